	.target	sm_103a

	.elftype	@"ET_EXEC"


//--------------------- .note.nv.tkinfo           --------------------------
	.section	.note.nv.tkinfo,"",@"SHT_NOTE"
	.sectionflags	@"SHF_NOTE_NV_TKINFO"
	.tkinfo
        /*0018*/ 	.word	0x00000002
        /*0030*/ 	.string	""
        /*0030*/ 	.string	"ptxas"
        /*0030*/ 	.string	"Cuda compilation tools, release 13.0, V13.0.88"
        /*0030*/ 	.string	"Build cuda_13.0.r13.0/compiler.36424714_0"
        /*0030*/ 	.string	"-arch sm_103a -m 64 "



//--------------------- .note.nv.cuinfo           --------------------------
	.section	.note.nv.cuinfo,"",@"SHT_NOTE"
	.sectionflags	@"SHF_NOTE_NV_CUINFO"
        /*0018*/ 	.short	0x0002
        /*001a*/ 	.short	0x0067
        /*001c*/ 	.short	0x0082
	.zero		2


//--------------------- .nv.info                  --------------------------
	.section	.nv.info,"",@"SHT_CUDA_INFO"
	.align	4


	//----- nvinfo : EIATTR_REGCOUNT
	.align		4
        /*0000*/ 	.byte	0x04, 0x2f
        /*0002*/ 	.short	(.L_1 - .L_0)
	.align		4
.L_0:
        /*0004*/ 	.word	index@(_ZN10layer_norm31ln_parallel_residual_bwd_kernelINS_13Kernel_traitsIfffffjLj2560ELj1ELj1ELj4ELj16ENS_18Kernel_traits_baseILj2560EfffffjLj128EEEEELb1ELb1ELb1EEEvNS_9BwdParamsE)
        /*0008*/ 	.word	0x000000a8


	//----- nvinfo : EIATTR_FRAME_SIZE
	.align		4
.L_1:
        /*000c*/ 	.byte	0x04, 0x11
        /*000e*/ 	.short	(.L_3 - .L_2)
	.align		4
.L_2:
        /*0010*/ 	.word	index@(_ZN10layer_norm31ln_parallel_residual_bwd_kernelINS_13Kernel_traitsIfffffjLj2560ELj1ELj1ELj4ELj16ENS_18Kernel_traits_baseILj2560EfffffjLj128EEEEELb1ELb1ELb1EEEvNS_9BwdParamsE)
        /*0014*/ 	.word	0x00000000


	//----- nvinfo : EIATTR_REGCOUNT
	.align		4
.L_3:
        /*0018*/ 	.byte	0x04, 0x2f
        /*001a*/ 	.short	(.L_5 - .L_4)
	.align		4
.L_4:
        /*001c*/ 	.word	index@(_ZN10layer_norm40ln_parallel_residual_bwd_finalize_kernelINS_22Kernel_traits_finalizeILj2560EfffffjLb0ELj1024ELj4ENS_18Kernel_traits_baseILj2560EfffffjLj1024EEEEELb1EEEvNS_9BwdParamsE)
        /*0020*/ 	.word	0x00000020


	//----- nvinfo : EIATTR_FRAME_SIZE
	.align		4
.L_5:
        /*0024*/ 	.byte	0x04, 0x11
        /*0026*/ 	.short	(.L_7 - .L_6)
	.align		4
.L_6:
        /*0028*/ 	.word	index@(_ZN10layer_norm40ln_parallel_residual_bwd_finalize_kernelINS_22Kernel_traits_finalizeILj2560EfffffjLb0ELj1024ELj4ENS_18Kernel_traits_baseILj2560EfffffjLj1024EEEEELb1EEEvNS_9BwdParamsE)
        /*002c*/ 	.word	0x00000000


	//----- nvinfo : EIATTR_REGCOUNT
	.align		4
.L_7:
        /*0030*/ 	.byte	0x04, 0x2f
        /*0032*/ 	.short	(.L_9 - .L_8)
	.align		4
.L_8:
        /*0034*/ 	.word	index@(_ZN10layer_norm22ln_bwd_finalize_kernelINS_22Kernel_traits_finalizeILj2560EfffffjLb0ELj1024ELj4ENS_18Kernel_traits_baseILj2560EfffffjLj1024EEEEELb0ELb1EEEvNS_9BwdParamsE)
        /*0038*/ 	.word	0x00000020


	//----- nvinfo : EIATTR_FRAME_SIZE
	.align		4
.L_9:
        /*003c*/ 	.byte	0x04, 0x11
        /*003e*/ 	.short	(.L_11 - .L_10)
	.align		4
.L_10:
        /*0040*/ 	.word	index@(_ZN10layer_norm22ln_bwd_finalize_kernelINS_22Kernel_traits_finalizeILj2560EfffffjLb0ELj1024ELj4ENS_18Kernel_traits_baseILj2560EfffffjLj1024EEEEELb0ELb1EEEvNS_9BwdParamsE)
        /*0044*/ 	.word	0x00000000


	//----- nvinfo : EIATTR_REGCOUNT
	.align		4
.L_11:
        /*0048*/ 	.byte	0x04, 0x2f
        /*004a*/ 	.short	(.L_13 - .L_12)
	.align		4
.L_12:
        /*004c*/ 	.word	index@(_ZN10layer_norm31ln_parallel_residual_bwd_kernelINS_13Kernel_traitsIfffffjLj2560ELj1ELj1ELj4ELj16ENS_18Kernel_traits_baseILj2560EfffffjLj128EEEEELb1ELb1ELb0EEEvNS_9BwdParamsE)
        /*0050*/ 	.word	0x000000a4


	//----- nvinfo : EIATTR_FRAME_SIZE
	.align		4
.L_13:
        /*0054*/ 	.byte	0x04, 0x11
        /*0056*/ 	.short	(.L_15 - .L_14)
	.align		4
.L_14:
        /*0058*/ 	.word	index@(_ZN10layer_norm31ln_parallel_residual_bwd_kernelINS_13Kernel_traitsIfffffjLj2560ELj1ELj1ELj4ELj16ENS_18Kernel_traits_baseILj2560EfffffjLj128EEEEELb1ELb1ELb0EEEvNS_9BwdParamsE)
        /*005c*/ 	.word	0x00000000


	//----- nvinfo : EIATTR_REGCOUNT
	.align		4
.L_15:
        /*0060*/ 	.byte	0x04, 0x2f
        /*0062*/ 	.short	(.L_17 - .L_16)
	.align		4
.L_16:
        /*0064*/ 	.word	index@(_ZN10layer_norm40ln_parallel_residual_bwd_finalize_kernelINS_22Kernel_traits_finalizeILj2560EfffffjLb0ELj1024ELj4ENS_18Kernel_traits_baseILj2560EfffffjLj1024EEEEELb0EEEvNS_9BwdParamsE)
        /*0068*/ 	.word	0x00000020


	//----- nvinfo : EIATTR_FRAME_SIZE
	.align		4
.L_17:
        /*006c*/ 	.byte	0x04, 0x11
        /*006e*/ 	.short	(.L_19 - .L_18)
	.align		4
.L_18:
        /*0070*/ 	.word	index@(_ZN10layer_norm40ln_parallel_residual_bwd_finalize_kernelINS_22Kernel_traits_finalizeILj2560EfffffjLb0ELj1024ELj4ENS_18Kernel_traits_baseILj2560EfffffjLj1024EEEEELb0EEEvNS_9BwdParamsE)
        /*0074*/ 	.word	0x00000000


	//----- nvinfo : EIATTR_REGCOUNT
	.align		4
.L_19:
        /*0078*/ 	.byte	0x04, 0x2f
        /*007a*/ 	.short	(.L_21 - .L_20)
	.align		4
.L_20:
        /*007c*/ 	.word	index@(_ZN10layer_norm22ln_bwd_finalize_kernelINS_22Kernel_traits_finalizeILj2560EfffffjLb0ELj1024ELj4ENS_18Kernel_traits_baseILj2560EfffffjLj1024EEEEELb0ELb0EEEvNS_9BwdParamsE)
        /*0080*/ 	.word	0x0000003f


	//----- nvinfo : EIATTR_FRAME_SIZE
	.align		4
.L_21:
        /*0084*/ 	.byte	0x04, 0x11
        /*0086*/ 	.short	(.L_23 - .L_22)
	.align		4
.L_22:
        /*0088*/ 	.word	index@(_ZN10layer_norm22ln_bwd_finalize_kernelINS_22Kernel_traits_finalizeILj2560EfffffjLb0ELj1024ELj4ENS_18Kernel_traits_baseILj2560EfffffjLj1024EEEEELb0ELb0EEEvNS_9BwdParamsE)
        /*008c*/ 	.word	0x00000000


	//----- nvinfo : EIATTR_REGCOUNT
	.align		4
.L_23:
        /*0090*/ 	.byte	0x04, 0x2f
        /*0092*/ 	.short	(.L_25 - .L_24)
	.align		4
.L_24:
        /*0094*/ 	.word	index@(_ZN10layer_norm31ln_parallel_residual_bwd_kernelINS_13Kernel_traitsIfffffjLj2560ELj1ELj1ELj4ELj16ENS_18Kernel_traits_baseILj2560EfffffjLj128EEEEELb1ELb0ELb1EEEvNS_9BwdParamsE)
        /*0098*/ 	.word	0x000000ff


	//----- nvinfo : EIATTR_FRAME_SIZE
	.align		4
.L_25:
        /*009c*/ 	.byte	0x04, 0x11
        /*009e*/ 	.short	(.L_27 - .L_26)
	.align		4
.L_26:
        /*00a0*/ 	.word	index@(_ZN10layer_norm31ln_parallel_residual_bwd_kernelINS_13Kernel_traitsIfffffjLj2560ELj1ELj1ELj4ELj16ENS_18Kernel_traits_baseILj2560EfffffjLj128EEEEELb1ELb0ELb1EEEvNS_9BwdParamsE)
        /*00a4*/ 	.word	0x00000000


	//----- nvinfo : EIATTR_REGCOUNT
	.align		4
.L_27:
        /*00a8*/ 	.byte	0x04, 0x2f
        /*00aa*/ 	.short	(.L_29 - .L_28)
	.align		4
.L_28:
        /*00ac*/ 	.word	index@(_ZN10layer_norm31ln_parallel_residual_bwd_kernelINS_13Kernel_traitsIfffffjLj2560ELj1ELj1ELj4ELj16ENS_18Kernel_traits_baseILj2560EfffffjLj128EEEEELb1ELb0ELb0EEEvNS_9BwdParamsE)
        /*00b0*/ 	.word	0x000000e6


	//----- nvinfo : EIATTR_FRAME_SIZE
	.align		4
.L_29:
        /*00b4*/ 	.byte	0x04, 0x11
        /*00b6*/ 	.short	(.L_31 - .L_30)
	.align		4
.L_30:
        /*00b8*/ 	.word	index@(_ZN10layer_norm31ln_parallel_residual_bwd_kernelINS_13Kernel_traitsIfffffjLj2560ELj1ELj1ELj4ELj16ENS_18Kernel_traits_baseILj2560EfffffjLj128EEEEELb1ELb0ELb0EEEvNS_9BwdParamsE)
        /*00bc*/ 	.word	0x00000000


	//----- nvinfo : EIATTR_REGCOUNT
	.align		4
.L_31:
        /*00c0*/ 	.byte	0x04, 0x2f
        /*00c2*/ 	.short	(.L_33 - .L_32)
	.align		4
.L_32:
        /*00c4*/ 	.word	index@(_ZN10layer_norm31ln_parallel_residual_bwd_kernelINS_13Kernel_traitsIfffffjLj2560ELj1ELj1ELj4ELj16ENS_18Kernel_traits_baseILj2560EfffffjLj128EEEEELb0ELb1ELb1EEEvNS_9BwdParamsE)
        /*00c8*/ 	.word	0x000000a8


	//----- nvinfo : EIATTR_FRAME_SIZE
	.align		4
.L_33:
        /*00cc*/ 	.byte	0x04, 0x11
        /*00ce*/ 	.short	(.L_35 - .L_34)
	.align		4
.L_34:
        /*00d0*/ 	.word	index@(_ZN10layer_norm31ln_parallel_residual_bwd_kernelINS_13Kernel_traitsIfffffjLj2560ELj1ELj1ELj4ELj16ENS_18Kernel_traits_baseILj2560EfffffjLj128EEEEELb0ELb1ELb1EEEvNS_9BwdParamsE)
        /*00d4*/ 	.word	0x00000000


	//----- nvinfo : EIATTR_REGCOUNT
	.align		4
.L_35:
        /*00d8*/ 	.byte	0x04, 0x2f
        /*00da*/ 	.short	(.L_37 - .L_36)
	.align		4
.L_36:
        /*00dc*/ 	.word	index@(_ZN10layer_norm31ln_parallel_residual_bwd_kernelINS_13Kernel_traitsIfffffjLj2560ELj1ELj1ELj4ELj16ENS_18Kernel_traits_baseILj2560EfffffjLj128EEEEELb0ELb1ELb0EEEvNS_9BwdParamsE)
        /*00e0*/ 	.word	0x0000009c


	//----- nvinfo : EIATTR_FRAME_SIZE
	.align		4
.L_37:
        /*00e4*/ 	.byte	0x04, 0x11
        /*00e6*/ 	.short	(.L_39 - .L_38)
	.align		4
.L_38:
        /*00e8*/ 	.word	index@(_ZN10layer_norm31ln_parallel_residual_bwd_kernelINS_13Kernel_traitsIfffffjLj2560ELj1ELj1ELj4ELj16ENS_18Kernel_traits_baseILj2560EfffffjLj128EEEEELb0ELb1ELb0EEEvNS_9BwdParamsE)
        /*00ec*/ 	.word	0x00000000


	//----- nvinfo : EIATTR_REGCOUNT
	.align		4
.L_39:
        /*00f0*/ 	.byte	0x04, 0x2f
        /*00f2*/ 	.short	(.L_41 - .L_40)
	.align		4
.L_40:
        /*00f4*/ 	.word	index@(_ZN10layer_norm31ln_parallel_residual_bwd_kernelINS_13Kernel_traitsIfffffjLj2560ELj1ELj1ELj4ELj16ENS_18Kernel_traits_baseILj2560EfffffjLj128EEEEELb0ELb0ELb1EEEvNS_9BwdParamsE)
        /*00f8*/ 	.word	0x000000fc


	//----- nvinfo : EIATTR_FRAME_SIZE
	.align		4
.L_41:
        /*00fc*/ 	.byte	0x04, 0x11
        /*00fe*/ 	.short	(.L_43 - .L_42)
	.align		4
.L_42:
        /*0100*/ 	.word	index@(_ZN10layer_norm31ln_parallel_residual_bwd_kernelINS_13Kernel_traitsIfffffjLj2560ELj1ELj1ELj4ELj16ENS_18Kernel_traits_baseILj2560EfffffjLj128EEEEELb0ELb0ELb1EEEvNS_9BwdParamsE)
        /*0104*/ 	.word	0x00000000


	//----- nvinfo : EIATTR_REGCOUNT
	.align		4
.L_43:
        /*0108*/ 	.byte	0x04, 0x2f
        /*010a*/ 	.short	(.L_45 - .L_44)
	.align		4
.L_44:
        /*010c*/ 	.word	index@(_ZN10layer_norm31ln_parallel_residual_bwd_kernelINS_13Kernel_traitsIfffffjLj2560ELj1ELj1ELj4ELj16ENS_18Kernel_traits_baseILj2560EfffffjLj128EEEEELb0ELb0ELb0EEEvNS_9BwdParamsE)
        /*0110*/ 	.word	0x000000d8


	//----- nvinfo : EIATTR_FRAME_SIZE
	.align		4
.L_45:
        /*0114*/ 	.byte	0x04, 0x11
        /*0116*/ 	.short	(.L_47 - .L_46)
	.align		4
.L_46:
        /*0118*/ 	.word	index@(_ZN10layer_norm31ln_parallel_residual_bwd_kernelINS_13Kernel_traitsIfffffjLj2560ELj1ELj1ELj4ELj16ENS_18Kernel_traits_baseILj2560EfffffjLj128EEEEELb0ELb0ELb0EEEvNS_9BwdParamsE)
        /*011c*/ 	.word	0x00000000


	//----- nvinfo : EIATTR_REGCOUNT
	.align		4
.L_47:
        /*0120*/ 	.byte	0x04, 0x2f
        /*0122*/ 	.short	(.L_49 - .L_48)
	.align		4
.L_48:
        /*0124*/ 	.word	index@(_ZN10layer_norm31ln_parallel_residual_bwd_kernelINS_13Kernel_traitsI6__halfffffjLj2560ELj1ELj1ELj4ELj16ENS_18Kernel_traits_baseILj2560ES2_ffffjLj128EEEEELb1ELb1ELb1EEEvNS_9BwdParamsE)
        /*0128*/ 	.word	0x000000a8


	//----- nvinfo : EIATTR_FRAME_SIZE
	.align		4
.L_49:
        /*012c*/ 	.byte	0x04, 0x11
        /*012e*/ 	.short	(.L_51 - .L_50)
	.align		4
.L_50:
        /*0130*/ 	.word	index@(_ZN10layer_norm31ln_parallel_residual_bwd_kernelINS_13Kernel_traitsI6__halfffffjLj2560ELj1ELj1ELj4ELj16ENS_18Kernel_traits_baseILj2560ES2_ffffjLj128EEEEELb1ELb1ELb1EEEvNS_9BwdParamsE)
        /*0134*/ 	.word	0x00000000


	//----- nvinfo : EIATTR_REGCOUNT
	.align		4
.L_51:
        /*0138*/ 	.byte	0x04, 0x2f
        /*013a*/ 	.short	(.L_53 - .L_52)
	.align		4
.L_52:
        /*013c*/ 	.word	index@(_ZN10layer_norm40ln_parallel_residual_bwd_finalize_kernelINS_22Kernel_traits_finalizeILj2560E6__halfffffjLb0ELj1024ELj4ENS_18Kernel_traits_baseILj2560ES2_ffffjLj1024EEEEELb1EEEvNS_9BwdParamsE)
        /*0140*/ 	.word	0x00000020


	//----- nvinfo : EIATTR_FRAME_SIZE
	.align		4
.L_53:
        /*0144*/ 	.byte	0x04, 0x11
        /*0146*/ 	.short	(.L_55 - .L_54)
	.align		4
.L_54:
        /*0148*/ 	.word	index@(_ZN10layer_norm40ln_parallel_residual_bwd_finalize_kernelINS_22Kernel_traits_finalizeILj2560E6__halfffffjLb0ELj1024ELj4ENS_18Kernel_traits_baseILj2560ES2_ffffjLj1024EEEEELb1EEEvNS_9BwdParamsE)
        /*014c*/ 	.word	0x00000000


	//----- nvinfo : EIATTR_REGCOUNT
	.align		4
.L_55:
        /*0150*/ 	.byte	0x04, 0x2f
        /*0152*/ 	.short	(.L_57 - .L_56)
	.align		4
.L_56:
        /*0154*/ 	.word	index@(_ZN10layer_norm22ln_bwd_finalize_kernelINS_22Kernel_traits_finalizeILj2560E6__halfffffjLb0ELj1024ELj4ENS_18Kernel_traits_baseILj2560ES2_ffffjLj1024EEEEELb0ELb1EEEvNS_9BwdParamsE)
        /*0158*/ 	.word	0x00000020


	//----- nvinfo : EIATTR_FRAME_SIZE
	.align		4
.L_57:
        /*015c*/ 	.byte	0x04, 0x11
        /*015e*/ 	.short	(.L_59 - .L_58)
	.align		4
.L_58:
        /*0160*/ 	.word	index@(_ZN10layer_norm22ln_bwd_finalize_kernelINS_22Kernel_traits_finalizeILj2560E6__halfffffjLb0ELj1024ELj4ENS_18Kernel_traits_baseILj2560ES2_ffffjLj1024EEEEELb0ELb1EEEvNS_9BwdParamsE)
        /*0164*/ 	.word	0x00000000


	//----- nvinfo : EIATTR_REGCOUNT
	.align		4
.L_59:
        /*0168*/ 	.byte	0x04, 0x2f
        /*016a*/ 	.short	(.L_61 - .L_60)
	.align		4
.L_60:
        /*016c*/ 	.word	index@(_ZN10layer_norm31ln_parallel_residual_bwd_kernelINS_13Kernel_traitsI6__halfffffjLj2560ELj1ELj1ELj4ELj16ENS_18Kernel_traits_baseILj2560ES2_ffffjLj128EEEEELb1ELb1ELb0EEEvNS_9BwdParamsE)
        /*0170*/ 	.word	0x00000097


	//----- nvinfo : EIATTR_FRAME_SIZE
	.align		4
.L_61:
        /*0174*/ 	.byte	0x04, 0x11
        /*0176*/ 	.short	(.L_63 - .L_62)
	.align		4
.L_62:
        /*0178*/ 	.word	index@(_ZN10layer_norm31ln_parallel_residual_bwd_kernelINS_13Kernel_traitsI6__halfffffjLj2560ELj1ELj1ELj4ELj16ENS_18Kernel_traits_baseILj2560ES2_ffffjLj128EEEEELb1ELb1ELb0EEEvNS_9BwdParamsE)
        /*017c*/ 	.word	0x00000000


	//----- nvinfo : EIATTR_REGCOUNT
	.align		4
.L_63:
        /*0180*/ 	.byte	0x04, 0x2f
        /*0182*/ 	.short	(.L_65 - .L_64)
	.align		4
.L_64:
        /*0184*/ 	.word	index@(_ZN10layer_norm40ln_parallel_residual_bwd_finalize_kernelINS_22Kernel_traits_finalizeILj2560E6__halfffffjLb0ELj1024ELj4ENS_18Kernel_traits_baseILj2560ES2_ffffjLj1024EEEEELb0EEEvNS_9BwdParamsE)
        /*0188*/ 	.word	0x00000020


	//----- nvinfo : EIATTR_FRAME_SIZE
	.align		4
.L_65:
        /*018c*/ 	.byte	0x04, 0x11
        /*018e*/ 	.short	(.L_67 - .L_66)
	.align		4
.L_66:
        /*0190*/ 	.word	index@(_ZN10layer_norm40ln_parallel_residual_bwd_finalize_kernelINS_22Kernel_traits_finalizeILj2560E6__halfffffjLb0ELj1024ELj4ENS_18Kernel_traits_baseILj2560ES2_ffffjLj1024EEEEELb0EEEvNS_9BwdParamsE)
        /*0194*/ 	.word	0x00000000


	//----- nvinfo : EIATTR_REGCOUNT
	.align		4
.L_67:
        /*0198*/ 	.byte	0x04, 0x2f
        /*019a*/ 	.short	(.L_69 - .L_68)
	.align		4
.L_68:
        /*019c*/ 	.word	index@(_ZN10layer_norm22ln_bwd_finalize_kernelINS_22Kernel_traits_finalizeILj2560E6__halfffffjLb0ELj1024ELj4ENS_18Kernel_traits_baseILj2560ES2_ffffjLj1024EEEEELb0ELb0EEEvNS_9BwdParamsE)
        /*01a0*/ 	.word	0x0000003f


	//----- nvinfo : EIATTR_FRAME_SIZE
	.align		4
.L_69:
        /*01a4*/ 	.byte	0x04, 0x11
        /*01a6*/ 	.short	(.L_71 - .L_70)
	.align		4
.L_70:
        /*01a8*/ 	.word	index@(_ZN10layer_norm22ln_bwd_finalize_kernelINS_22Kernel_traits_finalizeILj2560E6__halfffffjLb0ELj1024ELj4ENS_18Kernel_traits_baseILj2560ES2_ffffjLj1024EEEEELb0ELb0EEEvNS_9BwdParamsE)
        /*01ac*/ 	.word	0x00000000


	//----- nvinfo : EIATTR_REGCOUNT
	.align		4
.L_71:
        /*01b0*/ 	.byte	0x04, 0x2f
        /*01b2*/ 	.short	(.L_73 - .L_72)
	.align		4
.L_72:
        /*01b4*/ 	.word	index@(_ZN10layer_norm31ln_parallel_residual_bwd_kernelINS_13Kernel_traitsI6__halfffffjLj2560ELj1ELj1ELj4ELj16ENS_18Kernel_traits_baseILj2560ES2_ffffjLj128EEEEELb1ELb0ELb1EEEvNS_9BwdParamsE)
        /*01b8*/ 	.word	0x000000ff


	//----- nvinfo : EIATTR_FRAME_SIZE
	.align		4
.L_73:
        /*01bc*/ 	.byte	0x04, 0x11
        /*01be*/ 	.short	(.L_75 - .L_74)
	.align		4
.L_74:
        /*01c0*/ 	.word	index@(_ZN10layer_norm31ln_parallel_residual_bwd_kernelINS_13Kernel_traitsI6__halfffffjLj2560ELj1ELj1ELj4ELj16ENS_18Kernel_traits_baseILj2560ES2_ffffjLj128EEEEELb1ELb0ELb1EEEvNS_9BwdParamsE)
        /*01c4*/ 	.word	0x00000000


	//----- nvinfo : EIATTR_REGCOUNT
	.align		4
.L_75:
        /*01c8*/ 	.byte	0x04, 0x2f
        /*01ca*/ 	.short	(.L_77 - .L_76)
	.align		4
.L_76:
        /*01cc*/ 	.word	index@(_ZN10layer_norm31ln_parallel_residual_bwd_kernelINS_13Kernel_traitsI6__halfffffjLj2560ELj1ELj1ELj4ELj16ENS_18Kernel_traits_baseILj2560ES2_ffffjLj128EEEEELb1ELb0ELb0EEEvNS_9BwdParamsE)
        /*01d0*/ 	.word	0x000000d1


	//----- nvinfo : EIATTR_FRAME_SIZE
	.align		4
.L_77:
        /*01d4*/ 	.byte	0x04, 0x11
        /*01d6*/ 	.short	(.L_79 - .L_78)
	.align		4
.L_78:
        /*01d8*/ 	.word	index@(_ZN10layer_norm31ln_parallel_residual_bwd_kernelINS_13Kernel_traitsI6__halfffffjLj2560ELj1ELj1ELj4ELj16ENS_18Kernel_traits_baseILj2560ES2_ffffjLj128EEEEELb1ELb0ELb0EEEvNS_9BwdParamsE)
        /*01dc*/ 	.word	0x00000000


	//----- nvinfo : EIATTR_REGCOUNT
	.align		4
.L_79:
        /*01e0*/ 	.byte	0x04, 0x2f
        /*01e2*/ 	.short	(.L_81 - .L_80)
	.align		4
.L_80:
        /*01e4*/ 	.word	index@(_ZN10layer_norm31ln_parallel_residual_bwd_kernelINS_13Kernel_traitsI6__halfffffjLj2560ELj1ELj1ELj4ELj16ENS_18Kernel_traits_baseILj2560ES2_ffffjLj128EEEEELb0ELb1ELb1EEEvNS_9BwdParamsE)
        /*01e8*/ 	.word	0x000000a8


	//----- nvinfo : EIATTR_FRAME_SIZE
	.align		4
.L_81:
        /*01ec*/ 	.byte	0x04, 0x11
        /*01ee*/ 	.short	(.L_83 - .L_82)
	.align		4
.L_82:
        /*01f0*/ 	.word	index@(_ZN10layer_norm31ln_parallel_residual_bwd_kernelINS_13Kernel_traitsI6__halfffffjLj2560ELj1ELj1ELj4ELj16ENS_18Kernel_traits_baseILj2560ES2_ffffjLj128EEEEELb0ELb1ELb1EEEvNS_9BwdParamsE)
        /*01f4*/ 	.word	0x00000000


	//----- nvinfo : EIATTR_REGCOUNT
	.align		4
.L_83:
        /*01f8*/ 	.byte	0x04, 0x2f
        /*01fa*/ 	.short	(.L_85 - .L_84)
	.align		4
.L_84:
        /*01fc*/ 	.word	index@(_ZN10layer_norm31ln_parallel_residual_bwd_kernelINS_13Kernel_traitsI6__halfffffjLj2560ELj1ELj1ELj4ELj16ENS_18Kernel_traits_baseILj2560ES2_ffffjLj128EEEEELb0ELb1ELb0EEEvNS_9BwdParamsE)
        /*0200*/ 	.word	0x00000090


	//----- nvinfo : EIATTR_FRAME_SIZE
	.align		4
.L_85:
        /*0204*/ 	.byte	0x04, 0x11
        /*0206*/ 	.short	(.L_87 - .L_86)
	.align		4
.L_86:
        /*0208*/ 	.word	index@(_ZN10layer_norm31ln_parallel_residual_bwd_kernelINS_13Kernel_traitsI6__halfffffjLj2560ELj1ELj1ELj4ELj16ENS_18Kernel_traits_baseILj2560ES2_ffffjLj128EEEEELb0ELb1ELb0EEEvNS_9BwdParamsE)
        /*020c*/ 	.word	0x00000000


	//----- nvinfo : EIATTR_REGCOUNT
	.align		4
.L_87:
        /*0210*/ 	.byte	0x04, 0x2f
        /*0212*/ 	.short	(.L_89 - .L_88)
	.align		4
.L_88:
        /*0214*/ 	.word	index@(_ZN10layer_norm31ln_parallel_residual_bwd_kernelINS_13Kernel_traitsI6__halfffffjLj2560ELj1ELj1ELj4ELj16ENS_18Kernel_traits_baseILj2560ES2_ffffjLj128EEEEELb0ELb0ELb1EEEvNS_9BwdParamsE)
        /*0218*/ 	.word	0x000000fe


	//----- nvinfo : EIATTR_FRAME_SIZE
	.align		4
.L_89:
        /*021c*/ 	.byte	0x04, 0x11
        /*021e*/ 	.short	(.L_91 - .L_90)
	.align		4
.L_90:
        /*0220*/ 	.word	index@(_ZN10layer_norm31ln_parallel_residual_bwd_kernelINS_13Kernel_traitsI6__halfffffjLj2560ELj1ELj1ELj4ELj16ENS_18Kernel_traits_baseILj2560ES2_ffffjLj128EEEEELb0ELb0ELb1EEEvNS_9BwdParamsE)
        /*0224*/ 	.word	0x00000000


	//----- nvinfo : EIATTR_REGCOUNT
	.align		4
.L_91:
        /*0228*/ 	.byte	0x04, 0x2f
        /*022a*/ 	.short	(.L_93 - .L_92)
	.align		4
.L_92:
        /*022c*/ 	.word	index@(_ZN10layer_norm31ln_parallel_residual_bwd_kernelINS_13Kernel_traitsI6__halfffffjLj2560ELj1ELj1ELj4ELj16ENS_18Kernel_traits_baseILj2560ES2_ffffjLj128EEEEELb0ELb0ELb0EEEvNS_9BwdParamsE)
        /*0230*/ 	.word	0x000000c3


	//----- nvinfo : EIATTR_FRAME_SIZE
	.align		4
.L_93:
        /*0234*/ 	.byte	0x04, 0x11
        /*0236*/ 	.short	(.L_95 - .L_94)
	.align		4
.L_94:
        /*0238*/ 	.word	index@(_ZN10layer_norm31ln_parallel_residual_bwd_kernelINS_13Kernel_traitsI6__halfffffjLj2560ELj1ELj1ELj4ELj16ENS_18Kernel_traits_baseILj2560ES2_ffffjLj128EEEEELb0ELb0ELb0EEEvNS_9BwdParamsE)
        /*023c*/ 	.word	0x00000000


	//----- nvinfo : EIATTR_REGCOUNT
	.align		4
.L_95:
        /*0240*/ 	.byte	0x04, 0x2f
        /*0242*/ 	.short	(.L_97 - .L_96)
	.align		4
.L_96:
        /*0244*/ 	.word	index@(_ZN10layer_norm31ln_parallel_residual_bwd_kernelINS_13Kernel_traitsIf6__halffS2_fjLj2560ELj1ELj1ELj4ELj8ENS_18Kernel_traits_baseILj2560EfS2_fS2_fjLj128EEEEELb1ELb1ELb1EEEvNS_9BwdParamsE)
        /*0248*/ 	.word	0x000000a8


	//----- nvinfo : EIATTR_FRAME_SIZE
	.align		4
.L_97:
        /*024c*/ 	.byte	0x04, 0x11
        /*024e*/ 	.short	(.L_99 - .L_98)
	.align		4
.L_98:
        /*0250*/ 	.word	index@(_ZN10layer_norm31ln_parallel_residual_bwd_kernelINS_13Kernel_traitsIf6__halffS2_fjLj2560ELj1ELj1ELj4ELj8ENS_18Kernel_traits_baseILj2560EfS2_fS2_fjLj128EEEEELb1ELb1ELb1EEEvNS_9BwdParamsE)
        /*0254*/ 	.word	0x00000000


	//----- nvinfo : EIATTR_REGCOUNT
	.align		4
.L_99:
        /*0258*/ 	.byte	0x04, 0x2f
        /*025a*/ 	.short	(.L_101 - .L_100)
	.align		4
.L_100:
        /*025c*/ 	.word	index@(_ZN10layer_norm40ln_parallel_residual_bwd_finalize_kernelINS_22Kernel_traits_finalizeILj2560Ef6__halffS2_fjLb0ELj1024ELj4ENS_18Kernel_traits_baseILj2560EfS2_fS2_fjLj1024EEEEELb1EEEvNS_9BwdParamsE)
        /*0260*/ 	.word	0x00000020


	//----- nvinfo : EIATTR_FRAME_SIZE
	.align		4
.L_101:
        /*0264*/ 	.byte	0x04, 0x11
        /*0266*/ 	.short	(.L_103 - .L_102)
	.align		4
.L_102:
        /*0268*/ 	.word	index@(_ZN10layer_norm40ln_parallel_residual_bwd_finalize_kernelINS_22Kernel_traits_finalizeILj2560Ef6__halffS2_fjLb0ELj1024ELj4ENS_18Kernel_traits_baseILj2560EfS2_fS2_fjLj1024EEEEELb1EEEvNS_9BwdParamsE)
        /*026c*/ 	.word	0x00000000


	//----- nvinfo : EIATTR_REGCOUNT
	.align		4
.L_103:
        /*0270*/ 	.byte	0x04, 0x2f
        /*0272*/ 	.short	(.L_105 - .L_104)
	.align		4
.L_104:
        /*0274*/ 	.word	index@(_ZN10layer_norm22ln_bwd_finalize_kernelINS_22Kernel_traits_finalizeILj2560Ef6__halffS2_fjLb0ELj1024ELj4ENS_18Kernel_traits_baseILj2560EfS2_fS2_fjLj1024EEEEELb0ELb1EEEvNS_9BwdParamsE)
        /*0278*/ 	.word	0x00000020


	//----- nvinfo : EIATTR_FRAME_SIZE
	.align		4
.L_105:
        /*027c*/ 	.byte	0x04, 0x11
        /*027e*/ 	.short	(.L_107 - .L_106)
	.align		4
.L_106:
        /*0280*/ 	.word	index@(_ZN10layer_norm22ln_bwd_finalize_kernelINS_22Kernel_traits_finalizeILj2560Ef6__halffS2_fjLb0ELj1024ELj4ENS_18Kernel_traits_baseILj2560EfS2_fS2_fjLj1024EEEEELb0ELb1EEEvNS_9BwdParamsE)
        /*0284*/ 	.word	0x00000000


	//----- nvinfo : EIATTR_REGCOUNT
	.align		4
.L_107:
        /*0288*/ 	.byte	0x04, 0x2f
        /*028a*/ 	.short	(.L_109 - .L_108)
	.align		4
.L_108:
        /*028c*/ 	.word	index@(_ZN10layer_norm31ln_parallel_residual_bwd_kernelINS_13Kernel_traitsIf6__halffS2_fjLj2560ELj1ELj1ELj4ELj8ENS_18Kernel_traits_baseILj2560EfS2_fS2_fjLj128EEEEELb1ELb1ELb0EEEvNS_9BwdParamsE)
        /*0290*/ 	.word	0x0000009c


	//----- nvinfo : EIATTR_FRAME_SIZE
	.align		4
.L_109:
        /*0294*/ 	.byte	0x04, 0x11
        /*0296*/ 	.short	(.L_111 - .L_110)
	.align		4
.L_110:
        /*0298*/ 	.word	index@(_ZN10layer_norm31ln_parallel_residual_bwd_kernelINS_13Kernel_traitsIf6__halffS2_fjLj2560ELj1ELj1ELj4ELj8ENS_18Kernel_traits_baseILj2560EfS2_fS2_fjLj128EEEEELb1ELb1ELb0EEEvNS_9BwdParamsE)
        /*029c*/ 	.word	0x00000000


	//----- nvinfo : EIATTR_REGCOUNT
	.align		4
.L_111:
        /*02a0*/ 	.byte	0x04, 0x2f
        /*02a2*/ 	.short	(.L_113 - .L_112)
	.align		4
.L_112:
        /*02a4*/ 	.word	index@(_ZN10layer_norm40ln_parallel_residual_bwd_finalize_kernelINS_22Kernel_traits_finalizeILj2560Ef6__halffS2_fjLb0ELj1024ELj4ENS_18Kernel_traits_baseILj2560EfS2_fS2_fjLj1024EEEEELb0EEEvNS_9BwdParamsE)
        /*02a8*/ 	.word	0x00000020


	//----- nvinfo : EIATTR_FRAME_SIZE
	.align		4
.L_113:
        /*02ac*/ 	.byte	0x04, 0x11
        /*02ae*/ 	.short	(.L_115 - .L_114)
	.align		4
.L_114:
        /*02b0*/ 	.word	index@(_ZN10layer_norm40ln_parallel_residual_bwd_finalize_kernelINS_22Kernel_traits_finalizeILj2560Ef6__halffS2_fjLb0ELj1024ELj4ENS_18Kernel_traits_baseILj2560EfS2_fS2_fjLj1024EEEEELb0EEEvNS_9BwdParamsE)
        /*02b4*/ 	.word	0x00000000


	//----- nvinfo : EIATTR_REGCOUNT
	.align		4
.L_115:
        /*02b8*/ 	.byte	0x04, 0x2f
        /*02ba*/ 	.short	(.L_117 - .L_116)
	.align		4
.L_116:
        /*02bc*/ 	.word	index@(_ZN10layer_norm22ln_bwd_finalize_kernelINS_22Kernel_traits_finalizeILj2560Ef6__halffS2_fjLb0ELj1024ELj4ENS_18Kernel_traits_baseILj2560EfS2_fS2_fjLj1024EEEEELb0ELb0EEEvNS_9BwdParamsE)
        /*02c0*/ 	.word	0x0000003f


	//----- nvinfo : EIATTR_FRAME_SIZE
	.align		4
.L_117:
        /*02c4*/ 	.byte	0x04, 0x11
        /*02c6*/ 	.short	(.L_119 - .L_118)
	.align		4
.L_118:
        /*02c8*/ 	.word	index@(_ZN10layer_norm22ln_bwd_finalize_kernelINS_22Kernel_traits_finalizeILj2560Ef6__halffS2_fjLb0ELj1024ELj4ENS_18Kernel_traits_baseILj2560EfS2_fS2_fjLj1024EEEEELb0ELb0EEEvNS_9BwdParamsE)
        /*02cc*/ 	.word	0x00000000


	//----- nvinfo : EIATTR_REGCOUNT
	.align		4
.L_119:
        /*02d0*/ 	.byte	0x04, 0x2f
        /*02d2*/ 	.short	(.L_121 - .L_120)
	.align		4
.L_120:
        /*02d4*/ 	.word	index@(_ZN10layer_norm31ln_parallel_residual_bwd_kernelINS_13Kernel_traitsIf6__halffS2_fjLj2560ELj1ELj1ELj4ELj8ENS_18Kernel_traits_baseILj2560EfS2_fS2_fjLj128EEEEELb1ELb0ELb1EEEvNS_9BwdParamsE)
        /*02d8*/ 	.word	0x000000ff


	//----- nvinfo : EIATTR_FRAME_SIZE
	.align		4
.L_121:
        /*02dc*/ 	.byte	0x04, 0x11
        /*02de*/ 	.short	(.L_123 - .L_122)
	.align		4
.L_122:
        /*02e0*/ 	.word	index@(_ZN10layer_norm31ln_parallel_residual_bwd_kernelINS_13Kernel_traitsIf6__halffS2_fjLj2560ELj1ELj1ELj4ELj8ENS_18Kernel_traits_baseILj2560EfS2_fS2_fjLj128EEEEELb1ELb0ELb1EEEvNS_9BwdParamsE)
        /*02e4*/ 	.word	0x00000000


	//----- nvinfo : EIATTR_REGCOUNT
	.align		4
.L_123:
        /*02e8*/ 	.byte	0x04, 0x2f
        /*02ea*/ 	.short	(.L_125 - .L_124)
	.align		4
.L_124:
        /*02ec*/ 	.word	index@(_ZN10layer_norm31ln_parallel_residual_bwd_kernelINS_13Kernel_traitsIf6__halffS2_fjLj2560ELj1ELj1ELj4ELj8ENS_18Kernel_traits_baseILj2560EfS2_fS2_fjLj128EEEEELb1ELb0ELb0EEEvNS_9BwdParamsE)
        /*02f0*/ 	.word	0x000000df


	//----- nvinfo : EIATTR_FRAME_SIZE
	.align		4
.L_125:
        /*02f4*/ 	.byte	0x04, 0x11
        /*02f6*/ 	.short	(.L_127 - .L_126)
	.align		4
.L_126:
        /*02f8*/ 	.word	index@(_ZN10layer_norm31ln_parallel_residual_bwd_kernelINS_13Kernel_traitsIf6__halffS2_fjLj2560ELj1ELj1ELj4ELj8ENS_18Kernel_traits_baseILj2560EfS2_fS2_fjLj128EEEEELb1ELb0ELb0EEEvNS_9BwdParamsE)
        /*02fc*/ 	.word	0x00000000


	//----- nvinfo : EIATTR_REGCOUNT
	.align		4
.L_127:
        /*0300*/ 	.byte	0x04, 0x2f
        /*0302*/ 	.short	(.L_129 - .L_128)
	.align		4
.L_128:
        /*0304*/ 	.word	index@(_ZN10layer_norm31ln_parallel_residual_bwd_kernelINS_13Kernel_traitsIf6__halffS2_fjLj2560ELj1ELj1ELj4ELj8ENS_18Kernel_traits_baseILj2560EfS2_fS2_fjLj128EEEEELb0ELb1ELb1EEEvNS_9BwdParamsE)
        /*0308*/ 	.word	0x000000a8


	//----- nvinfo : EIATTR_FRAME_SIZE
	.align		4
.L_129:
        /*030c*/ 	.byte	0x04, 0x11
        /*030e*/ 	.short	(.L_131 - .L_130)
	.align		4
.L_130:
        /*0310*/ 	.word	index@(_ZN10layer_norm31ln_parallel_residual_bwd_kernelINS_13Kernel_traitsIf6__halffS2_fjLj2560ELj1ELj1ELj4ELj8ENS_18Kernel_traits_baseILj2560EfS2_fS2_fjLj128EEEEELb0ELb1ELb1EEEvNS_9BwdParamsE)
        /*0314*/ 	.word	0x00000000


	//----- nvinfo : EIATTR_REGCOUNT
	.align		4
.L_131:
        /*0318*/ 	.byte	0x04, 0x2f
        /*031a*/ 	.short	(.L_133 - .L_132)
	.align		4
.L_132:
        /*031c*/ 	.word	index@(_ZN10layer_norm31ln_parallel_residual_bwd_kernelINS_13Kernel_traitsIf6__halffS2_fjLj2560ELj1ELj1ELj4ELj8ENS_18Kernel_traits_baseILj2560EfS2_fS2_fjLj128EEEEELb0ELb1ELb0EEEvNS_9BwdParamsE)
        /*0320*/ 	.word	0x00000096


	//----- nvinfo : EIATTR_FRAME_SIZE
	.align		4
.L_133:
        /*0324*/ 	.byte	0x04, 0x11
        /*0326*/ 	.short	(.L_135 - .L_134)
	.align		4
.L_134:
        /*0328*/ 	.word	index@(_ZN10layer_norm31ln_parallel_residual_bwd_kernelINS_13Kernel_traitsIf6__halffS2_fjLj2560ELj1ELj1ELj4ELj8ENS_18Kernel_traits_baseILj2560EfS2_fS2_fjLj128EEEEELb0ELb1ELb0EEEvNS_9BwdParamsE)
        /*032c*/ 	.word	0x00000000


	//----- nvinfo : EIATTR_REGCOUNT
	.align		4
.L_135:
        /*0330*/ 	.byte	0x04, 0x2f
        /*0332*/ 	.short	(.L_137 - .L_136)
	.align		4
.L_136:
        /*0334*/ 	.word	index@(_ZN10layer_norm31ln_parallel_residual_bwd_kernelINS_13Kernel_traitsIf6__halffS2_fjLj2560ELj1ELj1ELj4ELj8ENS_18Kernel_traits_baseILj2560EfS2_fS2_fjLj128EEEEELb0ELb0ELb1EEEvNS_9BwdParamsE)
        /*0338*/ 	.word	0x000000fe


	//----- nvinfo : EIATTR_FRAME_SIZE
	.align		4
.L_137:
        /*033c*/ 	.byte	0x04, 0x11
        /*033e*/ 	.short	(.L_139 - .L_138)
	.align		4
.L_138:
        /*0340*/ 	.word	index@(_ZN10layer_norm31ln_parallel_residual_bwd_kernelINS_13Kernel_traitsIf6__halffS2_fjLj2560ELj1ELj1ELj4ELj8ENS_18Kernel_traits_baseILj2560EfS2_fS2_fjLj128EEEEELb0ELb0ELb1EEEvNS_9BwdParamsE)
        /*0344*/ 	.word	0x00000000


	//----- nvinfo : EIATTR_REGCOUNT
	.align		4
.L_139:
        /*0348*/ 	.byte	0x04, 0x2f
        /*034a*/ 	.short	(.L_141 - .L_140)
	.align		4
.L_140:
        /*034c*/ 	.word	index@(_ZN10layer_norm31ln_parallel_residual_bwd_kernelINS_13Kernel_traitsIf6__halffS2_fjLj2560ELj1ELj1ELj4ELj8ENS_18Kernel_traits_baseILj2560EfS2_fS2_fjLj128EEEEELb0ELb0ELb0EEEvNS_9BwdParamsE)
        /*0350*/ 	.word	0x000000d3


	//----- nvinfo : EIATTR_FRAME_SIZE
	.align		4
.L_141:
        /*0354*/ 	.byte	0x04, 0x11
        /*0356*/ 	.short	(.L_143 - .L_142)
	.align		4
.L_142:
        /*0358*/ 	.word	index@(_ZN10layer_norm31ln_parallel_residual_bwd_kernelINS_13Kernel_traitsIf6__halffS2_fjLj2560ELj1ELj1ELj4ELj8ENS_18Kernel_traits_baseILj2560EfS2_fS2_fjLj128EEEEELb0ELb0ELb0EEEvNS_9BwdParamsE)
        /*035c*/ 	.word	0x00000000


	//----- nvinfo : EIATTR_REGCOUNT
	.align		4
.L_143:
        /*0360*/ 	.byte	0x04, 0x2f
        /*0362*/ 	.short	(.L_145 - .L_144)
	.align		4
.L_144:
        /*0364*/ 	.word	index@(_ZN10layer_norm31ln_parallel_residual_bwd_kernelINS_13Kernel_traitsI6__halfS2_fS2_fjLj2560ELj1ELj1ELj4ELj8ENS_18Kernel_traits_baseILj2560ES2_S2_fS2_fjLj128EEEEELb1ELb1ELb1EEEvNS_9BwdParamsE)
        /*0368*/ 	.word	0x000000a8


	//----- nvinfo : EIATTR_FRAME_SIZE
	.align		4
.L_145:
        /*036c*/ 	.byte	0x04, 0x11
        /*036e*/ 	.short	(.L_147 - .L_146)
	.align		4
.L_146:
        /*0370*/ 	.word	index@(_ZN10layer_norm31ln_parallel_residual_bwd_kernelINS_13Kernel_traitsI6__halfS2_fS2_fjLj2560ELj1ELj1ELj4ELj8ENS_18Kernel_traits_baseILj2560ES2_S2_fS2_fjLj128EEEEELb1ELb1ELb1EEEvNS_9BwdParamsE)
        /*0374*/ 	.word	0x00000000


	//----- nvinfo : EIATTR_REGCOUNT
	.align		4
.L_147:
        /*0378*/ 	.byte	0x04, 0x2f
        /*037a*/ 	.short	(.L_149 - .L_148)
	.align		4
.L_148:
        /*037c*/ 	.word	index@(_ZN10layer_norm40ln_parallel_residual_bwd_finalize_kernelINS_22Kernel_traits_finalizeILj2560E6__halfS2_fS2_fjLb0ELj1024ELj4ENS_18Kernel_traits_baseILj2560ES2_S2_fS2_fjLj1024EEEEELb1EEEvNS_9BwdParamsE)
        /*0380*/ 	.word	0x00000020


	//----- nvinfo : EIATTR_FRAME_SIZE
	.align		4
.L_149:
        /*0384*/ 	.byte	0x04, 0x11
        /*0386*/ 	.short	(.L_151 - .L_150)
	.align		4
.L_150:
        /*0388*/ 	.word	index@(_ZN10layer_norm40ln_parallel_residual_bwd_finalize_kernelINS_22Kernel_traits_finalizeILj2560E6__halfS2_fS2_fjLb0ELj1024ELj4ENS_18Kernel_traits_baseILj2560ES2_S2_fS2_fjLj1024EEEEELb1EEEvNS_9BwdParamsE)
        /*038c*/ 	.word	0x00000000


	//----- nvinfo : EIATTR_REGCOUNT
	.align		4
.L_151:
        /*0390*/ 	.byte	0x04, 0x2f
        /*0392*/ 	.short	(.L_153 - .L_152)
	.align		4
.L_152:
        /*0394*/ 	.word	index@(_ZN10layer_norm22ln_bwd_finalize_kernelINS_22Kernel_traits_finalizeILj2560E6__halfS2_fS2_fjLb0ELj1024ELj4ENS_18Kernel_traits_baseILj2560ES2_S2_fS2_fjLj1024EEEEELb0ELb1EEEvNS_9BwdParamsE)
        /*0398*/ 	.word	0x00000020


	//----- nvinfo : EIATTR_FRAME_SIZE
	.align		4
.L_153:
        /*039c*/ 	.byte	0x04, 0x11
        /*039e*/ 	.short	(.L_155 - .L_154)
	.align		4
.L_154:
        /*03a0*/ 	.word	index@(_ZN10layer_norm22ln_bwd_finalize_kernelINS_22Kernel_traits_finalizeILj2560E6__halfS2_fS2_fjLb0ELj1024ELj4ENS_18Kernel_traits_baseILj2560ES2_S2_fS2_fjLj1024EEEEELb0ELb1EEEvNS_9BwdParamsE)
        /*03a4*/ 	.word	0x00000000


	//----- nvinfo : EIATTR_REGCOUNT
	.align		4
.L_155:
        /*03a8*/ 	.byte	0x04, 0x2f
        /*03aa*/ 	.short	(.L_157 - .L_156)
	.align		4
.L_156:
        /*03ac*/ 	.word	index@(_ZN10layer_norm31ln_parallel_residual_bwd_kernelINS_13Kernel_traitsI6__halfS2_fS2_fjLj2560ELj1ELj1ELj4ELj8ENS_18Kernel_traits_baseILj2560ES2_S2_fS2_fjLj128EEEEELb1ELb1ELb0EEEvNS_9BwdParamsE)
        /*03b0*/ 	.word	0x0000008f


	//----- nvinfo : EIATTR_FRAME_SIZE
	.align		4
.L_157:
        /*03b4*/ 	.byte	0x04, 0x11
        /*03b6*/ 	.short	(.L_159 - .L_158)
	.align		4
.L_158:
        /*03b8*/ 	.word	index@(_ZN10layer_norm31ln_parallel_residual_bwd_kernelINS_13Kernel_traitsI6__halfS2_fS2_fjLj2560ELj1ELj1ELj4ELj8ENS_18Kernel_traits_baseILj2560ES2_S2_fS2_fjLj128EEEEELb1ELb1ELb0EEEvNS_9BwdParamsE)
        /*03bc*/ 	.word	0x00000000


	//----- nvinfo : EIATTR_REGCOUNT
	.align		4
.L_159:
        /*03c0*/ 	.byte	0x04, 0x2f
        /*03c2*/ 	.short	(.L_161 - .L_160)
	.align		4
.L_160:
        /*03c4*/ 	.word	index@(_ZN10layer_norm40ln_parallel_residual_bwd_finalize_kernelINS_22Kernel_traits_finalizeILj2560E6__halfS2_fS2_fjLb0ELj1024ELj4ENS_18Kernel_traits_baseILj2560ES2_S2_fS2_fjLj1024EEEEELb0EEEvNS_9BwdParamsE)
        /*03c8*/ 	.word	0x00000020


	//----- nvinfo : EIATTR_FRAME_SIZE
	.align		4
.L_161:
        /*03cc*/ 	.byte	0x04, 0x11
        /*03ce*/ 	.short	(.L_163 - .L_162)
	.align		4
.L_162:
        /*03d0*/ 	.word	index@(_ZN10layer_norm40ln_parallel_residual_bwd_finalize_kernelINS_22Kernel_traits_finalizeILj2560E6__halfS2_fS2_fjLb0ELj1024ELj4ENS_18Kernel_traits_baseILj2560ES2_S2_fS2_fjLj1024EEEEELb0EEEvNS_9BwdParamsE)
        /*03d4*/ 	.word	0x00000000


	//----- nvinfo : EIATTR_REGCOUNT
	.align		4
.L_163:
        /*03d8*/ 	.byte	0x04, 0x2f
        /*03da*/ 	.short	(.L_165 - .L_164)
	.align		4
.L_164:
        /*03dc*/ 	.word	index@(_ZN10layer_norm22ln_bwd_finalize_kernelINS_22Kernel_traits_finalizeILj2560E6__halfS2_fS2_fjLb0ELj1024ELj4ENS_18Kernel_traits_baseILj2560ES2_S2_fS2_fjLj1024EEEEELb0ELb0EEEvNS_9BwdParamsE)
        /*03e0*/ 	.word	0x0000003f


	//----- nvinfo : EIATTR_FRAME_SIZE
	.align		4
.L_165:
        /*03e4*/ 	.byte	0x04, 0x11
        /*03e6*/ 	.short	(.L_167 - .L_166)
	.align		4
.L_166:
        /*03e8*/ 	.word	index@(_ZN10layer_norm22ln_bwd_finalize_kernelINS_22Kernel_traits_finalizeILj2560E6__halfS2_fS2_fjLb0ELj1024ELj4ENS_18Kernel_traits_baseILj2560ES2_S2_fS2_fjLj1024EEEEELb0ELb0EEEvNS_9BwdParamsE)
        /*03ec*/ 	.word	0x00000000


	//----- nvinfo : EIATTR_REGCOUNT
	.align		4
.L_167:
        /*03f0*/ 	.byte	0x04, 0x2f
        /*03f2*/ 	.short	(.L_169 - .L_168)
	.align		4
.L_168:
        /*03f4*/ 	.word	index@(_ZN10layer_norm31ln_parallel_residual_bwd_kernelINS_13Kernel_traitsI6__halfS2_fS2_fjLj2560ELj1ELj1ELj4ELj8ENS_18Kernel_traits_baseILj2560ES2_S2_fS2_fjLj128EEEEELb1ELb0ELb1EEEvNS_9BwdParamsE)
        /*03f8*/ 	.word	0x000000ff


	//----- nvinfo : EIATTR_FRAME_SIZE
	.align		4
.L_169:
        /*03fc*/ 	.byte	0x04, 0x11
        /*03fe*/ 	.short	(.L_171 - .L_170)
	.align		4
.L_170:
        /*0400*/ 	.word	index@(_ZN10layer_norm31ln_parallel_residual_bwd_kernelINS_13Kernel_traitsI6__halfS2_fS2_fjLj2560ELj1ELj1ELj4ELj8ENS_18Kernel_traits_baseILj2560ES2_S2_fS2_fjLj128EEEEELb1ELb0ELb1EEEvNS_9BwdParamsE)
        /*0404*/ 	.word	0x00000000


	//----- nvinfo : EIATTR_REGCOUNT
	.align		4
.L_171:
        /*0408*/ 	.byte	0x04, 0x2f
        /*040a*/ 	.short	(.L_173 - .L_172)
	.align		4
.L_172:
        /*040c*/ 	.word	index@(_ZN10layer_norm31ln_parallel_residual_bwd_kernelINS_13Kernel_traitsI6__halfS2_fS2_fjLj2560ELj1ELj1ELj4ELj8ENS_18Kernel_traits_baseILj2560ES2_S2_fS2_fjLj128EEEEELb1ELb0ELb0EEEvNS_9BwdParamsE)
        /*0410*/ 	.word	0x000000cc


	//----- nvinfo : EIATTR_FRAME_SIZE
	.align		4
.L_173:
        /*0414*/ 	.byte	0x04, 0x11
        /*0416*/ 	.short	(.L_175 - .L_174)
	.align		4
.L_174:
        /*0418*/ 	.word	index@(_ZN10layer_norm31ln_parallel_residual_bwd_kernelINS_13Kernel_traitsI6__halfS2_fS2_fjLj2560ELj1ELj1ELj4ELj8ENS_18Kernel_traits_baseILj2560ES2_S2_fS2_fjLj128EEEEELb1ELb0ELb0EEEvNS_9BwdParamsE)
        /*041c*/ 	.word	0x00000000


	//----- nvinfo : EIATTR_REGCOUNT
	.align		4
.L_175:
        /*0420*/ 	.byte	0x04, 0x2f
        /*0422*/ 	.short	(.L_177 - .L_176)
	.align		4
.L_176:
        /*0424*/ 	.word	index@(_ZN10layer_norm31ln_parallel_residual_bwd_kernelINS_13Kernel_traitsI6__halfS2_fS2_fjLj2560ELj1ELj1ELj4ELj8ENS_18Kernel_traits_baseILj2560ES2_S2_fS2_fjLj128EEEEELb0ELb1ELb1EEEvNS_9BwdParamsE)
        /*0428*/ 	.word	0x000000a8


	//----- nvinfo : EIATTR_FRAME_SIZE
	.align		4
.L_177:
        /*042c*/ 	.byte	0x04, 0x11
        /*042e*/ 	.short	(.L_179 - .L_178)
	.align		4
.L_178:
        /*0430*/ 	.word	index@(_ZN10layer_norm31ln_parallel_residual_bwd_kernelINS_13Kernel_traitsI6__halfS2_fS2_fjLj2560ELj1ELj1ELj4ELj8ENS_18Kernel_traits_baseILj2560ES2_S2_fS2_fjLj128EEEEELb0ELb1ELb1EEEvNS_9BwdParamsE)
        /*0434*/ 	.word	0x00000000


	//----- nvinfo : EIATTR_REGCOUNT
	.align		4
.L_179:
        /*0438*/ 	.byte	0x04, 0x2f
        /*043a*/ 	.short	(.L_181 - .L_180)
	.align		4
.L_180:
        /*043c*/ 	.word	index@(_ZN10layer_norm31ln_parallel_residual_bwd_kernelINS_13Kernel_traitsI6__halfS2_fS2_fjLj2560ELj1ELj1ELj4ELj8ENS_18Kernel_traits_baseILj2560ES2_S2_fS2_fjLj128EEEEELb0ELb1ELb0EEEvNS_9BwdParamsE)
        /*0440*/ 	.word	0x0000008d


	//----- nvinfo : EIATTR_FRAME_SIZE
	.align		4
.L_181:
        /*0444*/ 	.byte	0x04, 0x11
        /*0446*/ 	.short	(.L_183 - .L_182)
	.align		4
.L_182:
        /*0448*/ 	.word	index@(_ZN10layer_norm31ln_parallel_residual_bwd_kernelINS_13Kernel_traitsI6__halfS2_fS2_fjLj2560ELj1ELj1ELj4ELj8ENS_18Kernel_traits_baseILj2560ES2_S2_fS2_fjLj128EEEEELb0ELb1ELb0EEEvNS_9BwdParamsE)
        /*044c*/ 	.word	0x00000000


	//----- nvinfo : EIATTR_REGCOUNT
	.align		4
.L_183:
        /*0450*/ 	.byte	0x04, 0x2f
        /*0452*/ 	.short	(.L_185 - .L_184)
	.align		4
.L_184:
        /*0454*/ 	.word	index@(_ZN10layer_norm31ln_parallel_residual_bwd_kernelINS_13Kernel_traitsI6__halfS2_fS2_fjLj2560ELj1ELj1ELj4ELj8ENS_18Kernel_traits_baseILj2560ES2_S2_fS2_fjLj128EEEEELb0ELb0ELb1EEEvNS_9BwdParamsE)
        /*0458*/ 	.word	0x000000fa


	//----- nvinfo : EIATTR_FRAME_SIZE
	.align		4
.L_185:
        /*045c*/ 	.byte	0x04, 0x11
        /*045e*/ 	.short	(.L_187 - .L_186)
	.align		4
.L_186:
        /*0460*/ 	.word	index@(_ZN10layer_norm31ln_parallel_residual_bwd_kernelINS_13Kernel_traitsI6__halfS2_fS2_fjLj2560ELj1ELj1ELj4ELj8ENS_18Kernel_traits_baseILj2560ES2_S2_fS2_fjLj128EEEEELb0ELb0ELb1EEEvNS_9BwdParamsE)
        /*0464*/ 	.word	0x00000000


	//----- nvinfo : EIATTR_REGCOUNT
	.align		4
.L_187:
        /*0468*/ 	.byte	0x04, 0x2f
        /*046a*/ 	.short	(.L_189 - .L_188)
	.align		4
.L_188:
        /*046c*/ 	.word	index@(_ZN10layer_norm31ln_parallel_residual_bwd_kernelINS_13Kernel_traitsI6__halfS2_fS2_fjLj2560ELj1ELj1ELj4ELj8ENS_18Kernel_traits_baseILj2560ES2_S2_fS2_fjLj128EEEEELb0ELb0ELb0EEEvNS_9BwdParamsE)
        /*0470*/ 	.word	0x000000bf


	//----- nvinfo : EIATTR_FRAME_SIZE
	.align		4
.L_189:
        /*0474*/ 	.byte	0x04, 0x11
        /*0476*/ 	.short	(.L_191 - .L_190)
	.align		4
.L_190:
        /*0478*/ 	.word	index@(_ZN10layer_norm31ln_parallel_residual_bwd_kernelINS_13Kernel_traitsI6__halfS2_fS2_fjLj2560ELj1ELj1ELj4ELj8ENS_18Kernel_traits_baseILj2560ES2_S2_fS2_fjLj128EEEEELb0ELb0ELb0EEEvNS_9BwdParamsE)
        /*047c*/ 	.word	0x00000000


	//----- nvinfo : EIATTR_REGCOUNT
	.align		4
.L_191:
        /*0480*/ 	.byte	0x04, 0x2f
        /*0482*/ 	.short	(.L_193 - .L_192)
	.align		4
.L_192:
        /*0484*/ 	.word	index@(_ZN10layer_norm31ln_parallel_residual_bwd_kernelINS_13Kernel_traitsIf6__halfS2_S2_fjLj2560ELj1ELj1ELj4ELj8ENS_18Kernel_traits_baseILj2560EfS2_S2_S2_fjLj128EEEEELb1ELb1ELb1EEEvNS_9BwdParamsE)
        /*0488*/ 	.word	0x000000a8


	//----- nvinfo : EIATTR_FRAME_SIZE
	.align		4
.L_193:
        /*048c*/ 	.byte	0x04, 0x11
        /*048e*/ 	.short	(.L_195 - .L_194)
	.align		4
.L_194:
        /*0490*/ 	.word	index@(_ZN10layer_norm31ln_parallel_residual_bwd_kernelINS_13Kernel_traitsIf6__halfS2_S2_fjLj2560ELj1ELj1ELj4ELj8ENS_18Kernel_traits_baseILj2560EfS2_S2_S2_fjLj128EEEEELb1ELb1ELb1EEEvNS_9BwdParamsE)
        /*0494*/ 	.word	0x00000000


	//----- nvinfo : EIATTR_REGCOUNT
	.align		4
.L_195:
        /*0498*/ 	.byte	0x04, 0x2f
        /*049a*/ 	.short	(.L_197 - .L_196)
	.align		4
.L_196:
        /*049c*/ 	.word	index@(_ZN10layer_norm40ln_parallel_residual_bwd_finalize_kernelINS_22Kernel_traits_finalizeILj2560Ef6__halfS2_S2_fjLb0ELj1024ELj4ENS_18Kernel_traits_baseILj2560EfS2_S2_S2_fjLj1024EEEEELb1EEEvNS_9BwdParamsE)
        /*04a0*/ 	.word	0x00000020


	//----- nvinfo : EIATTR_FRAME_SIZE
	.align		4
.L_197:
        /*04a4*/ 	.byte	0x04, 0x11
        /*04a6*/ 	.short	(.L_199 - .L_198)
	.align		4
.L_198:
        /*04a8*/ 	.word	index@(_ZN10layer_norm40ln_parallel_residual_bwd_finalize_kernelINS_22Kernel_traits_finalizeILj2560Ef6__halfS2_S2_fjLb0ELj1024ELj4ENS_18Kernel_traits_baseILj2560EfS2_S2_S2_fjLj1024EEEEELb1EEEvNS_9BwdParamsE)
        /*04ac*/ 	.word	0x00000000


	//----- nvinfo : EIATTR_REGCOUNT
	.align		4
.L_199:
        /*04b0*/ 	.byte	0x04, 0x2f
        /*04b2*/ 	.short	(.L_201 - .L_200)
	.align		4
.L_200:
        /*04b4*/ 	.word	index@(_ZN10layer_norm22ln_bwd_finalize_kernelINS_22Kernel_traits_finalizeILj2560Ef6__halfS2_S2_fjLb0ELj1024ELj4ENS_18Kernel_traits_baseILj2560EfS2_S2_S2_fjLj1024EEEEELb0ELb1EEEvNS_9BwdParamsE)
        /*04b8*/ 	.word	0x00000020


	//----- nvinfo : EIATTR_FRAME_SIZE
	.align		4
.L_201:
        /*04bc*/ 	.byte	0x04, 0x11
        /*04be*/ 	.short	(.L_203 - .L_202)
	.align		4
.L_202:
        /*04c0*/ 	.word	index@(_ZN10layer_norm22ln_bwd_finalize_kernelINS_22Kernel_traits_finalizeILj2560Ef6__halfS2_S2_fjLb0ELj1024ELj4ENS_18Kernel_traits_baseILj2560EfS2_S2_S2_fjLj1024EEEEELb0ELb1EEEvNS_9BwdParamsE)
        /*04c4*/ 	.word	0x00000000


	//----- nvinfo : EIATTR_REGCOUNT
	.align		4
.L_203:
        /*04c8*/ 	.byte	0x04, 0x2f
        /*04ca*/ 	.short	(.L_205 - .L_204)
	.align		4
.L_204:
        /*04cc*/ 	.word	index@(_ZN10layer_norm31ln_parallel_residual_bwd_kernelINS_13Kernel_traitsIf6__halfS2_S2_fjLj2560ELj1ELj1ELj4ELj8ENS_18Kernel_traits_baseILj2560EfS2_S2_S2_fjLj128EEEEELb1ELb1ELb0EEEvNS_9BwdParamsE)
        /*04d0*/ 	.word	0x00000096


	//----- nvinfo : EIATTR_FRAME_SIZE
	.align		4
.L_205:
        /*04d4*/ 	.byte	0x04, 0x11
        /*04d6*/ 	.short	(.L_207 - .L_206)
	.align		4
.L_206:
        /*04d8*/ 	.word	index@(_ZN10layer_norm31ln_parallel_residual_bwd_kernelINS_13Kernel_traitsIf6__halfS2_S2_fjLj2560ELj1ELj1ELj4ELj8ENS_18Kernel_traits_baseILj2560EfS2_S2_S2_fjLj128EEEEELb1ELb1ELb0EEEvNS_9BwdParamsE)
        /*04dc*/ 	.word	0x00000000


	//----- nvinfo : EIATTR_REGCOUNT
	.align		4
.L_207:
        /*04e0*/ 	.byte	0x04, 0x2f
        /*04e2*/ 	.short	(.L_209 - .L_208)
	.align		4
.L_208:
        /*04e4*/ 	.word	index@(_ZN10layer_norm40ln_parallel_residual_bwd_finalize_kernelINS_22Kernel_traits_finalizeILj2560Ef6__halfS2_S2_fjLb0ELj1024ELj4ENS_18Kernel_traits_baseILj2560EfS2_S2_S2_fjLj1024EEEEELb0EEEvNS_9BwdParamsE)
        /*04e8*/ 	.word	0x00000020


	//----- nvinfo : EIATTR_FRAME_SIZE
	.align		4
.L_209:
        /*04ec*/ 	.byte	0x04, 0x11
        /*04ee*/ 	.short	(.L_211 - .L_210)
	.align		4
.L_210:
        /*04f0*/ 	.word	index@(_ZN10layer_norm40ln_parallel_residual_bwd_finalize_kernelINS_22Kernel_traits_finalizeILj2560Ef6__halfS2_S2_fjLb0ELj1024ELj4ENS_18Kernel_traits_baseILj2560EfS2_S2_S2_fjLj1024EEEEELb0EEEvNS_9BwdParamsE)
        /*04f4*/ 	.word	0x00000000


	//----- nvinfo : EIATTR_REGCOUNT
	.align		4
.L_211:
        /*04f8*/ 	.byte	0x04, 0x2f
        /*04fa*/ 	.short	(.L_213 - .L_212)
	.align		4
.L_212:
        /*04fc*/ 	.word	index@(_ZN10layer_norm22ln_bwd_finalize_kernelINS_22Kernel_traits_finalizeILj2560Ef6__halfS2_S2_fjLb0ELj1024ELj4ENS_18Kernel_traits_baseILj2560EfS2_S2_S2_fjLj1024EEEEELb0ELb0EEEvNS_9BwdParamsE)
        /*0500*/ 	.word	0x0000003f


	//----- nvinfo : EIATTR_FRAME_SIZE
	.align		4
.L_213:
        /*0504*/ 	.byte	0x04, 0x11
        /*0506*/ 	.short	(.L_215 - .L_214)
	.align		4
.L_214:
        /*0508*/ 	.word	index@(_ZN10layer_norm22ln_bwd_finalize_kernelINS_22Kernel_traits_finalizeILj2560Ef6__halfS2_S2_fjLb0ELj1024ELj4ENS_18Kernel_traits_baseILj2560EfS2_S2_S2_fjLj1024EEEEELb0ELb0EEEvNS_9BwdParamsE)
        /*050c*/ 	.word	0x00000000


	//----- nvinfo : EIATTR_REGCOUNT
	.align		4
.L_215:
        /*0510*/ 	.byte	0x04, 0x2f
        /*0512*/ 	.short	(.L_217 - .L_216)
	.align		4
.L_216:
        /*0514*/ 	.word	index@(_ZN10layer_norm31ln_parallel_residual_bwd_kernelINS_13Kernel_traitsIf6__halfS2_S2_fjLj2560ELj1ELj1ELj4ELj8ENS_18Kernel_traits_baseILj2560EfS2_S2_S2_fjLj128EEEEELb1ELb0ELb1EEEvNS_9BwdParamsE)
        /*0518*/ 	.word	0x000000fa


	//----- nvinfo : EIATTR_FRAME_SIZE
	.align		4
.L_217:
        /*051c*/ 	.byte	0x04, 0x11
        /*051e*/ 	.short	(.L_219 - .L_218)
	.align		4
.L_218:
        /*0520*/ 	.word	index@(_ZN10layer_norm31ln_parallel_residual_bwd_kernelINS_13Kernel_traitsIf6__halfS2_S2_fjLj2560ELj1ELj1ELj4ELj8ENS_18Kernel_traits_baseILj2560EfS2_S2_S2_fjLj128EEEEELb1ELb0ELb1EEEvNS_9BwdParamsE)
        /*0524*/ 	.word	0x00000000


	//----- nvinfo : EIATTR_REGCOUNT
	.align		4
.L_219:
        /*0528*/ 	.byte	0x04, 0x2f
        /*052a*/ 	.short	(.L_221 - .L_220)
	.align		4
.L_220:
        /*052c*/ 	.word	index@(_ZN10layer_norm31ln_parallel_residual_bwd_kernelINS_13Kernel_traitsIf6__halfS2_S2_fjLj2560ELj1ELj1ELj4ELj8ENS_18Kernel_traits_baseILj2560EfS2_S2_S2_fjLj128EEEEELb1ELb0ELb0EEEvNS_9BwdParamsE)
        /*0530*/ 	.word	0x000000d2


	//----- nvinfo : EIATTR_FRAME_SIZE
	.align		4
.L_221:
        /*0534*/ 	.byte	0x04, 0x11
        /*0536*/ 	.short	(.L_223 - .L_222)
	.align		4
.L_222:
        /*0538*/ 	.word	index@(_ZN10layer_norm31ln_parallel_residual_bwd_kernelINS_13Kernel_traitsIf6__halfS2_S2_fjLj2560ELj1ELj1ELj4ELj8ENS_18Kernel_traits_baseILj2560EfS2_S2_S2_fjLj128EEEEELb1ELb0ELb0EEEvNS_9BwdParamsE)
        /*053c*/ 	.word	0x00000000


	//----- nvinfo : EIATTR_REGCOUNT
	.align		4
.L_223:
        /*0540*/ 	.byte	0x04, 0x2f
        /*0542*/ 	.short	(.L_225 - .L_224)
	.align		4
.L_224:
        /*0544*/ 	.word	index@(_ZN10layer_norm31ln_parallel_residual_bwd_kernelINS_13Kernel_traitsIf6__halfS2_S2_fjLj2560ELj1ELj1ELj4ELj8ENS_18Kernel_traits_baseILj2560EfS2_S2_S2_fjLj128EEEEELb0ELb1ELb1EEEvNS_9BwdParamsE)
        /*0548*/ 	.word	0x000000b5


	//----- nvinfo : EIATTR_FRAME_SIZE
	.align		4
.L_225:
        /*054c*/ 	.byte	0x04, 0x11
        /*054e*/ 	.short	(.L_227 - .L_226)
	.align		4
.L_226:
        /*0550*/ 	.word	index@(_ZN10layer_norm31ln_parallel_residual_bwd_kernelINS_13Kernel_traitsIf6__halfS2_S2_fjLj2560ELj1ELj1ELj4ELj8ENS_18Kernel_traits_baseILj2560EfS2_S2_S2_fjLj128EEEEELb0ELb1ELb1EEEvNS_9BwdParamsE)
        /*0554*/ 	.word	0x00000000


	//----- nvinfo : EIATTR_REGCOUNT
	.align		4
.L_227:
        /*0558*/ 	.byte	0x04, 0x2f
        /*055a*/ 	.short	(.L_229 - .L_228)
	.align		4
.L_228:
        /*055c*/ 	.word	index@(_ZN10layer_norm31ln_parallel_residual_bwd_kernelINS_13Kernel_traitsIf6__halfS2_S2_fjLj2560ELj1ELj1ELj4ELj8ENS_18Kernel_traits_baseILj2560EfS2_S2_S2_fjLj128EEEEELb0ELb1ELb0EEEvNS_9BwdParamsE)
        /*0560*/ 	.word	0x0000008c


	//----- nvinfo : EIATTR_FRAME_SIZE
	.align		4
.L_229:
        /*0564*/ 	.byte	0x04, 0x11
        /*0566*/ 	.short	(.L_231 - .L_230)
	.align		4
.L_230:
        /*0568*/ 	.word	index@(_ZN10layer_norm31ln_parallel_residual_bwd_kernelINS_13Kernel_traitsIf6__halfS2_S2_fjLj2560ELj1ELj1ELj4ELj8ENS_18Kernel_traits_baseILj2560EfS2_S2_S2_fjLj128EEEEELb0ELb1ELb0EEEvNS_9BwdParamsE)
        /*056c*/ 	.word	0x00000000


	//----- nvinfo : EIATTR_REGCOUNT
	.align		4
.L_231:
        /*0570*/ 	.byte	0x04, 0x2f
        /*0572*/ 	.short	(.L_233 - .L_232)
	.align		4
.L_232:
        /*0574*/ 	.word	index@(_ZN10layer_norm31ln_parallel_residual_bwd_kernelINS_13Kernel_traitsIf6__halfS2_S2_fjLj2560ELj1ELj1ELj4ELj8ENS_18Kernel_traits_baseILj2560EfS2_S2_S2_fjLj128EEEEELb0ELb0ELb1EEEvNS_9BwdParamsE)
        /*0578*/ 	.word	0x000000f6


	//----- nvinfo : EIATTR_FRAME_SIZE
	.align		4
.L_233:
        /*057c*/ 	.byte	0x04, 0x11
        /*057e*/ 	.short	(.L_235 - .L_234)
	.align		4
.L_234:
        /*0580*/ 	.word	index@(_ZN10layer_norm31ln_parallel_residual_bwd_kernelINS_13Kernel_traitsIf6__halfS2_S2_fjLj2560ELj1ELj1ELj4ELj8ENS_18Kernel_traits_baseILj2560EfS2_S2_S2_fjLj128EEEEELb0ELb0ELb1EEEvNS_9BwdParamsE)
        /*0584*/ 	.word	0x00000000


	//----- nvinfo : EIATTR_REGCOUNT
	.align		4
.L_235:
        /*0588*/ 	.byte	0x04, 0x2f
        /*058a*/ 	.short	(.L_237 - .L_236)
	.align		4
.L_236:
        /*058c*/ 	.word	index@(_ZN10layer_norm31ln_parallel_residual_bwd_kernelINS_13Kernel_traitsIf6__halfS2_S2_fjLj2560ELj1ELj1ELj4ELj8ENS_18Kernel_traits_baseILj2560EfS2_S2_S2_fjLj128EEEEELb0ELb0ELb0EEEvNS_9BwdParamsE)
        /*0590*/ 	.word	0x000000c7


	//----- nvinfo : EIATTR_FRAME_SIZE
	.align		4
.L_237:
        /*0594*/ 	.byte	0x04, 0x11
        /*0596*/ 	.short	(.L_239 - .L_238)
	.align		4
.L_238:
        /*0598*/ 	.word	index@(_ZN10layer_norm31ln_parallel_residual_bwd_kernelINS_13Kernel_traitsIf6__halfS2_S2_fjLj2560ELj1ELj1ELj4ELj8ENS_18Kernel_traits_baseILj2560EfS2_S2_S2_fjLj128EEEEELb0ELb0ELb0EEEvNS_9BwdParamsE)
        /*059c*/ 	.word	0x00000000


	//----- nvinfo : EIATTR_REGCOUNT
	.align		4
.L_239:
        /*05a0*/ 	.byte	0x04, 0x2f
        /*05a2*/ 	.short	(.L_241 - .L_240)
	.align		4
.L_240:
        /*05a4*/ 	.word	index@(_ZN10layer_norm31ln_parallel_residual_bwd_kernelINS_13Kernel_traitsIf13__nv_bfloat16fS2_fjLj2560ELj1ELj1ELj4ELj8ENS_18Kernel_traits_baseILj2560EfS2_fS2_fjLj128EEEEELb1ELb1ELb1EEEvNS_9BwdParamsE)
        /*05a8*/ 	.word	0x000000a8


	//----- nvinfo : EIATTR_FRAME_SIZE
	.align		4
.L_241:
        /*05ac*/ 	.byte	0x04, 0x11
        /*05ae*/ 	.short	(.L_243 - .L_242)
	.align		4
.L_242:
        /*05b0*/ 	.word	index@(_ZN10layer_norm31ln_parallel_residual_bwd_kernelINS_13Kernel_traitsIf13__nv_bfloat16fS2_fjLj2560ELj1ELj1ELj4ELj8ENS_18Kernel_traits_baseILj2560EfS2_fS2_fjLj128EEEEELb1ELb1ELb1EEEvNS_9BwdParamsE)
        /*05b4*/ 	.word	0x00000000


	//----- nvinfo : EIATTR_REGCOUNT
	.align		4
.L_243:
        /*05b8*/ 	.byte	0x04, 0x2f
        /*05ba*/ 	.short	(.L_245 - .L_244)
	.align		4
.L_244:
        /*05bc*/ 	.word	index@(_ZN10layer_norm40ln_parallel_residual_bwd_finalize_kernelINS_22Kernel_traits_finalizeILj2560Ef13__nv_bfloat16fS2_fjLb0ELj1024ELj4ENS_18Kernel_traits_baseILj2560EfS2_fS2_fjLj1024EEEEELb1EEEvNS_9BwdParamsE)
        /*05c0*/ 	.word	0x00000020


	//----- nvinfo : EIATTR_FRAME_SIZE
	.align		4
.L_245:
        /*05c4*/ 	.byte	0x04, 0x11
        /*05c6*/ 	.short	(.L_247 - .L_246)
	.align		4
.L_246:
        /*05c8*/ 	.word	index@(_ZN10layer_norm40ln_parallel_residual_bwd_finalize_kernelINS_22Kernel_traits_finalizeILj2560Ef13__nv_bfloat16fS2_fjLb0ELj1024ELj4ENS_18Kernel_traits_baseILj2560EfS2_fS2_fjLj1024EEEEELb1EEEvNS_9BwdParamsE)
        /*05cc*/ 	.word	0x00000000


	//----- nvinfo : EIATTR_REGCOUNT
	.align		4
.L_247:
        /*05d0*/ 	.byte	0x04, 0x2f
        /*05d2*/ 	.short	(.L_249 - .L_248)
	.align		4
.L_248:
        /*05d4*/ 	.word	index@(_ZN10layer_norm22ln_bwd_finalize_kernelINS_22Kernel_traits_finalizeILj2560Ef13__nv_bfloat16fS2_fjLb0ELj1024ELj4ENS_18Kernel_traits_baseILj2560EfS2_fS2_fjLj1024EEEEELb0ELb1EEEvNS_9BwdParamsE)
        /*05d8*/ 	.word	0x00000020


	//----- nvinfo : EIATTR_FRAME_SIZE
	.align		4
.L_249:
        /*05dc*/ 	.byte	0x04, 0x11
        /*05de*/ 	.short	(.L_251 - .L_250)
	.align		4
.L_250:
        /*05e0*/ 	.word	index@(_ZN10layer_norm22ln_bwd_finalize_kernelINS_22Kernel_traits_finalizeILj2560Ef13__nv_bfloat16fS2_fjLb0ELj1024ELj4ENS_18Kernel_traits_baseILj2560EfS2_fS2_fjLj1024EEEEELb0ELb1EEEvNS_9BwdParamsE)
        /*05e4*/ 	.word	0x00000000


	//----- nvinfo : EIATTR_REGCOUNT
	.align		4
.L_251:
        /*05e8*/ 	.byte	0x04, 0x2f
        /*05ea*/ 	.short	(.L_253 - .L_252)
	.align		4
.L_252:
        /*05ec*/ 	.word	index@(_ZN10layer_norm31ln_parallel_residual_bwd_kernelINS_13Kernel_traitsIf13__nv_bfloat16fS2_fjLj2560ELj1ELj1ELj4ELj8ENS_18Kernel_traits_baseILj2560EfS2_fS2_fjLj128EEEEELb1ELb1ELb0EEEvNS_9BwdParamsE)
        /*05f0*/ 	.word	0x0000009c


	//----- nvinfo : EIATTR_FRAME_SIZE
	.align		4
.L_253:
        /*05f4*/ 	.byte	0x04, 0x11
        /*05f6*/ 	.short	(.L_255 - .L_254)
	.align		4
.L_254:
        /*05f8*/ 	.word	index@(_ZN10layer_norm31ln_parallel_residual_bwd_kernelINS_13Kernel_traitsIf13__nv_bfloat16fS2_fjLj2560ELj1ELj1ELj4ELj8ENS_18Kernel_traits_baseILj2560EfS2_fS2_fjLj128EEEEELb1ELb1ELb0EEEvNS_9BwdParamsE)
        /*05fc*/ 	.word	0x00000000


	//----- nvinfo : EIATTR_REGCOUNT
	.align		4
.L_255:
        /*0600*/ 	.byte	0x04, 0x2f
        /*0602*/ 	.short	(.L_257 - .L_256)
	.align		4
.L_256:
        /*0604*/ 	.word	index@(_ZN10layer_norm40ln_parallel_residual_bwd_finalize_kernelINS_22Kernel_traits_finalizeILj2560Ef13__nv_bfloat16fS2_fjLb0ELj1024ELj4ENS_18Kernel_traits_baseILj2560EfS2_fS2_fjLj1024EEEEELb0EEEvNS_9BwdParamsE)
        /*0608*/ 	.word	0x00000020


	//----- nvinfo : EIATTR_FRAME_SIZE
	.align		4
.L_257:
        /*060c*/ 	.byte	0x04, 0x11
        /*060e*/ 	.short	(.L_259 - .L_258)
	.align		4
.L_258:
        /*0610*/ 	.word	index@(_ZN10layer_norm40ln_parallel_residual_bwd_finalize_kernelINS_22Kernel_traits_finalizeILj2560Ef13__nv_bfloat16fS2_fjLb0ELj1024ELj4ENS_18Kernel_traits_baseILj2560EfS2_fS2_fjLj1024EEEEELb0EEEvNS_9BwdParamsE)
        /*0614*/ 	.word	0x00000000


	//----- nvinfo : EIATTR_REGCOUNT
	.align		4
.L_259:
        /*0618*/ 	.byte	0x04, 0x2f
        /*061a*/ 	.short	(.L_261 - .L_260)
	.align		4
.L_260:
        /*061c*/ 	.word	index@(_ZN10layer_norm22ln_bwd_finalize_kernelINS_22Kernel_traits_finalizeILj2560Ef13__nv_bfloat16fS2_fjLb0ELj1024ELj4ENS_18Kernel_traits_baseILj2560EfS2_fS2_fjLj1024EEEEELb0ELb0EEEvNS_9BwdParamsE)
        /*0620*/ 	.word	0x0000003f


	//----- nvinfo : EIATTR_FRAME_SIZE
	.align		4
.L_261:
        /*0624*/ 	.byte	0x04, 0x11
        /*0626*/ 	.short	(.L_263 - .L_262)
	.align		4
.L_262:
        /*0628*/ 	.word	index@(_ZN10layer_norm22ln_bwd_finalize_kernelINS_22Kernel_traits_finalizeILj2560Ef13__nv_bfloat16fS2_fjLb0ELj1024ELj4ENS_18Kernel_traits_baseILj2560EfS2_fS2_fjLj1024EEEEELb0ELb0EEEvNS_9BwdParamsE)
        /*062c*/ 	.word	0x00000000


	//----- nvinfo : EIATTR_REGCOUNT
	.align		4
.L_263:
        /*0630*/ 	.byte	0x04, 0x2f
        /*0632*/ 	.short	(.L_265 - .L_264)
	.align		4
.L_264:
        /*0634*/ 	.word	index@(_ZN10layer_norm31ln_parallel_residual_bwd_kernelINS_13Kernel_traitsIf13__nv_bfloat16fS2_fjLj2560ELj1ELj1ELj4ELj8ENS_18Kernel_traits_baseILj2560EfS2_fS2_fjLj128EEEEELb1ELb0ELb1EEEvNS_9BwdParamsE)
        /*0638*/ 	.word	0x000000ff


	//----- nvinfo : EIATTR_FRAME_SIZE
	.align		4
.L_265:
        /*063c*/ 	.byte	0x04, 0x11
        /*063e*/ 	.short	(.L_267 - .L_266)
	.align		4
.L_266:
        /*0640*/ 	.word	index@(_ZN10layer_norm31ln_parallel_residual_bwd_kernelINS_13Kernel_traitsIf13__nv_bfloat16fS2_fjLj2560ELj1ELj1ELj4ELj8ENS_18Kernel_traits_baseILj2560EfS2_fS2_fjLj128EEEEELb1ELb0ELb1EEEvNS_9BwdParamsE)
        /*0644*/ 	.word	0x00000000


	//----- nvinfo : EIATTR_REGCOUNT
	.align		4
.L_267:
        /*0648*/ 	.byte	0x04, 0x2f
        /*064a*/ 	.short	(.L_269 - .L_268)
	.align		4
.L_268:
        /*064c*/ 	.word	index@(_ZN10layer_norm31ln_parallel_residual_bwd_kernelINS_13Kernel_traitsIf13__nv_bfloat16fS2_fjLj2560ELj1ELj1ELj4ELj8ENS_18Kernel_traits_baseILj2560EfS2_fS2_fjLj128EEEEELb1ELb0ELb0EEEvNS_9BwdParamsE)
        /*0650*/ 	.word	0x000000df


	//----- nvinfo : EIATTR_FRAME_SIZE
	.align		4
.L_269:
        /*0654*/ 	.byte	0x04, 0x11
        /*0656*/ 	.short	(.L_271 - .L_270)
	.align		4
.L_270:
        /*0658*/ 	.word	index@(_ZN10layer_norm31ln_parallel_residual_bwd_kernelINS_13Kernel_traitsIf13__nv_bfloat16fS2_fjLj2560ELj1ELj1ELj4ELj8ENS_18Kernel_traits_baseILj2560EfS2_fS2_fjLj128EEEEELb1ELb0ELb0EEEvNS_9BwdParamsE)
        /*065c*/ 	.word	0x00000000


	//----- nvinfo : EIATTR_REGCOUNT
	.align		4
.L_271:
        /*0660*/ 	.byte	0x04, 0x2f
        /*0662*/ 	.short	(.L_273 - .L_272)
	.align		4
.L_272:
        /*0664*/ 	.word	index@(_ZN10layer_norm31ln_parallel_residual_bwd_kernelINS_13Kernel_traitsIf13__nv_bfloat16fS2_fjLj2560ELj1ELj1ELj4ELj8ENS_18Kernel_traits_baseILj2560EfS2_fS2_fjLj128EEEEELb0ELb1ELb1EEEvNS_9BwdParamsE)
        /*0668*/ 	.word	0x000000a8


	//----- nvinfo : EIATTR_FRAME_SIZE
	.align		4
.L_273:
        /*066c*/ 	.byte	0x04, 0x11
        /*066e*/ 	.short	(.L_275 - .L_274)
	.align		4
.L_274:
        /*0670*/ 	.word	index@(_ZN10layer_norm31ln_parallel_residual_bwd_kernelINS_13Kernel_traitsIf13__nv_bfloat16fS2_fjLj2560ELj1ELj1ELj4ELj8ENS_18Kernel_traits_baseILj2560EfS2_fS2_fjLj128EEEEELb0ELb1ELb1EEEvNS_9BwdParamsE)
        /*0674*/ 	.word	0x00000000


	//----- nvinfo : EIATTR_REGCOUNT
	.align		4
.L_275:
        /*0678*/ 	.byte	0x04, 0x2f
        /*067a*/ 	.short	(.L_277 - .L_276)
	.align		4
.L_276:
        /*067c*/ 	.word	index@(_ZN10layer_norm31ln_parallel_residual_bwd_kernelINS_13Kernel_traitsIf13__nv_bfloat16fS2_fjLj2560ELj1ELj1ELj4ELj8ENS_18Kernel_traits_baseILj2560EfS2_fS2_fjLj128EEEEELb0ELb1ELb0EEEvNS_9BwdParamsE)
        /*0680*/ 	.word	0x00000096


	//----- nvinfo : EIATTR_FRAME_SIZE
	.align		4
.L_277:
        /*0684*/ 	.byte	0x04, 0x11
        /*0686*/ 	.short	(.L_279 - .L_278)
	.align		4
.L_278:
        /*0688*/ 	.word	index@(_ZN10layer_norm31ln_parallel_residual_bwd_kernelINS_13Kernel_traitsIf13__nv_bfloat16fS2_fjLj2560ELj1ELj1ELj4ELj8ENS_18Kernel_traits_baseILj2560EfS2_fS2_fjLj128EEEEELb0ELb1ELb0EEEvNS_9BwdParamsE)
        /*068c*/ 	.word	0x00000000


	//----- nvinfo : EIATTR_REGCOUNT
	.align		4
.L_279:
        /*0690*/ 	.byte	0x04, 0x2f
        /*0692*/ 	.short	(.L_281 - .L_280)
	.align		4
.L_280:
        /*0694*/ 	.word	index@(_ZN10layer_norm31ln_parallel_residual_bwd_kernelINS_13Kernel_traitsIf13__nv_bfloat16fS2_fjLj2560ELj1ELj1ELj4ELj8ENS_18Kernel_traits_baseILj2560EfS2_fS2_fjLj128EEEEELb0ELb0ELb1EEEvNS_9BwdParamsE)
        /*0698*/ 	.word	0x000000fe


	//----- nvinfo : EIATTR_FRAME_SIZE
	.align		4
.L_281:
        /*069c*/ 	.byte	0x04, 0x11
        /*069e*/ 	.short	(.L_283 - .L_282)
	.align		4
.L_282:
        /*06a0*/ 	.word	index@(_ZN10layer_norm31ln_parallel_residual_bwd_kernelINS_13Kernel_traitsIf13__nv_bfloat16fS2_fjLj2560ELj1ELj1ELj4ELj8ENS_18Kernel_traits_baseILj2560EfS2_fS2_fjLj128EEEEELb0ELb0ELb1EEEvNS_9BwdParamsE)
        /*06a4*/ 	.word	0x00000000


	//----- nvinfo : EIATTR_REGCOUNT
	.align		4
.L_283:
        /*06a8*/ 	.byte	0x04, 0x2f
        /*06aa*/ 	.short	(.L_285 - .L_284)
	.align		4
.L_284:
        /*06ac*/ 	.word	index@(_ZN10layer_norm31ln_parallel_residual_bwd_kernelINS_13Kernel_traitsIf13__nv_bfloat16fS2_fjLj2560ELj1ELj1ELj4ELj8ENS_18Kernel_traits_baseILj2560EfS2_fS2_fjLj128EEEEELb0ELb0ELb0EEEvNS_9BwdParamsE)
        /*06b0*/ 	.word	0x000000d3


	//----- nvinfo : EIATTR_FRAME_SIZE
	.align		4
.L_285:
        /*06b4*/ 	.byte	0x04, 0x11
        /*06b6*/ 	.short	(.L_287 - .L_286)
	.align		4
.L_286:
        /*06b8*/ 	.word	index@(_ZN10layer_norm31ln_parallel_residual_bwd_kernelINS_13Kernel_traitsIf13__nv_bfloat16fS2_fjLj2560ELj1ELj1ELj4ELj8ENS_18Kernel_traits_baseILj2560EfS2_fS2_fjLj128EEEEELb0ELb0ELb0EEEvNS_9BwdParamsE)
        /*06bc*/ 	.word	0x00000000


	//----- nvinfo : EIATTR_REGCOUNT
	.align		4
.L_287:
        /*06c0*/ 	.byte	0x04, 0x2f
        /*06c2*/ 	.short	(.L_289 - .L_288)
	.align		4
.L_288:
        /*06c4*/ 	.word	index@(_ZN10layer_norm31ln_parallel_residual_bwd_kernelINS_13Kernel_traitsI13__nv_bfloat16S2_fS2_fjLj2560ELj1ELj1ELj4ELj8ENS_18Kernel_traits_baseILj2560ES2_S2_fS2_fjLj128EEEEELb1ELb1ELb1EEEvNS_9BwdParamsE)
        /*06c8*/ 	.word	0x000000a8


	//----- nvinfo : EIATTR_FRAME_SIZE
	.align		4
.L_289:
        /*06cc*/ 	.byte	0x04, 0x11
        /*06ce*/ 	.short	(.L_291 - .L_290)
	.align		4
.L_290:
        /*06d0*/ 	.word	index@(_ZN10layer_norm31ln_parallel_residual_bwd_kernelINS_13Kernel_traitsI13__nv_bfloat16S2_fS2_fjLj2560ELj1ELj1ELj4ELj8ENS_18Kernel_traits_baseILj2560ES2_S2_fS2_fjLj128EEEEELb1ELb1ELb1EEEvNS_9BwdParamsE)
        /*06d4*/ 	.word	0x00000000


	//----- nvinfo : EIATTR_REGCOUNT
	.align		4
.L_291:
        /*06d8*/ 	.byte	0x04, 0x2f
        /*06da*/ 	.short	(.L_293 - .L_292)
	.align		4
.L_292:
        /*06dc*/ 	.word	index@(_ZN10layer_norm40ln_parallel_residual_bwd_finalize_kernelINS_22Kernel_traits_finalizeILj2560E13__nv_bfloat16S2_fS2_fjLb0ELj1024ELj4ENS_18Kernel_traits_baseILj2560ES2_S2_fS2_fjLj1024EEEEELb1EEEvNS_9BwdParamsE)
        /*06e0*/ 	.word	0x00000020


	//----- nvinfo : EIATTR_FRAME_SIZE
	.align		4
.L_293:
        /*06e4*/ 	.byte	0x04, 0x11
        /*06e6*/ 	.short	(.L_295 - .L_294)
	.align		4
.L_294:
        /*06e8*/ 	.word	index@(_ZN10layer_norm40ln_parallel_residual_bwd_finalize_kernelINS_22Kernel_traits_finalizeILj2560E13__nv_bfloat16S2_fS2_fjLb0ELj1024ELj4ENS_18Kernel_traits_baseILj2560ES2_S2_fS2_fjLj1024EEEEELb1EEEvNS_9BwdParamsE)
        /*06ec*/ 	.word	0x00000000


	//----- nvinfo : EIATTR_REGCOUNT
	.align		4
.L_295:
        /*06f0*/ 	.byte	0x04, 0x2f
        /*06f2*/ 	.short	(.L_297 - .L_296)
	.align		4
.L_296:
        /*06f4*/ 	.word	index@(_ZN10layer_norm22ln_bwd_finalize_kernelINS_22Kernel_traits_finalizeILj2560E13__nv_bfloat16S2_fS2_fjLb0ELj1024ELj4ENS_18Kernel_traits_baseILj2560ES2_S2_fS2_fjLj1024EEEEELb0ELb1EEEvNS_9BwdParamsE)
        /*06f8*/ 	.word	0x00000020


	//----- nvinfo : EIATTR_FRAME_SIZE
	.align		4
.L_297:
        /*06fc*/ 	.byte	0x04, 0x11
        /*06fe*/ 	.short	(.L_299 - .L_298)
	.align		4
.L_298:
        /*0700*/ 	.word	index@(_ZN10layer_norm22ln_bwd_finalize_kernelINS_22Kernel_traits_finalizeILj2560E13__nv_bfloat16S2_fS2_fjLb0ELj1024ELj4ENS_18Kernel_traits_baseILj2560ES2_S2_fS2_fjLj1024EEEEELb0ELb1EEEvNS_9BwdParamsE)
        /*0704*/ 	.word	0x00000000


	//----- nvinfo : EIATTR_REGCOUNT
	.align		4
.L_299:
        /*0708*/ 	.byte	0x04, 0x2f
        /*070a*/ 	.short	(.L_301 - .L_300)
	.align		4
.L_300:
        /*070c*/ 	.word	index@(_ZN10layer_norm31ln_parallel_residual_bwd_kernelINS_13Kernel_traitsI13__nv_bfloat16S2_fS2_fjLj2560ELj1ELj1ELj4ELj8ENS_18Kernel_traits_baseILj2560ES2_S2_fS2_fjLj128EEEEELb1ELb1ELb0EEEvNS_9BwdParamsE)
        /*0710*/ 	.word	0x0000009c


	//----- nvinfo : EIATTR_FRAME_SIZE
	.align		4
.L_301:
        /*0714*/ 	.byte	0x04, 0x11
        /*0716*/ 	.short	(.L_303 - .L_302)
	.align		4
.L_302:
        /*0718*/ 	.word	index@(_ZN10layer_norm31ln_parallel_residual_bwd_kernelINS_13Kernel_traitsI13__nv_bfloat16S2_fS2_fjLj2560ELj1ELj1ELj4ELj8ENS_18Kernel_traits_baseILj2560ES2_S2_fS2_fjLj128EEEEELb1ELb1ELb0EEEvNS_9BwdParamsE)
        /*071c*/ 	.word	0x00000000


	//----- nvinfo : EIATTR_REGCOUNT
	.align		4
.L_303:
        /*0720*/ 	.byte	0x04, 0x2f
        /*0722*/ 	.short	(.L_305 - .L_304)
	.align		4
.L_304:
        /*0724*/ 	.word	index@(_ZN10layer_norm40ln_parallel_residual_bwd_finalize_kernelINS_22Kernel_traits_finalizeILj2560E13__nv_bfloat16S2_fS2_fjLb0ELj1024ELj4ENS_18Kernel_traits_baseILj2560ES2_S2_fS2_fjLj1024EEEEELb0EEEvNS_9BwdParamsE)
        /*0728*/ 	.word	0x00000020


	//----- nvinfo : EIATTR_FRAME_SIZE
	.align		4
.L_305:
        /*072c*/ 	.byte	0x04, 0x11
        /*072e*/ 	.short	(.L_307 - .L_306)
	.align		4
.L_306:
        /*0730*/ 	.word	index@(_ZN10layer_norm40ln_parallel_residual_bwd_finalize_kernelINS_22Kernel_traits_finalizeILj2560E13__nv_bfloat16S2_fS2_fjLb0ELj1024ELj4ENS_18Kernel_traits_baseILj2560ES2_S2_fS2_fjLj1024EEEEELb0EEEvNS_9BwdParamsE)
        /*0734*/ 	.word	0x00000000


	//----- nvinfo : EIATTR_REGCOUNT
	.align		4
.L_307:
        /*0738*/ 	.byte	0x04, 0x2f
        /*073a*/ 	.short	(.L_309 - .L_308)
	.align		4
.L_308:
        /*073c*/ 	.word	index@(_ZN10layer_norm22ln_bwd_finalize_kernelINS_22Kernel_traits_finalizeILj2560E13__nv_bfloat16S2_fS2_fjLb0ELj1024ELj4ENS_18Kernel_traits_baseILj2560ES2_S2_fS2_fjLj1024EEEEELb0ELb0EEEvNS_9BwdParamsE)
        /*0740*/ 	.word	0x0000003f


	//----- nvinfo : EIATTR_FRAME_SIZE
	.align		4
.L_309:
        /*0744*/ 	.byte	0x04, 0x11
        /*0746*/ 	.short	(.L_311 - .L_310)
	.align		4
.L_310:
        /*0748*/ 	.word	index@(_ZN10layer_norm22ln_bwd_finalize_kernelINS_22Kernel_traits_finalizeILj2560E13__nv_bfloat16S2_fS2_fjLb0ELj1024ELj4ENS_18Kernel_traits_baseILj2560ES2_S2_fS2_fjLj1024EEEEELb0ELb0EEEvNS_9BwdParamsE)
        /*074c*/ 	.word	0x00000000


	//----- nvinfo : EIATTR_REGCOUNT
	.align		4
.L_311:
        /*0750*/ 	.byte	0x04, 0x2f
        /*0752*/ 	.short	(.L_313 - .L_312)
	.align		4
.L_312:
        /*0754*/ 	.word	index@(_ZN10layer_norm31ln_parallel_residual_bwd_kernelINS_13Kernel_traitsI13__nv_bfloat16S2_fS2_fjLj2560ELj1ELj1ELj4ELj8ENS_18Kernel_traits_baseILj2560ES2_S2_fS2_fjLj128EEEEELb1ELb0ELb1EEEvNS_9BwdParamsE)
        /*0758*/ 	.word	0x000000ff


	//----- nvinfo : EIATTR_FRAME_SIZE
	.align		4
.L_313:
        /*075c*/ 	.byte	0x04, 0x11
        /*075e*/ 	.short	(.L_315 - .L_314)
	.align		4
.L_314:
        /*0760*/ 	.word	index@(_ZN10layer_norm31ln_parallel_residual_bwd_kernelINS_13Kernel_traitsI13__nv_bfloat16S2_fS2_fjLj2560ELj1ELj1ELj4ELj8ENS_18Kernel_traits_baseILj2560ES2_S2_fS2_fjLj128EEEEELb1ELb0ELb1EEEvNS_9BwdParamsE)
        /*0764*/ 	.word	0x00000000


	//----- nvinfo : EIATTR_REGCOUNT
	.align		4
.L_315:
        /*0768*/ 	.byte	0x04, 0x2f
        /*076a*/ 	.short	(.L_317 - .L_316)
	.align		4
.L_316:
        /*076c*/ 	.word	index@(_ZN10layer_norm31ln_parallel_residual_bwd_kernelINS_13Kernel_traitsI13__nv_bfloat16S2_fS2_fjLj2560ELj1ELj1ELj4ELj8ENS_18Kernel_traits_baseILj2560ES2_S2_fS2_fjLj128EEEEELb1ELb0ELb0EEEvNS_9BwdParamsE)
        /*0770*/ 	.word	0x000000e1


	//----- nvinfo : EIATTR_FRAME_SIZE
	.align		4
.L_317:
        /*0774*/ 	.byte	0x04, 0x11
        /*0776*/ 	.short	(.L_319 - .L_318)
	.align		4
.L_318:
        /*0778*/ 	.word	index@(_ZN10layer_norm31ln_parallel_residual_bwd_kernelINS_13Kernel_traitsI13__nv_bfloat16S2_fS2_fjLj2560ELj1ELj1ELj4ELj8ENS_18Kernel_traits_baseILj2560ES2_S2_fS2_fjLj128EEEEELb1ELb0ELb0EEEvNS_9BwdParamsE)
        /*077c*/ 	.word	0x00000000


	//----- nvinfo : EIATTR_REGCOUNT
	.align		4
.L_319:
        /*0780*/ 	.byte	0x04, 0x2f
        /*0782*/ 	.short	(.L_321 - .L_320)
	.align		4
.L_320:
        /*0784*/ 	.word	index@(_ZN10layer_norm31ln_parallel_residual_bwd_kernelINS_13Kernel_traitsI13__nv_bfloat16S2_fS2_fjLj2560ELj1ELj1ELj4ELj8ENS_18Kernel_traits_baseILj2560ES2_S2_fS2_fjLj128EEEEELb0ELb1ELb1EEEvNS_9BwdParamsE)
        /*0788*/ 	.word	0x000000a8


	//----- nvinfo : EIATTR_FRAME_SIZE
	.align		4
.L_321:
        /*078c*/ 	.byte	0x04, 0x11
        /*078e*/ 	.short	(.L_323 - .L_322)
	.align		4
.L_322:
        /*0790*/ 	.word	index@(_ZN10layer_norm31ln_parallel_residual_bwd_kernelINS_13Kernel_traitsI13__nv_bfloat16S2_fS2_fjLj2560ELj1ELj1ELj4ELj8ENS_18Kernel_traits_baseILj2560ES2_S2_fS2_fjLj128EEEEELb0ELb1ELb1EEEvNS_9BwdParamsE)
        /*0794*/ 	.word	0x00000000


	//----- nvinfo : EIATTR_REGCOUNT
	.align		4
.L_323:
        /*0798*/ 	.byte	0x04, 0x2f
        /*079a*/ 	.short	(.L_325 - .L_324)
	.align		4
.L_324:
        /*079c*/ 	.word	index@(_ZN10layer_norm31ln_parallel_residual_bwd_kernelINS_13Kernel_traitsI13__nv_bfloat16S2_fS2_fjLj2560ELj1ELj1ELj4ELj8ENS_18Kernel_traits_baseILj2560ES2_S2_fS2_fjLj128EEEEELb0ELb1ELb0EEEvNS_9BwdParamsE)
        /*07a0*/ 	.word	0x00000097


	//----- nvinfo : EIATTR_FRAME_SIZE
	.align		4
.L_325:
        /*07a4*/ 	.byte	0x04, 0x11
        /*07a6*/ 	.short	(.L_327 - .L_326)
	.align		4
.L_326:
        /*07a8*/ 	.word	index@(_ZN10layer_norm31ln_parallel_residual_bwd_kernelINS_13Kernel_traitsI13__nv_bfloat16S2_fS2_fjLj2560ELj1ELj1ELj4ELj8ENS_18Kernel_traits_baseILj2560ES2_S2_fS2_fjLj128EEEEELb0ELb1ELb0EEEvNS_9BwdParamsE)
        /*07ac*/ 	.word	0x00000000


	//----- nvinfo : EIATTR_REGCOUNT
	.align		4
.L_327:
        /*07b0*/ 	.byte	0x04, 0x2f
        /*07b2*/ 	.short	(.L_329 - .L_328)
	.align		4
.L_328:
        /*07b4*/ 	.word	index@(_ZN10layer_norm31ln_parallel_residual_bwd_kernelINS_13Kernel_traitsI13__nv_bfloat16S2_fS2_fjLj2560ELj1ELj1ELj4ELj8ENS_18Kernel_traits_baseILj2560ES2_S2_fS2_fjLj128EEEEELb0ELb0ELb1EEEvNS_9BwdParamsE)
        /*07b8*/ 	.word	0x000000fa


	//----- nvinfo : EIATTR_FRAME_SIZE
	.align		4
.L_329:
        /*07bc*/ 	.byte	0x04, 0x11
        /*07be*/ 	.short	(.L_331 - .L_330)
	.align		4
.L_330:
        /*07c0*/ 	.word	index@(_ZN10layer_norm31ln_parallel_residual_bwd_kernelINS_13Kernel_traitsI13__nv_bfloat16S2_fS2_fjLj2560ELj1ELj1ELj4ELj8ENS_18Kernel_traits_baseILj2560ES2_S2_fS2_fjLj128EEEEELb0ELb0ELb1EEEvNS_9BwdParamsE)
        /*07c4*/ 	.word	0x00000000


	//----- nvinfo : EIATTR_REGCOUNT
	.align		4
.L_331:
        /*07c8*/ 	.byte	0x04, 0x2f
        /*07ca*/ 	.short	(.L_333 - .L_332)
	.align		4
.L_332:
        /*07cc*/ 	.word	index@(_ZN10layer_norm31ln_parallel_residual_bwd_kernelINS_13Kernel_traitsI13__nv_bfloat16S2_fS2_fjLj2560ELj1ELj1ELj4ELj8ENS_18Kernel_traits_baseILj2560ES2_S2_fS2_fjLj128EEEEELb0ELb0ELb0EEEvNS_9BwdParamsE)
        /*07d0*/ 	.word	0x000000d5


	//----- nvinfo : EIATTR_FRAME_SIZE
	.align		4
.L_333:
        /*07d4*/ 	.byte	0x04, 0x11
        /*07d6*/ 	.short	(.L_335 - .L_334)
	.align		4
.L_334:
        /*07d8*/ 	.word	index@(_ZN10layer_norm31ln_parallel_residual_bwd_kernelINS_13Kernel_traitsI13__nv_bfloat16S2_fS2_fjLj2560ELj1ELj1ELj4ELj8ENS_18Kernel_traits_baseILj2560ES2_S2_fS2_fjLj128EEEEELb0ELb0ELb0EEEvNS_9BwdParamsE)
        /*07dc*/ 	.word	0x00000000


	//----- nvinfo : EIATTR_REGCOUNT
	.align		4
.L_335:
        /*07e0*/ 	.byte	0x04, 0x2f
        /*07e2*/ 	.short	(.L_337 - .L_336)
	.align		4
.L_336:
        /*07e4*/ 	.word	index@(_ZN10layer_norm31ln_parallel_residual_bwd_kernelINS_13Kernel_traitsIf13__nv_bfloat16S2_S2_fjLj2560ELj1ELj1ELj4ELj8ENS_18Kernel_traits_baseILj2560EfS2_S2_S2_fjLj128EEEEELb1ELb1ELb1EEEvNS_9BwdParamsE)
        /*07e8*/ 	.word	0x000000a8


	//----- nvinfo : EIATTR_FRAME_SIZE
	.align		4
.L_337:
        /*07ec*/ 	.byte	0x04, 0x11
        /*07ee*/ 	.short	(.L_339 - .L_338)
	.align		4
.L_338:
        /*07f0*/ 	.word	index@(_ZN10layer_norm31ln_parallel_residual_bwd_kernelINS_13Kernel_traitsIf13__nv_bfloat16S2_S2_fjLj2560ELj1ELj1ELj4ELj8ENS_18Kernel_traits_baseILj2560EfS2_S2_S2_fjLj128EEEEELb1ELb1ELb1EEEvNS_9BwdParamsE)
        /*07f4*/ 	.word	0x00000000


	//----- nvinfo : EIATTR_REGCOUNT
	.align		4
.L_339:
        /*07f8*/ 	.byte	0x04, 0x2f
        /*07fa*/ 	.short	(.L_341 - .L_340)
	.align		4
.L_340:
        /*07fc*/ 	.word	index@(_ZN10layer_norm40ln_parallel_residual_bwd_finalize_kernelINS_22Kernel_traits_finalizeILj2560Ef13__nv_bfloat16S2_S2_fjLb0ELj1024ELj4ENS_18Kernel_traits_baseILj2560EfS2_S2_S2_fjLj1024EEEEELb1EEEvNS_9BwdParamsE)
        /*0800*/ 	.word	0x00000020


	//----- nvinfo : EIATTR_FRAME_SIZE
	.align		4
.L_341:
        /*0804*/ 	.byte	0x04, 0x11
        /*0806*/ 	.short	(.L_343 - .L_342)
	.align		4
.L_342:
        /*0808*/ 	.word	index@(_ZN10layer_norm40ln_parallel_residual_bwd_finalize_kernelINS_22Kernel_traits_finalizeILj2560Ef13__nv_bfloat16S2_S2_fjLb0ELj1024ELj4ENS_18Kernel_traits_baseILj2560EfS2_S2_S2_fjLj1024EEEEELb1EEEvNS_9BwdParamsE)
        /*080c*/ 	.word	0x00000000


	//----- nvinfo : EIATTR_REGCOUNT
	.align		4
.L_343:
        /*0810*/ 	.byte	0x04, 0x2f
        /*0812*/ 	.short	(.L_345 - .L_344)
	.align		4
.L_344:
        /*0814*/ 	.word	index@(_ZN10layer_norm22ln_bwd_finalize_kernelINS_22Kernel_traits_finalizeILj2560Ef13__nv_bfloat16S2_S2_fjLb0ELj1024ELj4ENS_18Kernel_traits_baseILj2560EfS2_S2_S2_fjLj1024EEEEELb0ELb1EEEvNS_9BwdParamsE)
        /*0818*/ 	.word	0x00000020


	//----- nvinfo : EIATTR_FRAME_SIZE
	.align		4
.L_345:
        /*081c*/ 	.byte	0x04, 0x11
        /*081e*/ 	.short	(.L_347 - .L_346)
	.align		4
.L_346:
        /*0820*/ 	.word	index@(_ZN10layer_norm22ln_bwd_finalize_kernelINS_22Kernel_traits_finalizeILj2560Ef13__nv_bfloat16S2_S2_fjLb0ELj1024ELj4ENS_18Kernel_traits_baseILj2560EfS2_S2_S2_fjLj1024EEEEELb0ELb1EEEvNS_9BwdParamsE)
        /*0824*/ 	.word	0x00000000


	//----- nvinfo : EIATTR_REGCOUNT
	.align		4
.L_347:
        /*0828*/ 	.byte	0x04, 0x2f
        /*082a*/ 	.short	(.L_349 - .L_348)
	.align		4
.L_348:
        /*082c*/ 	.word	index@(_ZN10layer_norm31ln_parallel_residual_bwd_kernelINS_13Kernel_traitsIf13__nv_bfloat16S2_S2_fjLj2560ELj1ELj1ELj4ELj8ENS_18Kernel_traits_baseILj2560EfS2_S2_S2_fjLj128EEEEELb1ELb1ELb0EEEvNS_9BwdParamsE)
        /*0830*/ 	.word	0x00000096


	//----- nvinfo : EIATTR_FRAME_SIZE
	.align		4
.L_349:
        /*0834*/ 	.byte	0x04, 0x11
        /*0836*/ 	.short	(.L_351 - .L_350)
	.align		4
.L_350:
        /*0838*/ 	.word	index@(_ZN10layer_norm31ln_parallel_residual_bwd_kernelINS_13Kernel_traitsIf13__nv_bfloat16S2_S2_fjLj2560ELj1ELj1ELj4ELj8ENS_18Kernel_traits_baseILj2560EfS2_S2_S2_fjLj128EEEEELb1ELb1ELb0EEEvNS_9BwdParamsE)
        /*083c*/ 	.word	0x00000000


	//----- nvinfo : EIATTR_REGCOUNT
	.align		4
.L_351:
        /*0840*/ 	.byte	0x04, 0x2f
        /*0842*/ 	.short	(.L_353 - .L_352)
	.align		4
.L_352:
        /*0844*/ 	.word	index@(_ZN10layer_norm40ln_parallel_residual_bwd_finalize_kernelINS_22Kernel_traits_finalizeILj2560Ef13__nv_bfloat16S2_S2_fjLb0ELj1024ELj4ENS_18Kernel_traits_baseILj2560EfS2_S2_S2_fjLj1024EEEEELb0EEEvNS_9BwdParamsE)
        /*0848*/ 	.word	0x00000020


	//----- nvinfo : EIATTR_FRAME_SIZE
	.align		4
.L_353:
        /*084c*/ 	.byte	0x04, 0x11
        /*084e*/ 	.short	(.L_355 - .L_354)
	.align		4
.L_354:
        /*0850*/ 	.word	index@(_ZN10layer_norm40ln_parallel_residual_bwd_finalize_kernelINS_22Kernel_traits_finalizeILj2560Ef13__nv_bfloat16S2_S2_fjLb0ELj1024ELj4ENS_18Kernel_traits_baseILj2560EfS2_S2_S2_fjLj1024EEEEELb0EEEvNS_9BwdParamsE)
        /*0854*/ 	.word	0x00000000


	//----- nvinfo : EIATTR_REGCOUNT
	.align		4
.L_355:
        /*0858*/ 	.byte	0x04, 0x2f
        /*085a*/ 	.short	(.L_357 - .L_356)
	.align		4
.L_356:
        /*085c*/ 	.word	index@(_ZN10layer_norm22ln_bwd_finalize_kernelINS_22Kernel_traits_finalizeILj2560Ef13__nv_bfloat16S2_S2_fjLb0ELj1024ELj4ENS_18Kernel_traits_baseILj2560EfS2_S2_S2_fjLj1024EEEEELb0ELb0EEEvNS_9BwdParamsE)
        /*0860*/ 	.word	0x0000003f


	//----- nvinfo : EIATTR_FRAME_SIZE
	.align		4
.L_357:
        /*0864*/ 	.byte	0x04, 0x11
        /*0866*/ 	.short	(.L_359 - .L_358)
	.align		4
.L_358:
        /*0868*/ 	.word	index@(_ZN10layer_norm22ln_bwd_finalize_kernelINS_22Kernel_traits_finalizeILj2560Ef13__nv_bfloat16S2_S2_fjLb0ELj1024ELj4ENS_18Kernel_traits_baseILj2560EfS2_S2_S2_fjLj1024EEEEELb0ELb0EEEvNS_9BwdParamsE)
        /*086c*/ 	.word	0x00000000


	//----- nvinfo : EIATTR_REGCOUNT
	.align		4
.L_359:
        /*0870*/ 	.byte	0x04, 0x2f
        /*0872*/ 	.short	(.L_361 - .L_360)
	.align		4
.L_360:
        /*0874*/ 	.word	index@(_ZN10layer_norm31ln_parallel_residual_bwd_kernelINS_13Kernel_traitsIf13__nv_bfloat16S2_S2_fjLj2560ELj1ELj1ELj4ELj8ENS_18Kernel_traits_baseILj2560EfS2_S2_S2_fjLj128EEEEELb1ELb0ELb1EEEvNS_9BwdParamsE)
        /*0878*/ 	.word	0x000000fa


	//----- nvinfo : EIATTR_FRAME_SIZE
	.align		4
.L_361:
        /*087c*/ 	.byte	0x04, 0x11
        /*087e*/ 	.short	(.L_363 - .L_362)
	.align		4
.L_362:
        /*0880*/ 	.word	index@(_ZN10layer_norm31ln_parallel_residual_bwd_kernelINS_13Kernel_traitsIf13__nv_bfloat16S2_S2_fjLj2560ELj1ELj1ELj4ELj8ENS_18Kernel_traits_baseILj2560EfS2_S2_S2_fjLj128EEEEELb1ELb0ELb1EEEvNS_9BwdParamsE)
        /*0884*/ 	.word	0x00000000


	//----- nvinfo : EIATTR_REGCOUNT
	.align		4
.L_363:
        /*0888*/ 	.byte	0x04, 0x2f
        /*088a*/ 	.short	(.L_365 - .L_364)
	.align		4
.L_364:
        /*088c*/ 	.word	index@(_ZN10layer_norm31ln_parallel_residual_bwd_kernelINS_13Kernel_traitsIf13__nv_bfloat16S2_S2_fjLj2560ELj1ELj1ELj4ELj8ENS_18Kernel_traits_baseILj2560EfS2_S2_S2_fjLj128EEEEELb1ELb0ELb0EEEvNS_9BwdParamsE)
        /*0890*/ 	.word	0x000000d2


	//----- nvinfo : EIATTR_FRAME_SIZE
	.align		4
.L_365:
        /*0894*/ 	.byte	0x04, 0x11
        /*0896*/ 	.short	(.L_367 - .L_366)
	.align		4
.L_366:
        /*0898*/ 	.word	index@(_ZN10layer_norm31ln_parallel_residual_bwd_kernelINS_13Kernel_traitsIf13__nv_bfloat16S2_S2_fjLj2560ELj1ELj1ELj4ELj8ENS_18Kernel_traits_baseILj2560EfS2_S2_S2_fjLj128EEEEELb1ELb0ELb0EEEvNS_9BwdParamsE)
        /*089c*/ 	.word	0x00000000


	//----- nvinfo : EIATTR_REGCOUNT
	.align		4
.L_367:
        /*08a0*/ 	.byte	0x04, 0x2f
        /*08a2*/ 	.short	(.L_369 - .L_368)
	.align		4
.L_368:
        /*08a4*/ 	.word	index@(_ZN10layer_norm31ln_parallel_residual_bwd_kernelINS_13Kernel_traitsIf13__nv_bfloat16S2_S2_fjLj2560ELj1ELj1ELj4ELj8ENS_18Kernel_traits_baseILj2560EfS2_S2_S2_fjLj128EEEEELb0ELb1ELb1EEEvNS_9BwdParamsE)
        /*08a8*/ 	.word	0x000000b5


	//----- nvinfo : EIATTR_FRAME_SIZE
	.align		4
.L_369:
        /*08ac*/ 	.byte	0x04, 0x11
        /*08ae*/ 	.short	(.L_371 - .L_370)
	.align		4
.L_370:
        /*08b0*/ 	.word	index@(_ZN10layer_norm31ln_parallel_residual_bwd_kernelINS_13Kernel_traitsIf13__nv_bfloat16S2_S2_fjLj2560ELj1ELj1ELj4ELj8ENS_18Kernel_traits_baseILj2560EfS2_S2_S2_fjLj128EEEEELb0ELb1ELb1EEEvNS_9BwdParamsE)
        /*08b4*/ 	.word	0x00000000


	//----- nvinfo : EIATTR_REGCOUNT
	.align		4
.L_371:
        /*08b8*/ 	.byte	0x04, 0x2f
        /*08ba*/ 	.short	(.L_373 - .L_372)
	.align		4
.L_372:
        /*08bc*/ 	.word	index@(_ZN10layer_norm31ln_parallel_residual_bwd_kernelINS_13Kernel_traitsIf13__nv_bfloat16S2_S2_fjLj2560ELj1ELj1ELj4ELj8ENS_18Kernel_traits_baseILj2560EfS2_S2_S2_fjLj128EEEEELb0ELb1ELb0EEEvNS_9BwdParamsE)
        /*08c0*/ 	.word	0x0000008c


	//----- nvinfo : EIATTR_FRAME_SIZE
	.align		4
.L_373:
        /*08c4*/ 	.byte	0x04, 0x11
        /*08c6*/ 	.short	(.L_375 - .L_374)
	.align		4
.L_374:
        /*08c8*/ 	.word	index@(_ZN10layer_norm31ln_parallel_residual_bwd_kernelINS_13Kernel_traitsIf13__nv_bfloat16S2_S2_fjLj2560ELj1ELj1ELj4ELj8ENS_18Kernel_traits_baseILj2560EfS2_S2_S2_fjLj128EEEEELb0ELb1ELb0EEEvNS_9BwdParamsE)
        /*08cc*/ 	.word	0x00000000


	//----- nvinfo : EIATTR_REGCOUNT
	.align		4
.L_375:
        /*08d0*/ 	.byte	0x04, 0x2f
        /*08d2*/ 	.short	(.L_377 - .L_376)
	.align		4
.L_376:
        /*08d4*/ 	.word	index@(_ZN10layer_norm31ln_parallel_residual_bwd_kernelINS_13Kernel_traitsIf13__nv_bfloat16S2_S2_fjLj2560ELj1ELj1ELj4ELj8ENS_18Kernel_traits_baseILj2560EfS2_S2_S2_fjLj128EEEEELb0ELb0ELb1EEEvNS_9BwdParamsE)
        /*08d8*/ 	.word	0x000000f6


	//----- nvinfo : EIATTR_FRAME_SIZE
	.align		4
.L_377:
        /*08dc*/ 	.byte	0x04, 0x11
        /*08de*/ 	.short	(.L_379 - .L_378)
	.align		4
.L_378:
        /*08e0*/ 	.word	index@(_ZN10layer_norm31ln_parallel_residual_bwd_kernelINS_13Kernel_traitsIf13__nv_bfloat16S2_S2_fjLj2560ELj1ELj1ELj4ELj8ENS_18Kernel_traits_baseILj2560EfS2_S2_S2_fjLj128EEEEELb0ELb0ELb1EEEvNS_9BwdParamsE)
        /*08e4*/ 	.word	0x00000000


	//----- nvinfo : EIATTR_REGCOUNT
	.align		4
.L_379:
        /*08e8*/ 	.byte	0x04, 0x2f
        /*08ea*/ 	.short	(.L_381 - .L_380)
	.align		4
.L_380:
        /*08ec*/ 	.word	index@(_ZN10layer_norm31ln_parallel_residual_bwd_kernelINS_13Kernel_traitsIf13__nv_bfloat16S2_S2_fjLj2560ELj1ELj1ELj4ELj8ENS_18Kernel_traits_baseILj2560EfS2_S2_S2_fjLj128EEEEELb0ELb0ELb0EEEvNS_9BwdParamsE)
        /*08f0*/ 	.word	0x000000c7


	//----- nvinfo : EIATTR_FRAME_SIZE
	.align		4
.L_381:
        /*08f4*/ 	.byte	0x04, 0x11
        /*08f6*/ 	.short	(.L_383 - .L_382)
	.align		4
.L_382:
        /*08f8*/ 	.word	index@(_ZN10layer_norm31ln_parallel_residual_bwd_kernelINS_13Kernel_traitsIf13__nv_bfloat16S2_S2_fjLj2560ELj1ELj1ELj4ELj8ENS_18Kernel_traits_baseILj2560EfS2_S2_S2_fjLj128EEEEELb0ELb0ELb0EEEvNS_9BwdParamsE)
        /*08fc*/ 	.word	0x00000000


	//----- nvinfo : EIATTR_REGCOUNT
	.align		4
.L_383:
        /*0900*/ 	.byte	0x04, 0x2f
        /*0902*/ 	.short	(.L_385 - .L_384)
	.align		4
.L_384:
        /*0904*/ 	.word	index@(_ZN10layer_norm31ln_parallel_residual_bwd_kernelINS_13Kernel_traitsI6__halfS2_S2_S2_fjLj2560ELj1ELj1ELj4ELj8ENS_18Kernel_traits_baseILj2560ES2_S2_S2_S2_fjLj128EEEEELb1ELb1ELb1EEEvNS_9BwdParamsE)
        /*0908*/ 	.word	0x000000a8


	//----- nvinfo : EIATTR_FRAME_SIZE
	.align		4
.L_385:
        /*090c*/ 	.byte	0x04, 0x11
        /*090e*/ 	.short	(.L_387 - .L_386)
	.align		4
.L_386:
        /*0910*/ 	.word	index@(_ZN10layer_norm31ln_parallel_residual_bwd_kernelINS_13Kernel_traitsI6__halfS2_S2_S2_fjLj2560ELj1ELj1ELj4ELj8ENS_18Kernel_traits_baseILj2560ES2_S2_S2_S2_fjLj128EEEEELb1ELb1ELb1EEEvNS_9BwdParamsE)
        /*0914*/ 	.word	0x00000000


	//----- nvinfo : EIATTR_REGCOUNT
	.align		4
.L_387:
        /*0918*/ 	.byte	0x04, 0x2f
        /*091a*/ 	.short	(.L_389 - .L_388)
	.align		4
.L_388:
        /*091c*/ 	.word	index@(_ZN10layer_norm40ln_parallel_residual_bwd_finalize_kernelINS_22Kernel_traits_finalizeILj2560E6__halfS2_S2_S2_fjLb0ELj1024ELj4ENS_18Kernel_traits_baseILj2560ES2_S2_S2_S2_fjLj1024EEEEELb1EEEvNS_9BwdParamsE)
        /*0920*/ 	.word	0x00000020


	//----- nvinfo : EIATTR_FRAME_SIZE
	.align		4
.L_389:
        /*0924*/ 	.byte	0x04, 0x11
        /*0926*/ 	.short	(.L_391 - .L_390)
	.align		4
.L_390:
        /*0928*/ 	.word	index@(_ZN10layer_norm40ln_parallel_residual_bwd_finalize_kernelINS_22Kernel_traits_finalizeILj2560E6__halfS2_S2_S2_fjLb0ELj1024ELj4ENS_18Kernel_traits_baseILj2560ES2_S2_S2_S2_fjLj1024EEEEELb1EEEvNS_9BwdParamsE)
        /*092c*/ 	.word	0x00000000


	//----- nvinfo : EIATTR_REGCOUNT
	.align		4
.L_391:
        /*0930*/ 	.byte	0x04, 0x2f
        /*0932*/ 	.short	(.L_393 - .L_392)
	.align		4
.L_392:
        /*0934*/ 	.word	index@(_ZN10layer_norm22ln_bwd_finalize_kernelINS_22Kernel_traits_finalizeILj2560E6__halfS2_S2_S2_fjLb0ELj1024ELj4ENS_18Kernel_traits_baseILj2560ES2_S2_S2_S2_fjLj1024EEEEELb0ELb1EEEvNS_9BwdParamsE)
        /*0938*/ 	.word	0x00000020


	//----- nvinfo : EIATTR_FRAME_SIZE
	.align		4
.L_393:
        /*093c*/ 	.byte	0x04, 0x11
        /*093e*/ 	.short	(.L_395 - .L_394)
	.align		4
.L_394:
        /*0940*/ 	.word	index@(_ZN10layer_norm22ln_bwd_finalize_kernelINS_22Kernel_traits_finalizeILj2560E6__halfS2_S2_S2_fjLb0ELj1024ELj4ENS_18Kernel_traits_baseILj2560ES2_S2_S2_S2_fjLj1024EEEEELb0ELb1EEEvNS_9BwdParamsE)
        /*0944*/ 	.word	0x00000000


	//----- nvinfo : EIATTR_REGCOUNT
	.align		4
.L_395:
        /*0948*/ 	.byte	0x04, 0x2f
        /*094a*/ 	.short	(.L_397 - .L_396)
	.align		4
.L_396:
        /*094c*/ 	.word	index@(_ZN10layer_norm31ln_parallel_residual_bwd_kernelINS_13Kernel_traitsI6__halfS2_S2_S2_fjLj2560ELj1ELj1ELj4ELj8ENS_18Kernel_traits_baseILj2560ES2_S2_S2_S2_fjLj128EEEEELb1ELb1ELb0EEEvNS_9BwdParamsE)
        /*0950*/ 	.word	0x0000008c


	//----- nvinfo : EIATTR_FRAME_SIZE
	.align		4
.L_397:
        /*0954*/ 	.byte	0x04, 0x11
        /*0956*/ 	.short	(.L_399 - .L_398)
	.align		4
.L_398:
        /*0958*/ 	.word	index@(_ZN10layer_norm31ln_parallel_residual_bwd_kernelINS_13Kernel_traitsI6__halfS2_S2_S2_fjLj2560ELj1ELj1ELj4ELj8ENS_18Kernel_traits_baseILj2560ES2_S2_S2_S2_fjLj128EEEEELb1ELb1ELb0EEEvNS_9BwdParamsE)
        /*095c*/ 	.word	0x00000000


	//----- nvinfo : EIATTR_REGCOUNT
	.align		4
.L_399:
        /*0960*/ 	.byte	0x04, 0x2f
        /*0962*/ 	.short	(.L_401 - .L_400)
	.align		4
.L_400:
        /*0964*/ 	.word	index@(_ZN10layer_norm40ln_parallel_residual_bwd_finalize_kernelINS_22Kernel_traits_finalizeILj2560E6__halfS2_S2_S2_fjLb0ELj1024ELj4ENS_18Kernel_traits_baseILj2560ES2_S2_S2_S2_fjLj1024EEEEELb0EEEvNS_9BwdParamsE)
        /*0968*/ 	.word	0x00000020


	//----- nvinfo : EIATTR_FRAME_SIZE
	.align		4
.L_401:
        /*096c*/ 	.byte	0x04, 0x11
        /*096e*/ 	.short	(.L_403 - .L_402)
	.align		4
.L_402:
        /*0970*/ 	.word	index@(_ZN10layer_norm40ln_parallel_residual_bwd_finalize_kernelINS_22Kernel_traits_finalizeILj2560E6__halfS2_S2_S2_fjLb0ELj1024ELj4ENS_18Kernel_traits_baseILj2560ES2_S2_S2_S2_fjLj1024EEEEELb0EEEvNS_9BwdParamsE)
        /*0974*/ 	.word	0x00000000


	//----- nvinfo : EIATTR_REGCOUNT
	.align		4
.L_403:
        /*0978*/ 	.byte	0x04, 0x2f
        /*097a*/ 	.short	(.L_405 - .L_404)
	.align		4
.L_404:
        /*097c*/ 	.word	index@(_ZN10layer_norm22ln_bwd_finalize_kernelINS_22Kernel_traits_finalizeILj2560E6__halfS2_S2_S2_fjLb0ELj1024ELj4ENS_18Kernel_traits_baseILj2560ES2_S2_S2_S2_fjLj1024EEEEELb0ELb0EEEvNS_9BwdParamsE)
        /*0980*/ 	.word	0x0000003f


	//----- nvinfo : EIATTR_FRAME_SIZE
	.align		4
.L_405:
        /*0984*/ 	.byte	0x04, 0x11
        /*0986*/ 	.short	(.L_407 - .L_406)
	.align		4
.L_406:
        /*0988*/ 	.word	index@(_ZN10layer_norm22ln_bwd_finalize_kernelINS_22Kernel_traits_finalizeILj2560E6__halfS2_S2_S2_fjLb0ELj1024ELj4ENS_18Kernel_traits_baseILj2560ES2_S2_S2_S2_fjLj1024EEEEELb0ELb0EEEvNS_9BwdParamsE)
        /*098c*/ 	.word	0x00000000


	//----- nvinfo : EIATTR_REGCOUNT
	.align		4
.L_407:
        /*0990*/ 	.byte	0x04, 0x2f
        /*0992*/ 	.short	(.L_409 - .L_408)
	.align		4
.L_408:
        /*0994*/ 	.word	index@(_ZN10layer_norm31ln_parallel_residual_bwd_kernelINS_13Kernel_traitsI6__halfS2_S2_S2_fjLj2560ELj1ELj1ELj4ELj8ENS_18Kernel_traits_baseILj2560ES2_S2_S2_S2_fjLj128EEEEELb1ELb0ELb1EEEvNS_9BwdParamsE)
        /*0998*/ 	.word	0x000000f9


	//----- nvinfo : EIATTR_FRAME_SIZE
	.align		4
.L_409:
        /*099c*/ 	.byte	0x04, 0x11
        /*099e*/ 	.short	(.L_411 - .L_410)
	.align		4
.L_410:
        /*09a0*/ 	.word	index@(_ZN10layer_norm31ln_parallel_residual_bwd_kernelINS_13Kernel_traitsI6__halfS2_S2_S2_fjLj2560ELj1ELj1ELj4ELj8ENS_18Kernel_traits_baseILj2560ES2_S2_S2_S2_fjLj128EEEEELb1ELb0ELb1EEEvNS_9BwdParamsE)
        /*09a4*/ 	.word	0x00000000


	//----- nvinfo : EIATTR_REGCOUNT
	.align		4
.L_411:
        /*09a8*/ 	.byte	0x04, 0x2f
        /*09aa*/ 	.short	(.L_413 - .L_412)
	.align		4
.L_412:
        /*09ac*/ 	.word	index@(_ZN10layer_norm31ln_parallel_residual_bwd_kernelINS_13Kernel_traitsI6__halfS2_S2_S2_fjLj2560ELj1ELj1ELj4ELj8ENS_18Kernel_traits_baseILj2560ES2_S2_S2_S2_fjLj128EEEEELb1ELb0ELb0EEEvNS_9BwdParamsE)
        /*09b0*/ 	.word	0x000000be


	//----- nvinfo : EIATTR_FRAME_SIZE
	.align		4
.L_413:
        /*09b4*/ 	.byte	0x04, 0x11
        /*09b6*/ 	.short	(.L_415 - .L_414)
	.align		4
.L_414:
        /*09b8*/ 	.word	index@(_ZN10layer_norm31ln_parallel_residual_bwd_kernelINS_13Kernel_traitsI6__halfS2_S2_S2_fjLj2560ELj1ELj1ELj4ELj8ENS_18Kernel_traits_baseILj2560ES2_S2_S2_S2_fjLj128EEEEELb1ELb0ELb0EEEvNS_9BwdParamsE)
        /*09bc*/ 	.word	0x00000000


	//----- nvinfo : EIATTR_REGCOUNT
	.align		4
.L_415:
        /*09c0*/ 	.byte	0x04, 0x2f
        /*09c2*/ 	.short	(.L_417 - .L_416)
	.align		4
.L_416:
        /*09c4*/ 	.word	index@(_ZN10layer_norm31ln_parallel_residual_bwd_kernelINS_13Kernel_traitsI6__halfS2_S2_S2_fjLj2560ELj1ELj1ELj4ELj8ENS_18Kernel_traits_baseILj2560ES2_S2_S2_S2_fjLj128EEEEELb0ELb1ELb1EEEvNS_9BwdParamsE)
        /*09c8*/ 	.word	0x000000a8


	//----- nvinfo : EIATTR_FRAME_SIZE
	.align		4
.L_417:
        /*09cc*/ 	.byte	0x04, 0x11
        /*09ce*/ 	.short	(.L_419 - .L_418)
	.align		4
.L_418:
        /*09d0*/ 	.word	index@(_ZN10layer_norm31ln_parallel_residual_bwd_kernelINS_13Kernel_traitsI6__halfS2_S2_S2_fjLj2560ELj1ELj1ELj4ELj8ENS_18Kernel_traits_baseILj2560ES2_S2_S2_S2_fjLj128EEEEELb0ELb1ELb1EEEvNS_9BwdParamsE)
        /*09d4*/ 	.word	0x00000000


	//----- nvinfo : EIATTR_REGCOUNT
	.align		4
.L_419:
        /*09d8*/ 	.byte	0x04, 0x2f
        /*09da*/ 	.short	(.L_421 - .L_420)
	.align		4
.L_420:
        /*09dc*/ 	.word	index@(_ZN10layer_norm31ln_parallel_residual_bwd_kernelINS_13Kernel_traitsI6__halfS2_S2_S2_fjLj2560ELj1ELj1ELj4ELj8ENS_18Kernel_traits_baseILj2560ES2_S2_S2_S2_fjLj128EEEEELb0ELb1ELb0EEEvNS_9BwdParamsE)
        /*09e0*/ 	.word	0x0000007e


	//----- nvinfo : EIATTR_FRAME_SIZE
	.align		4
.L_421:
        /*09e4*/ 	.byte	0x04, 0x11
        /*09e6*/ 	.short	(.L_423 - .L_422)
	.align		4
.L_422:
        /*09e8*/ 	.word	index@(_ZN10layer_norm31ln_parallel_residual_bwd_kernelINS_13Kernel_traitsI6__halfS2_S2_S2_fjLj2560ELj1ELj1ELj4ELj8ENS_18Kernel_traits_baseILj2560ES2_S2_S2_S2_fjLj128EEEEELb0ELb1ELb0EEEvNS_9BwdParamsE)
        /*09ec*/ 	.word	0x00000000


	//----- nvinfo : EIATTR_REGCOUNT
	.align		4
.L_423:
        /*09f0*/ 	.byte	0x04, 0x2f
        /*09f2*/ 	.short	(.L_425 - .L_424)
	.align		4
.L_424:
        /*09f4*/ 	.word	index@(_ZN10layer_norm31ln_parallel_residual_bwd_kernelINS_13Kernel_traitsI6__halfS2_S2_S2_fjLj2560ELj1ELj1ELj4ELj8ENS_18Kernel_traits_baseILj2560ES2_S2_S2_S2_fjLj128EEEEELb0ELb0ELb1EEEvNS_9BwdParamsE)
        /*09f8*/ 	.word	0x000000f6


	//----- nvinfo : EIATTR_FRAME_SIZE
	.align		4
.L_425:
        /*09fc*/ 	.byte	0x04, 0x11
        /*09fe*/ 	.short	(.L_427 - .L_426)
	.align		4
.L_426:
        /*0a00*/ 	.word	index@(_ZN10layer_norm31ln_parallel_residual_bwd_kernelINS_13Kernel_traitsI6__halfS2_S2_S2_fjLj2560ELj1ELj1ELj4ELj8ENS_18Kernel_traits_baseILj2560ES2_S2_S2_S2_fjLj128EEEEELb0ELb0ELb1EEEvNS_9BwdParamsE)
        /*0a04*/ 	.word	0x00000000


	//----- nvinfo : EIATTR_REGCOUNT
	.align		4
.L_427:
        /*0a08*/ 	.byte	0x04, 0x2f
        /*0a0a*/ 	.short	(.L_429 - .L_428)
	.align		4
.L_428:
        /*0a0c*/ 	.word	index@(_ZN10layer_norm31ln_parallel_residual_bwd_kernelINS_13Kernel_traitsI6__halfS2_S2_S2_fjLj2560ELj1ELj1ELj4ELj8ENS_18Kernel_traits_baseILj2560ES2_S2_S2_S2_fjLj128EEEEELb0ELb0ELb0EEEvNS_9BwdParamsE)
        /*0a10*/ 	.word	0x000000b2


	//----- nvinfo : EIATTR_FRAME_SIZE
	.align		4
.L_429:
        /*0a14*/ 	.byte	0x04, 0x11
        /*0a16*/ 	.short	(.L_431 - .L_430)
	.align		4
.L_430:
        /*0a18*/ 	.word	index@(_ZN10layer_norm31ln_parallel_residual_bwd_kernelINS_13Kernel_traitsI6__halfS2_S2_S2_fjLj2560ELj1ELj1ELj4ELj8ENS_18Kernel_traits_baseILj2560ES2_S2_S2_S2_fjLj128EEEEELb0ELb0ELb0EEEvNS_9BwdParamsE)
        /*0a1c*/ 	.word	0x00000000


	//----- nvinfo : EIATTR_REGCOUNT
	.align		4
.L_431:
        /*0a20*/ 	.byte	0x04, 0x2f
        /*0a22*/ 	.short	(.L_433 - .L_432)
	.align		4
.L_432:
        /*0a24*/ 	.word	index@(_ZN10layer_norm31ln_parallel_residual_bwd_kernelINS_13Kernel_traitsI13__nv_bfloat16S2_S2_S2_fjLj2560ELj1ELj1ELj4ELj8ENS_18Kernel_traits_baseILj2560ES2_S2_S2_S2_fjLj128EEEEELb1ELb1ELb1EEEvNS_9BwdParamsE)
        /*0a28*/ 	.word	0x000000a8


	//----- nvinfo : EIATTR_FRAME_SIZE
	.align		4
.L_433:
        /*0a2c*/ 	.byte	0x04, 0x11
        /*0a2e*/ 	.short	(.L_435 - .L_434)
	.align		4
.L_434:
        /*0a30*/ 	.word	index@(_ZN10layer_norm31ln_parallel_residual_bwd_kernelINS_13Kernel_traitsI13__nv_bfloat16S2_S2_S2_fjLj2560ELj1ELj1ELj4ELj8ENS_18Kernel_traits_baseILj2560ES2_S2_S2_S2_fjLj128EEEEELb1ELb1ELb1EEEvNS_9BwdParamsE)
        /*0a34*/ 	.word	0x00000000


	//----- nvinfo : EIATTR_REGCOUNT
	.align		4
.L_435:
        /*0a38*/ 	.byte	0x04, 0x2f
        /*0a3a*/ 	.short	(.L_437 - .L_436)
	.align		4
.L_436:
        /*0a3c*/ 	.word	index@(_ZN10layer_norm40ln_parallel_residual_bwd_finalize_kernelINS_22Kernel_traits_finalizeILj2560E13__nv_bfloat16S2_S2_S2_fjLb0ELj1024ELj4ENS_18Kernel_traits_baseILj2560ES2_S2_S2_S2_fjLj1024EEEEELb1EEEvNS_9BwdParamsE)
        /*0a40*/ 	.word	0x00000020


	//----- nvinfo : EIATTR_FRAME_SIZE
	.align		4
.L_437:
        /*0a44*/ 	.byte	0x04, 0x11
        /*0a46*/ 	.short	(.L_439 - .L_438)
	.align		4
.L_438:
        /*0a48*/ 	.word	index@(_ZN10layer_norm40ln_parallel_residual_bwd_finalize_kernelINS_22Kernel_traits_finalizeILj2560E13__nv_bfloat16S2_S2_S2_fjLb0ELj1024ELj4ENS_18Kernel_traits_baseILj2560ES2_S2_S2_S2_fjLj1024EEEEELb1EEEvNS_9BwdParamsE)
        /*0a4c*/ 	.word	0x00000000


	//----- nvinfo : EIATTR_REGCOUNT
	.align		4
.L_439:
        /*0a50*/ 	.byte	0x04, 0x2f
        /*0a52*/ 	.short	(.L_441 - .L_440)
	.align		4
.L_440:
        /*0a54*/ 	.word	index@(_ZN10layer_norm22ln_bwd_finalize_kernelINS_22Kernel_traits_finalizeILj2560E13__nv_bfloat16S2_S2_S2_fjLb0ELj1024ELj4ENS_18Kernel_traits_baseILj2560ES2_S2_S2_S2_fjLj1024EEEEELb0ELb1EEEvNS_9BwdParamsE)
        /*0a58*/ 	.word	0x00000020


	//----- nvinfo : EIATTR_FRAME_SIZE
	.align		4
.L_441:
        /*0a5c*/ 	.byte	0x04, 0x11
        /*0a5e*/ 	.short	(.L_443 - .L_442)
	.align		4
.L_442:
        /*0a60*/ 	.word	index@(_ZN10layer_norm22ln_bwd_finalize_kernelINS_22Kernel_traits_finalizeILj2560E13__nv_bfloat16S2_S2_S2_fjLb0ELj1024ELj4ENS_18Kernel_traits_baseILj2560ES2_S2_S2_S2_fjLj1024EEEEELb0ELb1EEEvNS_9BwdParamsE)
        /*0a64*/ 	.word	0x00000000


	//----- nvinfo : EIATTR_REGCOUNT
	.align		4
.L_443:
        /*0a68*/ 	.byte	0x04, 0x2f
        /*0a6a*/ 	.short	(.L_445 - .L_444)
	.align		4
.L_444:
        /*0a6c*/ 	.word	index@(_ZN10layer_norm31ln_parallel_residual_bwd_kernelINS_13Kernel_traitsI13__nv_bfloat16S2_S2_S2_fjLj2560ELj1ELj1ELj4ELj8ENS_18Kernel_traits_baseILj2560ES2_S2_S2_S2_fjLj128EEEEELb1ELb1ELb0EEEvNS_9BwdParamsE)
        /*0a70*/ 	.word	0x00000096


	//----- nvinfo : EIATTR_FRAME_SIZE
	.align		4
.L_445:
        /*0a74*/ 	.byte	0x04, 0x11
        /*0a76*/ 	.short	(.L_447 - .L_446)
	.align		4
.L_446:
        /*0a78*/ 	.word	index@(_ZN10layer_norm31ln_parallel_residual_bwd_kernelINS_13Kernel_traitsI13__nv_bfloat16S2_S2_S2_fjLj2560ELj1ELj1ELj4ELj8ENS_18Kernel_traits_baseILj2560ES2_S2_S2_S2_fjLj128EEEEELb1ELb1ELb0EEEvNS_9BwdParamsE)
        /*0a7c*/ 	.word	0x00000000


	//----- nvinfo : EIATTR_REGCOUNT
	.align		4
.L_447:
        /*0a80*/ 	.byte	0x04, 0x2f
        /*0a82*/ 	.short	(.L_449 - .L_448)
	.align		4
.L_448:
        /*0a84*/ 	.word	index@(_ZN10layer_norm40ln_parallel_residual_bwd_finalize_kernelINS_22Kernel_traits_finalizeILj2560E13__nv_bfloat16S2_S2_S2_fjLb0ELj1024ELj4ENS_18Kernel_traits_baseILj2560ES2_S2_S2_S2_fjLj1024EEEEELb0EEEvNS_9BwdParamsE)
        /*0a88*/ 	.word	0x00000020


	//----- nvinfo : EIATTR_FRAME_SIZE
	.align		4
.L_449:
        /*0a8c*/ 	.byte	0x04, 0x11
        /*0a8e*/ 	.short	(.L_451 - .L_450)
	.align		4
.L_450:
        /*0a90*/ 	.word	index@(_ZN10layer_norm40ln_parallel_residual_bwd_finalize_kernelINS_22Kernel_traits_finalizeILj2560E13__nv_bfloat16S2_S2_S2_fjLb0ELj1024ELj4ENS_18Kernel_traits_baseILj2560ES2_S2_S2_S2_fjLj1024EEEEELb0EEEvNS_9BwdParamsE)
        /*0a94*/ 	.word	0x00000000


	//----- nvinfo : EIATTR_REGCOUNT
	.align		4
.L_451:
        /*0a98*/ 	.byte	0x04, 0x2f
        /*0a9a*/ 	.short	(.L_453 - .L_452)
	.align		4
.L_452:
        /*0a9c*/ 	.word	index@(_ZN10layer_norm22ln_bwd_finalize_kernelINS_22Kernel_traits_finalizeILj2560E13__nv_bfloat16S2_S2_S2_fjLb0ELj1024ELj4ENS_18Kernel_traits_baseILj2560ES2_S2_S2_S2_fjLj1024EEEEELb0ELb0EEEvNS_9BwdParamsE)
        /*0aa0*/ 	.word	0x0000003f


	//----- nvinfo : EIATTR_FRAME_SIZE
	.align		4
.L_453:
        /*0aa4*/ 	.byte	0x04, 0x11
        /*0aa6*/ 	.short	(.L_455 - .L_454)
	.align		4
.L_454:
        /*0aa8*/ 	.word	index@(_ZN10layer_norm22ln_bwd_finalize_kernelINS_22Kernel_traits_finalizeILj2560E13__nv_bfloat16S2_S2_S2_fjLb0ELj1024ELj4ENS_18Kernel_traits_baseILj2560ES2_S2_S2_S2_fjLj1024EEEEELb0ELb0EEEvNS_9BwdParamsE)
        /*0aac*/ 	.word	0x00000000


	//----- nvinfo : EIATTR_REGCOUNT
	.align		4
.L_455:
        /*0ab0*/ 	.byte	0x04, 0x2f
        /*0ab2*/ 	.short	(.L_457 - .L_456)
	.align		4
.L_456:
        /*0ab4*/ 	.word	index@(_ZN10layer_norm31ln_parallel_residual_bwd_kernelINS_13Kernel_traitsI13__nv_bfloat16S2_S2_S2_fjLj2560ELj1ELj1ELj4ELj8ENS_18Kernel_traits_baseILj2560ES2_S2_S2_S2_fjLj128EEEEELb1ELb0ELb1EEEvNS_9BwdParamsE)
        /*0ab8*/ 	.word	0x000000f9


	//----- nvinfo : EIATTR_FRAME_SIZE
	.align		4
.L_457:
        /*0abc*/ 	.byte	0x04, 0x11
        /*0abe*/ 	.short	(.L_459 - .L_458)
	.align		4
.L_458:
        /*0ac0*/ 	.word	index@(_ZN10layer_norm31ln_parallel_residual_bwd_kernelINS_13Kernel_traitsI13__nv_bfloat16S2_S2_S2_fjLj2560ELj1ELj1ELj4ELj8ENS_18Kernel_traits_baseILj2560ES2_S2_S2_S2_fjLj128EEEEELb1ELb0ELb1EEEvNS_9BwdParamsE)
        /*0ac4*/ 	.word	0x00000000


	//----- nvinfo : EIATTR_REGCOUNT
	.align		4
.L_459:
        /*0ac8*/ 	.byte	0x04, 0x2f
        /*0aca*/ 	.short	(.L_461 - .L_460)
	.align		4
.L_460:
        /*0acc*/ 	.word	index@(_ZN10layer_norm31ln_parallel_residual_bwd_kernelINS_13Kernel_traitsI13__nv_bfloat16S2_S2_S2_fjLj2560ELj1ELj1ELj4ELj8ENS_18Kernel_traits_baseILj2560ES2_S2_S2_S2_fjLj128EEEEELb1ELb0ELb0EEEvNS_9BwdParamsE)
        /*0ad0*/ 	.word	0x000000d5


	//----- nvinfo : EIATTR_FRAME_SIZE
	.align		4
.L_461:
        /*0ad4*/ 	.byte	0x04, 0x11
        /*0ad6*/ 	.short	(.L_463 - .L_462)
	.align		4
.L_462:
        /*0ad8*/ 	.word	index@(_ZN10layer_norm31ln_parallel_residual_bwd_kernelINS_13Kernel_traitsI13__nv_bfloat16S2_S2_S2_fjLj2560ELj1ELj1ELj4ELj8ENS_18Kernel_traits_baseILj2560ES2_S2_S2_S2_fjLj128EEEEELb1ELb0ELb0EEEvNS_9BwdParamsE)
        /*0adc*/ 	.word	0x00000000


	//----- nvinfo : EIATTR_REGCOUNT
	.align		4
.L_463:
        /*0ae0*/ 	.byte	0x04, 0x2f
        /*0ae2*/ 	.short	(.L_465 - .L_464)
	.align		4
.L_464:
        /*0ae4*/ 	.word	index@(_ZN10layer_norm31ln_parallel_residual_bwd_kernelINS_13Kernel_traitsI13__nv_bfloat16S2_S2_S2_fjLj2560ELj1ELj1ELj4ELj8ENS_18Kernel_traits_baseILj2560ES2_S2_S2_S2_fjLj128EEEEELb0ELb1ELb1EEEvNS_9BwdParamsE)
        /*0ae8*/ 	.word	0x000000b2


	//----- nvinfo : EIATTR_FRAME_SIZE
	.align		4
.L_465:
        /*0aec*/ 	.byte	0x04, 0x11
        /*0aee*/ 	.short	(.L_467 - .L_466)
	.align		4
.L_466:
        /*0af0*/ 	.word	index@(_ZN10layer_norm31ln_parallel_residual_bwd_kernelINS_13Kernel_traitsI13__nv_bfloat16S2_S2_S2_fjLj2560ELj1ELj1ELj4ELj8ENS_18Kernel_traits_baseILj2560ES2_S2_S2_S2_fjLj128EEEEELb0ELb1ELb1EEEvNS_9BwdParamsE)
        /*0af4*/ 	.word	0x00000000


	//----- nvinfo : EIATTR_REGCOUNT
	.align		4
.L_467:
        /*0af8*/ 	.byte	0x04, 0x2f
        /*0afa*/ 	.short	(.L_469 - .L_468)
	.align		4
.L_468:
        /*0afc*/ 	.word	index@(_ZN10layer_norm31ln_parallel_residual_bwd_kernelINS_13Kernel_traitsI13__nv_bfloat16S2_S2_S2_fjLj2560ELj1ELj1ELj4ELj8ENS_18Kernel_traits_baseILj2560ES2_S2_S2_S2_fjLj128EEEEELb0ELb1ELb0EEEvNS_9BwdParamsE)
        /*0b00*/ 	.word	0x0000008b


	//----- nvinfo : EIATTR_FRAME_SIZE
	.align		4
.L_469:
        /*0b04*/ 	.byte	0x04, 0x11
        /*0b06*/ 	.short	(.L_471 - .L_470)
	.align		4
.L_470:
        /*0b08*/ 	.word	index@(_ZN10layer_norm31ln_parallel_residual_bwd_kernelINS_13Kernel_traitsI13__nv_bfloat16S2_S2_S2_fjLj2560ELj1ELj1ELj4ELj8ENS_18Kernel_traits_baseILj2560ES2_S2_S2_S2_fjLj128EEEEELb0ELb1ELb0EEEvNS_9BwdParamsE)
        /*0b0c*/ 	.word	0x00000000


	//----- nvinfo : EIATTR_REGCOUNT
	.align		4
.L_471:
        /*0b10*/ 	.byte	0x04, 0x2f
        /*0b12*/ 	.short	(.L_473 - .L_472)
	.align		4
.L_472:
        /*0b14*/ 	.word	index@(_ZN10layer_norm31ln_parallel_residual_bwd_kernelINS_13Kernel_traitsI13__nv_bfloat16S2_S2_S2_fjLj2560ELj1ELj1ELj4ELj8ENS_18Kernel_traits_baseILj2560ES2_S2_S2_S2_fjLj128EEEEELb0ELb0ELb1EEEvNS_9BwdParamsE)
        /*0b18*/ 	.word	0x000000f6


	//----- nvinfo : EIATTR_FRAME_SIZE
	.align		4
.L_473:
        /*0b1c*/ 	.byte	0x04, 0x11
        /*0b1e*/ 	.short	(.L_475 - .L_474)
	.align		4
.L_474:
        /*0b20*/ 	.word	index@(_ZN10layer_norm31ln_parallel_residual_bwd_kernelINS_13Kernel_traitsI13__nv_bfloat16S2_S2_S2_fjLj2560ELj1ELj1ELj4ELj8ENS_18Kernel_traits_baseILj2560ES2_S2_S2_S2_fjLj128EEEEELb0ELb0ELb1EEEvNS_9BwdParamsE)
        /*0b24*/ 	.word	0x00000000


	//----- nvinfo : EIATTR_REGCOUNT
	.align		4
.L_475:
        /*0b28*/ 	.byte	0x04, 0x2f
        /*0b2a*/ 	.short	(.L_477 - .L_476)
	.align		4
.L_476:
        /*0b2c*/ 	.word	index@(_ZN10layer_norm31ln_parallel_residual_bwd_kernelINS_13Kernel_traitsI13__nv_bfloat16S2_S2_S2_fjLj2560ELj1ELj1ELj4ELj8ENS_18Kernel_traits_baseILj2560ES2_S2_S2_S2_fjLj128EEEEELb0ELb0ELb0EEEvNS_9BwdParamsE)
        /*0b30*/ 	.word	0x000000ca


	//----- nvinfo : EIATTR_FRAME_SIZE
	.align		4
.L_477:
        /*0b34*/ 	.byte	0x04, 0x11
        /*0b36*/ 	.short	(.L_479 - .L_478)
	.align		4
.L_478:
        /*0b38*/ 	.word	index@(_ZN10layer_norm31ln_parallel_residual_bwd_kernelINS_13Kernel_traitsI13__nv_bfloat16S2_S2_S2_fjLj2560ELj1ELj1ELj4ELj8ENS_18Kernel_traits_baseILj2560ES2_S2_S2_S2_fjLj128EEEEELb0ELb0ELb0EEEvNS_9BwdParamsE)
        /*0b3c*/ 	.word	0x00000000


	//----- nvinfo : EIATTR_MIN_STACK_SIZE
	.align		4
.L_479:
        /*0b40*/ 	.byte	0x04, 0x12
        /*0b42*/ 	.short	(.L_481 - .L_480)
	.align		4
.L_480:
        /*0b44*/ 	.word	index@(_ZN10layer_norm31ln_parallel_residual_bwd_kernelINS_13Kernel_traitsI13__nv_bfloat16S2_S2_S2_fjLj2560ELj1ELj1ELj4ELj8ENS_18Kernel_traits_baseILj2560ES2_S2_S2_S2_fjLj128EEEEELb0ELb0ELb0EEEvNS_9BwdParamsE)
        /*0b48*/ 	.word	0x00000000


	//----- nvinfo : EIATTR_MIN_STACK_SIZE
	.align		4
.L_481:
        /*0b4c*/ 	.byte	0x04, 0x12
        /*0b4e*/ 	.short	(.L_483 - .L_482)
	.align		4
.L_482:
        /*0b50*/ 	.word	index@(_ZN10layer_norm31ln_parallel_residual_bwd_kernelINS_13Kernel_traitsI13__nv_bfloat16S2_S2_S2_fjLj2560ELj1ELj1ELj4ELj8ENS_18Kernel_traits_baseILj2560ES2_S2_S2_S2_fjLj128EEEEELb0ELb0ELb1EEEvNS_9BwdParamsE)
        /*0b54*/ 	.word	0x00000000


	//----- nvinfo : EIATTR_MIN_STACK_SIZE
	.align		4
.L_483:
        /*0b58*/ 	.byte	0x04, 0x12
        /*0b5a*/ 	.short	(.L_485 - .L_484)
	.align		4
.L_484:
        /*0b5c*/ 	.word	index@(_ZN10layer_norm31ln_parallel_residual_bwd_kernelINS_13Kernel_traitsI13__nv_bfloat16S2_S2_S2_fjLj2560ELj1ELj1ELj4ELj8ENS_18Kernel_traits_baseILj2560ES2_S2_S2_S2_fjLj128EEEEELb0ELb1ELb0EEEvNS_9BwdParamsE)
        /*0b60*/ 	.word	0x00000000


	//----- nvinfo : EIATTR_MIN_STACK_SIZE
	.align		4
.L_485:
        /*0b64*/ 	.byte	0x04, 0x12
        /*0b66*/ 	.short	(.L_487 - .L_486)
	.align		4
.L_486:
        /*0b68*/ 	.word	index@(_ZN10layer_norm31ln_parallel_residual_bwd_kernelINS_13Kernel_traitsI13__nv_bfloat16S2_S2_S2_fjLj2560ELj1ELj1ELj4ELj8ENS_18Kernel_traits_baseILj2560ES2_S2_S2_S2_fjLj128EEEEELb0ELb1ELb1EEEvNS_9BwdParamsE)
        /*0b6c*/ 	.word	0x00000000


	//----- nvinfo : EIATTR_MIN_STACK_SIZE
	.align		4
.L_487:
        /*0b70*/ 	.byte	0x04, 0x12
        /*0b72*/ 	.short	(.L_489 - .L_488)
	.align		4
.L_488:
        /*0b74*/ 	.word	index@(_ZN10layer_norm31ln_parallel_residual_bwd_kernelINS_13Kernel_traitsI13__nv_bfloat16S2_S2_S2_fjLj2560ELj1ELj1ELj4ELj8ENS_18Kernel_traits_baseILj2560ES2_S2_S2_S2_fjLj128EEEEELb1ELb0ELb0EEEvNS_9BwdParamsE)
        /*0b78*/ 	.word	0x00000000


	//----- nvinfo : EIATTR_MIN_STACK_SIZE
	.align		4
.L_489:
        /*0b7c*/ 	.byte	0x04, 0x12
        /*0b7e*/ 	.short	(.L_491 - .L_490)
	.align		4
.L_490:
        /*0b80*/ 	.word	index@(_ZN10layer_norm31ln_parallel_residual_bwd_kernelINS_13Kernel_traitsI13__nv_bfloat16S2_S2_S2_fjLj2560ELj1ELj1ELj4ELj8ENS_18Kernel_traits_baseILj2560ES2_S2_S2_S2_fjLj128EEEEELb1ELb0ELb1EEEvNS_9BwdParamsE)
        /*0b84*/ 	.word	0x00000000


	//----- nvinfo : EIATTR_MIN_STACK_SIZE
	.align		4
.L_491:
        /*0b88*/ 	.byte	0x04, 0x12
        /*0b8a*/ 	.short	(.L_493 - .L_492)
	.align		4
.L_492:
        /*0b8c*/ 	.word	index@(_ZN10layer_norm22ln_bwd_finalize_kernelINS_22Kernel_traits_finalizeILj2560E13__nv_bfloat16S2_S2_S2_fjLb0ELj1024ELj4ENS_18Kernel_traits_baseILj2560ES2_S2_S2_S2_fjLj1024EEEEELb0ELb0EEEvNS_9BwdParamsE)
        /*0b90*/ 	.word	0x00000000


	//----- nvinfo : EIATTR_MIN_STACK_SIZE
	.align		4
.L_493:
        /*0b94*/ 	.byte	0x04, 0x12
        /*0b96*/ 	.short	(.L_495 - .L_494)
	.align		4
.L_494:
        /*0b98*/ 	.word	index@(_ZN10layer_norm40ln_parallel_residual_bwd_finalize_kernelINS_22Kernel_traits_finalizeILj2560E13__nv_bfloat16S2_S2_S2_fjLb0ELj1024ELj4ENS_18Kernel_traits_baseILj2560ES2_S2_S2_S2_fjLj1024EEEEELb0EEEvNS_9BwdParamsE)
        /*0b9c*/ 	.word	0x00000000


	//----- nvinfo : EIATTR_MIN_STACK_SIZE
	.align		4
.L_495:
        /*0ba0*/ 	.byte	0x04, 0x12
        /*0ba2*/ 	.short	(.L_497 - .L_496)
	.align		4
.L_496:
        /*0ba4*/ 	.word	index@(_ZN10layer_norm31ln_parallel_residual_bwd_kernelINS_13Kernel_traitsI13__nv_bfloat16S2_S2_S2_fjLj2560ELj1ELj1ELj4ELj8ENS_18Kernel_traits_baseILj2560ES2_S2_S2_S2_fjLj128EEEEELb1ELb1ELb0EEEvNS_9BwdParamsE)
        /*0ba8*/ 	.word	0x00000000


	//----- nvinfo : EIATTR_MIN_STACK_SIZE
	.align		4
.L_497:
        /*0bac*/ 	.byte	0x04, 0x12
        /*0bae*/ 	.short	(.L_499 - .L_498)
	.align		4
.L_498:
        /*0bb0*/ 	.word	index@(_ZN10layer_norm22ln_bwd_finalize_kernelINS_22Kernel_traits_finalizeILj2560E13__nv_bfloat16S2_S2_S2_fjLb0ELj1024ELj4ENS_18Kernel_traits_baseILj2560ES2_S2_S2_S2_fjLj1024EEEEELb0ELb1EEEvNS_9BwdParamsE)
        /*0bb4*/ 	.word	0x00000000


	//----- nvinfo : EIATTR_MIN_STACK_SIZE
	.align		4
.L_499:
        /*0bb8*/ 	.byte	0x04, 0x12
        /*0bba*/ 	.short	(.L_501 - .L_500)
	.align		4
.L_500:
        /*0bbc*/ 	.word	index@(_ZN10layer_norm40ln_parallel_residual_bwd_finalize_kernelINS_22Kernel_traits_finalizeILj2560E13__nv_bfloat16S2_S2_S2_fjLb0ELj1024ELj4ENS_18Kernel_traits_baseILj2560ES2_S2_S2_S2_fjLj1024EEEEELb1EEEvNS_9BwdParamsE)
        /*0bc0*/ 	.word	0x00000000


	//----- nvinfo : EIATTR_MIN_STACK_SIZE
	.align		4
.L_501:
        /*0bc4*/ 	.byte	0x04, 0x12
        /*0bc6*/ 	.short	(.L_503 - .L_502)
	.align		4
.L_502:
        /*0bc8*/ 	.word	index@(_ZN10layer_norm31ln_parallel_residual_bwd_kernelINS_13Kernel_traitsI13__nv_bfloat16S2_S2_S2_fjLj2560ELj1ELj1ELj4ELj8ENS_18Kernel_traits_baseILj2560ES2_S2_S2_S2_fjLj128EEEEELb1ELb1ELb1EEEvNS_9BwdParamsE)
        /*0bcc*/ 	.word	0x00000000


	//----- nvinfo : EIATTR_MIN_STACK_SIZE
	.align		4
.L_503:
        /*0bd0*/ 	.byte	0x04, 0x12
        /*0bd2*/ 	.short	(.L_505 - .L_504)
	.align		4
.L_504:
        /*0bd4*/ 	.word	index@(_ZN10layer_norm31ln_parallel_residual_bwd_kernelINS_13Kernel_traitsI6__halfS2_S2_S2_fjLj2560ELj1ELj1ELj4ELj8ENS_18Kernel_traits_baseILj2560ES2_S2_S2_S2_fjLj128EEEEELb0ELb0ELb0EEEvNS_9BwdParamsE)
        /*0bd8*/ 	.word	0x00000000


	//----- nvinfo : EIATTR_MIN_STACK_SIZE
	.align		4
.L_505:
        /*0bdc*/ 	.byte	0x04, 0x12
        /*0bde*/ 	.short	(.L_507 - .L_506)
	.align		4
.L_506:
        /*0be0*/ 	.word	index@(_ZN10layer_norm31ln_parallel_residual_bwd_kernelINS_13Kernel_traitsI6__halfS2_S2_S2_fjLj2560ELj1ELj1ELj4ELj8ENS_18Kernel_traits_baseILj2560ES2_S2_S2_S2_fjLj128EEEEELb0ELb0ELb1EEEvNS_9BwdParamsE)
        /*0be4*/ 	.word	0x00000000


	//----- nvinfo : EIATTR_MIN_STACK_SIZE
	.align		4
.L_507:
        /*0be8*/ 	.byte	0x04, 0x12
        /*0bea*/ 	.short	(.L_509 - .L_508)
	.align		4
.L_508:
        /*0bec*/ 	.word	index@(_ZN10layer_norm31ln_parallel_residual_bwd_kernelINS_13Kernel_traitsI6__halfS2_S2_S2_fjLj2560ELj1ELj1ELj4ELj8ENS_18Kernel_traits_baseILj2560ES2_S2_S2_S2_fjLj128EEEEELb0ELb1ELb0EEEvNS_9BwdParamsE)
        /*0bf0*/ 	.word	0x00000000


	//----- nvinfo : EIATTR_MIN_STACK_SIZE
	.align		4
.L_509:
        /*0bf4*/ 	.byte	0x04, 0x12
        /*0bf6*/ 	.short	(.L_511 - .L_510)
	.align		4
.L_510:
        /*0bf8*/ 	.word	index@(_ZN10layer_norm31ln_parallel_residual_bwd_kernelINS_13Kernel_traitsI6__halfS2_S2_S2_fjLj2560ELj1ELj1ELj4ELj8ENS_18Kernel_traits_baseILj2560ES2_S2_S2_S2_fjLj128EEEEELb0ELb1ELb1EEEvNS_9BwdParamsE)
        /*0bfc*/ 	.word	0x00000000


	//----- nvinfo : EIATTR_MIN_STACK_SIZE
	.align		4
.L_511:
        /*0c00*/ 	.byte	0x04, 0x12
        /*0c02*/ 	.short	(.L_513 - .L_512)
	.align		4
.L_512:
        /*0c04*/ 	.word	index@(_ZN10layer_norm31ln_parallel_residual_bwd_kernelINS_13Kernel_traitsI6__halfS2_S2_S2_fjLj2560ELj1ELj1ELj4ELj8ENS_18Kernel_traits_baseILj2560ES2_S2_S2_S2_fjLj128EEEEELb1ELb0ELb0EEEvNS_9BwdParamsE)
        /*0c08*/ 	.word	0x00000000


	//----- nvinfo : EIATTR_MIN_STACK_SIZE
	.align		4
.L_513:
        /*0c0c*/ 	.byte	0x04, 0x12
        /*0c0e*/ 	.short	(.L_515 - .L_514)
	.align		4
.L_514:
        /*0c10*/ 	.word	index@(_ZN10layer_norm31ln_parallel_residual_bwd_kernelINS_13Kernel_traitsI6__halfS2_S2_S2_fjLj2560ELj1ELj1ELj4ELj8ENS_18Kernel_traits_baseILj2560ES2_S2_S2_S2_fjLj128EEEEELb1ELb0ELb1EEEvNS_9BwdParamsE)
        /*0c14*/ 	.word	0x00000000


	//----- nvinfo : EIATTR_MIN_STACK_SIZE
	.align		4
.L_515:
        /*0c18*/ 	.byte	0x04, 0x12
        /*0c1a*/ 	.short	(.L_517 - .L_516)
	.align		4
.L_516:
        /*0c1c*/ 	.word	index@(_ZN10layer_norm22ln_bwd_finalize_kernelINS_22Kernel_traits_finalizeILj2560E6__halfS2_S2_S2_fjLb0ELj1024ELj4ENS_18Kernel_traits_baseILj2560ES2_S2_S2_S2_fjLj1024EEEEELb0ELb0EEEvNS_9BwdParamsE)
        /*0c20*/ 	.word	0x00000000


	//----- nvinfo : EIATTR_MIN_STACK_SIZE
	.align		4
.L_517:
        /*0c24*/ 	.byte	0x04, 0x12
        /*0c26*/ 	.short	(.L_519 - .L_518)
	.align		4
.L_518:
        /*0c28*/ 	.word	index@(_ZN10layer_norm40ln_parallel_residual_bwd_finalize_kernelINS_22Kernel_traits_finalizeILj2560E6__halfS2_S2_S2_fjLb0ELj1024ELj4ENS_18Kernel_traits_baseILj2560ES2_S2_S2_S2_fjLj1024EEEEELb0EEEvNS_9BwdParamsE)
        /*0c2c*/ 	.word	0x00000000


	//----- nvinfo : EIATTR_MIN_STACK_SIZE
	.align		4
.L_519:
        /*0c30*/ 	.byte	0x04, 0x12
        /*0c32*/ 	.short	(.L_521 - .L_520)
	.align		4
.L_520:
        /*0c34*/ 	.word	index@(_ZN10layer_norm31ln_parallel_residual_bwd_kernelINS_13Kernel_traitsI6__halfS2_S2_S2_fjLj2560ELj1ELj1ELj4ELj8ENS_18Kernel_traits_baseILj2560ES2_S2_S2_S2_fjLj128EEEEELb1ELb1ELb0EEEvNS_9BwdParamsE)
        /*0c38*/ 	.word	0x00000000


	//----- nvinfo : EIATTR_MIN_STACK_SIZE
	.align		4
.L_521:
        /*0c3c*/ 	.byte	0x04, 0x12
        /*0c3e*/ 	.short	(.L_523 - .L_522)
	.align		4
.L_522:
        /*0c40*/ 	.word	index@(_ZN10layer_norm22ln_bwd_finalize_kernelINS_22Kernel_traits_finalizeILj2560E6__halfS2_S2_S2_fjLb0ELj1024ELj4ENS_18Kernel_traits_baseILj2560ES2_S2_S2_S2_fjLj1024EEEEELb0ELb1EEEvNS_9BwdParamsE)
        /*0c44*/ 	.word	0x00000000


	//----- nvinfo : EIATTR_MIN_STACK_SIZE
	.align		4
.L_523:
        /*0c48*/ 	.byte	0x04, 0x12
        /*0c4a*/ 	.short	(.L_525 - .L_524)
	.align		4
.L_524:
        /*0c4c*/ 	.word	index@(_ZN10layer_norm40ln_parallel_residual_bwd_finalize_kernelINS_22Kernel_traits_finalizeILj2560E6__halfS2_S2_S2_fjLb0ELj1024ELj4ENS_18Kernel_traits_baseILj2560ES2_S2_S2_S2_fjLj1024EEEEELb1EEEvNS_9BwdParamsE)
        /*0c50*/ 	.word	0x00000000


	//----- nvinfo : EIATTR_MIN_STACK_SIZE
	.align		4
.L_525:
        /*0c54*/ 	.byte	0x04, 0x12
        /*0c56*/ 	.short	(.L_527 - .L_526)
	.align		4
.L_526:
        /*0c58*/ 	.word	index@(_ZN10layer_norm31ln_parallel_residual_bwd_kernelINS_13Kernel_traitsI6__halfS2_S2_S2_fjLj2560ELj1ELj1ELj4ELj8ENS_18Kernel_traits_baseILj2560ES2_S2_S2_S2_fjLj128EEEEELb1ELb1ELb1EEEvNS_9BwdParamsE)
        /*0c5c*/ 	.word	0x00000000


	//----- nvinfo : EIATTR_MIN_STACK_SIZE
	.align		4
.L_527:
        /*0c60*/ 	.byte	0x04, 0x12
        /*0c62*/ 	.short	(.L_529 - .L_528)
	.align		4
.L_528:
        /*0c64*/ 	.word	index@(_ZN10layer_norm31ln_parallel_residual_bwd_kernelINS_13Kernel_traitsIf13__nv_bfloat16S2_S2_fjLj2560ELj1ELj1ELj4ELj8ENS_18Kernel_traits_baseILj2560EfS2_S2_S2_fjLj128EEEEELb0ELb0ELb0EEEvNS_9BwdParamsE)
        /*0c68*/ 	.word	0x00000000


	//----- nvinfo : EIATTR_MIN_STACK_SIZE
	.align		4
.L_529:
        /*0c6c*/ 	.byte	0x04, 0x12
        /*0c6e*/ 	.short	(.L_531 - .L_530)
	.align		4
.L_530:
        /*0c70*/ 	.word	index@(_ZN10layer_norm31ln_parallel_residual_bwd_kernelINS_13Kernel_traitsIf13__nv_bfloat16S2_S2_fjLj2560ELj1ELj1ELj4ELj8ENS_18Kernel_traits_baseILj2560EfS2_S2_S2_fjLj128EEEEELb0ELb0ELb1EEEvNS_9BwdParamsE)
        /*0c74*/ 	.word	0x00000000


	//----- nvinfo : EIATTR_MIN_STACK_SIZE
	.align		4
.L_531:
        /*0c78*/ 	.byte	0x04, 0x12
        /*0c7a*/ 	.short	(.L_533 - .L_532)
	.align		4
.L_532:
        /*0c7c*/ 	.word	index@(_ZN10layer_norm31ln_parallel_residual_bwd_kernelINS_13Kernel_traitsIf13__nv_bfloat16S2_S2_fjLj2560ELj1ELj1ELj4ELj8ENS_18Kernel_traits_baseILj2560EfS2_S2_S2_fjLj128EEEEELb0ELb1ELb0EEEvNS_9BwdParamsE)
        /*0c80*/ 	.word	0x00000000


	//----- nvinfo : EIATTR_MIN_STACK_SIZE
	.align		4
.L_533:
        /*0c84*/ 	.byte	0x04, 0x12
        /*0c86*/ 	.short	(.L_535 - .L_534)
	.align		4
.L_534:
        /*0c88*/ 	.word	index@(_ZN10layer_norm31ln_parallel_residual_bwd_kernelINS_13Kernel_traitsIf13__nv_bfloat16S2_S2_fjLj2560ELj1ELj1ELj4ELj8ENS_18Kernel_traits_baseILj2560EfS2_S2_S2_fjLj128EEEEELb0ELb1ELb1EEEvNS_9BwdParamsE)
        /*0c8c*/ 	.word	0x00000000


	//----- nvinfo : EIATTR_MIN_STACK_SIZE
	.align		4
.L_535:
        /*0c90*/ 	.byte	0x04, 0x12
        /*0c92*/ 	.short	(.L_537 - .L_536)
	.align		4
.L_536:
        /*0c94*/ 	.word	index@(_ZN10layer_norm31ln_parallel_residual_bwd_kernelINS_13Kernel_traitsIf13__nv_bfloat16S2_S2_fjLj2560ELj1ELj1ELj4ELj8ENS_18Kernel_traits_baseILj2560EfS2_S2_S2_fjLj128EEEEELb1ELb0ELb0EEEvNS_9BwdParamsE)
        /*0c98*/ 	.word	0x00000000


	//----- nvinfo : EIATTR_MIN_STACK_SIZE
	.align		4
.L_537:
        /*0c9c*/ 	.byte	0x04, 0x12
        /*0c9e*/ 	.short	(.L_539 - .L_538)
	.align		4
.L_538:
        /*0ca0*/ 	.word	index@(_ZN10layer_norm31ln_parallel_residual_bwd_kernelINS_13Kernel_traitsIf13__nv_bfloat16S2_S2_fjLj2560ELj1ELj1ELj4ELj8ENS_18Kernel_traits_baseILj2560EfS2_S2_S2_fjLj128EEEEELb1ELb0ELb1EEEvNS_9BwdParamsE)
        /*0ca4*/ 	.word	0x00000000


	//----- nvinfo : EIATTR_MIN_STACK_SIZE
	.align		4
.L_539:
        /*0ca8*/ 	.byte	0x04, 0x12
        /*0caa*/ 	.short	(.L_541 - .L_540)
	.align		4
.L_540:
        /*0cac*/ 	.word	index@(_ZN10layer_norm22ln_bwd_finalize_kernelINS_22Kernel_traits_finalizeILj2560Ef13__nv_bfloat16S2_S2_fjLb0ELj1024ELj4ENS_18Kernel_traits_baseILj2560EfS2_S2_S2_fjLj1024EEEEELb0ELb0EEEvNS_9BwdParamsE)
        /*0cb0*/ 	.word	0x00000000


	//----- nvinfo : EIATTR_MIN_STACK_SIZE
	.align		4
.L_541:
        /*0cb4*/ 	.byte	0x04, 0x12
        /*0cb6*/ 	.short	(.L_543 - .L_542)
	.align		4
.L_542:
        /*0cb8*/ 	.word	index@(_ZN10layer_norm40ln_parallel_residual_bwd_finalize_kernelINS_22Kernel_traits_finalizeILj2560Ef13__nv_bfloat16S2_S2_fjLb0ELj1024ELj4ENS_18Kernel_traits_baseILj2560EfS2_S2_S2_fjLj1024EEEEELb0EEEvNS_9BwdParamsE)
        /*0cbc*/ 	.word	0x00000000


	//----- nvinfo : EIATTR_MIN_STACK_SIZE
	.align		4
.L_543:
        /*0cc0*/ 	.byte	0x04, 0x12
        /*0cc2*/ 	.short	(.L_545 - .L_544)
	.align		4
.L_544:
        /*0cc4*/ 	.word	index@(_ZN10layer_norm31ln_parallel_residual_bwd_kernelINS_13Kernel_traitsIf13__nv_bfloat16S2_S2_fjLj2560ELj1ELj1ELj4ELj8ENS_18Kernel_traits_baseILj2560EfS2_S2_S2_fjLj128EEEEELb1ELb1ELb0EEEvNS_9BwdParamsE)
        /*0cc8*/ 	.word	0x00000000


	//----- nvinfo : EIATTR_MIN_STACK_SIZE
	.align		4
.L_545:
        /*0ccc*/ 	.byte	0x04, 0x12
        /*0cce*/ 	.short	(.L_547 - .L_546)
	.align		4
.L_546:
        /*0cd0*/ 	.word	index@(_ZN10layer_norm22ln_bwd_finalize_kernelINS_22Kernel_traits_finalizeILj2560Ef13__nv_bfloat16S2_S2_fjLb0ELj1024ELj4ENS_18Kernel_traits_baseILj2560EfS2_S2_S2_fjLj1024EEEEELb0ELb1EEEvNS_9BwdParamsE)
        /*0cd4*/ 	.word	0x00000000


	//----- nvinfo : EIATTR_MIN_STACK_SIZE
	.align		4
.L_547:
        /*0cd8*/ 	.byte	0x04, 0x12
        /*0cda*/ 	.short	(.L_549 - .L_548)
	.align		4
.L_548:
        /*0cdc*/ 	.word	index@(_ZN10layer_norm40ln_parallel_residual_bwd_finalize_kernelINS_22Kernel_traits_finalizeILj2560Ef13__nv_bfloat16S2_S2_fjLb0ELj1024ELj4ENS_18Kernel_traits_baseILj2560EfS2_S2_S2_fjLj1024EEEEELb1EEEvNS_9BwdParamsE)
        /*0ce0*/ 	.word	0x00000000


	//----- nvinfo : EIATTR_MIN_STACK_SIZE
	.align		4
.L_549:
        /*0ce4*/ 	.byte	0x04, 0x12
        /*0ce6*/ 	.short	(.L_551 - .L_550)
	.align		4
.L_550:
        /*0ce8*/ 	.word	index@(_ZN10layer_norm31ln_parallel_residual_bwd_kernelINS_13Kernel_traitsIf13__nv_bfloat16S2_S2_fjLj2560ELj1ELj1ELj4ELj8ENS_18Kernel_traits_baseILj2560EfS2_S2_S2_fjLj128EEEEELb1ELb1ELb1EEEvNS_9BwdParamsE)
        /*0cec*/ 	.word	0x00000000


	//----- nvinfo : EIATTR_MIN_STACK_SIZE
	.align		4
.L_551:
        /*0cf0*/ 	.byte	0x04, 0x12
        /*0cf2*/ 	.short	(.L_553 - .L_552)
	.align		4
.L_552:
        /*0cf4*/ 	.word	index@(_ZN10layer_norm31ln_parallel_residual_bwd_kernelINS_13Kernel_traitsI13__nv_bfloat16S2_fS2_fjLj2560ELj1ELj1ELj4ELj8ENS_18Kernel_traits_baseILj2560ES2_S2_fS2_fjLj128EEEEELb0ELb0ELb0EEEvNS_9BwdParamsE)
        /*0cf8*/ 	.word	0x00000000


	//----- nvinfo : EIATTR_MIN_STACK_SIZE
	.align		4
.L_553:
        /*0cfc*/ 	.byte	0x04, 0x12
        /*0cfe*/ 	.short	(.L_555 - .L_554)
	.align		4
.L_554:
        /*0d00*/ 	.word	index@(_ZN10layer_norm31ln_parallel_residual_bwd_kernelINS_13Kernel_traitsI13__nv_bfloat16S2_fS2_fjLj2560ELj1ELj1ELj4ELj8ENS_18Kernel_traits_baseILj2560ES2_S2_fS2_fjLj128EEEEELb0ELb0ELb1EEEvNS_9BwdParamsE)
        /*0d04*/ 	.word	0x00000000


	//----- nvinfo : EIATTR_MIN_STACK_SIZE
	.align		4
.L_555:
        /*0d08*/ 	.byte	0x04, 0x12
        /*0d0a*/ 	.short	(.L_557 - .L_556)
	.align		4
.L_556:
        /*0d0c*/ 	.word	index@(_ZN10layer_norm31ln_parallel_residual_bwd_kernelINS_13Kernel_traitsI13__nv_bfloat16S2_fS2_fjLj2560ELj1ELj1ELj4ELj8ENS_18Kernel_traits_baseILj2560ES2_S2_fS2_fjLj128EEEEELb0ELb1ELb0EEEvNS_9BwdParamsE)
        /*0d10*/ 	.word	0x00000000


	//----- nvinfo : EIATTR_MIN_STACK_SIZE
	.align		4
.L_557:
        /*0d14*/ 	.byte	0x04, 0x12
        /*0d16*/ 	.short	(.L_559 - .L_558)
	.align		4
.L_558:
        /*0d18*/ 	.word	index@(_ZN10layer_norm31ln_parallel_residual_bwd_kernelINS_13Kernel_traitsI13__nv_bfloat16S2_fS2_fjLj2560ELj1ELj1ELj4ELj8ENS_18Kernel_traits_baseILj2560ES2_S2_fS2_fjLj128EEEEELb0ELb1ELb1EEEvNS_9BwdParamsE)
        /*0d1c*/ 	.word	0x00000000


	//----- nvinfo : EIATTR_MIN_STACK_SIZE
	.align		4
.L_559:
        /*0d20*/ 	.byte	0x04, 0x12
        /*0d22*/ 	.short	(.L_561 - .L_560)
	.align		4
.L_560:
        /*0d24*/ 	.word	index@(_ZN10layer_norm31ln_parallel_residual_bwd_kernelINS_13Kernel_traitsI13__nv_bfloat16S2_fS2_fjLj2560ELj1ELj1ELj4ELj8ENS_18Kernel_traits_baseILj2560ES2_S2_fS2_fjLj128EEEEELb1ELb0ELb0EEEvNS_9BwdParamsE)
        /*0d28*/ 	.word	0x00000000


	//----- nvinfo : EIATTR_MIN_STACK_SIZE
	.align		4
.L_561:
        /*0d2c*/ 	.byte	0x04, 0x12
        /*0d2e*/ 	.short	(.L_563 - .L_562)
	.align		4
.L_562:
        /*0d30*/ 	.word	index@(_ZN10layer_norm31ln_parallel_residual_bwd_kernelINS_13Kernel_traitsI13__nv_bfloat16S2_fS2_fjLj2560ELj1ELj1ELj4ELj8ENS_18Kernel_traits_baseILj2560ES2_S2_fS2_fjLj128EEEEELb1ELb0ELb1EEEvNS_9BwdParamsE)
        /*0d34*/ 	.word	0x00000000


	//----- nvinfo : EIATTR_MIN_STACK_SIZE
	.align		4
.L_563:
        /*0d38*/ 	.byte	0x04, 0x12
        /*0d3a*/ 	.short	(.L_565 - .L_564)
	.align		4
.L_564:
        /*0d3c*/ 	.word	index@(_ZN10layer_norm22ln_bwd_finalize_kernelINS_22Kernel_traits_finalizeILj2560E13__nv_bfloat16S2_fS2_fjLb0ELj1024ELj4ENS_18Kernel_traits_baseILj2560ES2_S2_fS2_fjLj1024EEEEELb0ELb0EEEvNS_9BwdParamsE)
        /*0d40*/ 	.word	0x00000000


	//----- nvinfo : EIATTR_MIN_STACK_SIZE
	.align		4
.L_565:
        /*0d44*/ 	.byte	0x04, 0x12
        /*0d46*/ 	.short	(.L_567 - .L_566)
	.align		4
.L_566:
        /*0d48*/ 	.word	index@(_ZN10layer_norm40ln_parallel_residual_bwd_finalize_kernelINS_22Kernel_traits_finalizeILj2560E13__nv_bfloat16S2_fS2_fjLb0ELj1024ELj4ENS_18Kernel_traits_baseILj2560ES2_S2_fS2_fjLj1024EEEEELb0EEEvNS_9BwdParamsE)
        /*0d4c*/ 	.word	0x00000000


	//----- nvinfo : EIATTR_MIN_STACK_SIZE
	.align		4
.L_567:
        /*0d50*/ 	.byte	0x04, 0x12
        /*0d52*/ 	.short	(.L_569 - .L_568)
	.align		4
.L_568:
        /*0d54*/ 	.word	index@(_ZN10layer_norm31ln_parallel_residual_bwd_kernelINS_13Kernel_traitsI13__nv_bfloat16S2_fS2_fjLj2560ELj1ELj1ELj4ELj8ENS_18Kernel_traits_baseILj2560ES2_S2_fS2_fjLj128EEEEELb1ELb1ELb0EEEvNS_9BwdParamsE)
        /*0d58*/ 	.word	0x00000000


	//----- nvinfo : EIATTR_MIN_STACK_SIZE
	.align		4
.L_569:
        /*0d5c*/ 	.byte	0x04, 0x12
        /*0d5e*/ 	.short	(.L_571 - .L_570)
	.align		4
.L_570:
        /*0d60*/ 	.word	index@(_ZN10layer_norm22ln_bwd_finalize_kernelINS_22Kernel_traits_finalizeILj2560E13__nv_bfloat16S2_fS2_fjLb0ELj1024ELj4ENS_18Kernel_traits_baseILj2560ES2_S2_fS2_fjLj1024EEEEELb0ELb1EEEvNS_9BwdParamsE)
        /*0d64*/ 	.word	0x00000000


	//----- nvinfo : EIATTR_MIN_STACK_SIZE
	.align		4
.L_571:
        /*0d68*/ 	.byte	0x04, 0x12
        /*0d6a*/ 	.short	(.L_573 - .L_572)
	.align		4
.L_572:
        /*0d6c*/ 	.word	index@(_ZN10layer_norm40ln_parallel_residual_bwd_finalize_kernelINS_22Kernel_traits_finalizeILj2560E13__nv_bfloat16S2_fS2_fjLb0ELj1024ELj4ENS_18Kernel_traits_baseILj2560ES2_S2_fS2_fjLj1024EEEEELb1EEEvNS_9BwdParamsE)
        /*0d70*/ 	.word	0x00000000


	//----- nvinfo : EIATTR_MIN_STACK_SIZE
	.align		4
.L_573:
        /*0d74*/ 	.byte	0x04, 0x12
        /*0d76*/ 	.short	(.L_575 - .L_574)
	.align		4
.L_574:
        /*0d78*/ 	.word	index@(_ZN10layer_norm31ln_parallel_residual_bwd_kernelINS_13Kernel_traitsI13__nv_bfloat16S2_fS2_fjLj2560ELj1ELj1ELj4ELj8ENS_18Kernel_traits_baseILj2560ES2_S2_fS2_fjLj128EEEEELb1ELb1ELb1EEEvNS_9BwdParamsE)
        /*0d7c*/ 	.word	0x00000000


	//----- nvinfo : EIATTR_MIN_STACK_SIZE
	.align		4
.L_575:
        /*0d80*/ 	.byte	0x04, 0x12
        /*0d82*/ 	.short	(.L_577 - .L_576)
	.align		4
.L_576:
        /*0d84*/ 	.word	index@(_ZN10layer_norm31ln_parallel_residual_bwd_kernelINS_13Kernel_traitsIf13__nv_bfloat16fS2_fjLj2560ELj1ELj1ELj4ELj8ENS_18Kernel_traits_baseILj2560EfS2_fS2_fjLj128EEEEELb0ELb0ELb0EEEvNS_9BwdParamsE)
        /*0d88*/ 	.word	0x00000000


	//----- nvinfo : EIATTR_MIN_STACK_SIZE
	.align		4
.L_577:
        /*0d8c*/ 	.byte	0x04, 0x12
        /*0d8e*/ 	.short	(.L_579 - .L_578)
	.align		4
.L_578:
        /*0d90*/ 	.word	index@(_ZN10layer_norm31ln_parallel_residual_bwd_kernelINS_13Kernel_traitsIf13__nv_bfloat16fS2_fjLj2560ELj1ELj1ELj4ELj8ENS_18Kernel_traits_baseILj2560EfS2_fS2_fjLj128EEEEELb0ELb0ELb1EEEvNS_9BwdParamsE)
        /*0d94*/ 	.word	0x00000000


	//----- nvinfo : EIATTR_MIN_STACK_SIZE
	.align		4
.L_579:
        /*0d98*/ 	.byte	0x04, 0x12
        /*0d9a*/ 	.short	(.L_581 - .L_580)
	.align		4
.L_580:
        /*0d9c*/ 	.word	index@(_ZN10layer_norm31ln_parallel_residual_bwd_kernelINS_13Kernel_traitsIf13__nv_bfloat16fS2_fjLj2560ELj1ELj1ELj4ELj8ENS_18Kernel_traits_baseILj2560EfS2_fS2_fjLj128EEEEELb0ELb1ELb0EEEvNS_9BwdParamsE)
        /*0da0*/ 	.word	0x00000000


	//----- nvinfo : EIATTR_MIN_STACK_SIZE
	.align		4
.L_581:
        /*0da4*/ 	.byte	0x04, 0x12
        /*0da6*/ 	.short	(.L_583 - .L_582)
	.align		4
.L_582:
        /*0da8*/ 	.word	index@(_ZN10layer_norm31ln_parallel_residual_bwd_kernelINS_13Kernel_traitsIf13__nv_bfloat16fS2_fjLj2560ELj1ELj1ELj4ELj8ENS_18Kernel_traits_baseILj2560EfS2_fS2_fjLj128EEEEELb0ELb1ELb1EEEvNS_9BwdParamsE)
        /*0dac*/ 	.word	0x00000000


	//----- nvinfo : EIATTR_MIN_STACK_SIZE
	.align		4
.L_583:
        /*0db0*/ 	.byte	0x04, 0x12
        /*0db2*/ 	.short	(.L_585 - .L_584)
	.align		4
.L_584:
        /*0db4*/ 	.word	index@(_ZN10layer_norm31ln_parallel_residual_bwd_kernelINS_13Kernel_traitsIf13__nv_bfloat16fS2_fjLj2560ELj1ELj1ELj4ELj8ENS_18Kernel_traits_baseILj2560EfS2_fS2_fjLj128EEEEELb1ELb0ELb0EEEvNS_9BwdParamsE)
        /*0db8*/ 	.word	0x00000000


	//----- nvinfo : EIATTR_MIN_STACK_SIZE
	.align		4
.L_585:
        /*0dbc*/ 	.byte	0x04, 0x12
        /*0dbe*/ 	.short	(.L_587 - .L_586)
	.align		4
.L_586:
        /*0dc0*/ 	.word	index@(_ZN10layer_norm31ln_parallel_residual_bwd_kernelINS_13Kernel_traitsIf13__nv_bfloat16fS2_fjLj2560ELj1ELj1ELj4ELj8ENS_18Kernel_traits_baseILj2560EfS2_fS2_fjLj128EEEEELb1ELb0ELb1EEEvNS_9BwdParamsE)
        /*0dc4*/ 	.word	0x00000000


	//----- nvinfo : EIATTR_MIN_STACK_SIZE
	.align		4
.L_587:
        /*0dc8*/ 	.byte	0x04, 0x12
        /*0dca*/ 	.short	(.L_589 - .L_588)
	.align		4
.L_588:
        /*0dcc*/ 	.word	index@(_ZN10layer_norm22ln_bwd_finalize_kernelINS_22Kernel_traits_finalizeILj2560Ef13__nv_bfloat16fS2_fjLb0ELj1024ELj4ENS_18Kernel_traits_baseILj2560EfS2_fS2_fjLj1024EEEEELb0ELb0EEEvNS_9BwdParamsE)
        /*0dd0*/ 	.word	0x00000000


	//----- nvinfo : EIATTR_MIN_STACK_SIZE
	.align		4
.L_589:
        /*0dd4*/ 	.byte	0x04, 0x12
        /*0dd6*/ 	.short	(.L_591 - .L_590)
	.align		4
.L_590:
        /*0dd8*/ 	.word	index@(_ZN10layer_norm40ln_parallel_residual_bwd_finalize_kernelINS_22Kernel_traits_finalizeILj2560Ef13__nv_bfloat16fS2_fjLb0ELj1024ELj4ENS_18Kernel_traits_baseILj2560EfS2_fS2_fjLj1024EEEEELb0EEEvNS_9BwdParamsE)
        /*0ddc*/ 	.word	0x00000000


	//----- nvinfo : EIATTR_MIN_STACK_SIZE
	.align		4
.L_591:
        /*0de0*/ 	.byte	0x04, 0x12
        /*0de2*/ 	.short	(.L_593 - .L_592)
	.align		4
.L_592:
        /*0de4*/ 	.word	index@(_ZN10layer_norm31ln_parallel_residual_bwd_kernelINS_13Kernel_traitsIf13__nv_bfloat16fS2_fjLj2560ELj1ELj1ELj4ELj8ENS_18Kernel_traits_baseILj2560EfS2_fS2_fjLj128EEEEELb1ELb1ELb0EEEvNS_9BwdParamsE)
        /*0de8*/ 	.word	0x00000000


	//----- nvinfo : EIATTR_MIN_STACK_SIZE
	.align		4
.L_593:
        /*0dec*/ 	.byte	0x04, 0x12
        /*0dee*/ 	.short	(.L_595 - .L_594)
	.align		4
.L_594:
        /*0df0*/ 	.word	index@(_ZN10layer_norm22ln_bwd_finalize_kernelINS_22Kernel_traits_finalizeILj2560Ef13__nv_bfloat16fS2_fjLb0ELj1024ELj4ENS_18Kernel_traits_baseILj2560EfS2_fS2_fjLj1024EEEEELb0ELb1EEEvNS_9BwdParamsE)
        /*0df4*/ 	.word	0x00000000


	//----- nvinfo : EIATTR_MIN_STACK_SIZE
	.align		4
.L_595:
        /*0df8*/ 	.byte	0x04, 0x12
        /*0dfa*/ 	.short	(.L_597 - .L_596)
	.align		4
.L_596:
        /*0dfc*/ 	.word	index@(_ZN10layer_norm40ln_parallel_residual_bwd_finalize_kernelINS_22Kernel_traits_finalizeILj2560Ef13__nv_bfloat16fS2_fjLb0ELj1024ELj4ENS_18Kernel_traits_baseILj2560EfS2_fS2_fjLj1024EEEEELb1EEEvNS_9BwdParamsE)
        /*0e00*/ 	.word	0x00000000


	//----- nvinfo : EIATTR_MIN_STACK_SIZE
	.align		4
.L_597:
        /*0e04*/ 	.byte	0x04, 0x12
        /*0e06*/ 	.short	(.L_599 - .L_598)
	.align		4
.L_598:
        /*0e08*/ 	.word	index@(_ZN10layer_norm31ln_parallel_residual_bwd_kernelINS_13Kernel_traitsIf13__nv_bfloat16fS2_fjLj2560ELj1ELj1ELj4ELj8ENS_18Kernel_traits_baseILj2560EfS2_fS2_fjLj128EEEEELb1ELb1ELb1EEEvNS_9BwdParamsE)
        /*0e0c*/ 	.word	0x00000000


	//----- nvinfo : EIATTR_MIN_STACK_SIZE
	.align		4
.L_599:
        /*0e10*/ 	.byte	0x04, 0x12
        /*0e12*/ 	.short	(.L_601 - .L_600)
	.align		4
.L_600:
        /*0e14*/ 	.word	index@(_ZN10layer_norm31ln_parallel_residual_bwd_kernelINS_13Kernel_traitsIf6__halfS2_S2_fjLj2560ELj1ELj1ELj4ELj8ENS_18Kernel_traits_baseILj2560EfS2_S2_S2_fjLj128EEEEELb0ELb0ELb0EEEvNS_9BwdParamsE)
        /*0e18*/ 	.word	0x00000000


	//----- nvinfo : EIATTR_MIN_STACK_SIZE
	.align		4
.L_601:
        /*0e1c*/ 	.byte	0x04, 0x12
        /*0e1e*/ 	.short	(.L_603 - .L_602)
	.align		4
.L_602:
        /*0e20*/ 	.word	index@(_ZN10layer_norm31ln_parallel_residual_bwd_kernelINS_13Kernel_traitsIf6__halfS2_S2_fjLj2560ELj1ELj1ELj4ELj8ENS_18Kernel_traits_baseILj2560EfS2_S2_S2_fjLj128EEEEELb0ELb0ELb1EEEvNS_9BwdParamsE)
        /*0e24*/ 	.word	0x00000000


	//----- nvinfo : EIATTR_MIN_STACK_SIZE
	.align		4
.L_603:
        /*0e28*/ 	.byte	0x04, 0x12
        /*0e2a*/ 	.short	(.L_605 - .L_604)
	.align		4
.L_604:
        /*0e2c*/ 	.word	index@(_ZN10layer_norm31ln_parallel_residual_bwd_kernelINS_13Kernel_traitsIf6__halfS2_S2_fjLj2560ELj1ELj1ELj4ELj8ENS_18Kernel_traits_baseILj2560EfS2_S2_S2_fjLj128EEEEELb0ELb1ELb0EEEvNS_9BwdParamsE)
        /*0e30*/ 	.word	0x00000000


	//----- nvinfo : EIATTR_MIN_STACK_SIZE
	.align		4
.L_605:
        /*0e34*/ 	.byte	0x04, 0x12
        /*0e36*/ 	.short	(.L_607 - .L_606)
	.align		4
.L_606:
        /*0e38*/ 	.word	index@(_ZN10layer_norm31ln_parallel_residual_bwd_kernelINS_13Kernel_traitsIf6__halfS2_S2_fjLj2560ELj1ELj1ELj4ELj8ENS_18Kernel_traits_baseILj2560EfS2_S2_S2_fjLj128EEEEELb0ELb1ELb1EEEvNS_9BwdParamsE)
        /*0e3c*/ 	.word	0x00000000


	//----- nvinfo : EIATTR_MIN_STACK_SIZE
	.align		4
.L_607:
        /*0e40*/ 	.byte	0x04, 0x12
        /*0e42*/ 	.short	(.L_609 - .L_608)
	.align		4
.L_608:
        /*0e44*/ 	.word	index@(_ZN10layer_norm31ln_parallel_residual_bwd_kernelINS_13Kernel_traitsIf6__halfS2_S2_fjLj2560ELj1ELj1ELj4ELj8ENS_18Kernel_traits_baseILj2560EfS2_S2_S2_fjLj128EEEEELb1ELb0ELb0EEEvNS_9BwdParamsE)
        /*0e48*/ 	.word	0x00000000


	//----- nvinfo : EIATTR_MIN_STACK_SIZE
	.align		4
.L_609:
        /*0e4c*/ 	.byte	0x04, 0x12
        /*0e4e*/ 	.short	(.L_611 - .L_610)
	.align		4
.L_610:
        /*0e50*/ 	.word	index@(_ZN10layer_norm31ln_parallel_residual_bwd_kernelINS_13Kernel_traitsIf6__halfS2_S2_fjLj2560ELj1ELj1ELj4ELj8ENS_18Kernel_traits_baseILj2560EfS2_S2_S2_fjLj128EEEEELb1ELb0ELb1EEEvNS_9BwdParamsE)
        /*0e54*/ 	.word	0x00000000


	//----- nvinfo : EIATTR_MIN_STACK_SIZE
	.align		4
.L_611:
        /*0e58*/ 	.byte	0x04, 0x12
        /*0e5a*/ 	.short	(.L_613 - .L_612)
	.align		4
.L_612:
        /*0e5c*/ 	.word	index@(_ZN10layer_norm22ln_bwd_finalize_kernelINS_22Kernel_traits_finalizeILj2560Ef6__halfS2_S2_fjLb0ELj1024ELj4ENS_18Kernel_traits_baseILj2560EfS2_S2_S2_fjLj1024EEEEELb0ELb0EEEvNS_9BwdParamsE)
        /*0e60*/ 	.word	0x00000000


	//----- nvinfo : EIATTR_MIN_STACK_SIZE
	.align		4
.L_613:
        /*0e64*/ 	.byte	0x04, 0x12
        /*0e66*/ 	.short	(.L_615 - .L_614)
	.align		4
.L_614:
        /*0e68*/ 	.word	index@(_ZN10layer_norm40ln_parallel_residual_bwd_finalize_kernelINS_22Kernel_traits_finalizeILj2560Ef6__halfS2_S2_fjLb0ELj1024ELj4ENS_18Kernel_traits_baseILj2560EfS2_S2_S2_fjLj1024EEEEELb0EEEvNS_9BwdParamsE)
        /*0e6c*/ 	.word	0x00000000


	//----- nvinfo : EIATTR_MIN_STACK_SIZE
	.align		4
.L_615:
        /*0e70*/ 	.byte	0x04, 0x12
        /*0e72*/ 	.short	(.L_617 - .L_616)
	.align		4
.L_616:
        /*0e74*/ 	.word	index@(_ZN10layer_norm31ln_parallel_residual_bwd_kernelINS_13Kernel_traitsIf6__halfS2_S2_fjLj2560ELj1ELj1ELj4ELj8ENS_18Kernel_traits_baseILj2560EfS2_S2_S2_fjLj128EEEEELb1ELb1ELb0EEEvNS_9BwdParamsE)
        /*0e78*/ 	.word	0x00000000


	//----- nvinfo : EIATTR_MIN_STACK_SIZE
	.align		4
.L_617:
        /*0e7c*/ 	.byte	0x04, 0x12
        /*0e7e*/ 	.short	(.L_619 - .L_618)
	.align		4
.L_618:
        /*0e80*/ 	.word	index@(_ZN10layer_norm22ln_bwd_finalize_kernelINS_22Kernel_traits_finalizeILj2560Ef6__halfS2_S2_fjLb0ELj1024ELj4ENS_18Kernel_traits_baseILj2560EfS2_S2_S2_fjLj1024EEEEELb0ELb1EEEvNS_9BwdParamsE)
        /*0e84*/ 	.word	0x00000000


	//----- nvinfo : EIATTR_MIN_STACK_SIZE
	.align		4
.L_619:
        /*0e88*/ 	.byte	0x04, 0x12
        /*0e8a*/ 	.short	(.L_621 - .L_620)
	.align		4
.L_620:
        /*0e8c*/ 	.word	index@(_ZN10layer_norm40ln_parallel_residual_bwd_finalize_kernelINS_22Kernel_traits_finalizeILj2560Ef6__halfS2_S2_fjLb0ELj1024ELj4ENS_18Kernel_traits_baseILj2560EfS2_S2_S2_fjLj1024EEEEELb1EEEvNS_9BwdParamsE)
        /*0e90*/ 	.word	0x00000000


	//----- nvinfo : EIATTR_MIN_STACK_SIZE
	.align		4
.L_621:
        /*0e94*/ 	.byte	0x04, 0x12
        /*0e96*/ 	.short	(.L_623 - .L_622)
	.align		4
.L_622:
        /*0e98*/ 	.word	index@(_ZN10layer_norm31ln_parallel_residual_bwd_kernelINS_13Kernel_traitsIf6__halfS2_S2_fjLj2560ELj1ELj1ELj4ELj8ENS_18Kernel_traits_baseILj2560EfS2_S2_S2_fjLj128EEEEELb1ELb1ELb1EEEvNS_9BwdParamsE)
        /*0e9c*/ 	.word	0x00000000


	//----- nvinfo : EIATTR_MIN_STACK_SIZE
	.align		4
.L_623:
        /*0ea0*/ 	.byte	0x04, 0x12
        /*0ea2*/ 	.short	(.L_625 - .L_624)
	.align		4
.L_624:
        /*0ea4*/ 	.word	index@(_ZN10layer_norm31ln_parallel_residual_bwd_kernelINS_13Kernel_traitsI6__halfS2_fS2_fjLj2560ELj1ELj1ELj4ELj8ENS_18Kernel_traits_baseILj2560ES2_S2_fS2_fjLj128EEEEELb0ELb0ELb0EEEvNS_9BwdParamsE)
        /*0ea8*/ 	.word	0x00000000


	//----- nvinfo : EIATTR_MIN_STACK_SIZE
	.align		4
.L_625:
        /*0eac*/ 	.byte	0x04, 0x12
        /*0eae*/ 	.short	(.L_627 - .L_626)
	.align		4
.L_626:
        /*0eb0*/ 	.word	index@(_ZN10layer_norm31ln_parallel_residual_bwd_kernelINS_13Kernel_traitsI6__halfS2_fS2_fjLj2560ELj1ELj1ELj4ELj8ENS_18Kernel_traits_baseILj2560ES2_S2_fS2_fjLj128EEEEELb0ELb0ELb1EEEvNS_9BwdParamsE)
        /*0eb4*/ 	.word	0x00000000


	//----- nvinfo : EIATTR_MIN_STACK_SIZE
	.align		4
.L_627:
        /*0eb8*/ 	.byte	0x04, 0x12
        /*0eba*/ 	.short	(.L_629 - .L_628)
	.align		4
.L_628:
        /*0ebc*/ 	.word	index@(_ZN10layer_norm31ln_parallel_residual_bwd_kernelINS_13Kernel_traitsI6__halfS2_fS2_fjLj2560ELj1ELj1ELj4ELj8ENS_18Kernel_traits_baseILj2560ES2_S2_fS2_fjLj128EEEEELb0ELb1ELb0EEEvNS_9BwdParamsE)
        /*0ec0*/ 	.word	0x00000000


	//----- nvinfo : EIATTR_MIN_STACK_SIZE
	.align		4
.L_629:
        /*0ec4*/ 	.byte	0x04, 0x12
        /*0ec6*/ 	.short	(.L_631 - .L_630)
	.align		4
.L_630:
        /*0ec8*/ 	.word	index@(_ZN10layer_norm31ln_parallel_residual_bwd_kernelINS_13Kernel_traitsI6__halfS2_fS2_fjLj2560ELj1ELj1ELj4ELj8ENS_18Kernel_traits_baseILj2560ES2_S2_fS2_fjLj128EEEEELb0ELb1ELb1EEEvNS_9BwdParamsE)
        /*0ecc*/ 	.word	0x00000000


	//----- nvinfo : EIATTR_MIN_STACK_SIZE
	.align		4
.L_631:
        /*0ed0*/ 	.byte	0x04, 0x12
        /*0ed2*/ 	.short	(.L_633 - .L_632)
	.align		4
.L_632:
        /*0ed4*/ 	.word	index@(_ZN10layer_norm31ln_parallel_residual_bwd_kernelINS_13Kernel_traitsI6__halfS2_fS2_fjLj2560ELj1ELj1ELj4ELj8ENS_18Kernel_traits_baseILj2560ES2_S2_fS2_fjLj128EEEEELb1ELb0ELb0EEEvNS_9BwdParamsE)
        /*0ed8*/ 	.word	0x00000000


	//----- nvinfo : EIATTR_MIN_STACK_SIZE
	.align		4
.L_633:
        /*0edc*/ 	.byte	0x04, 0x12
        /*0ede*/ 	.short	(.L_635 - .L_634)
	.align		4
.L_634:
        /*0ee0*/ 	.word	index@(_ZN10layer_norm31ln_parallel_residual_bwd_kernelINS_13Kernel_traitsI6__halfS2_fS2_fjLj2560ELj1ELj1ELj4ELj8ENS_18Kernel_traits_baseILj2560ES2_S2_fS2_fjLj128EEEEELb1ELb0ELb1EEEvNS_9BwdParamsE)
        /*0ee4*/ 	.word	0x00000000


	//----- nvinfo : EIATTR_MIN_STACK_SIZE
	.align		4
.L_635:
        /*0ee8*/ 	.byte	0x04, 0x12
        /*0eea*/ 	.short	(.L_637 - .L_636)
	.align		4
.L_636:
        /*0eec*/ 	.word	index@(_ZN10layer_norm22ln_bwd_finalize_kernelINS_22Kernel_traits_finalizeILj2560E6__halfS2_fS2_fjLb0ELj1024ELj4ENS_18Kernel_traits_baseILj2560ES2_S2_fS2_fjLj1024EEEEELb0ELb0EEEvNS_9BwdParamsE)
        /*0ef0*/ 	.word	0x00000000


	//----- nvinfo : EIATTR_MIN_STACK_SIZE
	.align		4
.L_637:
        /*0ef4*/ 	.byte	0x04, 0x12
        /*0ef6*/ 	.short	(.L_639 - .L_638)
	.align		4
.L_638:
        /*0ef8*/ 	.word	index@(_ZN10layer_norm40ln_parallel_residual_bwd_finalize_kernelINS_22Kernel_traits_finalizeILj2560E6__halfS2_fS2_fjLb0ELj1024ELj4ENS_18Kernel_traits_baseILj2560ES2_S2_fS2_fjLj1024EEEEELb0EEEvNS_9BwdParamsE)
        /*0efc*/ 	.word	0x00000000


	//----- nvinfo : EIATTR_MIN_STACK_SIZE
	.align		4
.L_639:
        /*0f00*/ 	.byte	0x04, 0x12
        /*0f02*/ 	.short	(.L_641 - .L_640)
	.align		4
.L_640:
        /*0f04*/ 	.word	index@(_ZN10layer_norm31ln_parallel_residual_bwd_kernelINS_13Kernel_traitsI6__halfS2_fS2_fjLj2560ELj1ELj1ELj4ELj8ENS_18Kernel_traits_baseILj2560ES2_S2_fS2_fjLj128EEEEELb1ELb1ELb0EEEvNS_9BwdParamsE)
        /*0f08*/ 	.word	0x00000000


	//----- nvinfo : EIATTR_MIN_STACK_SIZE
	.align		4
.L_641:
        /*0f0c*/ 	.byte	0x04, 0x12
        /*0f0e*/ 	.short	(.L_643 - .L_642)
	.align		4
.L_642:
        /*0f10*/ 	.word	index@(_ZN10layer_norm22ln_bwd_finalize_kernelINS_22Kernel_traits_finalizeILj2560E6__halfS2_fS2_fjLb0ELj1024ELj4ENS_18Kernel_traits_baseILj2560ES2_S2_fS2_fjLj1024EEEEELb0ELb1EEEvNS_9BwdParamsE)
        /*0f14*/ 	.word	0x00000000


	//----- nvinfo : EIATTR_MIN_STACK_SIZE
	.align		4
.L_643:
        /*0f18*/ 	.byte	0x04, 0x12
        /*0f1a*/ 	.short	(.L_645 - .L_644)
	.align		4
.L_644:
        /*0f1c*/ 	.word	index@(_ZN10layer_norm40ln_parallel_residual_bwd_finalize_kernelINS_22Kernel_traits_finalizeILj2560E6__halfS2_fS2_fjLb0ELj1024ELj4ENS_18Kernel_traits_baseILj2560ES2_S2_fS2_fjLj1024EEEEELb1EEEvNS_9BwdParamsE)
        /*0f20*/ 	.word	0x00000000


	//----- nvinfo : EIATTR_MIN_STACK_SIZE
	.align		4
.L_645:
        /*0f24*/ 	.byte	0x04, 0x12
        /*0f26*/ 	.short	(.L_647 - .L_646)
	.align		4
.L_646:
        /*0f28*/ 	.word	index@(_ZN10layer_norm31ln_parallel_residual_bwd_kernelINS_13Kernel_traitsI6__halfS2_fS2_fjLj2560ELj1ELj1ELj4ELj8ENS_18Kernel_traits_baseILj2560ES2_S2_fS2_fjLj128EEEEELb1ELb1ELb1EEEvNS_9BwdParamsE)
        /*0f2c*/ 	.word	0x00000000


	//----- nvinfo : EIATTR_MIN_STACK_SIZE
	.align		4
.L_647:
        /*0f30*/ 	.byte	0x04, 0x12
        /*0f32*/ 	.short	(.L_649 - .L_648)
	.align		4
.L_648:
        /*0f34*/ 	.word	index@(_ZN10layer_norm31ln_parallel_residual_bwd_kernelINS_13Kernel_traitsIf6__halffS2_fjLj2560ELj1ELj1ELj4ELj8ENS_18Kernel_traits_baseILj2560EfS2_fS2_fjLj128EEEEELb0ELb0ELb0EEEvNS_9BwdParamsE)
        /*0f38*/ 	.word	0x00000000


	//----- nvinfo : EIATTR_MIN_STACK_SIZE
	.align		4
.L_649:
        /*0f3c*/ 	.byte	0x04, 0x12
        /*0f3e*/ 	.short	(.L_651 - .L_650)
	.align		4
.L_650:
        /*0f40*/ 	.word	index@(_ZN10layer_norm31ln_parallel_residual_bwd_kernelINS_13Kernel_traitsIf6__halffS2_fjLj2560ELj1ELj1ELj4ELj8ENS_18Kernel_traits_baseILj2560EfS2_fS2_fjLj128EEEEELb0ELb0ELb1EEEvNS_9BwdParamsE)
        /*0f44*/ 	.word	0x00000000


	//----- nvinfo : EIATTR_MIN_STACK_SIZE
	.align		4
.L_651:
        /*0f48*/ 	.byte	0x04, 0x12
        /*0f4a*/ 	.short	(.L_653 - .L_652)
	.align		4
.L_652:
        /*0f4c*/ 	.word	index@(_ZN10layer_norm31ln_parallel_residual_bwd_kernelINS_13Kernel_traitsIf6__halffS2_fjLj2560ELj1ELj1ELj4ELj8ENS_18Kernel_traits_baseILj2560EfS2_fS2_fjLj128EEEEELb0ELb1ELb0EEEvNS_9BwdParamsE)
        /*0f50*/ 	.word	0x00000000


	//----- nvinfo : EIATTR_MIN_STACK_SIZE
	.align		4
.L_653:
        /*0f54*/ 	.byte	0x04, 0x12
        /*0f56*/ 	.short	(.L_655 - .L_654)
	.align		4
.L_654:
        /*0f58*/ 	.word	index@(_ZN10layer_norm31ln_parallel_residual_bwd_kernelINS_13Kernel_traitsIf6__halffS2_fjLj2560ELj1ELj1ELj4ELj8ENS_18Kernel_traits_baseILj2560EfS2_fS2_fjLj128EEEEELb0ELb1ELb1EEEvNS_9BwdParamsE)
        /*0f5c*/ 	.word	0x00000000


	//----- nvinfo : EIATTR_MIN_STACK_SIZE
	.align		4
.L_655:
        /*0f60*/ 	.byte	0x04, 0x12
        /*0f62*/ 	.short	(.L_657 - .L_656)
	.align		4
.L_656:
        /*0f64*/ 	.word	index@(_ZN10layer_norm31ln_parallel_residual_bwd_kernelINS_13Kernel_traitsIf6__halffS2_fjLj2560ELj1ELj1ELj4ELj8ENS_18Kernel_traits_baseILj2560EfS2_fS2_fjLj128EEEEELb1ELb0ELb0EEEvNS_9BwdParamsE)
        /*0f68*/ 	.word	0x00000000


	//----- nvinfo : EIATTR_MIN_STACK_SIZE
	.align		4
.L_657:
        /*0f6c*/ 	.byte	0x04, 0x12
        /*0f6e*/ 	.short	(.L_659 - .L_658)
	.align		4
.L_658:
        /*0f70*/ 	.word	index@(_ZN10layer_norm31ln_parallel_residual_bwd_kernelINS_13Kernel_traitsIf6__halffS2_fjLj2560ELj1ELj1ELj4ELj8ENS_18Kernel_traits_baseILj2560EfS2_fS2_fjLj128EEEEELb1ELb0ELb1EEEvNS_9BwdParamsE)
        /*0f74*/ 	.word	0x00000000


	//----- nvinfo : EIATTR_MIN_STACK_SIZE
	.align		4
.L_659:
        /*0f78*/ 	.byte	0x04, 0x12
        /*0f7a*/ 	.short	(.L_661 - .L_660)
	.align		4
.L_660:
        /*0f7c*/ 	.word	index@(_ZN10layer_norm22ln_bwd_finalize_kernelINS_22Kernel_traits_finalizeILj2560Ef6__halffS2_fjLb0ELj1024ELj4ENS_18Kernel_traits_baseILj2560EfS2_fS2_fjLj1024EEEEELb0ELb0EEEvNS_9BwdParamsE)
        /*0f80*/ 	.word	0x00000000


	//----- nvinfo : EIATTR_MIN_STACK_SIZE
	.align		4
.L_661:
        /*0f84*/ 	.byte	0x04, 0x12
        /*0f86*/ 	.short	(.L_663 - .L_662)
	.align		4
.L_662:
        /*0f88*/ 	.word	index@(_ZN10layer_norm40ln_parallel_residual_bwd_finalize_kernelINS_22Kernel_traits_finalizeILj2560Ef6__halffS2_fjLb0ELj1024ELj4ENS_18Kernel_traits_baseILj2560EfS2_fS2_fjLj1024EEEEELb0EEEvNS_9BwdParamsE)
        /*0f8c*/ 	.word	0x00000000


	//----- nvinfo : EIATTR_MIN_STACK_SIZE
	.align		4
.L_663:
        /*0f90*/ 	.byte	0x04, 0x12
        /*0f92*/ 	.short	(.L_665 - .L_664)
	.align		4
.L_664:
        /*0f94*/ 	.word	index@(_ZN10layer_norm31ln_parallel_residual_bwd_kernelINS_13Kernel_traitsIf6__halffS2_fjLj2560ELj1ELj1ELj4ELj8ENS_18Kernel_traits_baseILj2560EfS2_fS2_fjLj128EEEEELb1ELb1ELb0EEEvNS_9BwdParamsE)
        /*0f98*/ 	.word	0x00000000


	//----- nvinfo : EIATTR_MIN_STACK_SIZE
	.align		4
.L_665:
        /*0f9c*/ 	.byte	0x04, 0x12
        /*0f9e*/ 	.short	(.L_667 - .L_666)
	.align		4
.L_666:
        /*0fa0*/ 	.word	index@(_ZN10layer_norm22ln_bwd_finalize_kernelINS_22Kernel_traits_finalizeILj2560Ef6__halffS2_fjLb0ELj1024ELj4ENS_18Kernel_traits_baseILj2560EfS2_fS2_fjLj1024EEEEELb0ELb1EEEvNS_9BwdParamsE)
        /*0fa4*/ 	.word	0x00000000


	//----- nvinfo : EIATTR_MIN_STACK_SIZE
	.align		4
.L_667:
        /*0fa8*/ 	.byte	0x04, 0x12
        /*0faa*/ 	.short	(.L_669 - .L_668)
	.align		4
.L_668:
        /*0fac*/ 	.word	index@(_ZN10layer_norm40ln_parallel_residual_bwd_finalize_kernelINS_22Kernel_traits_finalizeILj2560Ef6__halffS2_fjLb0ELj1024ELj4ENS_18Kernel_traits_baseILj2560EfS2_fS2_fjLj1024EEEEELb1EEEvNS_9BwdParamsE)
        /*0fb0*/ 	.word	0x00000000


	//----- nvinfo : EIATTR_MIN_STACK_SIZE
	.align		4
.L_669:
        /*0fb4*/ 	.byte	0x04, 0x12
        /*0fb6*/ 	.short	(.L_671 - .L_670)
	.align		4
.L_670:
        /*0fb8*/ 	.word	index@(_ZN10layer_norm31ln_parallel_residual_bwd_kernelINS_13Kernel_traitsIf6__halffS2_fjLj2560ELj1ELj1ELj4ELj8ENS_18Kernel_traits_baseILj2560EfS2_fS2_fjLj128EEEEELb1ELb1ELb1EEEvNS_9BwdParamsE)
        /*0fbc*/ 	.word	0x00000000


	//----- nvinfo : EIATTR_MIN_STACK_SIZE
	.align		4
.L_671:
        /*0fc0*/ 	.byte	0x04, 0x12
        /*0fc2*/ 	.short	(.L_673 - .L_672)
	.align		4
.L_672:
        /*0fc4*/ 	.word	index@(_ZN10layer_norm31ln_parallel_residual_bwd_kernelINS_13Kernel_traitsI6__halfffffjLj2560ELj1ELj1ELj4ELj16ENS_18Kernel_traits_baseILj2560ES2_ffffjLj128EEEEELb0ELb0ELb0EEEvNS_9BwdParamsE)
        /*0fc8*/ 	.word	0x00000000


	//----- nvinfo : EIATTR_MIN_STACK_SIZE
	.align		4
.L_673:
        /*0fcc*/ 	.byte	0x04, 0x12
        /*0fce*/ 	.short	(.L_675 - .L_674)
	.align		4
.L_674:
        /*0fd0*/ 	.word	index@(_ZN10layer_norm31ln_parallel_residual_bwd_kernelINS_13Kernel_traitsI6__halfffffjLj2560ELj1ELj1ELj4ELj16ENS_18Kernel_traits_baseILj2560ES2_ffffjLj128EEEEELb0ELb0ELb1EEEvNS_9BwdParamsE)
        /*0fd4*/ 	.word	0x00000000


	//----- nvinfo : EIATTR_MIN_STACK_SIZE
	.align		4
.L_675:
        /*0fd8*/ 	.byte	0x04, 0x12
        /*0fda*/ 	.short	(.L_677 - .L_676)
	.align		4
.L_676:
        /*0fdc*/ 	.word	index@(_ZN10layer_norm31ln_parallel_residual_bwd_kernelINS_13Kernel_traitsI6__halfffffjLj2560ELj1ELj1ELj4ELj16ENS_18Kernel_traits_baseILj2560ES2_ffffjLj128EEEEELb0ELb1ELb0EEEvNS_9BwdParamsE)
        /*0fe0*/ 	.word	0x00000000


	//----- nvinfo : EIATTR_MIN_STACK_SIZE
	.align		4
.L_677:
        /*0fe4*/ 	.byte	0x04, 0x12
        /*0fe6*/ 	.short	(.L_679 - .L_678)
	.align		4
.L_678:
        /*0fe8*/ 	.word	index@(_ZN10layer_norm31ln_parallel_residual_bwd_kernelINS_13Kernel_traitsI6__halfffffjLj2560ELj1ELj1ELj4ELj16ENS_18Kernel_traits_baseILj2560ES2_ffffjLj128EEEEELb0ELb1ELb1EEEvNS_9BwdParamsE)
        /*0fec*/ 	.word	0x00000000


	//----- nvinfo : EIATTR_MIN_STACK_SIZE
	.align		4
.L_679:
        /*0ff0*/ 	.byte	0x04, 0x12
        /*0ff2*/ 	.short	(.L_681 - .L_680)
	.align		4
.L_680:
        /*0ff4*/ 	.word	index@(_ZN10layer_norm31ln_parallel_residual_bwd_kernelINS_13Kernel_traitsI6__halfffffjLj2560ELj1ELj1ELj4ELj16ENS_18Kernel_traits_baseILj2560ES2_ffffjLj128EEEEELb1ELb0ELb0EEEvNS_9BwdParamsE)
        /*0ff8*/ 	.word	0x00000000


	//----- nvinfo : EIATTR_MIN_STACK_SIZE
	.align		4
.L_681:
        /*0ffc*/ 	.byte	0x04, 0x12
        /*0ffe*/ 	.short	(.L_683 - .L_682)
	.align		4
.L_682:
        /*1000*/ 	.word	index@(_ZN10layer_norm31ln_parallel_residual_bwd_kernelINS_13Kernel_traitsI6__halfffffjLj2560ELj1ELj1ELj4ELj16ENS_18Kernel_traits_baseILj2560ES2_ffffjLj128EEEEELb1ELb0ELb1EEEvNS_9BwdParamsE)
        /*1004*/ 	.word	0x00000000


	//----- nvinfo : EIATTR_MIN_STACK_SIZE
	.align		4
.L_683:
        /*1008*/ 	.byte	0x04, 0x12
        /*100a*/ 	.short	(.L_685 - .L_684)
	.align		4
.L_684:
        /*100c*/ 	.word	index@(_ZN10layer_norm22ln_bwd_finalize_kernelINS_22Kernel_traits_finalizeILj2560E6__halfffffjLb0ELj1024ELj4ENS_18Kernel_traits_baseILj2560ES2_ffffjLj1024EEEEELb0ELb0EEEvNS_9BwdParamsE)
        /*1010*/ 	.word	0x00000000


	//----- nvinfo : EIATTR_MIN_STACK_SIZE
	.align		4
.L_685:
        /*1014*/ 	.byte	0x04, 0x12
        /*1016*/ 	.short	(.L_687 - .L_686)
	.align		4
.L_686:
        /*1018*/ 	.word	index@(_ZN10layer_norm40ln_parallel_residual_bwd_finalize_kernelINS_22Kernel_traits_finalizeILj2560E6__halfffffjLb0ELj1024ELj4ENS_18Kernel_traits_baseILj2560ES2_ffffjLj1024EEEEELb0EEEvNS_9BwdParamsE)
        /*101c*/ 	.word	0x00000000


	//----- nvinfo : EIATTR_MIN_STACK_SIZE
	.align		4
.L_687:
        /*1020*/ 	.byte	0x04, 0x12
        /*1022*/ 	.short	(.L_689 - .L_688)
	.align		4
.L_688:
        /*1024*/ 	.word	index@(_ZN10layer_norm31ln_parallel_residual_bwd_kernelINS_13Kernel_traitsI6__halfffffjLj2560ELj1ELj1ELj4ELj16ENS_18Kernel_traits_baseILj2560ES2_ffffjLj128EEEEELb1ELb1ELb0EEEvNS_9BwdParamsE)
        /*1028*/ 	.word	0x00000000


	//----- nvinfo : EIATTR_MIN_STACK_SIZE
	.align		4
.L_689:
        /*102c*/ 	.byte	0x04, 0x12
        /*102e*/ 	.short	(.L_691 - .L_690)
	.align		4
.L_690:
        /*1030*/ 	.word	index@(_ZN10layer_norm22ln_bwd_finalize_kernelINS_22Kernel_traits_finalizeILj2560E6__halfffffjLb0ELj1024ELj4ENS_18Kernel_traits_baseILj2560ES2_ffffjLj1024EEEEELb0ELb1EEEvNS_9BwdParamsE)
        /*1034*/ 	.word	0x00000000


	//----- nvinfo : EIATTR_MIN_STACK_SIZE
	.align		4
.L_691:
        /*1038*/ 	.byte	0x04, 0x12
        /*103a*/ 	.short	(.L_693 - .L_692)
	.align		4
.L_692:
        /*103c*/ 	.word	index@(_ZN10layer_norm40ln_parallel_residual_bwd_finalize_kernelINS_22Kernel_traits_finalizeILj2560E6__halfffffjLb0ELj1024ELj4ENS_18Kernel_traits_baseILj2560ES2_ffffjLj1024EEEEELb1EEEvNS_9BwdParamsE)
        /*1040*/ 	.word	0x00000000


	//----- nvinfo : EIATTR_MIN_STACK_SIZE
	.align		4
.L_693:
        /*1044*/ 	.byte	0x04, 0x12
        /*1046*/ 	.short	(.L_695 - .L_694)
	.align		4
.L_694:
        /*1048*/ 	.word	index@(_ZN10layer_norm31ln_parallel_residual_bwd_kernelINS_13Kernel_traitsI6__halfffffjLj2560ELj1ELj1ELj4ELj16ENS_18Kernel_traits_baseILj2560ES2_ffffjLj128EEEEELb1ELb1ELb1EEEvNS_9BwdParamsE)
        /*104c*/ 	.word	0x00000000


	//----- nvinfo : EIATTR_MIN_STACK_SIZE
	.align		4
.L_695:
        /*1050*/ 	.byte	0x04, 0x12
        /*1052*/ 	.short	(.L_697 - .L_696)
	.align		4
.L_696:
        /*1054*/ 	.word	index@(_ZN10layer_norm31ln_parallel_residual_bwd_kernelINS_13Kernel_traitsIfffffjLj2560ELj1ELj1ELj4ELj16ENS_18Kernel_traits_baseILj2560EfffffjLj128EEEEELb0ELb0ELb0EEEvNS_9BwdParamsE)
        /*1058*/ 	.word	0x00000000


	//----- nvinfo : EIATTR_MIN_STACK_SIZE
	.align		4
.L_697:
        /*105c*/ 	.byte	0x04, 0x12
        /*105e*/ 	.short	(.L_699 - .L_698)
	.align		4
.L_698:
        /*1060*/ 	.word	index@(_ZN10layer_norm31ln_parallel_residual_bwd_kernelINS_13Kernel_traitsIfffffjLj2560ELj1ELj1ELj4ELj16ENS_18Kernel_traits_baseILj2560EfffffjLj128EEEEELb0ELb0ELb1EEEvNS_9BwdParamsE)
        /*1064*/ 	.word	0x00000000


	//----- nvinfo : EIATTR_MIN_STACK_SIZE
	.align		4
.L_699:
        /*1068*/ 	.byte	0x04, 0x12
        /*106a*/ 	.short	(.L_701 - .L_700)
	.align		4
.L_700:
        /*106c*/ 	.word	index@(_ZN10layer_norm31ln_parallel_residual_bwd_kernelINS_13Kernel_traitsIfffffjLj2560ELj1ELj1ELj4ELj16ENS_18Kernel_traits_baseILj2560EfffffjLj128EEEEELb0ELb1ELb0EEEvNS_9BwdParamsE)
        /*1070*/ 	.word	0x00000000


	//----- nvinfo : EIATTR_MIN_STACK_SIZE
	.align		4
.L_701:
        /*1074*/ 	.byte	0x04, 0x12
        /*1076*/ 	.short	(.L_703 - .L_702)
	.align		4
.L_702:
        /*1078*/ 	.word	index@(_ZN10layer_norm31ln_parallel_residual_bwd_kernelINS_13Kernel_traitsIfffffjLj2560ELj1ELj1ELj4ELj16ENS_18Kernel_traits_baseILj2560EfffffjLj128EEEEELb0ELb1ELb1EEEvNS_9BwdParamsE)
        /*107c*/ 	.word	0x00000000


	//----- nvinfo : EIATTR_MIN_STACK_SIZE
	.align		4
.L_703:
        /*1080*/ 	.byte	0x04, 0x12
        /*1082*/ 	.short	(.L_705 - .L_704)
	.align		4
.L_704:
        /*1084*/ 	.word	index@(_ZN10layer_norm31ln_parallel_residual_bwd_kernelINS_13Kernel_traitsIfffffjLj2560ELj1ELj1ELj4ELj16ENS_18Kernel_traits_baseILj2560EfffffjLj128EEEEELb1ELb0ELb0EEEvNS_9BwdParamsE)
        /*1088*/ 	.word	0x00000000


	//----- nvinfo : EIATTR_MIN_STACK_SIZE
	.align		4
.L_705:
        /*108c*/ 	.byte	0x04, 0x12
        /*108e*/ 	.short	(.L_707 - .L_706)
	.align		4
.L_706:
        /*1090*/ 	.word	index@(_ZN10layer_norm31ln_parallel_residual_bwd_kernelINS_13Kernel_traitsIfffffjLj2560ELj1ELj1ELj4ELj16ENS_18Kernel_traits_baseILj2560EfffffjLj128EEEEELb1ELb0ELb1EEEvNS_9BwdParamsE)
        /*1094*/ 	.word	0x00000000


	//----- nvinfo : EIATTR_MIN_STACK_SIZE
	.align		4
.L_707:
        /*1098*/ 	.byte	0x04, 0x12
        /*109a*/ 	.short	(.L_709 - .L_708)
	.align		4
.L_708:
        /*109c*/ 	.word	index@(_ZN10layer_norm22ln_bwd_finalize_kernelINS_22Kernel_traits_finalizeILj2560EfffffjLb0ELj1024ELj4ENS_18Kernel_traits_baseILj2560EfffffjLj1024EEEEELb0ELb0EEEvNS_9BwdParamsE)
        /*10a0*/ 	.word	0x00000000


	//----- nvinfo : EIATTR_MIN_STACK_SIZE
	.align		4
.L_709:
        /*10a4*/ 	.byte	0x04, 0x12
        /*10a6*/ 	.short	(.L_711 - .L_710)
	.align		4
.L_710:
        /*10a8*/ 	.word	index@(_ZN10layer_norm40ln_parallel_residual_bwd_finalize_kernelINS_22Kernel_traits_finalizeILj2560EfffffjLb0ELj1024ELj4ENS_18Kernel_traits_baseILj2560EfffffjLj1024EEEEELb0EEEvNS_9BwdParamsE)
        /*10ac*/ 	.word	0x00000000


	//----- nvinfo : EIATTR_MIN_STACK_SIZE
	.align		4
.L_711:
        /*10b0*/ 	.byte	0x04, 0x12
        /*10b2*/ 	.short	(.L_713 - .L_712)
	.align		4
.L_712:
        /*10b4*/ 	.word	index@(_ZN10layer_norm31ln_parallel_residual_bwd_kernelINS_13Kernel_traitsIfffffjLj2560ELj1ELj1ELj4ELj16ENS_18Kernel_traits_baseILj2560EfffffjLj128EEEEELb1ELb1ELb0EEEvNS_9BwdParamsE)
        /*10b8*/ 	.word	0x00000000


	//----- nvinfo : EIATTR_MIN_STACK_SIZE
	.align		4
.L_713:
        /*10bc*/ 	.byte	0x04, 0x12
        /*10be*/ 	.short	(.L_715 - .L_714)
	.align		4
.L_714:
        /*10c0*/ 	.word	index@(_ZN10layer_norm22ln_bwd_finalize_kernelINS_22Kernel_traits_finalizeILj2560EfffffjLb0ELj1024ELj4ENS_18Kernel_traits_baseILj2560EfffffjLj1024EEEEELb0ELb1EEEvNS_9BwdParamsE)
        /*10c4*/ 	.word	0x00000000


	//----- nvinfo : EIATTR_MIN_STACK_SIZE
	.align		4
.L_715:
        /*10c8*/ 	.byte	0x04, 0x12
        /*10ca*/ 	.short	(.L_717 - .L_716)
	.align		4
.L_716:
        /*10cc*/ 	.word	index@(_ZN10layer_norm40ln_parallel_residual_bwd_finalize_kernelINS_22Kernel_traits_finalizeILj2560EfffffjLb0ELj1024ELj4ENS_18Kernel_traits_baseILj2560EfffffjLj1024EEEEELb1EEEvNS_9BwdParamsE)
        /*10d0*/ 	.word	0x00000000


	//----- nvinfo : EIATTR_MIN_STACK_SIZE
	.align		4
.L_717:
        /*10d4*/ 	.byte	0x04, 0x12
        /*10d6*/ 	.short	(.L_719 - .L_718)
	.align		4
.L_718:
        /*10d8*/ 	.word	index@(_ZN10layer_norm31ln_parallel_residual_bwd_kernelINS_13Kernel_traitsIfffffjLj2560ELj1ELj1ELj4ELj16ENS_18Kernel_traits_baseILj2560EfffffjLj128EEEEELb1ELb1ELb1EEEvNS_9BwdParamsE)
        /*10dc*/ 	.word	0x00000000
.L_719:


//--------------------- .nv.compat                --------------------------
	.section	.nv.compat,"",@"SHT_CUDA_COMPAT_INFO"
	.align	4
        /*0000*/ 	.byte	0x02, 0x09, 0x01, 0x00, 0x02, 0x02, 0x01, 0x00, 0x02, 0x05, 0x05, 0x00, 0x03, 0x07, 0x01, 0x01
        /*0010*/ 	.byte	0x02, 0x03, 0x00, 0x00, 0x02, 0x06, 0x01, 0x00, 0x04, 0x0b, 0x08, 0x00, 0x00, 0x00, 0x00, 0x00
        /*0020*/ 	.byte	0x00, 0x00, 0x00, 0x00


//--------------------- .nv.info._ZN10layer_norm31ln_parallel_residual_bwd_kernelINS_13Kernel_traitsI13__nv_bfloat16S2_S2_S2_fjLj2560ELj1ELj1ELj4ELj8ENS_18Kernel_traits_baseILj2560ES2_S2_S2_S2_fjLj128EEEEELb0ELb0ELb0EEEvNS_9BwdParamsE --------------------------
	.section	.nv.info._ZN10layer_norm31ln_parallel_residual_bwd_kernelINS_13Kernel_traitsI13__nv_bfloat16S2_S2_S2_fjLj2560ELj1ELj1ELj4ELj8ENS_18Kernel_traits_baseILj2560ES2_S2_S2_S2_fjLj128EEEEELb0ELb0ELb0EEEvNS_9BwdParamsE,"",@"SHT_CUDA_INFO"
	.sectionflags	@""
	.align	4


	//----- nvinfo : EIATTR_CUDA_API_VERSION
	.align		4
        /*0000*/ 	.byte	0x04, 0x37
        /*0002*/ 	.short	(.L_721 - .L_720)
.L_720:
        /*0004*/ 	.word	0x00000082


	//----- nvinfo : EIATTR_KPARAM_INFO
	.align		4
.L_721:
        /*0008*/ 	.byte	0x04, 0x17
        /*000a*/ 	.short	(.L_723 - .L_722)
.L_722:
        /*000c*/ 	.word	0x00000000
        /*0010*/ 	.short	0x0000
        /*0012*/ 	.short	0x0000
        /*0014*/ 	.byte	0x00, 0xf0, 0xa1, 0x04


	//----- nvinfo : EIATTR_SPARSE_MMA_MASK
	.align		4
.L_723:
        /*0018*/ 	.byte	0x03, 0x50
        /*001a*/ 	.short	0x0000


	//----- nvinfo : EIATTR_MAXREG_COUNT
	.align		4
        /*001c*/ 	.byte	0x03, 0x1b
        /*001e*/ 	.short	0x00ff


	//----- nvinfo : EIATTR_NUM_BARRIERS
	.align		4
        /*0020*/ 	.byte	0x02, 0x4c
        /*0022*/ 	.byte	0x01
	.zero		1


	//----- nvinfo : EIATTR_MERCURY_ISA_VERSION
	.align		4
        /*0024*/ 	.byte	0x03, 0x5f
        /*0026*/ 	.short	0x0101


	//----- nvinfo : EIATTR_COOP_GROUP_MASK_REGIDS
	.align		4
        /*0028*/ 	.byte	0x04, 0x29
        /*002a*/ 	.short	(.L_725 - .L_724)


	//   ....[0]....
.L_724:
        /*002c*/ 	.word	0xffffffff


	//   ....[1]....
        /*0030*/ 	.word	0xffffffff


	//   ....[2]....
        /*0034*/ 	.word	0xffffffff


	//   ....[3]....
        /*0038*/ 	.word	0xffffffff


	//   ....[4]....
        /*003c*/ 	.word	0xffffffff


	//   ....[5]....
        /*0040*/ 	.word	0xffffffff


	//   ....[6]....
        /*0044*/ 	.word	0xffffffff


	//   ....[7]....
        /*0048*/ 	.word	0xffffffff


	//   ....[8]....
        /*004c*/ 	.word	0xffffffff


	//   ....[9]....
        /*0050*/ 	.word	0xffffffff


	//----- nvinfo : EIATTR_COOP_GROUP_INSTR_OFFSETS
	.align		4
.L_725:
        /*0054*/ 	.byte	0x04, 0x28
        /*0056*/ 	.short	(.L_727 - .L_726)


	//   ....[0]....
.L_726:
        /*0058*/ 	.word	0x00002820


	//   ....[1]....
        /*005c*/ 	.word	0x00002840


	//   ....[2]....
        /*0060*/ 	.word	0x00002870


	//   ....[3]....
        /*0064*/ 	.word	0x00002880


	//   ....[4]....
        /*0068*/ 	.word	0x000028c0


	//   ....[5]....
        /*006c*/ 	.word	0x000028d0


	//   ....[6]....
        /*0070*/ 	.word	0x00002910


	//   ....[7]....
        /*0074*/ 	.word	0x00002920


	//   ....[8]....
        /*0078*/ 	.word	0x00002950


	//   ....[9]....
        /*007c*/ 	.word	0x00002960


	//----- nvinfo : EIATTR_VRC_CTA_INIT_COUNT
	.align		4
.L_727:
        /*0080*/ 	.byte	0x02, 0x4a
	.zero		1
	.zero		1


	//----- nvinfo : EIATTR_EXIT_INSTR_OFFSETS
	.align		4
        /*0084*/ 	.byte	0x04, 0x1c
        /*0086*/ 	.short	(.L_729 - .L_728)


	//   ....[0]....
.L_728:
        /*0088*/ 	.word	0x00008340


	//   ....[1]....
        /*008c*/ 	.word	0x00008410


	//----- nvinfo : EIATTR_MAX_THREADS
	.align		4
.L_729:
        /*0090*/ 	.byte	0x04, 0x05
        /*0092*/ 	.short	(.L_731 - .L_730)
.L_730:
        /*0094*/ 	.word	0x00000080
        /*0098*/ 	.word	0x00000001
        /*009c*/ 	.word	0x00000001


	//----- nvinfo : EIATTR_CRS_STACK_SIZE
	.align		4
.L_731:
        /*00a0*/ 	.byte	0x04, 0x1e
        /*00a2*/ 	.short	(.L_733 - .L_732)
.L_732:
        /*00a4*/ 	.word	0x00000000


	//----- nvinfo : EIATTR_CBANK_PARAM_SIZE
	.align		4
.L_733:
        /*00a8*/ 	.byte	0x03, 0x19
        /*00aa*/ 	.short	0x0128


	//----- nvinfo : EIATTR_PARAM_CBANK
	.align		4
        /*00ac*/ 	.byte	0x04, 0x0a
        /*00ae*/ 	.short	(.L_735 - .L_734)
	.align		4
.L_734:
        /*00b0*/ 	.word	index@(.nv.constant0._ZN10layer_norm31ln_parallel_residual_bwd_kernelINS_13Kernel_traitsI13__nv_bfloat16S2_S2_S2_fjLj2560ELj1ELj1ELj4ELj8ENS_18Kernel_traits_baseILj2560ES2_S2_S2_S2_fjLj128EEEEELb0ELb0ELb0EEEvNS_9BwdParamsE)
        /*00b4*/ 	.short	0x0380
        /*00b6*/ 	.short	0x0128


	//----- nvinfo : EIATTR_SW_WAR
	.align		4
.L_735:
        /*00b8*/ 	.byte	0x04, 0x36
        /*00ba*/ 	.short	(.L_737 - .L_736)
.L_736:
        /*00bc*/ 	.word	0x00000008
.L_737:


//--------------------- .nv.info._ZN10layer_norm31ln_parallel_residual_bwd_kernelINS_13Kernel_traitsI13__nv_bfloat16S2_S2_S2_fjLj2560ELj1ELj1ELj4ELj8ENS_18Kernel_traits_baseILj2560ES2_S2_S2_S2_fjLj128EEEEELb0ELb0ELb1EEEvNS_9BwdParamsE --------------------------
	.section	.nv.info._ZN10layer_norm31ln_parallel_residual_bwd_kernelINS_13Kernel_traitsI13__nv_bfloat16S2_S2_S2_fjLj2560ELj1ELj1ELj4ELj8ENS_18Kernel_traits_baseILj2560ES2_S2_S2_S2_fjLj128EEEEELb0ELb0ELb1EEEvNS_9BwdParamsE,"",@"SHT_CUDA_INFO"
	.sectionflags	@""
	.align	4


	//----- nvinfo : EIATTR_CUDA_API_VERSION
	.align		4
        /*0000*/ 	.byte	0x04, 0x37
        /*0002*/ 	.short	(.L_739 - .L_738)
.L_738:
        /*0004*/ 	.word	0x00000082


	//----- nvinfo : EIATTR_KPARAM_INFO
	.align		4
.L_739:
        /*0008*/ 	.byte	0x04, 0x17
        /*000a*/ 	.short	(.L_741 - .L_740)
.L_740:
        /*000c*/ 	.word	0x00000000
        /*0010*/ 	.short	0x0000
        /*0012*/ 	.short	0x0000
        /*0014*/ 	.byte	0x00, 0xf0, 0xa1, 0x04


	//----- nvinfo : EIATTR_SPARSE_MMA_MASK
	.align		4
.L_741:
        /*0018*/ 	.byte	0x03, 0x50
        /*001a*/ 	.short	0x0000


	//----- nvinfo : EIATTR_MAXREG_COUNT
	.align		4
        /*001c*/ 	.byte	0x03, 0x1b
        /*001e*/ 	.short	0x00ff


	//----- nvinfo : EIATTR_NUM_BARRIERS
	.align		4
        /*0020*/ 	.byte	0x02, 0x4c
        /*0022*/ 	.byte	0x01
	.zero		1


	//----- nvinfo : EIATTR_MERCURY_ISA_VERSION
	.align		4
        /*0024*/ 	.byte	0x03, 0x5f
        /*0026*/ 	.short	0x0101


	//----- nvinfo : EIATTR_COOP_GROUP_MASK_REGIDS
	.align		4
        /*0028*/ 	.byte	0x04, 0x29
        /*002a*/ 	.short	(.L_743 - .L_742)


	//   ....[0]....
.L_742:
        /*002c*/ 	.word	0xffffffff


	//   ....[1]....
        /*0030*/ 	.word	0xffffffff


	//   ....[2]....
        /*0034*/ 	.word	0xffffffff


	//   ....[3]....
        /*0038*/ 	.word	0xffffffff


	//   ....[4]....
        /*003c*/ 	.word	0xffffffff


	//   ....[5]....
        /*0040*/ 	.word	0xffffffff


	//   ....[6]....
        /*0044*/ 	.word	0xffffffff


	//   ....[7]....
        /*0048*/ 	.word	0xffffffff


	//   ....[8]....
        /*004c*/ 	.word	0xffffffff


	//   ....[9]....
        /*0050*/ 	.word	0xffffffff


	//----- nvinfo : EIATTR_COOP_GROUP_INSTR_OFFSETS
	.align		4
.L_743:
        /*0054*/ 	.byte	0x04, 0x28
        /*0056*/ 	.short	(.L_745 - .L_744)


	//   ....[0]....
.L_744:
        /*0058*/ 	.word	0x00001d20


	//   ....[1]....
        /*005c*/ 	.word	0x00001d30


	//   ....[2]....
        /*0060*/ 	.word	0x00001d60


	//   ....[3]....
        /*0064*/ 	.word	0x00001d70


	//   ....[4]....
        /*0068*/ 	.word	0x00001da0


	//   ....[5]....
        /*006c*/ 	.word	0x00001db0


	//   ....[6]....
        /*0070*/ 	.word	0x00001df0


	//   ....[7]....
        /*0074*/ 	.word	0x00001e00


	//   ....[8]....
        /*0078*/ 	.word	0x00001e30


	//   ....[9]....
        /*007c*/ 	.word	0x00001e40


	//----- nvinfo : EIATTR_VRC_CTA_INIT_COUNT
	.align		4
.L_745:
        /*0080*/ 	.byte	0x02, 0x4a
	.zero		1
	.zero		1


	//----- nvinfo : EIATTR_EXIT_INSTR_OFFSETS
	.align		4
        /*0084*/ 	.byte	0x04, 0x1c
        /*0086*/ 	.short	(.L_747 - .L_746)


	//   ....[0]....
.L_746:
        /*0088*/ 	.word	0x00007b50


	//----- nvinfo : EIATTR_MAX_THREADS
	.align		4
.L_747:
        /*008c*/ 	.byte	0x04, 0x05
        /*008e*/ 	.short	(.L_749 - .L_748)
.L_748:
        /*0090*/ 	.word	0x00000080
        /*0094*/ 	.word	0x00000001
        /*0098*/ 	.word	0x00000001


	//----- nvinfo : EIATTR_CRS_STACK_SIZE
	.align		4
.L_749:
        /*009c*/ 	.byte	0x04, 0x1e
        /*009e*/ 	.short	(.L_751 - .L_750)
.L_750:
        /*00a0*/ 	.word	0x00000000


	//----- nvinfo : EIATTR_CBANK_PARAM_SIZE
	.align		4
.L_751:
        /*00a4*/ 	.byte	0x03, 0x19
        /*00a6*/ 	.short	0x0128


	//----- nvinfo : EIATTR_PARAM_CBANK
	.align		4
        /*00a8*/ 	.byte	0x04, 0x0a
        /*00aa*/ 	.short	(.L_753 - .L_752)
	.align		4
.L_752:
        /*00ac*/ 	.word	index@(.nv.constant0._ZN10layer_norm31ln_parallel_residual_bwd_kernelINS_13Kernel_traitsI13__nv_bfloat16S2_S2_S2_fjLj2560ELj1ELj1ELj4ELj8ENS_18Kernel_traits_baseILj2560ES2_S2_S2_S2_fjLj128EEEEELb0ELb0ELb1EEEvNS_9BwdParamsE)
        /*00b0*/ 	.short	0x0380
        /*00b2*/ 	.short	0x0128


	//----- nvinfo : EIATTR_SW_WAR
	.align		4
.L_753:
        /*00b4*/ 	.byte	0x04, 0x36
        /*00b6*/ 	.short	(.L_755 - .L_754)
.L_754:
        /*00b8*/ 	.word	0x00000008
.L_755:


//--------------------- .nv.info._ZN10layer_norm31ln_parallel_residual_bwd_kernelINS_13Kernel_traitsI13__nv_bfloat16S2_S2_S2_fjLj2560ELj1ELj1ELj4ELj8ENS_18Kernel_traits_baseILj2560ES2_S2_S2_S2_fjLj128EEEEELb0ELb1ELb0EEEvNS_9BwdParamsE --------------------------
	.section	.nv.info._ZN10layer_norm31ln_parallel_residual_bwd_kernelINS_13Kernel_traitsI13__nv_bfloat16S2_S2_S2_fjLj2560ELj1ELj1ELj4ELj8ENS_18Kernel_traits_baseILj2560ES2_S2_S2_S2_fjLj128EEEEELb0ELb1ELb0EEEvNS_9BwdParamsE,"",@"SHT_CUDA_INFO"
	.sectionflags	@""
	.align	4


	//----- nvinfo : EIATTR_CUDA_API_VERSION
	.align		4
        /*0000*/ 	.byte	0x04, 0x37
        /*0002*/ 	.short	(.L_757 - .L_756)
.L_756:
        /*0004*/ 	.word	0x00000082


	//----- nvinfo : EIATTR_KPARAM_INFO
	.align		4
.L_757:
        /*0008*/ 	.byte	0x04, 0x17
        /*000a*/ 	.short	(.L_759 - .L_758)
.L_758:
        /*000c*/ 	.word	0x00000000
        /*0010*/ 	.short	0x0000
        /*0012*/ 	.short	0x0000
        /*0014*/ 	.byte	0x00, 0xf0, 0xa1, 0x04


	//----- nvinfo : EIATTR_SPARSE_MMA_MASK
	.align		4
.L_759:
        /*0018*/ 	.byte	0x03, 0x50
        /*001a*/ 	.short	0x0000


	//----- nvinfo : EIATTR_MAXREG_COUNT
	.align		4
        /*001c*/ 	.byte	0x03, 0x1b
        /*001e*/ 	.short	0x00ff


	//----- nvinfo : EIATTR_NUM_BARRIERS
	.align		4
        /*0020*/ 	.byte	0x02, 0x4c
        /*0022*/ 	.byte	0x01
	.zero		1


	//----- nvinfo : EIATTR_MERCURY_ISA_VERSION
	.align		4
        /*0024*/ 	.byte	0x03, 0x5f
        /*0026*/ 	.short	0x0101


	//----- nvinfo : EIATTR_COOP_GROUP_MASK_REGIDS
	.align		4
        /*0028*/ 	.byte	0x04, 0x29
        /*002a*/ 	.short	(.L_761 - .L_760)


	//   ....[0]....
.L_760:
        /*002c*/ 	.word	0xffffffff


	//   ....[1]....
        /*0030*/ 	.word	0xffffffff


	//   ....[2]....
        /*0034*/ 	.word	0xffffffff


	//   ....[3]....
        /*0038*/ 	.word	0xffffffff


	//   ....[4]....
        /*003c*/ 	.word	0xffffffff


	//   ....[5]....
        /*0040*/ 	.word	0xffffffff


	//   ....[6]....
        /*0044*/ 	.word	0xffffffff


	//   ....[7]....
        /*0048*/ 	.word	0xffffffff


	//   ....[8]....
        /*004c*/ 	.word	0xffffffff


	//   ....[9]....
        /*0050*/ 	.word	0xffffffff


	//----- nvinfo : EIATTR_COOP_GROUP_INSTR_OFFSETS
	.align		4
.L_761:
        /*0054*/ 	.byte	0x04, 0x28
        /*0056*/ 	.short	(.L_763 - .L_762)


	//   ....[0]....
.L_762:
        /*0058*/ 	.word	0x00001b10


	//   ....[1]....
        /*005c*/ 	.word	0x00001b30


	//   ....[2]....
        /*0060*/ 	.word	0x00001b70


	//   ....[3]....
        /*0064*/ 	.word	0x00001b80


	//   ....[4]....
        /*0068*/ 	.word	0x00001bc0


	//   ....[5]....
        /*006c*/ 	.word	0x00001bd0


	//   ....[6]....
        /*0070*/ 	.word	0x00001c00


	//   ....[7]....
        /*0074*/ 	.word	0x00001c10


	//   ....[8]....
        /*0078*/ 	.word	0x00001c40


	//   ....[9]....
        /*007c*/ 	.word	0x00001c50


	//----- nvinfo : EIATTR_VRC_CTA_INIT_COUNT
	.align		4
.L_763:
        /*0080*/ 	.byte	0x02, 0x4a
	.zero		1
	.zero		1


	//----- nvinfo : EIATTR_EXIT_INSTR_OFFSETS
	.align		4
        /*0084*/ 	.byte	0x04, 0x1c
        /*0086*/ 	.short	(.L_765 - .L_764)


	//   ....[0]....
.L_764:
        /*0088*/ 	.word	0x000073c0


	//   ....[1]....
        /*008c*/ 	.word	0x00007440


	//----- nvinfo : EIATTR_MAX_THREADS
	.align		4
.L_765:
        /*0090*/ 	.byte	0x04, 0x05
        /*0092*/ 	.short	(.L_767 - .L_766)
.L_766:
        /*0094*/ 	.word	0x00000080
        /*0098*/ 	.word	0x00000001
        /*009c*/ 	.word	0x00000001


	//----- nvinfo : EIATTR_CRS_STACK_SIZE
	.align		4
.L_767:
        /*00a0*/ 	.byte	0x04, 0x1e
        /*00a2*/ 	.short	(.L_769 - .L_768)
.L_768:
        /*00a4*/ 	.word	0x00000000


	//----- nvinfo : EIATTR_CBANK_PARAM_SIZE
	.align		4
.L_769:
        /*00a8*/ 	.byte	0x03, 0x19
        /*00aa*/ 	.short	0x0128


	//----- nvinfo : EIATTR_PARAM_CBANK
	.align		4
        /*00ac*/ 	.byte	0x04, 0x0a
        /*00ae*/ 	.short	(.L_771 - .L_770)
	.align		4
.L_770:
        /*00b0*/ 	.word	index@(.nv.constant0._ZN10layer_norm31ln_parallel_residual_bwd_kernelINS_13Kernel_traitsI13__nv_bfloat16S2_S2_S2_fjLj2560ELj1ELj1ELj4ELj8ENS_18Kernel_traits_baseILj2560ES2_S2_S2_S2_fjLj128EEEEELb0ELb1ELb0EEEvNS_9BwdParamsE)
        /*00b4*/ 	.short	0x0380
        /*00b6*/ 	.short	0x0128


	//----- nvinfo : EIATTR_SW_WAR
	.align		4
.L_771:
        /*00b8*/ 	.byte	0x04, 0x36
        /*00ba*/ 	.short	(.L_773 - .L_772)
.L_772:
        /*00bc*/ 	.word	0x00000008
.L_773:


//--------------------- .nv.info._ZN10layer_norm31ln_parallel_residual_bwd_kernelINS_13Kernel_traitsI13__nv_bfloat16S2_S2_S2_fjLj2560ELj1ELj1ELj4ELj8ENS_18Kernel_traits_baseILj2560ES2_S2_S2_S2_fjLj128EEEEELb0ELb1ELb1EEEvNS_9BwdParamsE --------------------------
	.section	.nv.info._ZN10layer_norm31ln_parallel_residual_bwd_kernelINS_13Kernel_traitsI13__nv_bfloat16S2_S2_S2_fjLj2560ELj1ELj1ELj4ELj8ENS_18Kernel_traits_baseILj2560ES2_S2_S2_S2_fjLj128EEEEELb0ELb1ELb1EEEvNS_9BwdParamsE,"",@"SHT_CUDA_INFO"
	.sectionflags	@""
	.align	4


	//----- nvinfo : EIATTR_CUDA_API_VERSION
	.align		4
        /*0000*/ 	.byte	0x04, 0x37
        /*0002*/ 	.short	(.L_775 - .L_774)
.L_774:
        /*0004*/ 	.word	0x00000082


	//----- nvinfo : EIATTR_KPARAM_INFO
	.align		4
.L_775:
        /*0008*/ 	.byte	0x04, 0x17
        /*000a*/ 	.short	(.L_777 - .L_776)
.L_776:
        /*000c*/ 	.word	0x00000000
        /*0010*/ 	.short	0x0000
        /*0012*/ 	.short	0x0000
        /*0014*/ 	.byte	0x00, 0xf0, 0xa1, 0x04


	//----- nvinfo : EIATTR_SPARSE_MMA_MASK
	.align		4
.L_777:
        /*0018*/ 	.byte	0x03, 0x50
        /*001a*/ 	.short	0x0000


	//----- nvinfo : EIATTR_MAXREG_COUNT
	.align		4
        /*001c*/ 	.byte	0x03, 0x1b
        /*001e*/ 	.short	0x00ff


	//----- nvinfo : EIATTR_NUM_BARRIERS
	.align		4
        /*0020*/ 	.byte	0x02, 0x4c
        /*0022*/ 	.byte	0x01
	.zero		1


	//----- nvinfo : EIATTR_MERCURY_ISA_VERSION
	.align		4
        /*0024*/ 	.byte	0x03, 0x5f
        /*0026*/ 	.short	0x0101


	//----- nvinfo : EIATTR_COOP_GROUP_MASK_REGIDS
	.align		4
        /*0028*/ 	.byte	0x04, 0x29
        /*002a*/ 	.short	(.L_779 - .L_778)


	//   ....[0]....
.L_778:
        /*002c*/ 	.word	0xffffffff


	//   ....[1]....
        /*0030*/ 	.word	0xffffffff


	//   ....[2]....
        /*0034*/ 	.word	0xffffffff


	//   ....[3]....
        /*0038*/ 	.word	0xffffffff


	//   ....[4]....
        /*003c*/ 	.word	0xffffffff


	//   ....[5]....
        /*0040*/ 	.word	0xffffffff


	//   ....[6]....
        /*0044*/ 	.word	0xffffffff


	//   ....[7]....
        /*0048*/ 	.word	0xffffffff


	//   ....[8]....
        /*004c*/ 	.word	0xffffffff


	//   ....[9]....
        /*0050*/ 	.word	0xffffffff


	//----- nvinfo : EIATTR_COOP_GROUP_INSTR_OFFSETS
	.align		4
.L_779:
        /*0054*/ 	.byte	0x04, 0x28
        /*0056*/ 	.short	(.L_781 - .L_780)


	//   ....[0]....
.L_780:
        /*0058*/ 	.word	0x000022b0


	//   ....[1]....
        /*005c*/ 	.word	0x000022e0


	//   ....[2]....
        /*0060*/ 	.word	0x00002310


	//   ....[3]....
        /*0064*/ 	.word	0x00002320


	//   ....[4]....
        /*0068*/ 	.word	0x00002350


	//   ....[5]....
        /*006c*/ 	.word	0x00002360


	//   ....[6]....
        /*0070*/ 	.word	0x00002390


	//   ....[7]....
        /*0074*/ 	.word	0x000023a0


	//   ....[8]....
        /*0078*/ 	.word	0x000023d0


	//   ....[9]....
        /*007c*/ 	.word	0x000023e0


	//----- nvinfo : EIATTR_VRC_CTA_INIT_COUNT
	.align		4
.L_781:
        /*0080*/ 	.byte	0x02, 0x4a
	.zero		1
	.zero		1


	//----- nvinfo : EIATTR_EXIT_INSTR_OFFSETS
	.align		4
        /*0084*/ 	.byte	0x04, 0x1c
        /*0086*/ 	.short	(.L_783 - .L_782)


	//   ....[0]....
.L_782:
        /*0088*/ 	.word	0x00007a90


	//----- nvinfo : EIATTR_MAX_THREADS
	.align		4
.L_783:
        /*008c*/ 	.byte	0x04, 0x05
        /*008e*/ 	.short	(.L_785 - .L_784)
.L_784:
        /*0090*/ 	.word	0x00000080
        /*0094*/ 	.word	0x00000001
        /*0098*/ 	.word	0x00000001


	//----- nvinfo : EIATTR_CRS_STACK_SIZE
	.align		4
.L_785:
        /*009c*/ 	.byte	0x04, 0x1e
        /*009e*/ 	.short	(.L_787 - .L_786)
.L_786:
        /*00a0*/ 	.word	0x00000000


	//----- nvinfo : EIATTR_CBANK_PARAM_SIZE
	.align		4
.L_787:
        /*00a4*/ 	.byte	0x03, 0x19
        /*00a6*/ 	.short	0x0128


	//----- nvinfo : EIATTR_PARAM_CBANK
	.align		4
        /*00a8*/ 	.byte	0x04, 0x0a
        /*00aa*/ 	.short	(.L_789 - .L_788)
	.align		4
.L_788:
        /*00ac*/ 	.word	index@(.nv.constant0._ZN10layer_norm31ln_parallel_residual_bwd_kernelINS_13Kernel_traitsI13__nv_bfloat16S2_S2_S2_fjLj2560ELj1ELj1ELj4ELj8ENS_18Kernel_traits_baseILj2560ES2_S2_S2_S2_fjLj128EEEEELb0ELb1ELb1EEEvNS_9BwdParamsE)
        /*00b0*/ 	.short	0x0380
        /*00b2*/ 	.short	0x0128


	//----- nvinfo : EIATTR_SW_WAR
	.align		4
.L_789:
        /*00b4*/ 	.byte	0x04, 0x36
        /*00b6*/ 	.short	(.L_791 - .L_790)
.L_790:
        /*00b8*/ 	.word	0x00000008
.L_791:


//--------------------- .nv.info._ZN10layer_norm31ln_parallel_residual_bwd_kernelINS_13Kernel_traitsI13__nv_bfloat16S2_S2_S2_fjLj2560ELj1ELj1ELj4ELj8ENS_18Kernel_traits_baseILj2560ES2_S2_S2_S2_fjLj128EEEEELb1ELb0ELb0EEEvNS_9BwdParamsE --------------------------
	.section	.nv.info._ZN10layer_norm31ln_parallel_residual_bwd_kernelINS_13Kernel_traitsI13__nv_bfloat16S2_S2_S2_fjLj2560ELj1ELj1ELj4ELj8ENS_18Kernel_traits_baseILj2560ES2_S2_S2_S2_fjLj128EEEEELb1ELb0ELb0EEEvNS_9BwdParamsE,"",@"SHT_CUDA_INFO"
	.sectionflags	@""
	.align	4


	//----- nvinfo : EIATTR_CUDA_API_VERSION
	.align		4
        /*0000*/ 	.byte	0x04, 0x37
        /*0002*/ 	.short	(.L_793 - .L_792)
.L_792:
        /*0004*/ 	.word	0x00000082


	//----- nvinfo : EIATTR_KPARAM_INFO
	.align		4
.L_793:
        /*0008*/ 	.byte	0x04, 0x17
        /*000a*/ 	.short	(.L_795 - .L_794)
.L_794:
        /*000c*/ 	.word	0x00000000
        /*0010*/ 	.short	0x0000
        /*0012*/ 	.short	0x0000
        /*0014*/ 	.byte	0x00, 0xf0, 0xa1, 0x04


	//----- nvinfo : EIATTR_SPARSE_MMA_MASK
	.align		4
.L_795:
        /*0018*/ 	.byte	0x03, 0x50
        /*001a*/ 	.short	0x0000


	//----- nvinfo : EIATTR_MAXREG_COUNT
	.align		4
        /*001c*/ 	.byte	0x03, 0x1b
        /*001e*/ 	.short	0x00ff


	//----- nvinfo : EIATTR_NUM_BARRIERS
	.align		4
        /*0020*/ 	.byte	0x02, 0x4c
        /*0022*/ 	.byte	0x01
	.zero		1


	//----- nvinfo : EIATTR_MERCURY_ISA_VERSION
	.align		4
        /*0024*/ 	.byte	0x03, 0x5f
        /*0026*/ 	.short	0x0101


	//----- nvinfo : EIATTR_COOP_GROUP_MASK_REGIDS
	.align		4
        /*0028*/ 	.byte	0x04, 0x29
        /*002a*/ 	.short	(.L_797 - .L_796)


	//   ....[0]....
.L_796:
        /*002c*/ 	.word	0xffffffff


	//   ....[1]....
        /*0030*/ 	.word	0xffffffff


	//   ....[2]....
        /*0034*/ 	.word	0xffffffff


	//   ....[3]....
        /*0038*/ 	.word	0xffffffff


	//   ....[4]....
        /*003c*/ 	.word	0xffffffff


	//   ....[5]....
        /*0040*/ 	.word	0xffffffff


	//   ....[6]....
        /*0044*/ 	.word	0xffffffff


	//   ....[7]....
        /*0048*/ 	.word	0xffffffff


	//   ....[8]....
        /*004c*/ 	.word	0xffffffff


	//   ....[9]....
        /*0050*/ 	.word	0xffffffff


	//----- nvinfo : EIATTR_COOP_GROUP_INSTR_OFFSETS
	.align		4
.L_797:
        /*0054*/ 	.byte	0x04, 0x28
        /*0056*/ 	.short	(.L_799 - .L_798)


	//   ....[0]....
.L_798:
        /*0058*/ 	.word	0x00002d50


	//   ....[1]....
        /*005c*/ 	.word	0x00002d70


	//   ....[2]....
        /*0060*/ 	.word	0x00002da0


	//   ....[3]....
        /*0064*/ 	.word	0x00002db0


	//   ....[4]....
        /*0068*/ 	.word	0x00002df0


	//   ....[5]....
        /*006c*/ 	.word	0x00002e00


	//   ....[6]....
        /*0070*/ 	.word	0x00002e40


	//   ....[7]....
        /*0074*/ 	.word	0x00002e50


	//   ....[8]....
        /*0078*/ 	.word	0x00002e80


	//   ....[9]....
        /*007c*/ 	.word	0x00002e90


	//----- nvinfo : EIATTR_VRC_CTA_INIT_COUNT
	.align		4
.L_799:
        /*0080*/ 	.byte	0x02, 0x4a
	.zero		1
	.zero		1


	//----- nvinfo : EIATTR_EXIT_INSTR_OFFSETS
	.align		4
        /*0084*/ 	.byte	0x04, 0x1c
        /*0086*/ 	.short	(.L_801 - .L_800)


	//   ....[0]....
.L_800:
        /*0088*/ 	.word	0x0000b440


	//   ....[1]....
        /*008c*/ 	.word	0x0000b510


	//----- nvinfo : EIATTR_MAX_THREADS
	.align		4
.L_801:
        /*0090*/ 	.byte	0x04, 0x05
        /*0092*/ 	.short	(.L_803 - .L_802)
.L_802:
        /*0094*/ 	.word	0x00000080
        /*0098*/ 	.word	0x00000001
        /*009c*/ 	.word	0x00000001


	//----- nvinfo : EIATTR_CRS_STACK_SIZE
	.align		4
.L_803:
        /*00a0*/ 	.byte	0x04, 0x1e
        /*00a2*/ 	.short	(.L_805 - .L_804)
.L_804:
        /*00a4*/ 	.word	0x00000000


	//----- nvinfo : EIATTR_CBANK_PARAM_SIZE
	.align		4
.L_805:
        /*00a8*/ 	.byte	0x03, 0x19
        /*00aa*/ 	.short	0x0128


	//----- nvinfo : EIATTR_PARAM_CBANK
	.align		4
        /*00ac*/ 	.byte	0x04, 0x0a
        /*00ae*/ 	.short	(.L_807 - .L_806)
	.align		4
.L_806:
        /*00b0*/ 	.word	index@(.nv.constant0._ZN10layer_norm31ln_parallel_residual_bwd_kernelINS_13Kernel_traitsI13__nv_bfloat16S2_S2_S2_fjLj2560ELj1ELj1ELj4ELj8ENS_18Kernel_traits_baseILj2560ES2_S2_S2_S2_fjLj128EEEEELb1ELb0ELb0EEEvNS_9BwdParamsE)
        /*00b4*/ 	.short	0x0380
        /*00b6*/ 	.short	0x0128


	//----- nvinfo : EIATTR_SW_WAR
	.align		4
.L_807:
        /*00b8*/ 	.byte	0x04, 0x36
        /*00ba*/ 	.short	(.L_809 - .L_808)
.L_808:
        /*00bc*/ 	.word	0x00000008
.L_809:


//--------------------- .nv.info._ZN10layer_norm31ln_parallel_residual_bwd_kernelINS_13Kernel_traitsI13__nv_bfloat16S2_S2_S2_fjLj2560ELj1ELj1ELj4ELj8ENS_18Kernel_traits_baseILj2560ES2_S2_S2_S2_fjLj128EEEEELb1ELb0ELb1EEEvNS_9BwdParamsE --------------------------
	.section	.nv.info._ZN10layer_norm31ln_parallel_residual_bwd_kernelINS_13Kernel_traitsI13__nv_bfloat16S2_S2_S2_fjLj2560ELj1ELj1ELj4ELj8ENS_18Kernel_traits_baseILj2560ES2_S2_S2_S2_fjLj128EEEEELb1ELb0ELb1EEEvNS_9BwdParamsE,"",@"SHT_CUDA_INFO"
	.sectionflags	@""
	.align	4


	//----- nvinfo : EIATTR_CUDA_API_VERSION
	.align		4
        /*0000*/ 	.byte	0x04, 0x37
        /*0002*/ 	.short	(.L_811 - .L_810)
.L_810:
        /*0004*/ 	.word	0x00000082


	//----- nvinfo : EIATTR_KPARAM_INFO
	.align		4
.L_811:
        /*0008*/ 	.byte	0x04, 0x17
        /*000a*/ 	.short	(.L_813 - .L_812)
.L_812:
        /*000c*/ 	.word	0x00000000
        /*0010*/ 	.short	0x0000
        /*0012*/ 	.short	0x0000
        /*0014*/ 	.byte	0x00, 0xf0, 0xa1, 0x04


	//----- nvinfo : EIATTR_SPARSE_MMA_MASK
	.align		4
.L_813:
        /*0018*/ 	.byte	0x03, 0x50
        /*001a*/ 	.short	0x0000


	//----- nvinfo : EIATTR_MAXREG_COUNT
	.align		4
        /*001c*/ 	.byte	0x03, 0x1b
        /*001e*/ 	.short	0x00ff


	//----- nvinfo : EIATTR_NUM_BARRIERS
	.align		4
        /*0020*/ 	.byte	0x02, 0x4c
        /*0022*/ 	.byte	0x01
	.zero		1


	//----- nvinfo : EIATTR_MERCURY_ISA_VERSION
	.align		4
        /*0024*/ 	.byte	0x03, 0x5f
        /*0026*/ 	.short	0x0101


	//----- nvinfo : EIATTR_COOP_GROUP_MASK_REGIDS
	.align		4
        /*0028*/ 	.byte	0x04, 0x29
        /*002a*/ 	.short	(.L_815 - .L_814)


	//   ....[0]....
.L_814:
        /*002c*/ 	.word	0xffffffff


	//   ....[1]....
        /*0030*/ 	.word	0xffffffff


	//   ....[2]....
        /*0034*/ 	.word	0xffffffff


	//   ....[3]....
        /*0038*/ 	.word	0xffffffff


	//   ....[4]....
        /*003c*/ 	.word	0xffffffff


	//   ....[5]....
        /*0040*/ 	.word	0xffffffff


	//   ....[6]....
        /*0044*/ 	.word	0xffffffff


	//   ....[7]....
        /*0048*/ 	.word	0xffffffff


	//   ....[8]....
        /*004c*/ 	.word	0xffffffff


	//   ....[9]....
        /*0050*/ 	.word	0xffffffff


	//----- nvinfo : EIATTR_COOP_GROUP_INSTR_OFFSETS
	.align		4
.L_815:
        /*0054*/ 	.byte	0x04, 0x28
        /*0056*/ 	.short	(.L_817 - .L_816)


	//   ....[0]....
.L_816:
        /*0058*/ 	.word	0x00001f90


	//   ....[1]....
        /*005c*/ 	.word	0x00001fa0


	//   ....[2]....
        /*0060*/ 	.word	0x00001fd0


	//   ....[3]....
        /*0064*/ 	.word	0x00001fe0


	//   ....[4]....
        /*0068*/ 	.word	0x00002010


	//   ....[5]....
        /*006c*/ 	.word	0x00002020


	//   ....[6]....
        /*0070*/ 	.word	0x00002060


	//   ....[7]....
        /*0074*/ 	.word	0x00002070


	//   ....[8]....
        /*0078*/ 	.word	0x000020a0


	//   ....[9]....
        /*007c*/ 	.word	0x000020b0


	//----- nvinfo : EIATTR_VRC_CTA_INIT_COUNT
	.align		4
.L_817:
        /*0080*/ 	.byte	0x02, 0x4a
	.zero		1
	.zero		1


	//----- nvinfo : EIATTR_EXIT_INSTR_OFFSETS
	.align		4
        /*0084*/ 	.byte	0x04, 0x1c
        /*0086*/ 	.short	(.L_819 - .L_818)


	//   ....[0]....
.L_818:
        /*0088*/ 	.word	0x0000a780


	//----- nvinfo : EIATTR_MAX_THREADS
	.align		4
.L_819:
        /*008c*/ 	.byte	0x04, 0x05
        /*008e*/ 	.short	(.L_821 - .L_820)
.L_820:
        /*0090*/ 	.word	0x00000080
        /*0094*/ 	.word	0x00000001
        /*0098*/ 	.word	0x00000001


	//----- nvinfo : EIATTR_CRS_STACK_SIZE
	.align		4
.L_821:
        /*009c*/ 	.byte	0x04, 0x1e
        /*009e*/ 	.short	(.L_823 - .L_822)
.L_822:
        /*00a0*/ 	.word	0x00000000


	//----- nvinfo : EIATTR_CBANK_PARAM_SIZE
	.align		4
.L_823:
        /*00a4*/ 	.byte	0x03, 0x19
        /*00a6*/ 	.short	0x0128


	//----- nvinfo : EIATTR_PARAM_CBANK
	.align		4
        /*00a8*/ 	.byte	0x04, 0x0a
        /*00aa*/ 	.short	(.L_825 - .L_824)
	.align		4
.L_824:
        /*00ac*/ 	.word	index@(.nv.constant0._ZN10layer_norm31ln_parallel_residual_bwd_kernelINS_13Kernel_traitsI13__nv_bfloat16S2_S2_S2_fjLj2560ELj1ELj1ELj4ELj8ENS_18Kernel_traits_baseILj2560ES2_S2_S2_S2_fjLj128EEEEELb1ELb0ELb1EEEvNS_9BwdParamsE)
        /*00b0*/ 	.short	0x0380
        /*00b2*/ 	.short	0x0128


	//----- nvinfo : EIATTR_SW_WAR
	.align		4
.L_825:
        /*00b4*/ 	.byte	0x04, 0x36
        /*00b6*/ 	.short	(.L_827 - .L_826)
.L_826:
        /*00b8*/ 	.word	0x00000008
.L_827:


//--------------------- .nv.info._ZN10layer_norm22ln_bwd_finalize_kernelINS_22Kernel_traits_finalizeILj2560E13__nv_bfloat16S2_S2_S2_fjLb0ELj1024ELj4ENS_18Kernel_traits_baseILj2560ES2_S2_S2_S2_fjLj1024EEEEELb0ELb0EEEvNS_9BwdParamsE --------------------------
	.section	.nv.info._ZN10layer_norm22ln_bwd_finalize_kernelINS_22Kernel_traits_finalizeILj2560E13__nv_bfloat16S2_S2_S2_fjLb0ELj1024ELj4ENS_18Kernel_traits_baseILj2560ES2_S2_S2_S2_fjLj1024EEEEELb0ELb0EEEvNS_9BwdParamsE,"",@"SHT_CUDA_INFO"
	.sectionflags	@""
	.align	4


	//----- nvinfo : EIATTR_CUDA_API_VERSION
	.align		4
        /*0000*/ 	.byte	0x04, 0x37
        /*0002*/ 	.short	(.L_829 - .L_828)
.L_828:
        /*0004*/ 	.word	0x00000082


	//----- nvinfo : EIATTR_KPARAM_INFO
	.align		4
.L_829:
        /*0008*/ 	.byte	0x04, 0x17
        /*000a*/ 	.short	(.L_831 - .L_830)
.L_830:
        /*000c*/ 	.word	0x00000000
        /*0010*/ 	.short	0x0000
        /*0012*/ 	.short	0x0000
        /*0014*/ 	.byte	0x00, 0xf0, 0xa1, 0x04


	//----- nvinfo : EIATTR_SPARSE_MMA_MASK
	.align		4
.L_831:
        /*0018*/ 	.byte	0x03, 0x50
        /*001a*/ 	.short	0x0000


	//----- nvinfo : EIATTR_MAXREG_COUNT
	.align		4
        /*001c*/ 	.byte	0x03, 0x1b
        /*001e*/ 	.short	0x0040


	//----- nvinfo : EIATTR_NUM_BARRIERS
	.align		4
        /*0020*/ 	.byte	0x02, 0x4c
        /*0022*/ 	.byte	0x01
	.zero		1


	//----- nvinfo : EIATTR_MERCURY_ISA_VERSION
	.align		4
        /*0024*/ 	.byte	0x03, 0x5f
        /*0026*/ 	.short	0x0101


	//----- nvinfo : EIATTR_COOP_GROUP_MASK_REGIDS
	.align		4
        /*0028*/ 	.byte	0x04, 0x29
        /*002a*/ 	.short	(.L_833 - .L_832)


	//   ....[0]....
.L_832:
        /*002c*/ 	.word	0xffffffff


	//   ....[1]....
        /*0030*/ 	.word	0xffffffff


	//   ....[2]....
        /*0034*/ 	.word	0xffffffff


	//   ....[3]....
        /*0038*/ 	.word	0xffffffff


	//   ....[4]....
        /*003c*/ 	.word	0xffffffff


	//   ....[5]....
        /*0040*/ 	.word	0xffffffff


	//   ....[6]....
        /*0044*/ 	.word	0xffffffff


	//   ....[7]....
        /*0048*/ 	.word	0xffffffff


	//   ....[8]....
        /*004c*/ 	.word	0xffffffff


	//   ....[9]....
        /*0050*/ 	.word	0xffffffff


	//----- nvinfo : EIATTR_COOP_GROUP_INSTR_OFFSETS
	.align		4
.L_833:
        /*0054*/ 	.byte	0x04, 0x28
        /*0056*/ 	.short	(.L_835 - .L_834)


	//   ....[0]....
.L_834:
        /*0058*/ 	.word	0x000015e0


	//   ....[1]....
        /*005c*/ 	.word	0x000015f0


	//   ....[2]....
        /*0060*/ 	.word	0x00001620


	//   ....[3]....
        /*0064*/ 	.word	0x00001630


	//   ....[4]....
        /*0068*/ 	.word	0x00001660


	//   ....[5]....
        /*006c*/ 	.word	0x00001670


	//   ....[6]....
        /*0070*/ 	.word	0x000016b0


	//   ....[7]....
        /*0074*/ 	.word	0x000016e0


	//   ....[8]....
        /*0078*/ 	.word	0x00001710


	//   ....[9]....
        /*007c*/ 	.word	0x00001720


	//----- nvinfo : EIATTR_VRC_CTA_INIT_COUNT
	.align		4
.L_835:
        /*0080*/ 	.byte	0x02, 0x4a
	.zero		1
	.zero		1


	//----- nvinfo : EIATTR_EXIT_INSTR_OFFSETS
	.align		4
        /*0084*/ 	.byte	0x04, 0x1c
        /*0086*/ 	.short	(.L_837 - .L_836)


	//   ....[0]....
.L_836:
        /*0088*/ 	.word	0x00000060


	//   ....[1]....
        /*008c*/ 	.word	0x00001780


	//   ....[2]....
        /*0090*/ 	.word	0x000017b0


	//   ....[3]....
        /*0094*/ 	.word	0x00001870


	//----- nvinfo : EIATTR_MAX_THREADS
	.align		4
.L_837:
        /*0098*/ 	.byte	0x04, 0x05
        /*009a*/ 	.short	(.L_839 - .L_838)
.L_838:
        /*009c*/ 	.word	0x00000400
        /*00a0*/ 	.word	0x00000001
        /*00a4*/ 	.word	0x00000001


	//----- nvinfo : EIATTR_CRS_STACK_SIZE
	.align		4
.L_839:
        /*00a8*/ 	.byte	0x04, 0x1e
        /*00aa*/ 	.short	(.L_841 - .L_840)
.L_840:
        /*00ac*/ 	.word	0x00000000


	//----- nvinfo : EIATTR_CBANK_PARAM_SIZE
	.align		4
.L_841:
        /*00b0*/ 	.byte	0x03, 0x19
        /*00b2*/ 	.short	0x0128


	//----- nvinfo : EIATTR_PARAM_CBANK
	.align		4
        /*00b4*/ 	.byte	0x04, 0x0a
        /*00b6*/ 	.short	(.L_843 - .L_842)
	.align		4
.L_842:
        /*00b8*/ 	.word	index@(.nv.constant0._ZN10layer_norm22ln_bwd_finalize_kernelINS_22Kernel_traits_finalizeILj2560E13__nv_bfloat16S2_S2_S2_fjLb0ELj1024ELj4ENS_18Kernel_traits_baseILj2560ES2_S2_S2_S2_fjLj1024EEEEELb0ELb0EEEvNS_9BwdParamsE)
        /*00bc*/ 	.short	0x0380
        /*00be*/ 	.short	0x0128


	//----- nvinfo : EIATTR_SW_WAR
	.align		4
.L_843:
        /*00c0*/ 	.byte	0x04, 0x36
        /*00c2*/ 	.short	(.L_845 - .L_844)
.L_844:
        /*00c4*/ 	.word	0x00000008
.L_845:


//--------------------- .nv.info._ZN10layer_norm40ln_parallel_residual_bwd_finalize_kernelINS_22Kernel_traits_finalizeILj2560E13__nv_bfloat16S2_S2_S2_fjLb0ELj1024ELj4ENS_18Kernel_traits_baseILj2560ES2_S2_S2_S2_fjLj1024EEEEELb0EEEvNS_9BwdParamsE --------------------------
	.section	.nv.info._ZN10layer_norm40ln_parallel_residual_bwd_finalize_kernelINS_22Kernel_traits_finalizeILj2560E13__nv_bfloat16S2_S2_S2_fjLb0ELj1024ELj4ENS_18Kernel_traits_baseILj2560ES2_S2_S2_S2_fjLj1024EEEEELb0EEEvNS_9BwdParamsE,"",@"SHT_CUDA_INFO"
	.sectionflags	@""
	.align	4


	//----- nvinfo : EIATTR_CUDA_API_VERSION
	.align		4
        /*0000*/ 	.byte	0x04, 0x37
        /*0002*/ 	.short	(.L_847 - .L_846)
.L_846:
        /*0004*/ 	.word	0x00000082


	//----- nvinfo : EIATTR_KPARAM_INFO
	.align		4
.L_847:
        /*0008*/ 	.byte	0x04, 0x17
        /*000a*/ 	.short	(.L_849 - .L_848)
.L_848:
        /*000c*/ 	.word	0x00000000
        /*0010*/ 	.short	0x0000
        /*0012*/ 	.short	0x0000
        /*0014*/ 	.byte	0x00, 0xf0, 0xa1, 0x04


	//----- nvinfo : EIATTR_SPARSE_MMA_MASK
	.align		4
.L_849:
        /*0018*/ 	.byte	0x03, 0x50
        /*001a*/ 	.short	0x0000


	//----- nvinfo : EIATTR_MAXREG_COUNT
	.align		4
        /*001c*/ 	.byte	0x03, 0x1b
        /*001e*/ 	.short	0x0040


	//----- nvinfo : EIATTR_NUM_BARRIERS
	.align		4
        /*0020*/ 	.byte	0x02, 0x4c
        /*0022*/ 	.byte	0x01
	.zero		1


	//----- nvinfo : EIATTR_MERCURY_ISA_VERSION
	.align		4
        /*0024*/ 	.byte	0x03, 0x5f
        /*0026*/ 	.short	0x0101


	//----- nvinfo : EIATTR_COOP_GROUP_MASK_REGIDS
	.align		4
        /*0028*/ 	.byte	0x04, 0x29
        /*002a*/ 	.short	(.L_851 - .L_850)


	//   ....[0]....
.L_850:
        /*002c*/ 	.word	0xffffffff


	//   ....[1]....
        /*0030*/ 	.word	0xffffffff


	//   ....[2]....
        /*0034*/ 	.word	0xffffffff


	//   ....[3]....
        /*0038*/ 	.word	0xffffffff


	//   ....[4]....
        /*003c*/ 	.word	0xffffffff


	//   ....[5]....
        /*0040*/ 	.word	0xffffffff


	//   ....[6]....
        /*0044*/ 	.word	0xffffffff


	//   ....[7]....
        /*0048*/ 	.word	0xffffffff


	//   ....[8]....
        /*004c*/ 	.word	0xffffffff


	//   ....[9]....
        /*0050*/ 	.word	0xffffffff


	//   ....[10]....
        /*0054*/ 	.word	0xffffffff


	//   ....[11]....
        /*0058*/ 	.word	0xffffffff


	//   ....[12]....
        /*005c*/ 	.word	0xffffffff


	//   ....[13]....
        /*0060*/ 	.word	0xffffffff


	//   ....[14]....
        /*0064*/ 	.word	0xffffffff


	//   ....[15]....
        /*0068*/ 	.word	0xffffffff


	//   ....[16]....
        /*006c*/ 	.word	0xffffffff


	//   ....[17]....
        /*0070*/ 	.word	0xffffffff


	//   ....[18]....
        /*0074*/ 	.word	0xffffffff


	//   ....[19]....
        /*0078*/ 	.word	0xffffffff


	//----- nvinfo : EIATTR_COOP_GROUP_INSTR_OFFSETS
	.align		4
.L_851:
        /*007c*/ 	.byte	0x04, 0x28
        /*007e*/ 	.short	(.L_853 - .L_852)


	//   ....[0]....
.L_852:
        /*0080*/ 	.word	0x000013b0


	//   ....[1]....
        /*0084*/ 	.word	0x000013c0


	//   ....[2]....
        /*0088*/ 	.word	0x000013d0


	//   ....[3]....
        /*008c*/ 	.word	0x000013e0


	//   ....[4]....
        /*0090*/ 	.word	0x00001410


	//   ....[5]....
        /*0094*/ 	.word	0x00001430


	//   ....[6]....
        /*0098*/ 	.word	0x00001450


	//   ....[7]....
        /*009c*/ 	.word	0x00001460


	//   ....[8]....
        /*00a0*/ 	.word	0x000014a0


	//   ....[9]....
        /*00a4*/ 	.word	0x000014c0


	//   ....[10]....
        /*00a8*/ 	.word	0x000014d0


	//   ....[11]....
        /*00ac*/ 	.word	0x000014e0


	//   ....[12]....
        /*00b0*/ 	.word	0x00001510


	//   ....[13]....
        /*00b4*/ 	.word	0x00001530


	//   ....[14]....
        /*00b8*/ 	.word	0x00001550


	//   ....[15]....
        /*00bc*/ 	.word	0x00001560


	//   ....[16]....
        /*00c0*/ 	.word	0x000015a0


	//   ....[17]....
        /*00c4*/ 	.word	0x000015d0


	//   ....[18]....
        /*00c8*/ 	.word	0x00001600


	//   ....[19]....
        /*00cc*/ 	.word	0x00001610


	//----- nvinfo : EIATTR_VRC_CTA_INIT_COUNT
	.align		4
.L_853:
        /*00d0*/ 	.byte	0x02, 0x4a
	.zero		1
	.zero		1


	//----- nvinfo : EIATTR_EXIT_INSTR_OFFSETS
	.align		4
        /*00d4*/ 	.byte	0x04, 0x1c
        /*00d6*/ 	.short	(.L_855 - .L_854)


	//   ....[0]....
.L_854:
        /*00d8*/ 	.word	0x00000060


	//   ....[1]....
        /*00dc*/ 	.word	0x000016b0


	//   ....[2]....
        /*00e0*/ 	.word	0x000016e0


	//   ....[3]....
        /*00e4*/ 	.word	0x00001840


	//----- nvinfo : EIATTR_MAX_THREADS
	.align		4
.L_855:
        /*00e8*/ 	.byte	0x04, 0x05
        /*00ea*/ 	.short	(.L_857 - .L_856)
.L_856:
        /*00ec*/ 	.word	0x00000400
        /*00f0*/ 	.word	0x00000001
        /*00f4*/ 	.word	0x00000001


	//----- nvinfo : EIATTR_CRS_STACK_SIZE
	.align		4
.L_857:
        /*00f8*/ 	.byte	0x04, 0x1e
        /*00fa*/ 	.short	(.L_859 - .L_858)
.L_858:
        /*00fc*/ 	.word	0x00000000


	//----- nvinfo : EIATTR_CBANK_PARAM_SIZE
	.align		4
.L_859:
        /*0100*/ 	.byte	0x03, 0x19
        /*0102*/ 	.short	0x0128


	//----- nvinfo : EIATTR_PARAM_CBANK
	.align		4
        /*0104*/ 	.byte	0x04, 0x0a
        /*0106*/ 	.short	(.L_861 - .L_860)
	.align		4
.L_860:
        /*0108*/ 	.word	index@(.nv.constant0._ZN10layer_norm40ln_parallel_residual_bwd_finalize_kernelINS_22Kernel_traits_finalizeILj2560E13__nv_bfloat16S2_S2_S2_fjLb0ELj1024ELj4ENS_18Kernel_traits_baseILj2560ES2_S2_S2_S2_fjLj1024EEEEELb0EEEvNS_9BwdParamsE)
        /*010c*/ 	.short	0x0380
        /*010e*/ 	.short	0x0128


	//----- nvinfo : EIATTR_SW_WAR
	.align		4
.L_861:
        /*0110*/ 	.byte	0x04, 0x36
        /*0112*/ 	.short	(.L_863 - .L_862)
.L_862:
        /*0114*/ 	.word	0x00000008
.L_863:


//--------------------- .nv.info._ZN10layer_norm31ln_parallel_residual_bwd_kernelINS_13Kernel_traitsI13__nv_bfloat16S2_S2_S2_fjLj2560ELj1ELj1ELj4ELj8ENS_18Kernel_traits_baseILj2560ES2_S2_S2_S2_fjLj128EEEEELb1ELb1ELb0EEEvNS_9BwdParamsE --------------------------
	.section	.nv.info._ZN10layer_norm31ln_parallel_residual_bwd_kernelINS_13Kernel_traitsI13__nv_bfloat16S2_S2_S2_fjLj2560ELj1ELj1ELj4ELj8ENS_18Kernel_traits_baseILj2560ES2_S2_S2_S2_fjLj128EEEEELb1ELb1ELb0EEEvNS_9BwdParamsE,"",@"SHT_CUDA_INFO"
	.sectionflags	@""
	.align	4


	//----- nvinfo : EIATTR_CUDA_API_VERSION
	.align		4
        /*0000*/ 	.byte	0x04, 0x37
        /*0002*/ 	.short	(.L_865 - .L_864)
.L_864:
        /*0004*/ 	.word	0x00000082


	//----- nvinfo : EIATTR_KPARAM_INFO
	.align		4
.L_865:
        /*0008*/ 	.byte	0x04, 0x17
        /*000a*/ 	.short	(.L_867 - .L_866)
.L_866:
        /*000c*/ 	.word	0x00000000
        /*0010*/ 	.short	0x0000
        /*0012*/ 	.short	0x0000
        /*0014*/ 	.byte	0x00, 0xf0, 0xa1, 0x04


	//----- nvinfo : EIATTR_SPARSE_MMA_MASK
	.align		4
.L_867:
        /*0018*/ 	.byte	0x03, 0x50
        /*001a*/ 	.short	0x0000


	//----- nvinfo : EIATTR_MAXREG_COUNT
	.align		4
        /*001c*/ 	.byte	0x03, 0x1b
        /*001e*/ 	.short	0x00ff


	//----- nvinfo : EIATTR_NUM_BARRIERS
	.align		4
        /*0020*/ 	.byte	0x02, 0x4c
        /*0022*/ 	.byte	0x01
	.zero		1


	//----- nvinfo : EIATTR_MERCURY_ISA_VERSION
	.align		4
        /*0024*/ 	.byte	0x03, 0x5f
        /*0026*/ 	.short	0x0101


	//----- nvinfo : EIATTR_COOP_GROUP_MASK_REGIDS
	.align		4
        /*0028*/ 	.byte	0x04, 0x29
        /*002a*/ 	.short	(.L_869 - .L_868)


	//   ....[0]....
.L_868:
        /*002c*/ 	.word	0xffffffff


	//   ....[1]....
        /*0030*/ 	.word	0xffffffff


	//   ....[2]....
        /*0034*/ 	.word	0xffffffff


	//   ....[3]....
        /*0038*/ 	.word	0xffffffff


	//   ....[4]....
        /*003c*/ 	.word	0xffffffff


	//   ....[5]....
        /*0040*/ 	.word	0xffffffff


	//   ....[6]....
        /*0044*/ 	.word	0xffffffff


	//   ....[7]....
        /*0048*/ 	.word	0xffffffff


	//   ....[8]....
        /*004c*/ 	.word	0xffffffff


	//   ....[9]....
        /*0050*/ 	.word	0xffffffff


	//----- nvinfo : EIATTR_COOP_GROUP_INSTR_OFFSETS
	.align		4
.L_869:
        /*0054*/ 	.byte	0x04, 0x28
        /*0056*/ 	.short	(.L_871 - .L_870)


	//   ....[0]....
.L_870:
        /*0058*/ 	.word	0x00001e10


	//   ....[1]....
        /*005c*/ 	.word	0x00001e30


	//   ....[2]....
        /*0060*/ 	.word	0x00001e70


	//   ....[3]....
        /*0064*/ 	.word	0x00001e80


	//   ....[4]....
        /*0068*/ 	.word	0x00001ec0


	//   ....[5]....
        /*006c*/ 	.word	0x00001ed0


	//   ....[6]....
        /*0070*/ 	.word	0x00001f00


	//   ....[7]....
        /*0074*/ 	.word	0x00001f10


	//   ....[8]....
        /*0078*/ 	.word	0x00001f40


	//   ....[9]....
        /*007c*/ 	.word	0x00001f50


	//----- nvinfo : EIATTR_VRC_CTA_INIT_COUNT
	.align		4
.L_871:
        /*0080*/ 	.byte	0x02, 0x4a
	.zero		1
	.zero		1


	//----- nvinfo : EIATTR_EXIT_INSTR_OFFSETS
	.align		4
        /*0084*/ 	.byte	0x04, 0x1c
        /*0086*/ 	.short	(.L_873 - .L_872)


	//   ....[0]....
.L_872:
        /*0088*/ 	.word	0x0000a270


	//   ....[1]....
        /*008c*/ 	.word	0x0000a2f0


	//----- nvinfo : EIATTR_MAX_THREADS
	.align		4
.L_873:
        /*0090*/ 	.byte	0x04, 0x05
        /*0092*/ 	.short	(.L_875 - .L_874)
.L_874:
        /*0094*/ 	.word	0x00000080
        /*0098*/ 	.word	0x00000001
        /*009c*/ 	.word	0x00000001


	//----- nvinfo : EIATTR_CRS_STACK_SIZE
	.align		4
.L_875:
        /*00a0*/ 	.byte	0x04, 0x1e
        /*00a2*/ 	.short	(.L_877 - .L_876)
.L_876:
        /*00a4*/ 	.word	0x00000000


	//----- nvinfo : EIATTR_CBANK_PARAM_SIZE
	.align		4
.L_877:
        /*00a8*/ 	.byte	0x03, 0x19
        /*00aa*/ 	.short	0x0128


	//----- nvinfo : EIATTR_PARAM_CBANK
	.align		4
        /*00ac*/ 	.byte	0x04, 0x0a
        /*00ae*/ 	.short	(.L_879 - .L_878)
	.align		4
.L_878:
        /*00b0*/ 	.word	index@(.nv.constant0._ZN10layer_norm31ln_parallel_residual_bwd_kernelINS_13Kernel_traitsI13__nv_bfloat16S2_S2_S2_fjLj2560ELj1ELj1ELj4ELj8ENS_18Kernel_traits_baseILj2560ES2_S2_S2_S2_fjLj128EEEEELb1ELb1ELb0EEEvNS_9BwdParamsE)
        /*00b4*/ 	.short	0x0380
        /*00b6*/ 	.short	0x0128


	//----- nvinfo : EIATTR_SW_WAR
	.align		4
.L_879:
        /*00b8*/ 	.byte	0x04, 0x36
        /*00ba*/ 	.short	(.L_881 - .L_880)
.L_880:
        /*00bc*/ 	.word	0x00000008
.L_881:


//--------------------- .nv.info._ZN10layer_norm22ln_bwd_finalize_kernelINS_22Kernel_traits_finalizeILj2560E13__nv_bfloat16S2_S2_S2_fjLb0ELj1024ELj4ENS_18Kernel_traits_baseILj2560ES2_S2_S2_S2_fjLj1024EEEEELb0ELb1EEEvNS_9BwdParamsE --------------------------
	.section	.nv.info._ZN10layer_norm22ln_bwd_finalize_kernelINS_22Kernel_traits_finalizeILj2560E13__nv_bfloat16S2_S2_S2_fjLb0ELj1024ELj4ENS_18Kernel_traits_baseILj2560ES2_S2_S2_S2_fjLj1024EEEEELb0ELb1EEEvNS_9BwdParamsE,"",@"SHT_CUDA_INFO"
	.sectionflags	@""
	.align	4


	//----- nvinfo : EIATTR_CUDA_API_VERSION
	.align		4
        /*0000*/ 	.byte	0x04, 0x37
        /*0002*/ 	.short	(.L_883 - .L_882)
.L_882:
        /*0004*/ 	.word	0x00000082


	//----- nvinfo : EIATTR_KPARAM_INFO
	.align		4
.L_883:
        /*0008*/ 	.byte	0x04, 0x17
        /*000a*/ 	.short	(.L_885 - .L_884)
.L_884:
        /*000c*/ 	.word	0x00000000
        /*0010*/ 	.short	0x0000
        /*0012*/ 	.short	0x0000
        /*0014*/ 	.byte	0x00, 0xf0, 0xa1, 0x04


	//----- nvinfo : EIATTR_SPARSE_MMA_MASK
	.align		4
.L_885:
        /*0018*/ 	.byte	0x03, 0x50
        /*001a*/ 	.short	0x0000


	//----- nvinfo : EIATTR_MAXREG_COUNT
	.align		4
        /*001c*/ 	.byte	0x03, 0x1b
        /*001e*/ 	.short	0x0040


	//----- nvinfo : EIATTR_NUM_BARRIERS
	.align		4
        /*0020*/ 	.byte	0x02, 0x4c
        /*0022*/ 	.byte	0x01
	.zero		1


	//----- nvinfo : EIATTR_MERCURY_ISA_VERSION
	.align		4
        /*0024*/ 	.byte	0x03, 0x5f
        /*0026*/ 	.short	0x0101


	//----- nvinfo : EIATTR_COOP_GROUP_MASK_REGIDS
	.align		4
        /*0028*/ 	.byte	0x04, 0x29
        /*002a*/ 	.short	(.L_887 - .L_886)


	//   ....[0]....
.L_886:
        /*002c*/ 	.word	0xffffffff


	//   ....[1]....
        /*0030*/ 	.word	0xffffffff


	//   ....[2]....
        /*0034*/ 	.word	0xffffffff


	//   ....[3]....
        /*0038*/ 	.word	0xffffffff


	//   ....[4]....
        /*003c*/ 	.word	0xffffffff


	//   ....[5]....
        /*0040*/ 	.word	0xffffffff


	//   ....[6]....
        /*0044*/ 	.word	0xffffffff


	//   ....[7]....
        /*0048*/ 	.word	0xffffffff


	//   ....[8]....
        /*004c*/ 	.word	0xffffffff


	//   ....[9]....
        /*0050*/ 	.word	0xffffffff


	//----- nvinfo : EIATTR_COOP_GROUP_INSTR_OFFSETS
	.align		4
.L_887:
        /*0054*/ 	.byte	0x04, 0x28
        /*0056*/ 	.short	(.L_889 - .L_888)


	//   ....[0]....
.L_888:
        /*0058*/ 	.word	0x00001630


	//   ....[1]....
        /*005c*/ 	.word	0x00001640


	//   ....[2]....
        /*0060*/ 	.word	0x00001670


	//   ....[3]....
        /*0064*/ 	.word	0x00001680


	//   ....[4]....
        /*0068*/ 	.word	0x000016b0


	//   ....[5]....
        /*006c*/ 	.word	0x000016d0


	//   ....[6]....
        /*0070*/ 	.word	0x00001700


	//   ....[7]....
        /*0074*/ 	.word	0x00001710


	//   ....[8]....
        /*0078*/ 	.word	0x00001740


	//   ....[9]....
        /*007c*/ 	.word	0x00001750


	//----- nvinfo : EIATTR_VRC_CTA_INIT_COUNT
	.align		4
.L_889:
        /*0080*/ 	.byte	0x02, 0x4a
	.zero		1
	.zero		1


	//----- nvinfo : EIATTR_EXIT_INSTR_OFFSETS
	.align		4
        /*0084*/ 	.byte	0x04, 0x1c
        /*0086*/ 	.short	(.L_891 - .L_890)


	//   ....[0]....
.L_890:
        /*0088*/ 	.word	0x00000070


	//   ....[1]....
        /*008c*/ 	.word	0x000017b0


	//   ....[2]....
        /*0090*/ 	.word	0x00001880


	//----- nvinfo : EIATTR_MAX_THREADS
	.align		4
.L_891:
        /*0094*/ 	.byte	0x04, 0x05
        /*0096*/ 	.short	(.L_893 - .L_892)
.L_892:
        /*0098*/ 	.word	0x00000400
        /*009c*/ 	.word	0x00000001
        /*00a0*/ 	.word	0x00000001


	//----- nvinfo : EIATTR_CRS_STACK_SIZE
	.align		4
.L_893:
        /*00a4*/ 	.byte	0x04, 0x1e
        /*00a6*/ 	.short	(.L_895 - .L_894)
.L_894:
        /*00a8*/ 	.word	0x00000000


	//----- nvinfo : EIATTR_CBANK_PARAM_SIZE
	.align		4
.L_895:
        /*00ac*/ 	.byte	0x03, 0x19
        /*00ae*/ 	.short	0x0128


	//----- nvinfo : EIATTR_PARAM_CBANK
	.align		4
        /*00b0*/ 	.byte	0x04, 0x0a
        /*00b2*/ 	.short	(.L_897 - .L_896)
	.align		4
.L_896:
        /*00b4*/ 	.word	index@(.nv.constant0._ZN10layer_norm22ln_bwd_finalize_kernelINS_22Kernel_traits_finalizeILj2560E13__nv_bfloat16S2_S2_S2_fjLb0ELj1024ELj4ENS_18Kernel_traits_baseILj2560ES2_S2_S2_S2_fjLj1024EEEEELb0ELb1EEEvNS_9BwdParamsE)
        /*00b8*/ 	.short	0x0380
        /*00ba*/ 	.short	0x0128


	//----- nvinfo : EIATTR_SW_WAR
	.align		4
.L_897:
        /*00bc*/ 	.byte	0x04, 0x36
        /*00be*/ 	.short	(.L_899 - .L_898)
.L_898:
        /*00c0*/ 	.word	0x00000008
.L_899:


//--------------------- .nv.info._ZN10layer_norm40ln_parallel_residual_bwd_finalize_kernelINS_22Kernel_traits_finalizeILj2560E13__nv_bfloat16S2_S2_S2_fjLb0ELj1024ELj4ENS_18Kernel_traits_baseILj2560ES2_S2_S2_S2_fjLj1024EEEEELb1EEEvNS_9BwdParamsE --------------------------
	.section	.nv.info._ZN10layer_norm40ln_parallel_residual_bwd_finalize_kernelINS_22Kernel_traits_finalizeILj2560E13__nv_bfloat16S2_S2_S2_fjLb0ELj1024ELj4ENS_18Kernel_traits_baseILj2560ES2_S2_S2_S2_fjLj1024EEEEELb1EEEvNS_9BwdParamsE,"",@"SHT_CUDA_INFO"
	.sectionflags	@""
	.align	4


	//----- nvinfo : EIATTR_CUDA_API_VERSION
	.align		4
        /*0000*/ 	.byte	0x04, 0x37
        /*0002*/ 	.short	(.L_901 - .L_900)
.L_900:
        /*0004*/ 	.word	0x00000082


	//----- nvinfo : EIATTR_KPARAM_INFO
	.align		4
.L_901:
        /*0008*/ 	.byte	0x04, 0x17
        /*000a*/ 	.short	(.L_903 - .L_902)
.L_902:
        /*000c*/ 	.word	0x00000000
        /*0010*/ 	.short	0x0000
        /*0012*/ 	.short	0x0000
        /*0014*/ 	.byte	0x00, 0xf0, 0xa1, 0x04


	//----- nvinfo : EIATTR_SPARSE_MMA_MASK
	.align		4
.L_903:
        /*0018*/ 	.byte	0x03, 0x50
        /*001a*/ 	.short	0x0000


	//----- nvinfo : EIATTR_MAXREG_COUNT
	.align		4
        /*001c*/ 	.byte	0x03, 0x1b
        /*001e*/ 	.short	0x0040


	//----- nvinfo : EIATTR_NUM_BARRIERS
	.align		4
        /*0020*/ 	.byte	0x02, 0x4c
        /*0022*/ 	.byte	0x01
	.zero		1


	//----- nvinfo : EIATTR_MERCURY_ISA_VERSION
	.align		4
        /*0024*/ 	.byte	0x03, 0x5f
        /*0026*/ 	.short	0x0101


	//----- nvinfo : EIATTR_COOP_GROUP_MASK_REGIDS
	.align		4
        /*0028*/ 	.byte	0x04, 0x29
        /*002a*/ 	.short	(.L_905 - .L_904)


	//   ....[0]....
.L_904:
        /*002c*/ 	.word	0xffffffff


	//   ....[1]....
        /*0030*/ 	.word	0xffffffff


	//   ....[2]....
        /*0034*/ 	.word	0xffffffff


	//   ....[3]....
        /*0038*/ 	.word	0xffffffff


	//   ....[4]....
        /*003c*/ 	.word	0xffffffff


	//   ....[5]....
        /*0040*/ 	.word	0xffffffff


	//   ....[6]....
        /*0044*/ 	.word	0xffffffff


	//   ....[7]....
        /*0048*/ 	.word	0xffffffff


	//   ....[8]....
        /*004c*/ 	.word	0xffffffff


	//   ....[9]....
        /*0050*/ 	.word	0xffffffff


	//   ....[10]....
        /*0054*/ 	.word	0xffffffff


	//   ....[11]....
        /*0058*/ 	.word	0xffffffff


	//   ....[12]....
        /*005c*/ 	.word	0xffffffff


	//   ....[13]....
        /*0060*/ 	.word	0xffffffff


	//   ....[14]....
        /*0064*/ 	.word	0xffffffff


	//   ....[15]....
        /*0068*/ 	.word	0xffffffff


	//   ....[16]....
        /*006c*/ 	.word	0xffffffff


	//   ....[17]....
        /*0070*/ 	.word	0xffffffff


	//   ....[18]....
        /*0074*/ 	.word	0xffffffff


	//   ....[19]....
        /*0078*/ 	.word	0xffffffff


	//----- nvinfo : EIATTR_COOP_GROUP_INSTR_OFFSETS
	.align		4
.L_905:
        /*007c*/ 	.byte	0x04, 0x28
        /*007e*/ 	.short	(.L_907 - .L_906)


	//   ....[0]....
.L_906:
        /*0080*/ 	.word	0x00001410


	//   ....[1]....
        /*0084*/ 	.word	0x00001420


	//   ....[2]....
        /*0088*/ 	.word	0x00001430


	//   ....[3]....
        /*008c*/ 	.word	0x00001440


	//   ....[4]....
        /*0090*/ 	.word	0x00001480


	//   ....[5]....
        /*0094*/ 	.word	0x000014a0


	//   ....[6]....
        /*0098*/ 	.word	0x000014b0


	//   ....[7]....
        /*009c*/ 	.word	0x000014c0


	//   ....[8]....
        /*00a0*/ 	.word	0x000014f0


	//   ....[9]....
        /*00a4*/ 	.word	0x00001520


	//   ....[10]....
        /*00a8*/ 	.word	0x00001530


	//   ....[11]....
        /*00ac*/ 	.word	0x00001540


	//   ....[12]....
        /*00b0*/ 	.word	0x00001560


	//   ....[13]....
        /*00b4*/ 	.word	0x00001590


	//   ....[14]....
        /*00b8*/ 	.word	0x000015b0


	//   ....[15]....
        /*00bc*/ 	.word	0x000015c0


	//   ....[16]....
        /*00c0*/ 	.word	0x000015e0


	//   ....[17]....
        /*00c4*/ 	.word	0x00001610


	//   ....[18]....
        /*00c8*/ 	.word	0x00001630


	//   ....[19]....
        /*00cc*/ 	.word	0x00001640


	//----- nvinfo : EIATTR_VRC_CTA_INIT_COUNT
	.align		4
.L_907:
        /*00d0*/ 	.byte	0x02, 0x4a
	.zero		1
	.zero		1


	//----- nvinfo : EIATTR_EXIT_INSTR_OFFSETS
	.align		4
        /*00d4*/ 	.byte	0x04, 0x1c
        /*00d6*/ 	.short	(.L_909 - .L_908)


	//   ....[0]....
.L_908:
        /*00d8*/ 	.word	0x00000060


	//   ....[1]....
        /*00dc*/ 	.word	0x000016e0


	//   ....[2]....
        /*00e0*/ 	.word	0x00001850


	//----- nvinfo : EIATTR_MAX_THREADS
	.align		4
.L_909:
        /*00e4*/ 	.byte	0x04, 0x05
        /*00e6*/ 	.short	(.L_911 - .L_910)
.L_910:
        /*00e8*/ 	.word	0x00000400
        /*00ec*/ 	.word	0x00000001
        /*00f0*/ 	.word	0x00000001


	//----- nvinfo : EIATTR_CRS_STACK_SIZE
	.align		4
.L_911:
        /*00f4*/ 	.byte	0x04, 0x1e
        /*00f6*/ 	.short	(.L_913 - .L_912)
.L_912:
        /*00f8*/ 	.word	0x00000000


	//----- nvinfo : EIATTR_CBANK_PARAM_SIZE
	.align		4
.L_913:
        /*00fc*/ 	.byte	0x03, 0x19
        /*00fe*/ 	.short	0x0128


	//----- nvinfo : EIATTR_PARAM_CBANK
	.align		4
        /*0100*/ 	.byte	0x04, 0x0a
        /*0102*/ 	.short	(.L_915 - .L_914)
	.align		4
.L_914:
        /*0104*/ 	.word	index@(.nv.constant0._ZN10layer_norm40ln_parallel_residual_bwd_finalize_kernelINS_22Kernel_traits_finalizeILj2560E13__nv_bfloat16S2_S2_S2_fjLb0ELj1024ELj4ENS_18Kernel_traits_baseILj2560ES2_S2_S2_S2_fjLj1024EEEEELb1EEEvNS_9BwdParamsE)
        /*0108*/ 	.short	0x0380
        /*010a*/ 	.short	0x0128


	//----- nvinfo : EIATTR_SW_WAR
	.align		4
.L_915:
        /*010c*/ 	.byte	0x04, 0x36
        /*010e*/ 	.short	(.L_917 - .L_916)
.L_916:
        /*0110*/ 	.word	0x00000008
.L_917:


//--------------------- .nv.info._ZN10layer_norm31ln_parallel_residual_bwd_kernelINS_13Kernel_traitsI13__nv_bfloat16S2_S2_S2_fjLj2560ELj1ELj1ELj4ELj8ENS_18Kernel_traits_baseILj2560ES2_S2_S2_S2_fjLj128EEEEELb1ELb1ELb1EEEvNS_9BwdParamsE --------------------------
	.section	.nv.info._ZN10layer_norm31ln_parallel_residual_bwd_kernelINS_13Kernel_traitsI13__nv_bfloat16S2_S2_S2_fjLj2560ELj1ELj1ELj4ELj8ENS_18Kernel_traits_baseILj2560ES2_S2_S2_S2_fjLj128EEEEELb1ELb1ELb1EEEvNS_9BwdParamsE,"",@"SHT_CUDA_INFO"
	.sectionflags	@""
	.align	4


	//----- nvinfo : EIATTR_CUDA_API_VERSION
	.align		4
        /*0000*/ 	.byte	0x04, 0x37
        /*0002*/ 	.short	(.L_919 - .L_918)
.L_918:
        /*0004*/ 	.word	0x00000082


	//----- nvinfo : EIATTR_KPARAM_INFO
	.align		4
.L_919:
        /*0008*/ 	.byte	0x04, 0x17
        /*000a*/ 	.short	(.L_921 - .L_920)
.L_920:
        /*000c*/ 	.word	0x00000000
        /*0010*/ 	.short	0x0000
        /*0012*/ 	.short	0x0000
        /*0014*/ 	.byte	0x00, 0xf0, 0xa1, 0x04


	//----- nvinfo : EIATTR_SPARSE_MMA_MASK
	.align		4
.L_921:
        /*0018*/ 	.byte	0x03, 0x50
        /*001a*/ 	.short	0x0000


	//----- nvinfo : EIATTR_MAXREG_COUNT
	.align		4
        /*001c*/ 	.byte	0x03, 0x1b
        /*001e*/ 	.short	0x00ff


	//----- nvinfo : EIATTR_NUM_BARRIERS
	.align		4
        /*0020*/ 	.byte	0x02, 0x4c
        /*0022*/ 	.byte	0x01
	.zero		1


	//----- nvinfo : EIATTR_MERCURY_ISA_VERSION
	.align		4
        /*0024*/ 	.byte	0x03, 0x5f
        /*0026*/ 	.short	0x0101


	//----- nvinfo : EIATTR_COOP_GROUP_MASK_REGIDS
	.align		4
        /*0028*/ 	.byte	0x04, 0x29
        /*002a*/ 	.short	(.L_923 - .L_922)


	//   ....[0]....
.L_922:
        /*002c*/ 	.word	0xffffffff


	//   ....[1]....
        /*0030*/ 	.word	0xffffffff


	//   ....[2]....
        /*0034*/ 	.word	0xffffffff


	//   ....[3]....
        /*0038*/ 	.word	0xffffffff


	//   ....[4]....
        /*003c*/ 	.word	0xffffffff


	//   ....[5]....
        /*0040*/ 	.word	0xffffffff


	//   ....[6]....
        /*0044*/ 	.word	0xffffffff


	//   ....[7]....
        /*0048*/ 	.word	0xffffffff


	//   ....[8]....
        /*004c*/ 	.word	0xffffffff


	//   ....[9]....
        /*0050*/ 	.word	0xffffffff


	//----- nvinfo : EIATTR_COOP_GROUP_INSTR_OFFSETS
	.align		4
.L_923:
        /*0054*/ 	.byte	0x04, 0x28
        /*0056*/ 	.short	(.L_925 - .L_924)


	//   ....[0]....
.L_924:
        /*0058*/ 	.word	0x000015d0


	//   ....[1]....
        /*005c*/ 	.word	0x00001690


	//   ....[2]....
        /*0060*/ 	.word	0x000016a0


	//   ....[3]....
        /*0064*/ 	.word	0x000016d0


	//   ....[4]....
        /*0068*/ 	.word	0x000016e0


	//   ....[5]....
        /*006c*/ 	.word	0x00001710


	//   ....[6]....
        /*0070*/ 	.word	0x00001720


	//   ....[7]....
        /*0074*/ 	.word	0x00001750


	//   ....[8]....
        /*0078*/ 	.word	0x00001760


	//   ....[9]....
        /*007c*/ 	.word	0x000017a0


	//----- nvinfo : EIATTR_VRC_CTA_INIT_COUNT
	.align		4
.L_925:
        /*0080*/ 	.byte	0x02, 0x4a
	.zero		1
	.zero		1


	//----- nvinfo : EIATTR_EXIT_INSTR_OFFSETS
	.align		4
        /*0084*/ 	.byte	0x04, 0x1c
        /*0086*/ 	.short	(.L_927 - .L_926)


	//   ....[0]....
.L_926:
        /*0088*/ 	.word	0x000098b0


	//----- nvinfo : EIATTR_MAX_THREADS
	.align		4
.L_927:
        /*008c*/ 	.byte	0x04, 0x05
        /*008e*/ 	.short	(.L_929 - .L_928)
.L_928:
        /*0090*/ 	.word	0x00000080
        /*0094*/ 	.word	0x00000001
        /*0098*/ 	.word	0x00000001


	//----- nvinfo : EIATTR_CRS_STACK_SIZE
	.align		4
.L_929:
        /*009c*/ 	.byte	0x04, 0x1e
        /*009e*/ 	.short	(.L_931 - .L_930)
.L_930:
        /*00a0*/ 	.word	0x00000000


	//----- nvinfo : EIATTR_CBANK_PARAM_SIZE
	.align		4
.L_931:
        /*00a4*/ 	.byte	0x03, 0x19
        /*00a6*/ 	.short	0x0128


	//----- nvinfo : EIATTR_PARAM_CBANK
	.align		4
        /*00a8*/ 	.byte	0x04, 0x0a
        /*00aa*/ 	.short	(.L_933 - .L_932)
	.align		4
.L_932:
        /*00ac*/ 	.word	index@(.nv.constant0._ZN10layer_norm31ln_parallel_residual_bwd_kernelINS_13Kernel_traitsI13__nv_bfloat16S2_S2_S2_fjLj2560ELj1ELj1ELj4ELj8ENS_18Kernel_traits_baseILj2560ES2_S2_S2_S2_fjLj128EEEEELb1ELb1ELb1EEEvNS_9BwdParamsE)
        /*00b0*/ 	.short	0x0380
        /*00b2*/ 	.short	0x0128


	//----- nvinfo : EIATTR_SW_WAR
	.align		4
.L_933:
        /*00b4*/ 	.byte	0x04, 0x36
        /*00b6*/ 	.short	(.L_935 - .L_934)
.L_934:
        /*00b8*/ 	.word	0x00000008
.L_935:


//--------------------- .nv.info._ZN10layer_norm31ln_parallel_residual_bwd_kernelINS_13Kernel_traitsI6__halfS2_S2_S2_fjLj2560ELj1ELj1ELj4ELj8ENS_18Kernel_traits_baseILj2560ES2_S2_S2_S2_fjLj128EEEEELb0ELb0ELb0EEEvNS_9BwdParamsE --------------------------
	.section	.nv.info._ZN10layer_norm31ln_parallel_residual_bwd_kernelINS_13Kernel_traitsI6__halfS2_S2_S2_fjLj2560ELj1ELj1ELj4ELj8ENS_18Kernel_traits_baseILj2560ES2_S2_S2_S2_fjLj128EEEEELb0ELb0ELb0EEEvNS_9BwdParamsE,"",@"SHT_CUDA_INFO"
	.sectionflags	@""
	.align	4


	//----- nvinfo : EIATTR_CUDA_API_VERSION
	.align		4
        /*0000*/ 	.byte	0x04, 0x37
        /*0002*/ 	.short	(.L_937 - .L_936)
.L_936:
        /*0004*/ 	.word	0x00000082


	//----- nvinfo : EIATTR_KPARAM_INFO
	.align		4
.L_937:
        /*0008*/ 	.byte	0x04, 0x17
        /*000a*/ 	.short	(.L_939 - .L_938)
.L_938:
        /*000c*/ 	.word	0x00000000
        /*0010*/ 	.short	0x0000
        /*0012*/ 	.short	0x0000
        /*0014*/ 	.byte	0x00, 0xf0, 0xa1, 0x04


	//----- nvinfo : EIATTR_SPARSE_MMA_MASK
	.align		4
.L_939:
        /*0018*/ 	.byte	0x03, 0x50
        /*001a*/ 	.short	0x0000


	//----- nvinfo : EIATTR_MAXREG_COUNT
	.align		4
        /*001c*/ 	.byte	0x03, 0x1b
        /*001e*/ 	.short	0x00ff


	//----- nvinfo : EIATTR_NUM_BARRIERS
	.align		4
        /*0020*/ 	.byte	0x02, 0x4c
        /*0022*/ 	.byte	0x01
	.zero		1


	//----- nvinfo : EIATTR_MERCURY_ISA_VERSION
	.align		4
        /*0024*/ 	.byte	0x03, 0x5f
        /*0026*/ 	.short	0x0101


	//----- nvinfo : EIATTR_COOP_GROUP_MASK_REGIDS
	.align		4
        /*0028*/ 	.byte	0x04, 0x29
        /*002a*/ 	.short	(.L_941 - .L_940)


	//   ....[0]....
.L_940:
        /*002c*/ 	.word	0xffffffff


	//   ....[1]....
        /*0030*/ 	.word	0xffffffff


	//   ....[2]....
        /*0034*/ 	.word	0xffffffff


	//   ....[3]....
        /*0038*/ 	.word	0xffffffff


	//   ....[4]....
        /*003c*/ 	.word	0xffffffff


	//   ....[5]....
        /*0040*/ 	.word	0xffffffff


	//   ....[6]....
        /*0044*/ 	.word	0xffffffff


	//   ....[7]....
        /*0048*/ 	.word	0xffffffff


	//   ....[8]....
        /*004c*/ 	.word	0xffffffff


	//   ....[9]....
        /*0050*/ 	.word	0xffffffff


	//----- nvinfo : EIATTR_COOP_GROUP_INSTR_OFFSETS
	.align		4
.L_941:
        /*0054*/ 	.byte	0x04, 0x28
        /*0056*/ 	.short	(.L_943 - .L_942)


	//   ....[0]....
.L_942:
        /*0058*/ 	.word	0x00002980


	//   ....[1]....
        /*005c*/ 	.word	0x000029a0


	//   ....[2]....
        /*0060*/ 	.word	0x000029d0


	//   ....[3]....
        /*0064*/ 	.word	0x000029e0


	//   ....[4]....
        /*0068*/ 	.word	0x00002a20


	//   ....[5]....
        /*006c*/ 	.word	0x00002a30


	//   ....[6]....
        /*0070*/ 	.word	0x00002a70


	//   ....[7]....
        /*0074*/ 	.word	0x00002a80


	//   ....[8]....
        /*0078*/ 	.word	0x00002ab0


	//   ....[9]....
        /*007c*/ 	.word	0x00002ac0


	//----- nvinfo : EIATTR_VRC_CTA_INIT_COUNT
	.align		4
.L_943:
        /*0080*/ 	.byte	0x02, 0x4a
	.zero		1
	.zero		1


	//----- nvinfo : EIATTR_EXIT_INSTR_OFFSETS
	.align		4
        /*0084*/ 	.byte	0x04, 0x1c
        /*0086*/ 	.short	(.L_945 - .L_944)


	//   ....[0]....
.L_944:
        /*0088*/ 	.word	0x000083d0


	//   ....[1]....
        /*008c*/ 	.word	0x000084a0


	//----- nvinfo : EIATTR_MAX_THREADS
	.align		4
.L_945:
        /*0090*/ 	.byte	0x04, 0x05
        /*0092*/ 	.short	(.L_947 - .L_946)
.L_946:
        /*0094*/ 	.word	0x00000080
        /*0098*/ 	.word	0x00000001
        /*009c*/ 	.word	0x00000001


	//----- nvinfo : EIATTR_CRS_STACK_SIZE
	.align		4
.L_947:
        /*00a0*/ 	.byte	0x04, 0x1e
        /*00a2*/ 	.short	(.L_949 - .L_948)
.L_948:
        /*00a4*/ 	.word	0x00000000


	//----- nvinfo : EIATTR_CBANK_PARAM_SIZE
	.align		4
.L_949:
        /*00a8*/ 	.byte	0x03, 0x19
        /*00aa*/ 	.short	0x0128


	//----- nvinfo : EIATTR_PARAM_CBANK
	.align		4
        /*00ac*/ 	.byte	0x04, 0x0a
        /*00ae*/ 	.short	(.L_951 - .L_950)
	.align		4
.L_950:
        /*00b0*/ 	.word	index@(.nv.constant0._ZN10layer_norm31ln_parallel_residual_bwd_kernelINS_13Kernel_traitsI6__halfS2_S2_S2_fjLj2560ELj1ELj1ELj4ELj8ENS_18Kernel_traits_baseILj2560ES2_S2_S2_S2_fjLj128EEEEELb0ELb0ELb0EEEvNS_9BwdParamsE)
        /*00b4*/ 	.short	0x0380
        /*00b6*/ 	.short	0x0128


	//----- nvinfo : EIATTR_SW_WAR
	.align		4
.L_951:
        /*00b8*/ 	.byte	0x04, 0x36
        /*00ba*/ 	.short	(.L_953 - .L_952)
.L_952:
        /*00bc*/ 	.word	0x00000008
.L_953:


//--------------------- .nv.info._ZN10layer_norm31ln_parallel_residual_bwd_kernelINS_13Kernel_traitsI6__halfS2_S2_S2_fjLj2560ELj1ELj1ELj4ELj8ENS_18Kernel_traits_baseILj2560ES2_S2_S2_S2_fjLj128EEEEELb0ELb0ELb1EEEvNS_9BwdParamsE --------------------------
	.section	.nv.info._ZN10layer_norm31ln_parallel_residual_bwd_kernelINS_13Kernel_traitsI6__halfS2_S2_S2_fjLj2560ELj1ELj1ELj4ELj8ENS_18Kernel_traits_baseILj2560ES2_S2_S2_S2_fjLj128EEEEELb0ELb0ELb1EEEvNS_9BwdParamsE,"",@"SHT_CUDA_INFO"
	.sectionflags	@""
	.align	4


	//----- nvinfo : EIATTR_CUDA_API_VERSION
	.align		4
        /*0000*/ 	.byte	0x04, 0x37
        /*0002*/ 	.short	(.L_955 - .L_954)
.L_954:
        /*0004*/ 	.word	0x00000082


	//----- nvinfo : EIATTR_KPARAM_INFO
	.align		4
.L_955:
        /*0008*/ 	.byte	0x04, 0x17
        /*000a*/ 	.short	(.L_957 - .L_956)
.L_956:
        /*000c*/ 	.word	0x00000000
        /*0010*/ 	.short	0x0000
        /*0012*/ 	.short	0x0000
        /*0014*/ 	.byte	0x00, 0xf0, 0xa1, 0x04


	//----- nvinfo : EIATTR_SPARSE_MMA_MASK
	.align		4
.L_957:
        /*0018*/ 	.byte	0x03, 0x50
        /*001a*/ 	.short	0x0000


	//----- nvinfo : EIATTR_MAXREG_COUNT
	.align		4
        /*001c*/ 	.byte	0x03, 0x1b
        /*001e*/ 	.short	0x00ff


	//----- nvinfo : EIATTR_NUM_BARRIERS
	.align		4
        /*0020*/ 	.byte	0x02, 0x4c
        /*0022*/ 	.byte	0x01
	.zero		1


	//----- nvinfo : EIATTR_MERCURY_ISA_VERSION
	.align		4
        /*0024*/ 	.byte	0x03, 0x5f
        /*0026*/ 	.short	0x0101


	//----- nvinfo : EIATTR_COOP_GROUP_MASK_REGIDS
	.align		4
        /*0028*/ 	.byte	0x04, 0x29
        /*002a*/ 	.short	(.L_959 - .L_958)


	//   ....[0]....
.L_958:
        /*002c*/ 	.word	0xffffffff


	//   ....[1]....
        /*0030*/ 	.word	0xffffffff


	//   ....[2]....
        /*0034*/ 	.word	0xffffffff


	//   ....[3]....
        /*0038*/ 	.word	0xffffffff


	//   ....[4]....
        /*003c*/ 	.word	0xffffffff


	//   ....[5]....
        /*0040*/ 	.word	0xffffffff


	//   ....[6]....
        /*0044*/ 	.word	0xffffffff


	//   ....[7]....
        /*0048*/ 	.word	0xffffffff


	//   ....[8]....
        /*004c*/ 	.word	0xffffffff


	//   ....[9]....
        /*0050*/ 	.word	0xffffffff


	//----- nvinfo : EIATTR_COOP_GROUP_INSTR_OFFSETS
	.align		4
.L_959:
        /*0054*/ 	.byte	0x04, 0x28
        /*0056*/ 	.short	(.L_961 - .L_960)


	//   ....[0]....
.L_960:
        /*0058*/ 	.word	0x00001d20


	//   ....[1]....
        /*005c*/ 	.word	0x00001d30


	//   ....[2]....
        /*0060*/ 	.word	0x00001d60


	//   ....[3]....
        /*0064*/ 	.word	0x00001d70


	//   ....[4]....
        /*0068*/ 	.word	0x00001da0


	//   ....[5]....
        /*006c*/ 	.word	0x00001db0


	//   ....[6]....
        /*0070*/ 	.word	0x00001df0


	//   ....[7]....
        /*0074*/ 	.word	0x00001e00


	//   ....[8]....
        /*0078*/ 	.word	0x00001e30


	//   ....[9]....
        /*007c*/ 	.word	0x00001e40


	//----- nvinfo : EIATTR_VRC_CTA_INIT_COUNT
	.align		4
.L_961:
        /*0080*/ 	.byte	0x02, 0x4a
	.zero		1
	.zero		1


	//----- nvinfo : EIATTR_EXIT_INSTR_OFFSETS
	.align		4
        /*0084*/ 	.byte	0x04, 0x1c
        /*0086*/ 	.short	(.L_963 - .L_962)


	//   ....[0]....
.L_962:
        /*0088*/ 	.word	0x00007b50


	//----- nvinfo : EIATTR_MAX_THREADS
	.align		4
.L_963:
        /*008c*/ 	.byte	0x04, 0x05
        /*008e*/ 	.short	(.L_965 - .L_964)
.L_964:
        /*0090*/ 	.word	0x00000080
        /*0094*/ 	.word	0x00000001
        /*0098*/ 	.word	0x00000001


	//----- nvinfo : EIATTR_CRS_STACK_SIZE
	.align		4
.L_965:
        /*009c*/ 	.byte	0x04, 0x1e
        /*009e*/ 	.short	(.L_967 - .L_966)
.L_966:
        /*00a0*/ 	.word	0x00000000


	//----- nvinfo : EIATTR_CBANK_PARAM_SIZE
	.align		4
.L_967:
        /*00a4*/ 	.byte	0x03, 0x19
        /*00a6*/ 	.short	0x0128


	//----- nvinfo : EIATTR_PARAM_CBANK
	.align		4
        /*00a8*/ 	.byte	0x04, 0x0a
        /*00aa*/ 	.short	(.L_969 - .L_968)
	.align		4
.L_968:
        /*00ac*/ 	.word	index@(.nv.constant0._ZN10layer_norm31ln_parallel_residual_bwd_kernelINS_13Kernel_traitsI6__halfS2_S2_S2_fjLj2560ELj1ELj1ELj4ELj8ENS_18Kernel_traits_baseILj2560ES2_S2_S2_S2_fjLj128EEEEELb0ELb0ELb1EEEvNS_9BwdParamsE)
        /*00b0*/ 	.short	0x0380
        /*00b2*/ 	.short	0x0128


	//----- nvinfo : EIATTR_SW_WAR
	.align		4
.L_969:
        /*00b4*/ 	.byte	0x04, 0x36
        /*00b6*/ 	.short	(.L_971 - .L_970)
.L_970:
        /*00b8*/ 	.word	0x00000008
.L_971:


//--------------------- .nv.info._ZN10layer_norm31ln_parallel_residual_bwd_kernelINS_13Kernel_traitsI6__halfS2_S2_S2_fjLj2560ELj1ELj1ELj4ELj8ENS_18Kernel_traits_baseILj2560ES2_S2_S2_S2_fjLj128EEEEELb0ELb1ELb0EEEvNS_9BwdParamsE --------------------------
	.section	.nv.info._ZN10layer_norm31ln_parallel_residual_bwd_kernelINS_13Kernel_traitsI6__halfS2_S2_S2_fjLj2560ELj1ELj1ELj4ELj8ENS_18Kernel_traits_baseILj2560ES2_S2_S2_S2_fjLj128EEEEELb0ELb1ELb0EEEvNS_9BwdParamsE,"",@"SHT_CUDA_INFO"
	.sectionflags	@""
	.align	4


	//----- nvinfo : EIATTR_CUDA_API_VERSION
	.align		4
        /*0000*/ 	.byte	0x04, 0x37
        /*0002*/ 	.short	(.L_973 - .L_972)
.L_972:
        /*0004*/ 	.word	0x00000082


	//----- nvinfo : EIATTR_KPARAM_INFO
	.align		4
.L_973:
        /*0008*/ 	.byte	0x04, 0x17
        /*000a*/ 	.short	(.L_975 - .L_974)
.L_974:
        /*000c*/ 	.word	0x00000000
        /*0010*/ 	.short	0x0000
        /*0012*/ 	.short	0x0000
        /*0014*/ 	.byte	0x00, 0xf0, 0xa1, 0x04


	//----- nvinfo : EIATTR_SPARSE_MMA_MASK
	.align		4
.L_975:
        /*0018*/ 	.byte	0x03, 0x50
        /*001a*/ 	.short	0x0000


	//----- nvinfo : EIATTR_MAXREG_COUNT
	.align		4
        /*001c*/ 	.byte	0x03, 0x1b
        /*001e*/ 	.short	0x00ff


	//----- nvinfo : EIATTR_NUM_BARRIERS
	.align		4
        /*0020*/ 	.byte	0x02, 0x4c
        /*0022*/ 	.byte	0x01
	.zero		1


	//----- nvinfo : EIATTR_MERCURY_ISA_VERSION
	.align		4
        /*0024*/ 	.byte	0x03, 0x5f
        /*0026*/ 	.short	0x0101


	//----- nvinfo : EIATTR_COOP_GROUP_MASK_REGIDS
	.align		4
        /*0028*/ 	.byte	0x04, 0x29
        /*002a*/ 	.short	(.L_977 - .L_976)


	//   ....[0]....
.L_976:
        /*002c*/ 	.word	0xffffffff


	//   ....[1]....
        /*0030*/ 	.word	0xffffffff


	//   ....[2]....
        /*0034*/ 	.word	0xffffffff


	//   ....[3]....
        /*0038*/ 	.word	0xffffffff


	//   ....[4]....
        /*003c*/ 	.word	0xffffffff


	//   ....[5]....
        /*0040*/ 	.word	0xffffffff


	//   ....[6]....
        /*0044*/ 	.word	0xffffffff


	//   ....[7]....
        /*0048*/ 	.word	0xffffffff


	//   ....[8]....
        /*004c*/ 	.word	0xffffffff


	//   ....[9]....
        /*0050*/ 	.word	0xffffffff


	//----- nvinfo : EIATTR_COOP_GROUP_INSTR_OFFSETS
	.align		4
.L_977:
        /*0054*/ 	.byte	0x04, 0x28
        /*0056*/ 	.short	(.L_979 - .L_978)


	//   ....[0]....
.L_978:
        /*0058*/ 	.word	0x00001bc0


	//   ....[1]....
        /*005c*/ 	.word	0x00001be0


	//   ....[2]....
        /*0060*/ 	.word	0x00001c20


	//   ....[3]....
        /*0064*/ 	.word	0x00001c30


	//   ....[4]....
        /*0068*/ 	.word	0x00001c70


	//   ....[5]....
        /*006c*/ 	.word	0x00001c80


	//   ....[6]....
        /*0070*/ 	.word	0x00001cb0


	//   ....[7]....
        /*0074*/ 	.word	0x00001cc0


	//   ....[8]....
        /*0078*/ 	.word	0x00001cf0


	//   ....[9]....
        /*007c*/ 	.word	0x00001d00


	//----- nvinfo : EIATTR_VRC_CTA_INIT_COUNT
	.align		4
.L_979:
        /*0080*/ 	.byte	0x02, 0x4a
	.zero		1
	.zero		1


	//----- nvinfo : EIATTR_EXIT_INSTR_OFFSETS
	.align		4
        /*0084*/ 	.byte	0x04, 0x1c
        /*0086*/ 	.short	(.L_981 - .L_980)


	//   ....[0]....
.L_980:
        /*0088*/ 	.word	0x00007190


	//   ....[1]....
        /*008c*/ 	.word	0x00007210


	//----- nvinfo : EIATTR_MAX_THREADS
	.align		4
.L_981:
        /*0090*/ 	.byte	0x04, 0x05
        /*0092*/ 	.short	(.L_983 - .L_982)
.L_982:
        /*0094*/ 	.word	0x00000080
        /*0098*/ 	.word	0x00000001
        /*009c*/ 	.word	0x00000001


	//----- nvinfo : EIATTR_CRS_STACK_SIZE
	.align		4
.L_983:
        /*00a0*/ 	.byte	0x04, 0x1e
        /*00a2*/ 	.short	(.L_985 - .L_984)
.L_984:
        /*00a4*/ 	.word	0x00000000


	//----- nvinfo : EIATTR_CBANK_PARAM_SIZE
	.align		4
.L_985:
        /*00a8*/ 	.byte	0x03, 0x19
        /*00aa*/ 	.short	0x0128


	//----- nvinfo : EIATTR_PARAM_CBANK
	.align		4
        /*00ac*/ 	.byte	0x04, 0x0a
        /*00ae*/ 	.short	(.L_987 - .L_986)
	.align		4
.L_986:
        /*00b0*/ 	.word	index@(.nv.constant0._ZN10layer_norm31ln_parallel_residual_bwd_kernelINS_13Kernel_traitsI6__halfS2_S2_S2_fjLj2560ELj1ELj1ELj4ELj8ENS_18Kernel_traits_baseILj2560ES2_S2_S2_S2_fjLj128EEEEELb0ELb1ELb0EEEvNS_9BwdParamsE)
        /*00b4*/ 	.short	0x0380
        /*00b6*/ 	.short	0x0128


	//----- nvinfo : EIATTR_SW_WAR
	.align		4
.L_987:
        /*00b8*/ 	.byte	0x04, 0x36
        /*00ba*/ 	.short	(.L_989 - .L_988)
.L_988:
        /*00bc*/ 	.word	0x00000008
.L_989:


//--------------------- .nv.info._ZN10layer_norm31ln_parallel_residual_bwd_kernelINS_13Kernel_traitsI6__halfS2_S2_S2_fjLj2560ELj1ELj1ELj4ELj8ENS_18Kernel_traits_baseILj2560ES2_S2_S2_S2_fjLj128EEEEELb0ELb1ELb1EEEvNS_9BwdParamsE --------------------------
	.section	.nv.info._ZN10layer_norm31ln_parallel_residual_bwd_kernelINS_13Kernel_traitsI6__halfS2_S2_S2_fjLj2560ELj1ELj1ELj4ELj8ENS_18Kernel_traits_baseILj2560ES2_S2_S2_S2_fjLj128EEEEELb0ELb1ELb1EEEvNS_9BwdParamsE,"",@"SHT_CUDA_INFO"
	.sectionflags	@""
	.align	4


	//----- nvinfo : EIATTR_CUDA_API_VERSION
	.align		4
        /*0000*/ 	.byte	0x04, 0x37
        /*0002*/ 	.short	(.L_991 - .L_990)
.L_990:
        /*0004*/ 	.word	0x00000082


	//----- nvinfo : EIATTR_KPARAM_INFO
	.align		4
.L_991:
        /*0008*/ 	.byte	0x04, 0x17
        /*000a*/ 	.short	(.L_993 - .L_992)
.L_992:
        /*000c*/ 	.word	0x00000000
        /*0010*/ 	.short	0x0000
        /*0012*/ 	.short	0x0000
        /*0014*/ 	.byte	0x00, 0xf0, 0xa1, 0x04


	//----- nvinfo : EIATTR_SPARSE_MMA_MASK
	.align		4
.L_993:
        /*0018*/ 	.byte	0x03, 0x50
        /*001a*/ 	.short	0x0000


	//----- nvinfo : EIATTR_MAXREG_COUNT
	.align		4
        /*001c*/ 	.byte	0x03, 0x1b
        /*001e*/ 	.short	0x00ff


	//----- nvinfo : EIATTR_NUM_BARRIERS
	.align		4
        /*0020*/ 	.byte	0x02, 0x4c
        /*0022*/ 	.byte	0x01
	.zero		1


	//----- nvinfo : EIATTR_MERCURY_ISA_VERSION
	.align		4
        /*0024*/ 	.byte	0x03, 0x5f
        /*0026*/ 	.short	0x0101


	//----- nvinfo : EIATTR_COOP_GROUP_MASK_REGIDS
	.align		4
        /*0028*/ 	.byte	0x04, 0x29
        /*002a*/ 	.short	(.L_995 - .L_994)


	//   ....[0]....
.L_994:
        /*002c*/ 	.word	0xffffffff


	//   ....[1]....
        /*0030*/ 	.word	0xffffffff


	//   ....[2]....
        /*0034*/ 	.word	0xffffffff


	//   ....[3]....
        /*0038*/ 	.word	0xffffffff


	//   ....[4]....
        /*003c*/ 	.word	0xffffffff


	//   ....[5]....
        /*0040*/ 	.word	0xffffffff


	//   ....[6]....
        /*0044*/ 	.word	0xffffffff


	//   ....[7]....
        /*0048*/ 	.word	0xffffffff


	//   ....[8]....
        /*004c*/ 	.word	0xffffffff


	//   ....[9]....
        /*0050*/ 	.word	0xffffffff


	//----- nvinfo : EIATTR_COOP_GROUP_INSTR_OFFSETS
	.align		4
.L_995:
        /*0054*/ 	.byte	0x04, 0x28
        /*0056*/ 	.short	(.L_997 - .L_996)


	//   ....[0]....
.L_996:
        /*0058*/ 	.word	0x00002350


	//   ....[1]....
        /*005c*/ 	.word	0x00002390


	//   ....[2]....
        /*0060*/ 	.word	0x000023d0


	//   ....[3]....
        /*0064*/ 	.word	0x000023f0


	//   ....[4]....
        /*0068*/ 	.word	0x00002410


	//   ....[5]....
        /*006c*/ 	.word	0x00002430


	//   ....[6]....
        /*0070*/ 	.word	0x00002440


	//   ....[7]....
        /*0074*/ 	.word	0x00002470


	//   ....[8]....
        /*0078*/ 	.word	0x00002490


	//   ....[9]....
        /*007c*/ 	.word	0x000024a0


	//----- nvinfo : EIATTR_VRC_CTA_INIT_COUNT
	.align		4
.L_997:
        /*0080*/ 	.byte	0x02, 0x4a
	.zero		1
	.zero		1


	//----- nvinfo : EIATTR_EXIT_INSTR_OFFSETS
	.align		4
        /*0084*/ 	.byte	0x04, 0x1c
        /*0086*/ 	.short	(.L_999 - .L_998)


	//   ....[0]....
.L_998:
        /*0088*/ 	.word	0x00007880


	//----- nvinfo : EIATTR_MAX_THREADS
	.align		4
.L_999:
        /*008c*/ 	.byte	0x04, 0x05
        /*008e*/ 	.short	(.L_1001 - .L_1000)
.L_1000:
        /*0090*/ 	.word	0x00000080
        /*0094*/ 	.word	0x00000001
        /*0098*/ 	.word	0x00000001


	//----- nvinfo : EIATTR_CRS_STACK_SIZE
	.align		4
.L_1001:
        /*009c*/ 	.byte	0x04, 0x1e
        /*009e*/ 	.short	(.L_1003 - .L_1002)
.L_1002:
        /*00a0*/ 	.word	0x00000000


	//----- nvinfo : EIATTR_CBANK_PARAM_SIZE
	.align		4
.L_1003:
        /*00a4*/ 	.byte	0x03, 0x19
        /*00a6*/ 	.short	0x0128


	//----- nvinfo : EIATTR_PARAM_CBANK
	.align		4
        /*00a8*/ 	.byte	0x04, 0x0a
        /*00aa*/ 	.short	(.L_1005 - .L_1004)
	.align		4
.L_1004:
        /*00ac*/ 	.word	index@(.nv.constant0._ZN10layer_norm31ln_parallel_residual_bwd_kernelINS_13Kernel_traitsI6__halfS2_S2_S2_fjLj2560ELj1ELj1ELj4ELj8ENS_18Kernel_traits_baseILj2560ES2_S2_S2_S2_fjLj128EEEEELb0ELb1ELb1EEEvNS_9BwdParamsE)
        /*00b0*/ 	.short	0x0380
        /*00b2*/ 	.short	0x0128


	//----- nvinfo : EIATTR_SW_WAR
	.align		4
.L_1005:
        /*00b4*/ 	.byte	0x04, 0x36
        /*00b6*/ 	.short	(.L_1007 - .L_1006)
.L_1006:
        /*00b8*/ 	.word	0x00000008
.L_1007:


//--------------------- .nv.info._ZN10layer_norm31ln_parallel_residual_bwd_kernelINS_13Kernel_traitsI6__halfS2_S2_S2_fjLj2560ELj1ELj1ELj4ELj8ENS_18Kernel_traits_baseILj2560ES2_S2_S2_S2_fjLj128EEEEELb1ELb0ELb0EEEvNS_9BwdParamsE --------------------------
	.section	.nv.info._ZN10layer_norm31ln_parallel_residual_bwd_kernelINS_13Kernel_traitsI6__halfS2_S2_S2_fjLj2560ELj1ELj1ELj4ELj8ENS_18Kernel_traits_baseILj2560ES2_S2_S2_S2_fjLj128EEEEELb1ELb0ELb0EEEvNS_9BwdParamsE,"",@"SHT_CUDA_INFO"
	.sectionflags	@""
	.align	4


	//----- nvinfo : EIATTR_CUDA_API_VERSION
	.align		4
        /*0000*/ 	.byte	0x04, 0x37
        /*0002*/ 	.short	(.L_1009 - .L_1008)
.L_1008:
        /*0004*/ 	.word	0x00000082


	//----- nvinfo : EIATTR_KPARAM_INFO
	.align		4
.L_1009:
        /*0008*/ 	.byte	0x04, 0x17
        /*000a*/ 	.short	(.L_1011 - .L_1010)
.L_1010:
        /*000c*/ 	.word	0x00000000
        /*0010*/ 	.short	0x0000
        /*0012*/ 	.short	0x0000
        /*0014*/ 	.byte	0x00, 0xf0, 0xa1, 0x04


	//----- nvinfo : EIATTR_SPARSE_MMA_MASK
	.align		4
.L_1011:
        /*0018*/ 	.byte	0x03, 0x50
        /*001a*/ 	.short	0x0000


	//----- nvinfo : EIATTR_MAXREG_COUNT
	.align		4
        /*001c*/ 	.byte	0x03, 0x1b
        /*001e*/ 	.short	0x00ff


	//----- nvinfo : EIATTR_NUM_BARRIERS
	.align		4
        /*0020*/ 	.byte	0x02, 0x4c
        /*0022*/ 	.byte	0x01
	.zero		1


	//----- nvinfo : EIATTR_MERCURY_ISA_VERSION
	.align		4
        /*0024*/ 	.byte	0x03, 0x5f
        /*0026*/ 	.short	0x0101


	//----- nvinfo : EIATTR_COOP_GROUP_MASK_REGIDS
	.align		4
        /*0028*/ 	.byte	0x04, 0x29
        /*002a*/ 	.short	(.L_1013 - .L_1012)


	//   ....[0]....
.L_1012:
        /*002c*/ 	.word	0xffffffff


	//   ....[1]....
        /*0030*/ 	.word	0xffffffff


	//   ....[2]....
        /*0034*/ 	.word	0xffffffff


	//   ....[3]....
        /*0038*/ 	.word	0xffffffff


	//   ....[4]....
        /*003c*/ 	.word	0xffffffff


	//   ....[5]....
        /*0040*/ 	.word	0xffffffff


	//   ....[6]....
        /*0044*/ 	.word	0xffffffff


	//   ....[7]....
        /*0048*/ 	.word	0xffffffff


	//   ....[8]....
        /*004c*/ 	.word	0xffffffff


	//   ....[9]....
        /*0050*/ 	.word	0xffffffff


	//----- nvinfo : EIATTR_COOP_GROUP_INSTR_OFFSETS
	.align		4
.L_1013:
        /*0054*/ 	.byte	0x04, 0x28
        /*0056*/ 	.short	(.L_1015 - .L_1014)


	//   ....[0]....
.L_1014:
        /*0058*/ 	.word	0x00002cb0


	//   ....[1]....
        /*005c*/ 	.word	0x00002cd0


	//   ....[2]....
        /*0060*/ 	.word	0x00002d00


	//   ....[3]....
        /*0064*/ 	.word	0x00002d10


	//   ....[4]....
        /*0068*/ 	.word	0x00002d50


	//   ....[5]....
        /*006c*/ 	.word	0x00002d60


	//   ....[6]....
        /*0070*/ 	.word	0x00002d90


	//   ....[7]....
        /*0074*/ 	.word	0x00002db0


	//   ....[8]....
        /*0078*/ 	.word	0x00002de0


	//   ....[9]....
        /*007c*/ 	.word	0x00002df0


	//----- nvinfo : EIATTR_VRC_CTA_INIT_COUNT
	.align		4
.L_1015:
        /*0080*/ 	.byte	0x02, 0x4a
	.zero		1
	.zero		1


	//----- nvinfo : EIATTR_EXIT_INSTR_OFFSETS
	.align		4
        /*0084*/ 	.byte	0x04, 0x1c
        /*0086*/ 	.short	(.L_1017 - .L_1016)


	//   ....[0]....
.L_1016:
        /*0088*/ 	.word	0x0000b480


	//   ....[1]....
        /*008c*/ 	.word	0x0000b550


	//----- nvinfo : EIATTR_MAX_THREADS
	.align		4
.L_1017:
        /*0090*/ 	.byte	0x04, 0x05
        /*0092*/ 	.short	(.L_1019 - .L_1018)
.L_1018:
        /*0094*/ 	.word	0x00000080
        /*0098*/ 	.word	0x00000001
        /*009c*/ 	.word	0x00000001


	//----- nvinfo : EIATTR_CRS_STACK_SIZE
	.align		4
.L_1019:
        /*00a0*/ 	.byte	0x04, 0x1e
        /*00a2*/ 	.short	(.L_1021 - .L_1020)
.L_1020:
        /*00a4*/ 	.word	0x00000000


	//----- nvinfo : EIATTR_CBANK_PARAM_SIZE
	.align		4
.L_1021:
        /*00a8*/ 	.byte	0x03, 0x19
        /*00aa*/ 	.short	0x0128


	//----- nvinfo : EIATTR_PARAM_CBANK
	.align		4
        /*00ac*/ 	.byte	0x04, 0x0a
        /*00ae*/ 	.short	(.L_1023 - .L_1022)
	.align		4
.L_1022:
        /*00b0*/ 	.word	index@(.nv.constant0._ZN10layer_norm31ln_parallel_residual_bwd_kernelINS_13Kernel_traitsI6__halfS2_S2_S2_fjLj2560ELj1ELj1ELj4ELj8ENS_18Kernel_traits_baseILj2560ES2_S2_S2_S2_fjLj128EEEEELb1ELb0ELb0EEEvNS_9BwdParamsE)
        /*00b4*/ 	.short	0x0380
        /*00b6*/ 	.short	0x0128


	//----- nvinfo : EIATTR_SW_WAR
	.align		4
.L_1023:
        /*00b8*/ 	.byte	0x04, 0x36
        /*00ba*/ 	.short	(.L_1025 - .L_1024)
.L_1024:
        /*00bc*/ 	.word	0x00000008
.L_1025:


//--------------------- .nv.info._ZN10layer_norm31ln_parallel_residual_bwd_kernelINS_13Kernel_traitsI6__halfS2_S2_S2_fjLj2560ELj1ELj1ELj4ELj8ENS_18Kernel_traits_baseILj2560ES2_S2_S2_S2_fjLj128EEEEELb1ELb0ELb1EEEvNS_9BwdParamsE --------------------------
	.section	.nv.info._ZN10layer_norm31ln_parallel_residual_bwd_kernelINS_13Kernel_traitsI6__halfS2_S2_S2_fjLj2560ELj1ELj1ELj4ELj8ENS_18Kernel_traits_baseILj2560ES2_S2_S2_S2_fjLj128EEEEELb1ELb0ELb1EEEvNS_9BwdParamsE,"",@"SHT_CUDA_INFO"
	.sectionflags	@""
	.align	4


	//----- nvinfo : EIATTR_CUDA_API_VERSION
	.align		4
        /*0000*/ 	.byte	0x04, 0x37
        /*0002*/ 	.short	(.L_1027 - .L_1026)
.L_1026:
        /*0004*/ 	.word	0x00000082


	//----- nvinfo : EIATTR_KPARAM_INFO
	.align		4
.L_1027:
        /*0008*/ 	.byte	0x04, 0x17
        /*000a*/ 	.short	(.L_1029 - .L_1028)
.L_1028:
        /*000c*/ 	.word	0x00000000
        /*0010*/ 	.short	0x0000
        /*0012*/ 	.short	0x0000
        /*0014*/ 	.byte	0x00, 0xf0, 0xa1, 0x04


	//----- nvinfo : EIATTR_SPARSE_MMA_MASK
	.align		4
.L_1029:
        /*0018*/ 	.byte	0x03, 0x50
        /*001a*/ 	.short	0x0000


	//----- nvinfo : EIATTR_MAXREG_COUNT
	.align		4
        /*001c*/ 	.byte	0x03, 0x1b
        /*001e*/ 	.short	0x00ff


	//----- nvinfo : EIATTR_NUM_BARRIERS
	.align		4
        /*0020*/ 	.byte	0x02, 0x4c
        /*0022*/ 	.byte	0x01
	.zero		1


	//----- nvinfo : EIATTR_MERCURY_ISA_VERSION
	.align		4
        /*0024*/ 	.byte	0x03, 0x5f
        /*0026*/ 	.short	0x0101


	//----- nvinfo : EIATTR_COOP_GROUP_MASK_REGIDS
	.align		4
        /*0028*/ 	.byte	0x04, 0x29
        /*002a*/ 	.short	(.L_1031 - .L_1030)


	//   ....[0]....
.L_1030:
        /*002c*/ 	.word	0xffffffff


	//   ....[1]....
        /*0030*/ 	.word	0xffffffff


	//   ....[2]....
        /*0034*/ 	.word	0xffffffff


	//   ....[3]....
        /*0038*/ 	.word	0xffffffff


	//   ....[4]....
        /*003c*/ 	.word	0xffffffff


	//   ....[5]....
        /*0040*/ 	.word	0xffffffff


	//   ....[6]....
        /*0044*/ 	.word	0xffffffff


	//   ....[7]....
        /*0048*/ 	.word	0xffffffff


	//   ....[8]....
        /*004c*/ 	.word	0xffffffff


	//   ....[9]....
        /*0050*/ 	.word	0xffffffff


	//----- nvinfo : EIATTR_COOP_GROUP_INSTR_OFFSETS
	.align		4
.L_1031:
        /*0054*/ 	.byte	0x04, 0x28
        /*0056*/ 	.short	(.L_1033 - .L_1032)


	//   ....[0]....
.L_1032:
        /*0058*/ 	.word	0x00001f90


	//   ....[1]....
        /*005c*/ 	.word	0x00001fa0


	//   ....[2]....
        /*0060*/ 	.word	0x00001fd0


	//   ....[3]....
        /*0064*/ 	.word	0x00001fe0


	//   ....[4]....
        /*0068*/ 	.word	0x00002010


	//   ....[5]....
        /*006c*/ 	.word	0x00002020


	//   ....[6]....
        /*0070*/ 	.word	0x00002060


	//   ....[7]....
        /*0074*/ 	.word	0x00002070


	//   ....[8]....
        /*0078*/ 	.word	0x000020a0


	//   ....[9]....
        /*007c*/ 	.word	0x000020b0


	//----- nvinfo : EIATTR_VRC_CTA_INIT_COUNT
	.align		4
.L_1033:
        /*0080*/ 	.byte	0x02, 0x4a
	.zero		1
	.zero		1


	//----- nvinfo : EIATTR_EXIT_INSTR_OFFSETS
	.align		4
        /*0084*/ 	.byte	0x04, 0x1c
        /*0086*/ 	.short	(.L_1035 - .L_1034)


	//   ....[0]....
.L_1034:
        /*0088*/ 	.word	0x0000a770


	//----- nvinfo : EIATTR_MAX_THREADS
	.align		4
.L_1035:
        /*008c*/ 	.byte	0x04, 0x05
        /*008e*/ 	.short	(.L_1037 - .L_1036)
.L_1036:
        /*0090*/ 	.word	0x00000080
        /*0094*/ 	.word	0x00000001
        /*0098*/ 	.word	0x00000001


	//----- nvinfo : EIATTR_CRS_STACK_SIZE
	.align		4
.L_1037:
        /*009c*/ 	.byte	0x04, 0x1e
        /*009e*/ 	.short	(.L_1039 - .L_1038)
.L_1038:
        /*00a0*/ 	.word	0x00000000


	//----- nvinfo : EIATTR_CBANK_PARAM_SIZE
	.align		4
.L_1039:
        /*00a4*/ 	.byte	0x03, 0x19
        /*00a6*/ 	.short	0x0128


	//----- nvinfo : EIATTR_PARAM_CBANK
	.align		4
        /*00a8*/ 	.byte	0x04, 0x0a
        /*00aa*/ 	.short	(.L_1041 - .L_1040)
	.align		4
.L_1040:
        /*00ac*/ 	.word	index@(.nv.constant0._ZN10layer_norm31ln_parallel_residual_bwd_kernelINS_13Kernel_traitsI6__halfS2_S2_S2_fjLj2560ELj1ELj1ELj4ELj8ENS_18Kernel_traits_baseILj2560ES2_S2_S2_S2_fjLj128EEEEELb1ELb0ELb1EEEvNS_9BwdParamsE)
        /*00b0*/ 	.short	0x0380
        /*00b2*/ 	.short	0x0128


	//----- nvinfo : EIATTR_SW_WAR
	.align		4
.L_1041:
        /*00b4*/ 	.byte	0x04, 0x36
        /*00b6*/ 	.short	(.L_1043 - .L_1042)
.L_1042:
        /*00b8*/ 	.word	0x00000008
.L_1043:


//--------------------- .nv.info._ZN10layer_norm22ln_bwd_finalize_kernelINS_22Kernel_traits_finalizeILj2560E6__halfS2_S2_S2_fjLb0ELj1024ELj4ENS_18Kernel_traits_baseILj2560ES2_S2_S2_S2_fjLj1024EEEEELb0ELb0EEEvNS_9BwdParamsE --------------------------
	.section	.nv.info._ZN10layer_norm22ln_bwd_finalize_kernelINS_22Kernel_traits_finalizeILj2560E6__halfS2_S2_S2_fjLb0ELj1024ELj4ENS_18Kernel_traits_baseILj2560ES2_S2_S2_S2_fjLj1024EEEEELb0ELb0EEEvNS_9BwdParamsE,"",@"SHT_CUDA_INFO"
	.sectionflags	@""
	.align	4


	//----- nvinfo : EIATTR_CUDA_API_VERSION
	.align		4
        /*0000*/ 	.byte	0x04, 0x37
        /*0002*/ 	.short	(.L_1045 - .L_1044)
.L_1044:
        /*0004*/ 	.word	0x00000082


	//----- nvinfo : EIATTR_KPARAM_INFO
	.align		4
.L_1045:
        /*0008*/ 	.byte	0x04, 0x17
        /*000a*/ 	.short	(.L_1047 - .L_1046)
.L_1046:
        /*000c*/ 	.word	0x00000000
        /*0010*/ 	.short	0x0000
        /*0012*/ 	.short	0x0000
        /*0014*/ 	.byte	0x00, 0xf0, 0xa1, 0x04


	//----- nvinfo : EIATTR_SPARSE_MMA_MASK
	.align		4
.L_1047:
        /*0018*/ 	.byte	0x03, 0x50
        /*001a*/ 	.short	0x0000


	//----- nvinfo : EIATTR_MAXREG_COUNT
	.align		4
        /*001c*/ 	.byte	0x03, 0x1b
        /*001e*/ 	.short	0x0040


	//----- nvinfo : EIATTR_NUM_BARRIERS
	.align		4
        /*0020*/ 	.byte	0x02, 0x4c
        /*0022*/ 	.byte	0x01
	.zero		1


	//----- nvinfo : EIATTR_MERCURY_ISA_VERSION
	.align		4
        /*0024*/ 	.byte	0x03, 0x5f
        /*0026*/ 	.short	0x0101


	//----- nvinfo : EIATTR_COOP_GROUP_MASK_REGIDS
	.align		4
        /*0028*/ 	.byte	0x04, 0x29
        /*002a*/ 	.short	(.L_1049 - .L_1048)


	//   ....[0]....
.L_1048:
        /*002c*/ 	.word	0xffffffff


	//   ....[1]....
        /*0030*/ 	.word	0xffffffff


	//   ....[2]....
        /*0034*/ 	.word	0xffffffff


	//   ....[3]....
        /*0038*/ 	.word	0xffffffff


	//   ....[4]....
        /*003c*/ 	.word	0xffffffff


	//   ....[5]....
        /*0040*/ 	.word	0xffffffff


	//   ....[6]....
        /*0044*/ 	.word	0xffffffff


	//   ....[7]....
        /*0048*/ 	.word	0xffffffff


	//   ....[8]....
        /*004c*/ 	.word	0xffffffff


	//   ....[9]....
        /*0050*/ 	.word	0xffffffff


	//----- nvinfo : EIATTR_COOP_GROUP_INSTR_OFFSETS
	.align		4
.L_1049:
        /*0054*/ 	.byte	0x04, 0x28
        /*0056*/ 	.short	(.L_1051 - .L_1050)


	//   ....[0]....
.L_1050:
        /*0058*/ 	.word	0x000015e0


	//   ....[1]....
        /*005c*/ 	.word	0x000015f0


	//   ....[2]....
        /*0060*/ 	.word	0x00001620


	//   ....[3]....
        /*0064*/ 	.word	0x00001630


	//   ....[4]....
        /*0068*/ 	.word	0x00001660


	//   ....[5]....
        /*006c*/ 	.word	0x00001670


	//   ....[6]....
        /*0070*/ 	.word	0x000016b0


	//   ....[7]....
        /*0074*/ 	.word	0x000016e0


	//   ....[8]....
        /*0078*/ 	.word	0x00001710


	//   ....[9]....
        /*007c*/ 	.word	0x00001720


	//----- nvinfo : EIATTR_VRC_CTA_INIT_COUNT
	.align		4
.L_1051:
        /*0080*/ 	.byte	0x02, 0x4a
	.zero		1
	.zero		1


	//----- nvinfo : EIATTR_EXIT_INSTR_OFFSETS
	.align		4
        /*0084*/ 	.byte	0x04, 0x1c
        /*0086*/ 	.short	(.L_1053 - .L_1052)


	//   ....[0]....
.L_1052:
        /*0088*/ 	.word	0x00000060


	//   ....[1]....
        /*008c*/ 	.word	0x00001780


	//   ....[2]....
        /*0090*/ 	.word	0x000017b0


	//   ....[3]....
        /*0094*/ 	.word	0x00001870


	//----- nvinfo : EIATTR_MAX_THREADS
	.align		4
.L_1053:
        /*0098*/ 	.byte	0x04, 0x05
        /*009a*/ 	.short	(.L_1055 - .L_1054)
.L_1054:
        /*009c*/ 	.word	0x00000400
        /*00a0*/ 	.word	0x00000001
        /*00a4*/ 	.word	0x00000001


	//----- nvinfo : EIATTR_CRS_STACK_SIZE
	.align		4
.L_1055:
        /*00a8*/ 	.byte	0x04, 0x1e
        /*00aa*/ 	.short	(.L_1057 - .L_1056)
.L_1056:
        /*00ac*/ 	.word	0x00000000


	//----- nvinfo : EIATTR_CBANK_PARAM_SIZE
	.align		4
.L_1057:
        /*00b0*/ 	.byte	0x03, 0x19
        /*00b2*/ 	.short	0x0128


	//----- nvinfo : EIATTR_PARAM_CBANK
	.align		4
        /*00b4*/ 	.byte	0x04, 0x0a
        /*00b6*/ 	.short	(.L_1059 - .L_1058)
	.align		4
.L_1058:
        /*00b8*/ 	.word	index@(.nv.constant0._ZN10layer_norm22ln_bwd_finalize_kernelINS_22Kernel_traits_finalizeILj2560E6__halfS2_S2_S2_fjLb0ELj1024ELj4ENS_18Kernel_traits_baseILj2560ES2_S2_S2_S2_fjLj1024EEEEELb0ELb0EEEvNS_9BwdParamsE)
        /*00bc*/ 	.short	0x0380
        /*00be*/ 	.short	0x0128


	//----- nvinfo : EIATTR_SW_WAR
	.align		4
.L_1059:
        /*00c0*/ 	.byte	0x04, 0x36
        /*00c2*/ 	.short	(.L_1061 - .L_1060)
.L_1060:
        /*00c4*/ 	.word	0x00000008
.L_1061:


//--------------------- .nv.info._ZN10layer_norm40ln_parallel_residual_bwd_finalize_kernelINS_22Kernel_traits_finalizeILj2560E6__halfS2_S2_S2_fjLb0ELj1024ELj4ENS_18Kernel_traits_baseILj2560ES2_S2_S2_S2_fjLj1024EEEEELb0EEEvNS_9BwdParamsE --------------------------
	.section	.nv.info._ZN10layer_norm40ln_parallel_residual_bwd_finalize_kernelINS_22Kernel_traits_finalizeILj2560E6__halfS2_S2_S2_fjLb0ELj1024ELj4ENS_18Kernel_traits_baseILj2560ES2_S2_S2_S2_fjLj1024EEEEELb0EEEvNS_9BwdParamsE,"",@"SHT_CUDA_INFO"
	.sectionflags	@""
	.align	4


	//----- nvinfo : EIATTR_CUDA_API_VERSION
	.align		4
        /*0000*/ 	.byte	0x04, 0x37
        /*0002*/ 	.short	(.L_1063 - .L_1062)
.L_1062:
        /*0004*/ 	.word	0x00000082


	//----- nvinfo : EIATTR_KPARAM_INFO
	.align		4
.L_1063:
        /*0008*/ 	.byte	0x04, 0x17
        /*000a*/ 	.short	(.L_1065 - .L_1064)
.L_1064:
        /*000c*/ 	.word	0x00000000
        /*0010*/ 	.short	0x0000
        /*0012*/ 	.short	0x0000
        /*0014*/ 	.byte	0x00, 0xf0, 0xa1, 0x04


	//----- nvinfo : EIATTR_SPARSE_MMA_MASK
	.align		4
.L_1065:
        /*0018*/ 	.byte	0x03, 0x50
        /*001a*/ 	.short	0x0000


	//----- nvinfo : EIATTR_MAXREG_COUNT
	.align		4
        /*001c*/ 	.byte	0x03, 0x1b
        /*001e*/ 	.short	0x0040


	//----- nvinfo : EIATTR_NUM_BARRIERS
	.align		4
        /*0020*/ 	.byte	0x02, 0x4c
        /*0022*/ 	.byte	0x01
	.zero		1


	//----- nvinfo : EIATTR_MERCURY_ISA_VERSION
	.align		4
        /*0024*/ 	.byte	0x03, 0x5f
        /*0026*/ 	.short	0x0101


	//----- nvinfo : EIATTR_COOP_GROUP_MASK_REGIDS
	.align		4
        /*0028*/ 	.byte	0x04, 0x29
        /*002a*/ 	.short	(.L_1067 - .L_1066)


	//   ....[0]....
.L_1066:
        /*002c*/ 	.word	0xffffffff


	//   ....[1]....
        /*0030*/ 	.word	0xffffffff


	//   ....[2]....
        /*0034*/ 	.word	0xffffffff


	//   ....[3]....
        /*0038*/ 	.word	0xffffffff


	//   ....[4]....
        /*003c*/ 	.word	0xffffffff


	//   ....[5]....
        /*0040*/ 	.word	0xffffffff


	//   ....[6]....
        /*0044*/ 	.word	0xffffffff


	//   ....[7]....
        /*0048*/ 	.word	0xffffffff


	//   ....[8]....
        /*004c*/ 	.word	0xffffffff


	//   ....[9]....
        /*0050*/ 	.word	0xffffffff


	//   ....[10]....
        /*0054*/ 	.word	0xffffffff


	//   ....[11]....
        /*0058*/ 	.word	0xffffffff


	//   ....[12]....
        /*005c*/ 	.word	0xffffffff


	//   ....[13]....
        /*0060*/ 	.word	0xffffffff


	//   ....[14]....
        /*0064*/ 	.word	0xffffffff


	//   ....[15]....
        /*0068*/ 	.word	0xffffffff


	//   ....[16]....
        /*006c*/ 	.word	0xffffffff


	//   ....[17]....
        /*0070*/ 	.word	0xffffffff


	//   ....[18]....
        /*0074*/ 	.word	0xffffffff


	//   ....[19]....
        /*0078*/ 	.word	0xffffffff


	//----- nvinfo : EIATTR_COOP_GROUP_INSTR_OFFSETS
	.align		4
.L_1067:
        /*007c*/ 	.byte	0x04, 0x28
        /*007e*/ 	.short	(.L_1069 - .L_1068)


	//   ....[0]....
.L_1068:
        /*0080*/ 	.word	0x000013b0


	//   ....[1]....
        /*0084*/ 	.word	0x000013c0


	//   ....[2]....
        /*0088*/ 	.word	0x000013d0


	//   ....[3]....
        /*008c*/ 	.word	0x000013e0


	//   ....[4]....
        /*0090*/ 	.word	0x00001410


	//   ....[5]....
        /*0094*/ 	.word	0x00001430


	//   ....[6]....
        /*0098*/ 	.word	0x00001450


	//   ....[7]....
        /*009c*/ 	.word	0x00001460


	//   ....[8]....
        /*00a0*/ 	.word	0x000014a0


	//   ....[9]....
        /*00a4*/ 	.word	0x000014c0


	//   ....[10]....
        /*00a8*/ 	.word	0x000014d0


	//   ....[11]....
        /*00ac*/ 	.word	0x000014e0


	//   ....[12]....
        /*00b0*/ 	.word	0x00001510


	//   ....[13]....
        /*00b4*/ 	.word	0x00001530


	//   ....[14]....
        /*00b8*/ 	.word	0x00001550


	//   ....[15]....
        /*00bc*/ 	.word	0x00001560


	//   ....[16]....
        /*00c0*/ 	.word	0x000015a0


	//   ....[17]....
        /*00c4*/ 	.word	0x000015d0


	//   ....[18]....
        /*00c8*/ 	.word	0x00001600


	//   ....[19]....
        /*00cc*/ 	.word	0x00001610


	//----- nvinfo : EIATTR_VRC_CTA_INIT_COUNT
	.align		4
.L_1069:
        /*00d0*/ 	.byte	0x02, 0x4a
	.zero		1
	.zero		1


	//----- nvinfo : EIATTR_EXIT_INSTR_OFFSETS
	.align		4
        /*00d4*/ 	.byte	0x04, 0x1c
        /*00d6*/ 	.short	(.L_1071 - .L_1070)


	//   ....[0]....
.L_1070:
        /*00d8*/ 	.word	0x00000060


	//   ....[1]....
        /*00dc*/ 	.word	0x000016b0


	//   ....[2]....
        /*00e0*/ 	.word	0x000016e0


	//   ....[3]....
        /*00e4*/ 	.word	0x00001840


	//----- nvinfo : EIATTR_MAX_THREADS
	.align		4
.L_1071:
        /*00e8*/ 	.byte	0x04, 0x05
        /*00ea*/ 	.short	(.L_1073 - .L_1072)
.L_1072:
        /*00ec*/ 	.word	0x00000400
        /*00f0*/ 	.word	0x00000001
        /*00f4*/ 	.word	0x00000001


	//----- nvinfo : EIATTR_CRS_STACK_SIZE
	.align		4
.L_1073:
        /*00f8*/ 	.byte	0x04, 0x1e
        /*00fa*/ 	.short	(.L_1075 - .L_1074)
.L_1074:
        /*00fc*/ 	.word	0x00000000


	//----- nvinfo : EIATTR_CBANK_PARAM_SIZE
	.align		4
.L_1075:
        /*0100*/ 	.byte	0x03, 0x19
        /*0102*/ 	.short	0x0128


	//----- nvinfo : EIATTR_PARAM_CBANK
	.align		4
        /*0104*/ 	.byte	0x04, 0x0a
        /*0106*/ 	.short	(.L_1077 - .L_1076)
	.align		4
.L_1076:
        /*0108*/ 	.word	index@(.nv.constant0._ZN10layer_norm40ln_parallel_residual_bwd_finalize_kernelINS_22Kernel_traits_finalizeILj2560E6__halfS2_S2_S2_fjLb0ELj1024ELj4ENS_18Kernel_traits_baseILj2560ES2_S2_S2_S2_fjLj1024EEEEELb0EEEvNS_9BwdParamsE)
        /*010c*/ 	.short	0x0380
        /*010e*/ 	.short	0x0128


	//----- nvinfo : EIATTR_SW_WAR
	.align		4
.L_1077:
        /*0110*/ 	.byte	0x04, 0x36
        /*0112*/ 	.short	(.L_1079 - .L_1078)
.L_1078:
        /*0114*/ 	.word	0x00000008
.L_1079:


//--------------------- .nv.info._ZN10layer_norm31ln_parallel_residual_bwd_kernelINS_13Kernel_traitsI6__halfS2_S2_S2_fjLj2560ELj1ELj1ELj4ELj8ENS_18Kernel_traits_baseILj2560ES2_S2_S2_S2_fjLj128EEEEELb1ELb1ELb0EEEvNS_9BwdParamsE --------------------------
	.section	.nv.info._ZN10layer_norm31ln_parallel_residual_bwd_kernelINS_13Kernel_traitsI6__halfS2_S2_S2_fjLj2560ELj1ELj1ELj4ELj8ENS_18Kernel_traits_baseILj2560ES2_S2_S2_S2_fjLj128EEEEELb1ELb1ELb0EEEvNS_9BwdParamsE,"",@"SHT_CUDA_INFO"
	.sectionflags	@""
	.align	4


	//----- nvinfo : EIATTR_CUDA_API_VERSION
	.align		4
        /*0000*/ 	.byte	0x04, 0x37
        /*0002*/ 	.short	(.L_1081 - .L_1080)
.L_1080:
        /*0004*/ 	.word	0x00000082


	//----- nvinfo : EIATTR_KPARAM_INFO
	.align		4
.L_1081:
        /*0008*/ 	.byte	0x04, 0x17
        /*000a*/ 	.short	(.L_1083 - .L_1082)
.L_1082:
        /*000c*/ 	.word	0x00000000
        /*0010*/ 	.short	0x0000
        /*0012*/ 	.short	0x0000
        /*0014*/ 	.byte	0x00, 0xf0, 0xa1, 0x04


	//----- nvinfo : EIATTR_SPARSE_MMA_MASK
	.align		4
.L_1083:
        /*0018*/ 	.byte	0x03, 0x50
        /*001a*/ 	.short	0x0000


	//----- nvinfo : EIATTR_MAXREG_COUNT
	.align		4
        /*001c*/ 	.byte	0x03, 0x1b
        /*001e*/ 	.short	0x00ff


	//----- nvinfo : EIATTR_NUM_BARRIERS
	.align		4
        /*0020*/ 	.byte	0x02, 0x4c
        /*0022*/ 	.byte	0x01
	.zero		1


	//----- nvinfo : EIATTR_MERCURY_ISA_VERSION
	.align		4
        /*0024*/ 	.byte	0x03, 0x5f
        /*0026*/ 	.short	0x0101


	//----- nvinfo : EIATTR_COOP_GROUP_MASK_REGIDS
	.align		4
        /*0028*/ 	.byte	0x04, 0x29
        /*002a*/ 	.short	(.L_1085 - .L_1084)


	//   ....[0]....
.L_1084:
        /*002c*/ 	.word	0xffffffff


	//   ....[1]....
        /*0030*/ 	.word	0xffffffff


	//   ....[2]....
        /*0034*/ 	.word	0xffffffff


	//   ....[3]....
        /*0038*/ 	.word	0xffffffff


	//   ....[4]....
        /*003c*/ 	.word	0xffffffff


	//   ....[5]....
        /*0040*/ 	.word	0xffffffff


	//   ....[6]....
        /*0044*/ 	.word	0xffffffff


	//   ....[7]....
        /*0048*/ 	.word	0xffffffff


	//   ....[8]....
        /*004c*/ 	.word	0xffffffff


	//   ....[9]....
        /*0050*/ 	.word	0xffffffff


	//----- nvinfo : EIATTR_COOP_GROUP_INSTR_OFFSETS
	.align		4
.L_1085:
        /*0054*/ 	.byte	0x04, 0x28
        /*0056*/ 	.short	(.L_1087 - .L_1086)


	//   ....[0]....
.L_1086:
        /*0058*/ 	.word	0x00001ef0


	//   ....[1]....
        /*005c*/ 	.word	0x00001f10


	//   ....[2]....
        /*0060*/ 	.word	0x00001f50


	//   ....[3]....
        /*0064*/ 	.word	0x00001f60


	//   ....[4]....
        /*0068*/ 	.word	0x00001fa0


	//   ....[5]....
        /*006c*/ 	.word	0x00001fb0


	//   ....[6]....
        /*0070*/ 	.word	0x00001fe0


	//   ....[7]....
        /*0074*/ 	.word	0x00001ff0


	//   ....[8]....
        /*0078*/ 	.word	0x00002020


	//   ....[9]....
        /*007c*/ 	.word	0x00002030


	//----- nvinfo : EIATTR_VRC_CTA_INIT_COUNT
	.align		4
.L_1087:
        /*0080*/ 	.byte	0x02, 0x4a
	.zero		1
	.zero		1


	//----- nvinfo : EIATTR_EXIT_INSTR_OFFSETS
	.align		4
        /*0084*/ 	.byte	0x04, 0x1c
        /*0086*/ 	.short	(.L_1089 - .L_1088)


	//   ....[0]....
.L_1088:
        /*0088*/ 	.word	0x0000a450


	//   ....[1]....
        /*008c*/ 	.word	0x0000a4d0


	//----- nvinfo : EIATTR_MAX_THREADS
	.align		4
.L_1089:
        /*0090*/ 	.byte	0x04, 0x05
        /*0092*/ 	.short	(.L_1091 - .L_1090)
.L_1090:
        /*0094*/ 	.word	0x00000080
        /*0098*/ 	.word	0x00000001
        /*009c*/ 	.word	0x00000001


	//----- nvinfo : EIATTR_CRS_STACK_SIZE
	.align		4
.L_1091:
        /*00a0*/ 	.byte	0x04, 0x1e
        /*00a2*/ 	.short	(.L_1093 - .L_1092)
.L_1092:
        /*00a4*/ 	.word	0x00000000


	//----- nvinfo : EIATTR_CBANK_PARAM_SIZE
	.align		4
.L_1093:
        /*00a8*/ 	.byte	0x03, 0x19
        /*00aa*/ 	.short	0x0128


	//----- nvinfo : EIATTR_PARAM_CBANK
	.align		4
        /*00ac*/ 	.byte	0x04, 0x0a
        /*00ae*/ 	.short	(.L_1095 - .L_1094)
	.align		4
.L_1094:
        /*00b0*/ 	.word	index@(.nv.constant0._ZN10layer_norm31ln_parallel_residual_bwd_kernelINS_13Kernel_traitsI6__halfS2_S2_S2_fjLj2560ELj1ELj1ELj4ELj8ENS_18Kernel_traits_baseILj2560ES2_S2_S2_S2_fjLj128EEEEELb1ELb1ELb0EEEvNS_9BwdParamsE)
        /*00b4*/ 	.short	0x0380
        /*00b6*/ 	.short	0x0128


	//----- nvinfo : EIATTR_SW_WAR
	.align		4
.L_1095:
        /*00b8*/ 	.byte	0x04, 0x36
        /*00ba*/ 	.short	(.L_1097 - .L_1096)
.L_1096:
        /*00bc*/ 	.word	0x00000008
.L_1097:


//--------------------- .nv.info._ZN10layer_norm22ln_bwd_finalize_kernelINS_22Kernel_traits_finalizeILj2560E6__halfS2_S2_S2_fjLb0ELj1024ELj4ENS_18Kernel_traits_baseILj2560ES2_S2_S2_S2_fjLj1024EEEEELb0ELb1EEEvNS_9BwdParamsE --------------------------
	.section	.nv.info._ZN10layer_norm22ln_bwd_finalize_kernelINS_22Kernel_traits_finalizeILj2560E6__halfS2_S2_S2_fjLb0ELj1024ELj4ENS_18Kernel_traits_baseILj2560ES2_S2_S2_S2_fjLj1024EEEEELb0ELb1EEEvNS_9BwdParamsE,"",@"SHT_CUDA_INFO"
	.sectionflags	@""
	.align	4


	//----- nvinfo : EIATTR_CUDA_API_VERSION
	.align		4
        /*0000*/ 	.byte	0x04, 0x37
        /*0002*/ 	.short	(.L_1099 - .L_1098)
.L_1098:
        /*0004*/ 	.word	0x00000082


	//----- nvinfo : EIATTR_KPARAM_INFO
	.align		4
.L_1099:
        /*0008*/ 	.byte	0x04, 0x17
        /*000a*/ 	.short	(.L_1101 - .L_1100)
.L_1100:
        /*000c*/ 	.word	0x00000000
        /*0010*/ 	.short	0x0000
        /*0012*/ 	.short	0x0000
        /*0014*/ 	.byte	0x00, 0xf0, 0xa1, 0x04


	//----- nvinfo : EIATTR_SPARSE_MMA_MASK
	.align		4
.L_1101:
        /*0018*/ 	.byte	0x03, 0x50
        /*001a*/ 	.short	0x0000


	//----- nvinfo : EIATTR_MAXREG_COUNT
	.align		4
        /*001c*/ 	.byte	0x03, 0x1b
        /*001e*/ 	.short	0x0040


	//----- nvinfo : EIATTR_NUM_BARRIERS
	.align		4
        /*0020*/ 	.byte	0x02, 0x4c
        /*0022*/ 	.byte	0x01
	.zero		1


	//----- nvinfo : EIATTR_MERCURY_ISA_VERSION
	.align		4
        /*0024*/ 	.byte	0x03, 0x5f
        /*0026*/ 	.short	0x0101


	//----- nvinfo : EIATTR_COOP_GROUP_MASK_REGIDS
	.align		4
        /*0028*/ 	.byte	0x04, 0x29
        /*002a*/ 	.short	(.L_1103 - .L_1102)


	//   ....[0]....
.L_1102:
        /*002c*/ 	.word	0xffffffff


	//   ....[1]....
        /*0030*/ 	.word	0xffffffff


	//   ....[2]....
        /*0034*/ 	.word	0xffffffff


	//   ....[3]....
        /*0038*/ 	.word	0xffffffff


	//   ....[4]....
        /*003c*/ 	.word	0xffffffff


	//   ....[5]....
        /*0040*/ 	.word	0xffffffff


	//   ....[6]....
        /*0044*/ 	.word	0xffffffff


	//   ....[7]....
        /*0048*/ 	.word	0xffffffff


	//   ....[8]....
        /*004c*/ 	.word	0xffffffff


	//   ....[9]....
        /*0050*/ 	.word	0xffffffff


	//----- nvinfo : EIATTR_COOP_GROUP_INSTR_OFFSETS
	.align		4
.L_1103:
        /*0054*/ 	.byte	0x04, 0x28
        /*0056*/ 	.short	(.L_1105 - .L_1104)


	//   ....[0]....
.L_1104:
        /*0058*/ 	.word	0x00001630


	//   ....[1]....
        /*005c*/ 	.word	0x00001640


	//   ....[2]....
        /*0060*/ 	.word	0x00001670


	//   ....[3]....
        /*0064*/ 	.word	0x00001680


	//   ....[4]....
        /*0068*/ 	.word	0x000016b0


	//   ....[5]....
        /*006c*/ 	.word	0x000016d0


	//   ....[6]....
        /*0070*/ 	.word	0x00001700


	//   ....[7]....
        /*0074*/ 	.word	0x00001710


	//   ....[8]....
        /*0078*/ 	.word	0x00001740


	//   ....[9]....
        /*007c*/ 	.word	0x00001750


	//----- nvinfo : EIATTR_VRC_CTA_INIT_COUNT
	.align		4
.L_1105:
        /*0080*/ 	.byte	0x02, 0x4a
	.zero		1
	.zero		1


	//----- nvinfo : EIATTR_EXIT_INSTR_OFFSETS
	.align		4
        /*0084*/ 	.byte	0x04, 0x1c
        /*0086*/ 	.short	(.L_1107 - .L_1106)


	//   ....[0]....
.L_1106:
        /*0088*/ 	.word	0x00000070


	//   ....[1]....
        /*008c*/ 	.word	0x000017b0


	//   ....[2]....
        /*0090*/ 	.word	0x00001880


	//----- nvinfo : EIATTR_MAX_THREADS
	.align		4
.L_1107:
        /*0094*/ 	.byte	0x04, 0x05
        /*0096*/ 	.short	(.L_1109 - .L_1108)
.L_1108:
        /*0098*/ 	.word	0x00000400
        /*009c*/ 	.word	0x00000001
        /*00a0*/ 	.word	0x00000001


	//----- nvinfo : EIATTR_CRS_STACK_SIZE
	.align		4
.L_1109:
        /*00a4*/ 	.byte	0x04, 0x1e
        /*00a6*/ 	.short	(.L_1111 - .L_1110)
.L_1110:
        /*00a8*/ 	.word	0x00000000


	//----- nvinfo : EIATTR_CBANK_PARAM_SIZE
	.align		4
.L_1111:
        /*00ac*/ 	.byte	0x03, 0x19
        /*00ae*/ 	.short	0x0128


	//----- nvinfo : EIATTR_PARAM_CBANK
	.align		4
        /*00b0*/ 	.byte	0x04, 0x0a
        /*00b2*/ 	.short	(.L_1113 - .L_1112)
	.align		4
.L_1112:
        /*00b4*/ 	.word	index@(.nv.constant0._ZN10layer_norm22ln_bwd_finalize_kernelINS_22Kernel_traits_finalizeILj2560E6__halfS2_S2_S2_fjLb0ELj1024ELj4ENS_18Kernel_traits_baseILj2560ES2_S2_S2_S2_fjLj1024EEEEELb0ELb1EEEvNS_9BwdParamsE)
        /*00b8*/ 	.short	0x0380
        /*00ba*/ 	.short	0x0128


	//----- nvinfo : EIATTR_SW_WAR
	.align		4
.L_1113:
        /*00bc*/ 	.byte	0x04, 0x36
        /*00be*/ 	.short	(.L_1115 - .L_1114)
.L_1114:
        /*00c0*/ 	.word	0x00000008
.L_1115:


//--------------------- .nv.info._ZN10layer_norm40ln_parallel_residual_bwd_finalize_kernelINS_22Kernel_traits_finalizeILj2560E6__halfS2_S2_S2_fjLb0ELj1024ELj4ENS_18Kernel_traits_baseILj2560ES2_S2_S2_S2_fjLj1024EEEEELb1EEEvNS_9BwdParamsE --------------------------
	.section	.nv.info._ZN10layer_norm40ln_parallel_residual_bwd_finalize_kernelINS_22Kernel_traits_finalizeILj2560E6__halfS2_S2_S2_fjLb0ELj1024ELj4ENS_18Kernel_traits_baseILj2560ES2_S2_S2_S2_fjLj1024EEEEELb1EEEvNS_9BwdParamsE,"",@"SHT_CUDA_INFO"
	.sectionflags	@""
	.align	4


	//----- nvinfo : EIATTR_CUDA_API_VERSION
	.align		4
        /*0000*/ 	.byte	0x04, 0x37
        /*0002*/ 	.short	(.L_1117 - .L_1116)
.L_1116:
        /*0004*/ 	.word	0x00000082


	//----- nvinfo : EIATTR_KPARAM_INFO
	.align		4
.L_1117:
        /*0008*/ 	.byte	0x04, 0x17
        /*000a*/ 	.short	(.L_1119 - .L_1118)
.L_1118:
        /*000c*/ 	.word	0x00000000
        /*0010*/ 	.short	0x0000
        /*0012*/ 	.short	0x0000
        /*0014*/ 	.byte	0x00, 0xf0, 0xa1, 0x04


	//----- nvinfo : EIATTR_SPARSE_MMA_MASK
	.align		4
.L_1119:
        /*0018*/ 	.byte	0x03, 0x50
        /*001a*/ 	.short	0x0000


	//----- nvinfo : EIATTR_MAXREG_COUNT
	.align		4
        /*001c*/ 	.byte	0x03, 0x1b
        /*001e*/ 	.short	0x0040


	//----- nvinfo : EIATTR_NUM_BARRIERS
	.align		4
        /*0020*/ 	.byte	0x02, 0x4c
        /*0022*/ 	.byte	0x01
	.zero		1


	//----- nvinfo : EIATTR_MERCURY_ISA_VERSION
	.align		4
        /*0024*/ 	.byte	0x03, 0x5f
        /*0026*/ 	.short	0x0101


	//----- nvinfo : EIATTR_COOP_GROUP_MASK_REGIDS
	.align		4
        /*0028*/ 	.byte	0x04, 0x29
        /*002a*/ 	.short	(.L_1121 - .L_1120)


	//   ....[0]....
.L_1120:
        /*002c*/ 	.word	0xffffffff


	//   ....[1]....
        /*0030*/ 	.word	0xffffffff


	//   ....[2]....
        /*0034*/ 	.word	0xffffffff


	//   ....[3]....
        /*0038*/ 	.word	0xffffffff


	//   ....[4]....
        /*003c*/ 	.word	0xffffffff


	//   ....[5]....
        /*0040*/ 	.word	0xffffffff


	//   ....[6]....
        /*0044*/ 	.word	0xffffffff


	//   ....[7]....
        /*0048*/ 	.word	0xffffffff


	//   ....[8]....
        /*004c*/ 	.word	0xffffffff


	//   ....[9]....
        /*0050*/ 	.word	0xffffffff


	//   ....[10]....
        /*0054*/ 	.word	0xffffffff


	//   ....[11]....
        /*0058*/ 	.word	0xffffffff


	//   ....[12]....
        /*005c*/ 	.word	0xffffffff


	//   ....[13]....
        /*0060*/ 	.word	0xffffffff


	//   ....[14]....
        /*0064*/ 	.word	0xffffffff


	//   ....[15]....
        /*0068*/ 	.word	0xffffffff


	//   ....[16]....
        /*006c*/ 	.word	0xffffffff


	//   ....[17]....
        /*0070*/ 	.word	0xffffffff


	//   ....[18]....
        /*0074*/ 	.word	0xffffffff


	//   ....[19]....
        /*0078*/ 	.word	0xffffffff


	//----- nvinfo : EIATTR_COOP_GROUP_INSTR_OFFSETS
	.align		4
.L_1121:
        /*007c*/ 	.byte	0x04, 0x28
        /*007e*/ 	.short	(.L_1123 - .L_1122)


	//   ....[0]....
.L_1122:
        /*0080*/ 	.word	0x00001410


	//   ....[1]....
        /*0084*/ 	.word	0x00001420


	//   ....[2]....
        /*0088*/ 	.word	0x00001430


	//   ....[3]....
        /*008c*/ 	.word	0x00001440


	//   ....[4]....
        /*0090*/ 	.word	0x00001480


	//   ....[5]....
        /*0094*/ 	.word	0x000014a0


	//   ....[6]....
        /*0098*/ 	.word	0x000014b0


	//   ....[7]....
        /*009c*/ 	.word	0x000014c0


	//   ....[8]....
        /*00a0*/ 	.word	0x000014f0


	//   ....[9]....
        /*00a4*/ 	.word	0x00001520


	//   ....[10]....
        /*00a8*/ 	.word	0x00001530


	//   ....[11]....
        /*00ac*/ 	.word	0x00001540


	//   ....[12]....
        /*00b0*/ 	.word	0x00001560


	//   ....[13]....
        /*00b4*/ 	.word	0x00001590


	//   ....[14]....
        /*00b8*/ 	.word	0x000015b0


	//   ....[15]....
        /*00bc*/ 	.word	0x000015c0


	//   ....[16]....
        /*00c0*/ 	.word	0x000015e0


	//   ....[17]....
        /*00c4*/ 	.word	0x00001610


	//   ....[18]....
        /*00c8*/ 	.word	0x00001630


	//   ....[19]....
        /*00cc*/ 	.word	0x00001640


	//----- nvinfo : EIATTR_VRC_CTA_INIT_COUNT
	.align		4
.L_1123:
        /*00d0*/ 	.byte	0x02, 0x4a
	.zero		1
	.zero		1


	//----- nvinfo : EIATTR_EXIT_INSTR_OFFSETS
	.align		4
        /*00d4*/ 	.byte	0x04, 0x1c
        /*00d6*/ 	.short	(.L_1125 - .L_1124)


	//   ....[0]....
.L_1124:
        /*00d8*/ 	.word	0x00000060


	//   ....[1]....
        /*00dc*/ 	.word	0x000016e0


	//   ....[2]....
        /*00e0*/ 	.word	0x00001850


	//----- nvinfo : EIATTR_MAX_THREADS
	.align		4
.L_1125:
        /*00e4*/ 	.byte	0x04, 0x05
        /*00e6*/ 	.short	(.L_1127 - .L_1126)
.L_1126:
        /*00e8*/ 	.word	0x00000400
        /*00ec*/ 	.word	0x00000001
        /*00f0*/ 	.word	0x00000001


	//----- nvinfo : EIATTR_CRS_STACK_SIZE
	.align		4
.L_1127:
        /*00f4*/ 	.byte	0x04, 0x1e
        /*00f6*/ 	.short	(.L_1129 - .L_1128)
.L_1128:
        /*00f8*/ 	.word	0x00000000


	//----- nvinfo : EIATTR_CBANK_PARAM_SIZE
	.align		4
.L_1129:
        /*00fc*/ 	.byte	0x03, 0x19
        /*00fe*/ 	.short	0x0128


	//----- nvinfo : EIATTR_PARAM_CBANK
	.align		4
        /*0100*/ 	.byte	0x04, 0x0a
        /*0102*/ 	.short	(.L_1131 - .L_1130)
	.align		4
.L_1130:
        /*0104*/ 	.word	index@(.nv.constant0._ZN10layer_norm40ln_parallel_residual_bwd_finalize_kernelINS_22Kernel_traits_finalizeILj2560E6__halfS2_S2_S2_fjLb0ELj1024ELj4ENS_18Kernel_traits_baseILj2560ES2_S2_S2_S2_fjLj1024EEEEELb1EEEvNS_9BwdParamsE)
        /*0108*/ 	.short	0x0380
        /*010a*/ 	.short	0x0128


	//----- nvinfo : EIATTR_SW_WAR
	.align		4
.L_1131:
        /*010c*/ 	.byte	0x04, 0x36
        /*010e*/ 	.short	(.L_1133 - .L_1132)
.L_1132:
        /*0110*/ 	.word	0x00000008
.L_1133:


//--------------------- .nv.info._ZN10layer_norm31ln_parallel_residual_bwd_kernelINS_13Kernel_traitsI6__halfS2_S2_S2_fjLj2560ELj1ELj1ELj4ELj8ENS_18Kernel_traits_baseILj2560ES2_S2_S2_S2_fjLj128EEEEELb1ELb1ELb1EEEvNS_9BwdParamsE --------------------------
	.section	.nv.info._ZN10layer_norm31ln_parallel_residual_bwd_kernelINS_13Kernel_traitsI6__halfS2_S2_S2_fjLj2560ELj1ELj1ELj4ELj8ENS_18Kernel_traits_baseILj2560ES2_S2_S2_S2_fjLj128EEEEELb1ELb1ELb1EEEvNS_9BwdParamsE,"",@"SHT_CUDA_INFO"
	.sectionflags	@""
	.align	4


	//----- nvinfo : EIATTR_CUDA_API_VERSION
	.align		4
        /*0000*/ 	.byte	0x04, 0x37
        /*0002*/ 	.short	(.L_1135 - .L_1134)
.L_1134:
        /*0004*/ 	.word	0x00000082


	//----- nvinfo : EIATTR_KPARAM_INFO
	.align		4
.L_1135:
        /*0008*/ 	.byte	0x04, 0x17
        /*000a*/ 	.short	(.L_1137 - .L_1136)
.L_1136:
        /*000c*/ 	.word	0x00000000
        /*0010*/ 	.short	0x0000
        /*0012*/ 	.short	0x0000
        /*0014*/ 	.byte	0x00, 0xf0, 0xa1, 0x04


	//----- nvinfo : EIATTR_SPARSE_MMA_MASK
	.align		4
.L_1137:
        /*0018*/ 	.byte	0x03, 0x50
        /*001a*/ 	.short	0x0000


	//----- nvinfo : EIATTR_MAXREG_COUNT
	.align		4
        /*001c*/ 	.byte	0x03, 0x1b
        /*001e*/ 	.short	0x00ff


	//----- nvinfo : EIATTR_NUM_BARRIERS
	.align		4
        /*0020*/ 	.byte	0x02, 0x4c
        /*0022*/ 	.byte	0x01
	.zero		1


	//----- nvinfo : EIATTR_MERCURY_ISA_VERSION
	.align		4
        /*0024*/ 	.byte	0x03, 0x5f
        /*0026*/ 	.short	0x0101


	//----- nvinfo : EIATTR_COOP_GROUP_MASK_REGIDS
	.align		4
        /*0028*/ 	.byte	0x04, 0x29
        /*002a*/ 	.short	(.L_1139 - .L_1138)


	//   ....[0]....
.L_1138:
        /*002c*/ 	.word	0xffffffff


	//   ....[1]....
        /*0030*/ 	.word	0xffffffff


	//   ....[2]....
        /*0034*/ 	.word	0xffffffff


	//   ....[3]....
        /*0038*/ 	.word	0xffffffff


	//   ....[4]....
        /*003c*/ 	.word	0xffffffff


	//   ....[5]....
        /*0040*/ 	.word	0xffffffff


	//   ....[6]....
        /*0044*/ 	.word	0xffffffff


	//   ....[7]....
        /*0048*/ 	.word	0xffffffff


	//   ....[8]....
        /*004c*/ 	.word	0xffffffff


	//   ....[9]....
        /*0050*/ 	.word	0xffffffff


	//----- nvinfo : EIATTR_COOP_GROUP_INSTR_OFFSETS
	.align		4
.L_1139:
        /*0054*/ 	.byte	0x04, 0x28
        /*0056*/ 	.short	(.L_1141 - .L_1140)


	//   ....[0]....
.L_1140:
        /*0058*/ 	.word	0x000015d0


	//   ....[1]....
        /*005c*/ 	.word	0x00001690


	//   ....[2]....
        /*0060*/ 	.word	0x000016a0


	//   ....[3]....
        /*0064*/ 	.word	0x000016d0


	//   ....[4]....
        /*0068*/ 	.word	0x000016e0


	//   ....[5]....
        /*006c*/ 	.word	0x00001710


	//   ....[6]....
        /*0070*/ 	.word	0x00001720


	//   ....[7]....
        /*0074*/ 	.word	0x00001750


	//   ....[8]....
        /*0078*/ 	.word	0x00001760


	//   ....[9]....
        /*007c*/ 	.word	0x000017a0


	//----- nvinfo : EIATTR_VRC_CTA_INIT_COUNT
	.align		4
.L_1141:
        /*0080*/ 	.byte	0x02, 0x4a
	.zero		1
	.zero		1


	//----- nvinfo : EIATTR_EXIT_INSTR_OFFSETS
	.align		4
        /*0084*/ 	.byte	0x04, 0x1c
        /*0086*/ 	.short	(.L_1143 - .L_1142)


	//   ....[0]....
.L_1142:
        /*0088*/ 	.word	0x000098b0


	//----- nvinfo : EIATTR_MAX_THREADS
	.align		4
.L_1143:
        /*008c*/ 	.byte	0x04, 0x05
        /*008e*/ 	.short	(.L_1145 - .L_1144)
.L_1144:
        /*0090*/ 	.word	0x00000080
        /*0094*/ 	.word	0x00000001
        /*0098*/ 	.word	0x00000001


	//----- nvinfo : EIATTR_CRS_STACK_SIZE
	.align		4
.L_1145:
        /*009c*/ 	.byte	0x04, 0x1e
        /*009e*/ 	.short	(.L_1147 - .L_1146)
.L_1146:
        /*00a0*/ 	.word	0x00000000


	//----- nvinfo : EIATTR_CBANK_PARAM_SIZE
	.align		4
.L_1147:
        /*00a4*/ 	.byte	0x03, 0x19
        /*00a6*/ 	.short	0x0128


	//----- nvinfo : EIATTR_PARAM_CBANK
	.align		4
        /*00a8*/ 	.byte	0x04, 0x0a
        /*00aa*/ 	.short	(.L_1149 - .L_1148)
	.align		4
.L_1148:
        /*00ac*/ 	.word	index@(.nv.constant0._ZN10layer_norm31ln_parallel_residual_bwd_kernelINS_13Kernel_traitsI6__halfS2_S2_S2_fjLj2560ELj1ELj1ELj4ELj8ENS_18Kernel_traits_baseILj2560ES2_S2_S2_S2_fjLj128EEEEELb1ELb1ELb1EEEvNS_9BwdParamsE)
        /*00b0*/ 	.short	0x0380
        /*00b2*/ 	.short	0x0128


	//----- nvinfo : EIATTR_SW_WAR
	.align		4
.L_1149:
        /*00b4*/ 	.byte	0x04, 0x36
        /*00b6*/ 	.short	(.L_1151 - .L_1150)
.L_1150:
        /*00b8*/ 	.word	0x00000008
.L_1151:


//--------------------- .nv.info._ZN10layer_norm31ln_parallel_residual_bwd_kernelINS_13Kernel_traitsIf13__nv_bfloat16S2_S2_fjLj2560ELj1ELj1ELj4ELj8ENS_18Kernel_traits_baseILj2560EfS2_S2_S2_fjLj128EEEEELb0ELb0ELb0EEEvNS_9BwdParamsE --------------------------
	.section	.nv.info._ZN10layer_norm31ln_parallel_residual_bwd_kernelINS_13Kernel_traitsIf13__nv_bfloat16S2_S2_fjLj2560ELj1ELj1ELj4ELj8ENS_18Kernel_traits_baseILj2560EfS2_S2_S2_fjLj128EEEEELb0ELb0ELb0EEEvNS_9BwdParamsE,"",@"SHT_CUDA_INFO"
	.sectionflags	@""
	.align	4


	//----- nvinfo : EIATTR_CUDA_API_VERSION
	.align		4
        /*0000*/ 	.byte	0x04, 0x37
        /*0002*/ 	.short	(.L_1153 - .L_1152)
.L_1152:
        /*0004*/ 	.word	0x00000082


	//----- nvinfo : EIATTR_KPARAM_INFO
	.align		4
.L_1153:
        /*0008*/ 	.byte	0x04, 0x17
        /*000a*/ 	.short	(.L_1155 - .L_1154)
.L_1154:
        /*000c*/ 	.word	0x00000000
        /*0010*/ 	.short	0x0000
        /*0012*/ 	.short	0x0000
        /*0014*/ 	.byte	0x00, 0xf0, 0xa1, 0x04


	//----- nvinfo : EIATTR_SPARSE_MMA_MASK
	.align		4
.L_1155:
        /*0018*/ 	.byte	0x03, 0x50
        /*001a*/ 	.short	0x0000


	//----- nvinfo : EIATTR_MAXREG_COUNT
	.align		4
        /*001c*/ 	.byte	0x03, 0x1b
        /*001e*/ 	.short	0x00ff


	//----- nvinfo : EIATTR_NUM_BARRIERS
	.align		4
        /*0020*/ 	.byte	0x02, 0x4c
        /*0022*/ 	.byte	0x01
	.zero		1


	//----- nvinfo : EIATTR_MERCURY_ISA_VERSION
	.align		4
        /*0024*/ 	.byte	0x03, 0x5f
        /*0026*/ 	.short	0x0101


	//----- nvinfo : EIATTR_COOP_GROUP_MASK_REGIDS
	.align		4
        /*0028*/ 	.byte	0x04, 0x29
        /*002a*/ 	.short	(.L_1157 - .L_1156)


	//   ....[0]....
.L_1156:
        /*002c*/ 	.word	0xffffffff


	//   ....[1]....
        /*0030*/ 	.word	0xffffffff


	//   ....[2]....
        /*0034*/ 	.word	0xffffffff


	//   ....[3]....
        /*0038*/ 	.word	0xffffffff


	//   ....[4]....
        /*003c*/ 	.word	0xffffffff


	//   ....[5]....
        /*0040*/ 	.word	0xffffffff


	//   ....[6]....
        /*0044*/ 	.word	0xffffffff


	//   ....[7]....
        /*0048*/ 	.word	0xffffffff


	//   ....[8]....
        /*004c*/ 	.word	0xffffffff


	//   ....[9]....
        /*0050*/ 	.word	0xffffffff


	//----- nvinfo : EIATTR_COOP_GROUP_INSTR_OFFSETS
	.align		4
.L_1157:
        /*0054*/ 	.byte	0x04, 0x28
        /*0056*/ 	.short	(.L_1159 - .L_1158)


	//   ....[0]....
.L_1158:
        /*0058*/ 	.word	0x00002300


	//   ....[1]....
        /*005c*/ 	.word	0x00002320


	//   ....[2]....
        /*0060*/ 	.word	0x00002360


	//   ....[3]....
        /*0064*/ 	.word	0x00002370


	//   ....[4]....
        /*0068*/ 	.word	0x000023b0


	//   ....[5]....
        /*006c*/ 	.word	0x000023c0


	//   ....[6]....
        /*0070*/ 	.word	0x000023f0


	//   ....[7]....
        /*0074*/ 	.word	0x00002400


	//   ....[8]....
        /*0078*/ 	.word	0x00002430


	//   ....[9]....
        /*007c*/ 	.word	0x00002440


	//----- nvinfo : EIATTR_VRC_CTA_INIT_COUNT
	.align		4
.L_1159:
        /*0080*/ 	.byte	0x02, 0x4a
	.zero		1
	.zero		1


	//----- nvinfo : EIATTR_EXIT_INSTR_OFFSETS
	.align		4
        /*0084*/ 	.byte	0x04, 0x1c
        /*0086*/ 	.short	(.L_1161 - .L_1160)


	//   ....[0]....
.L_1160:
        /*0088*/ 	.word	0x00007e70


	//   ....[1]....
        /*008c*/ 	.word	0x00007f40


	//----- nvinfo : EIATTR_MAX_THREADS
	.align		4
.L_1161:
        /*0090*/ 	.byte	0x04, 0x05
        /*0092*/ 	.short	(.L_1163 - .L_1162)
.L_1162:
        /*0094*/ 	.word	0x00000080
        /*0098*/ 	.word	0x00000001
        /*009c*/ 	.word	0x00000001


	//----- nvinfo : EIATTR_CRS_STACK_SIZE
	.align		4
.L_1163:
        /*00a0*/ 	.byte	0x04, 0x1e
        /*00a2*/ 	.short	(.L_1165 - .L_1164)
.L_1164:
        /*00a4*/ 	.word	0x00000000


	//----- nvinfo : EIATTR_CBANK_PARAM_SIZE
	.align		4
.L_1165:
        /*00a8*/ 	.byte	0x03, 0x19
        /*00aa*/ 	.short	0x0128


	//----- nvinfo : EIATTR_PARAM_CBANK
	.align		4
        /*00ac*/ 	.byte	0x04, 0x0a
        /*00ae*/ 	.short	(.L_1167 - .L_1166)
	.align		4
.L_1166:
        /*00b0*/ 	.word	index@(.nv.constant0._ZN10layer_norm31ln_parallel_residual_bwd_kernelINS_13Kernel_traitsIf13__nv_bfloat16S2_S2_fjLj2560ELj1ELj1ELj4ELj8ENS_18Kernel_traits_baseILj2560EfS2_S2_S2_fjLj128EEEEELb0ELb0ELb0EEEvNS_9BwdParamsE)
        /*00b4*/ 	.short	0x0380
        /*00b6*/ 	.short	0x0128


	//----- nvinfo : EIATTR_SW_WAR
	.align		4
.L_1167:
        /*00b8*/ 	.byte	0x04, 0x36
        /*00ba*/ 	.short	(.L_1169 - .L_1168)
.L_1168:
        /*00bc*/ 	.word	0x00000008
.L_1169:


//--------------------- .nv.info._ZN10layer_norm31ln_parallel_residual_bwd_kernelINS_13Kernel_traitsIf13__nv_bfloat16S2_S2_fjLj2560ELj1ELj1ELj4ELj8ENS_18Kernel_traits_baseILj2560EfS2_S2_S2_fjLj128EEEEELb0ELb0ELb1EEEvNS_9BwdParamsE --------------------------
	.section	.nv.info._ZN10layer_norm31ln_parallel_residual_bwd_kernelINS_13Kernel_traitsIf13__nv_bfloat16S2_S2_fjLj2560ELj1ELj1ELj4ELj8ENS_18Kernel_traits_baseILj2560EfS2_S2_S2_fjLj128EEEEELb0ELb0ELb1EEEvNS_9BwdParamsE,"",@"SHT_CUDA_INFO"
	.sectionflags	@""
	.align	4


	//----- nvinfo : EIATTR_CUDA_API_VERSION
	.align		4
        /*0000*/ 	.byte	0x04, 0x37
        /*0002*/ 	.short	(.L_1171 - .L_1170)
.L_1170:
        /*0004*/ 	.word	0x00000082


	//----- nvinfo : EIATTR_KPARAM_INFO
	.align		4
.L_1171:
        /*0008*/ 	.byte	0x04, 0x17
        /*000a*/ 	.short	(.L_1173 - .L_1172)
.L_1172:
        /*000c*/ 	.word	0x00000000
        /*0010*/ 	.short	0x0000
        /*0012*/ 	.short	0x0000
        /*0014*/ 	.byte	0x00, 0xf0, 0xa1, 0x04


	//----- nvinfo : EIATTR_SPARSE_MMA_MASK
	.align		4
.L_1173:
        /*0018*/ 	.byte	0x03, 0x50
        /*001a*/ 	.short	0x0000


	//----- nvinfo : EIATTR_MAXREG_COUNT
	.align		4
        /*001c*/ 	.byte	0x03, 0x1b
        /*001e*/ 	.short	0x00ff


	//----- nvinfo : EIATTR_NUM_BARRIERS
	.align		4
        /*0020*/ 	.byte	0x02, 0x4c
        /*0022*/ 	.byte	0x01
	.zero		1


	//----- nvinfo : EIATTR_MERCURY_ISA_VERSION
	.align		4
        /*0024*/ 	.byte	0x03, 0x5f
        /*0026*/ 	.short	0x0101


	//----- nvinfo : EIATTR_COOP_GROUP_MASK_REGIDS
	.align		4
        /*0028*/ 	.byte	0x04, 0x29
        /*002a*/ 	.short	(.L_1175 - .L_1174)


	//   ....[0]....
.L_1174:
        /*002c*/ 	.word	0xffffffff


	//   ....[1]....
        /*0030*/ 	.word	0xffffffff


	//   ....[2]....
        /*0034*/ 	.word	0xffffffff


	//   ....[3]....
        /*0038*/ 	.word	0xffffffff


	//   ....[4]....
        /*003c*/ 	.word	0xffffffff


	//   ....[5]....
        /*0040*/ 	.word	0xffffffff


	//   ....[6]....
        /*0044*/ 	.word	0xffffffff


	//   ....[7]....
        /*0048*/ 	.word	0xffffffff


	//   ....[8]....
        /*004c*/ 	.word	0xffffffff


	//   ....[9]....
        /*0050*/ 	.word	0xffffffff


	//----- nvinfo : EIATTR_COOP_GROUP_INSTR_OFFSETS
	.align		4
.L_1175:
        /*0054*/ 	.byte	0x04, 0x28
        /*0056*/ 	.short	(.L_1177 - .L_1176)


	//   ....[0]....
.L_1176:
        /*0058*/ 	.word	0x00001960


	//   ....[1]....
        /*005c*/ 	.word	0x00001970


	//   ....[2]....
        /*0060*/ 	.word	0x000019a0


	//   ....[3]....
        /*0064*/ 	.word	0x000019b0


	//   ....[4]....
        /*0068*/ 	.word	0x000019e0


	//   ....[5]....
        /*006c*/ 	.word	0x000019f0


	//   ....[6]....
        /*0070*/ 	.word	0x00001a20


	//   ....[7]....
        /*0074*/ 	.word	0x00001a30


	//   ....[8]....
        /*0078*/ 	.word	0x00001a70


	//   ....[9]....
        /*007c*/ 	.word	0x00001a80


	//----- nvinfo : EIATTR_VRC_CTA_INIT_COUNT
	.align		4
.L_1177:
        /*0080*/ 	.byte	0x02, 0x4a
	.zero		1
	.zero		1


	//----- nvinfo : EIATTR_EXIT_INSTR_OFFSETS
	.align		4
        /*0084*/ 	.byte	0x04, 0x1c
        /*0086*/ 	.short	(.L_1179 - .L_1178)


	//   ....[0]....
.L_1178:
        /*0088*/ 	.word	0x000078a0


	//----- nvinfo : EIATTR_MAX_THREADS
	.align		4
.L_1179:
        /*008c*/ 	.byte	0x04, 0x05
        /*008e*/ 	.short	(.L_1181 - .L_1180)
.L_1180:
        /*0090*/ 	.word	0x00000080
        /*0094*/ 	.word	0x00000001
        /*0098*/ 	.word	0x00000001


	//----- nvinfo : EIATTR_CRS_STACK_SIZE
	.align		4
.L_1181:
        /*009c*/ 	.byte	0x04, 0x1e
        /*009e*/ 	.short	(.L_1183 - .L_1182)
.L_1182:
        /*00a0*/ 	.word	0x00000000


	//----- nvinfo : EIATTR_CBANK_PARAM_SIZE
	.align		4
.L_1183:
        /*00a4*/ 	.byte	0x03, 0x19
        /*00a6*/ 	.short	0x0128


	//----- nvinfo : EIATTR_PARAM_CBANK
	.align		4
        /*00a8*/ 	.byte	0x04, 0x0a
        /*00aa*/ 	.short	(.L_1185 - .L_1184)
	.align		4
.L_1184:
        /*00ac*/ 	.word	index@(.nv.constant0._ZN10layer_norm31ln_parallel_residual_bwd_kernelINS_13Kernel_traitsIf13__nv_bfloat16S2_S2_fjLj2560ELj1ELj1ELj4ELj8ENS_18Kernel_traits_baseILj2560EfS2_S2_S2_fjLj128EEEEELb0ELb0ELb1EEEvNS_9BwdParamsE)
        /*00b0*/ 	.short	0x0380
        /*00b2*/ 	.short	0x0128


	//----- nvinfo : EIATTR_SW_WAR
	.align		4
.L_1185:
        /*00b4*/ 	.byte	0x04, 0x36
        /*00b6*/ 	.short	(.L_1187 - .L_1186)
.L_1186:
        /*00b8*/ 	.word	0x00000008
.L_1187:


//--------------------- .nv.info._ZN10layer_norm31ln_parallel_residual_bwd_kernelINS_13Kernel_traitsIf13__nv_bfloat16S2_S2_fjLj2560ELj1ELj1ELj4ELj8ENS_18Kernel_traits_baseILj2560EfS2_S2_S2_fjLj128EEEEELb0ELb1ELb0EEEvNS_9BwdParamsE --------------------------
	.section	.nv.info._ZN10layer_norm31ln_parallel_residual_bwd_kernelINS_13Kernel_traitsIf13__nv_bfloat16S2_S2_fjLj2560ELj1ELj1ELj4ELj8ENS_18Kernel_traits_baseILj2560EfS2_S2_S2_fjLj128EEEEELb0ELb1ELb0EEEvNS_9BwdParamsE,"",@"SHT_CUDA_INFO"
	.sectionflags	@""
	.align	4


	//----- nvinfo : EIATTR_CUDA_API_VERSION
	.align		4
        /*0000*/ 	.byte	0x04, 0x37
        /*0002*/ 	.short	(.L_1189 - .L_1188)
.L_1188:
        /*0004*/ 	.word	0x00000082


	//----- nvinfo : EIATTR_KPARAM_INFO
	.align		4
.L_1189:
        /*0008*/ 	.byte	0x04, 0x17
        /*000a*/ 	.short	(.L_1191 - .L_1190)
.L_1190:
        /*000c*/ 	.word	0x00000000
        /*0010*/ 	.short	0x0000
        /*0012*/ 	.short	0x0000
        /*0014*/ 	.byte	0x00, 0xf0, 0xa1, 0x04


	//----- nvinfo : EIATTR_SPARSE_MMA_MASK
	.align		4
.L_1191:
        /*0018*/ 	.byte	0x03, 0x50
        /*001a*/ 	.short	0x0000


	//----- nvinfo : EIATTR_MAXREG_COUNT
	.align		4
        /*001c*/ 	.byte	0x03, 0x1b
        /*001e*/ 	.short	0x00ff


	//----- nvinfo : EIATTR_NUM_BARRIERS
	.align		4
        /*0020*/ 	.byte	0x02, 0x4c
        /*0022*/ 	.byte	0x01
	.zero		1


	//----- nvinfo : EIATTR_MERCURY_ISA_VERSION
	.align		4
        /*0024*/ 	.byte	0x03, 0x5f
        /*0026*/ 	.short	0x0101


	//----- nvinfo : EIATTR_COOP_GROUP_MASK_REGIDS
	.align		4
        /*0028*/ 	.byte	0x04, 0x29
        /*002a*/ 	.short	(.L_1193 - .L_1192)


	//   ....[0]....
.L_1192:
        /*002c*/ 	.word	0xffffffff


	//   ....[1]....
        /*0030*/ 	.word	0xffffffff


	//   ....[2]....
        /*0034*/ 	.word	0xffffffff


	//   ....[3]....
        /*0038*/ 	.word	0xffffffff


	//   ....[4]....
        /*003c*/ 	.word	0xffffffff


	//   ....[5]....
        /*0040*/ 	.word	0xffffffff


	//   ....[6]....
        /*0044*/ 	.word	0xffffffff


	//   ....[7]....
        /*0048*/ 	.word	0xffffffff


	//   ....[8]....
        /*004c*/ 	.word	0xffffffff


	//   ....[9]....
        /*0050*/ 	.word	0xffffffff


	//----- nvinfo : EIATTR_COOP_GROUP_INSTR_OFFSETS
	.align		4
.L_1193:
        /*0054*/ 	.byte	0x04, 0x28
        /*0056*/ 	.short	(.L_1195 - .L_1194)


	//   ....[0]....
.L_1194:
        /*0058*/ 	.word	0x00001860


	//   ....[1]....
        /*005c*/ 	.word	0x00001880


	//   ....[2]....
        /*0060*/ 	.word	0x000018b0


	//   ....[3]....
        /*0064*/ 	.word	0x000018c0


	//   ....[4]....
        /*0068*/ 	.word	0x000018f0


	//   ....[5]....
        /*006c*/ 	.word	0x00001900


	//   ....[6]....
        /*0070*/ 	.word	0x00001940


	//   ....[7]....
        /*0074*/ 	.word	0x00001950


	//   ....[8]....
        /*0078*/ 	.word	0x00001980


	//   ....[9]....
        /*007c*/ 	.word	0x000019a0


	//----- nvinfo : EIATTR_VRC_CTA_INIT_COUNT
	.align		4
.L_1195:
        /*0080*/ 	.byte	0x02, 0x4a
	.zero		1
	.zero		1


	//----- nvinfo : EIATTR_EXIT_INSTR_OFFSETS
	.align		4
        /*0084*/ 	.byte	0x04, 0x1c
        /*0086*/ 	.short	(.L_1197 - .L_1196)


	//   ....[0]....
.L_1196:
        /*0088*/ 	.word	0x000070b0


	//   ....[1]....
        /*008c*/ 	.word	0x00007130


	//----- nvinfo : EIATTR_MAX_THREADS
	.align		4
.L_1197:
        /*0090*/ 	.byte	0x04, 0x05
        /*0092*/ 	.short	(.L_1199 - .L_1198)
.L_1198:
        /*0094*/ 	.word	0x00000080
        /*0098*/ 	.word	0x00000001
        /*009c*/ 	.word	0x00000001


	//----- nvinfo : EIATTR_CRS_STACK_SIZE
	.align		4
.L_1199:
        /*00a0*/ 	.byte	0x04, 0x1e
        /*00a2*/ 	.short	(.L_1201 - .L_1200)
.L_1200:
        /*00a4*/ 	.word	0x00000000


	//----- nvinfo : EIATTR_CBANK_PARAM_SIZE
	.align		4
.L_1201:
        /*00a8*/ 	.byte	0x03, 0x19
        /*00aa*/ 	.short	0x0128


	//----- nvinfo : EIATTR_PARAM_CBANK
	.align		4
        /*00ac*/ 	.byte	0x04, 0x0a
        /*00ae*/ 	.short	(.L_1203 - .L_1202)
	.align		4
.L_1202:
        /*00b0*/ 	.word	index@(.nv.constant0._ZN10layer_norm31ln_parallel_residual_bwd_kernelINS_13Kernel_traitsIf13__nv_bfloat16S2_S2_fjLj2560ELj1ELj1ELj4ELj8ENS_18Kernel_traits_baseILj2560EfS2_S2_S2_fjLj128EEEEELb0ELb1ELb0EEEvNS_9BwdParamsE)
        /*00b4*/ 	.short	0x0380
        /*00b6*/ 	.short	0x0128


	//----- nvinfo : EIATTR_SW_WAR
	.align		4
.L_1203:
        /*00b8*/ 	.byte	0x04, 0x36
        /*00ba*/ 	.short	(.L_1205 - .L_1204)
.L_1204:
        /*00bc*/ 	.word	0x00000008
.L_1205:


//--------------------- .nv.info._ZN10layer_norm31ln_parallel_residual_bwd_kernelINS_13Kernel_traitsIf13__nv_bfloat16S2_S2_fjLj2560ELj1ELj1ELj4ELj8ENS_18Kernel_traits_baseILj2560EfS2_S2_S2_fjLj128EEEEELb0ELb1ELb1EEEvNS_9BwdParamsE --------------------------
	.section	.nv.info._ZN10layer_norm31ln_parallel_residual_bwd_kernelINS_13Kernel_traitsIf13__nv_bfloat16S2_S2_fjLj2560ELj1ELj1ELj4ELj8ENS_18Kernel_traits_baseILj2560EfS2_S2_S2_fjLj128EEEEELb0ELb1ELb1EEEvNS_9BwdParamsE,"",@"SHT_CUDA_INFO"
	.sectionflags	@""
	.align	4


	//----- nvinfo : EIATTR_CUDA_API_VERSION
	.align		4
        /*0000*/ 	.byte	0x04, 0x37
        /*0002*/ 	.short	(.L_1207 - .L_1206)
.L_1206:
        /*0004*/ 	.word	0x00000082


	//----- nvinfo : EIATTR_KPARAM_INFO
	.align		4
.L_1207:
        /*0008*/ 	.byte	0x04, 0x17
        /*000a*/ 	.short	(.L_1209 - .L_1208)
.L_1208:
        /*000c*/ 	.word	0x00000000
        /*0010*/ 	.short	0x0000
        /*0012*/ 	.short	0x0000
        /*0014*/ 	.byte	0x00, 0xf0, 0xa1, 0x04


	//----- nvinfo : EIATTR_SPARSE_MMA_MASK
	.align		4
.L_1209:
        /*0018*/ 	.byte	0x03, 0x50
        /*001a*/ 	.short	0x0000


	//----- nvinfo : EIATTR_MAXREG_COUNT
	.align		4
        /*001c*/ 	.byte	0x03, 0x1b
        /*001e*/ 	.short	0x00ff


	//----- nvinfo : EIATTR_NUM_BARRIERS
	.align		4
        /*0020*/ 	.byte	0x02, 0x4c
        /*0022*/ 	.byte	0x01
	.zero		1


	//----- nvinfo : EIATTR_MERCURY_ISA_VERSION
	.align		4
        /*0024*/ 	.byte	0x03, 0x5f
        /*0026*/ 	.short	0x0101


	//----- nvinfo : EIATTR_COOP_GROUP_MASK_REGIDS
	.align		4
        /*0028*/ 	.byte	0x04, 0x29
        /*002a*/ 	.short	(.L_1211 - .L_1210)


	//   ....[0]....
.L_1210:
        /*002c*/ 	.word	0xffffffff


	//   ....[1]....
        /*0030*/ 	.word	0xffffffff


	//   ....[2]....
        /*0034*/ 	.word	0xffffffff


	//   ....[3]....
        /*0038*/ 	.word	0xffffffff


	//   ....[4]....
        /*003c*/ 	.word	0xffffffff


	//   ....[5]....
        /*0040*/ 	.word	0xffffffff


	//   ....[6]....
        /*0044*/ 	.word	0xffffffff


	//   ....[7]....
        /*0048*/ 	.word	0xffffffff


	//   ....[8]....
        /*004c*/ 	.word	0xffffffff


	//   ....[9]....
        /*0050*/ 	.word	0xffffffff


	//----- nvinfo : EIATTR_COOP_GROUP_INSTR_OFFSETS
	.align		4
.L_1211:
        /*0054*/ 	.byte	0x04, 0x28
        /*0056*/ 	.short	(.L_1213 - .L_1212)


	//   ....[0]....
.L_1212:
        /*0058*/ 	.word	0x00001f80


	//   ....[1]....
        /*005c*/ 	.word	0x00001fb0


	//   ....[2]....
        /*0060*/ 	.word	0x00001fe0


	//   ....[3]....
        /*0064*/ 	.word	0x00001ff0


	//   ....[4]....
        /*0068*/ 	.word	0x00002020


	//   ....[5]....
        /*006c*/ 	.word	0x00002030


	//   ....[6]....
        /*0070*/ 	.word	0x00002060


	//   ....[7]....
        /*0074*/ 	.word	0x00002070


	//   ....[8]....
        /*0078*/ 	.word	0x000020a0


	//   ....[9]....
        /*007c*/ 	.word	0x000020b0


	//----- nvinfo : EIATTR_VRC_CTA_INIT_COUNT
	.align		4
.L_1213:
        /*0080*/ 	.byte	0x02, 0x4a
	.zero		1
	.zero		1


	//----- nvinfo : EIATTR_EXIT_INSTR_OFFSETS
	.align		4
        /*0084*/ 	.byte	0x04, 0x1c
        /*0086*/ 	.short	(.L_1215 - .L_1214)


	//   ....[0]....
.L_1214:
        /*0088*/ 	.word	0x000076f0


	//----- nvinfo : EIATTR_MAX_THREADS
	.align		4
.L_1215:
        /*008c*/ 	.byte	0x04, 0x05
        /*008e*/ 	.short	(.L_1217 - .L_1216)
.L_1216:
        /*0090*/ 	.word	0x00000080
        /*0094*/ 	.word	0x00000001
        /*0098*/ 	.word	0x00000001


	//----- nvinfo : EIATTR_CRS_STACK_SIZE
	.align		4
.L_1217:
        /*009c*/ 	.byte	0x04, 0x1e
        /*009e*/ 	.short	(.L_1219 - .L_1218)
.L_1218:
        /*00a0*/ 	.word	0x00000000


	//----- nvinfo : EIATTR_CBANK_PARAM_SIZE
	.align		4
.L_1219:
        /*00a4*/ 	.byte	0x03, 0x19
        /*00a6*/ 	.short	0x0128


	//----- nvinfo : EIATTR_PARAM_CBANK
	.align		4
        /*00a8*/ 	.byte	0x04, 0x0a
        /*00aa*/ 	.short	(.L_1221 - .L_1220)
	.align		4
.L_1220:
        /*00ac*/ 	.word	index@(.nv.constant0._ZN10layer_norm31ln_parallel_residual_bwd_kernelINS_13Kernel_traitsIf13__nv_bfloat16S2_S2_fjLj2560ELj1ELj1ELj4ELj8ENS_18Kernel_traits_baseILj2560EfS2_S2_S2_fjLj128EEEEELb0ELb1ELb1EEEvNS_9BwdParamsE)
        /*00b0*/ 	.short	0x0380
        /*00b2*/ 	.short	0x0128


	//----- nvinfo : EIATTR_SW_WAR
	.align		4
.L_1221:
        /*00b4*/ 	.byte	0x04, 0x36
        /*00b6*/ 	.short	(.L_1223 - .L_1222)
.L_1222:
        /*00b8*/ 	.word	0x00000008
.L_1223:


//--------------------- .nv.info._ZN10layer_norm31ln_parallel_residual_bwd_kernelINS_13Kernel_traitsIf13__nv_bfloat16S2_S2_fjLj2560ELj1ELj1ELj4ELj8ENS_18Kernel_traits_baseILj2560EfS2_S2_S2_fjLj128EEEEELb1ELb0ELb0EEEvNS_9BwdParamsE --------------------------
	.section	.nv.info._ZN10layer_norm31ln_parallel_residual_bwd_kernelINS_13Kernel_traitsIf13__nv_bfloat16S2_S2_fjLj2560ELj1ELj1ELj4ELj8ENS_18Kernel_traits_baseILj2560EfS2_S2_S2_fjLj128EEEEELb1ELb0ELb0EEEvNS_9BwdParamsE,"",@"SHT_CUDA_INFO"
	.sectionflags	@""
	.align	4


	//----- nvinfo : EIATTR_CUDA_API_VERSION
	.align		4
        /*0000*/ 	.byte	0x04, 0x37
        /*0002*/ 	.short	(.L_1225 - .L_1224)
.L_1224:
        /*0004*/ 	.word	0x00000082


	//----- nvinfo : EIATTR_KPARAM_INFO
	.align		4
.L_1225:
        /*0008*/ 	.byte	0x04, 0x17
        /*000a*/ 	.short	(.L_1227 - .L_1226)
.L_1226:
        /*000c*/ 	.word	0x00000000
        /*0010*/ 	.short	0x0000
        /*0012*/ 	.short	0x0000
        /*0014*/ 	.byte	0x00, 0xf0, 0xa1, 0x04


	//----- nvinfo : EIATTR_SPARSE_MMA_MASK
	.align		4
.L_1227:
        /*0018*/ 	.byte	0x03, 0x50
        /*001a*/ 	.short	0x0000


	//----- nvinfo : EIATTR_MAXREG_COUNT
	.align		4
        /*001c*/ 	.byte	0x03, 0x1b
        /*001e*/ 	.short	0x00ff


	//----- nvinfo : EIATTR_NUM_BARRIERS
	.align		4
        /*0020*/ 	.byte	0x02, 0x4c
        /*0022*/ 	.byte	0x01
	.zero		1


	//----- nvinfo : EIATTR_MERCURY_ISA_VERSION
	.align		4
        /*0024*/ 	.byte	0x03, 0x5f
        /*0026*/ 	.short	0x0101


	//----- nvinfo : EIATTR_COOP_GROUP_MASK_REGIDS
	.align		4
        /*0028*/ 	.byte	0x04, 0x29
        /*002a*/ 	.short	(.L_1229 - .L_1228)


	//   ....[0]....
.L_1228:
        /*002c*/ 	.word	0xffffffff


	//   ....[1]....
        /*0030*/ 	.word	0xffffffff


	//   ....[2]....
        /*0034*/ 	.word	0xffffffff


	//   ....[3]....
        /*0038*/ 	.word	0xffffffff


	//   ....[4]....
        /*003c*/ 	.word	0xffffffff


	//   ....[5]....
        /*0040*/ 	.word	0xffffffff


	//   ....[6]....
        /*0044*/ 	.word	0xffffffff


	//   ....[7]....
        /*0048*/ 	.word	0xffffffff


	//   ....[8]....
        /*004c*/ 	.word	0xffffffff


	//   ....[9]....
        /*0050*/ 	.word	0xffffffff


	//----- nvinfo : EIATTR_COOP_GROUP_INSTR_OFFSETS
	.align		4
.L_1229:
        /*0054*/ 	.byte	0x04, 0x28
        /*0056*/ 	.short	(.L_1231 - .L_1230)


	//   ....[0]....
.L_1230:
        /*0058*/ 	.word	0x00002630


	//   ....[1]....
        /*005c*/ 	.word	0x00002650


	//   ....[2]....
        /*0060*/ 	.word	0x00002680


	//   ....[3]....
        /*0064*/ 	.word	0x00002690


	//   ....[4]....
        /*0068*/ 	.word	0x000026d0


	//   ....[5]....
        /*006c*/ 	.word	0x000026e0


	//   ....[6]....
        /*0070*/ 	.word	0x00002720


	//   ....[7]....
        /*0074*/ 	.word	0x00002730


	//   ....[8]....
        /*0078*/ 	.word	0x00002760


	//   ....[9]....
        /*007c*/ 	.word	0x00002770


	//----- nvinfo : EIATTR_VRC_CTA_INIT_COUNT
	.align		4
.L_1231:
        /*0080*/ 	.byte	0x02, 0x4a
	.zero		1
	.zero		1


	//----- nvinfo : EIATTR_EXIT_INSTR_OFFSETS
	.align		4
        /*0084*/ 	.byte	0x04, 0x1c
        /*0086*/ 	.short	(.L_1233 - .L_1232)


	//   ....[0]....
.L_1232:
        /*0088*/ 	.word	0x0000ad20


	//   ....[1]....
        /*008c*/ 	.word	0x0000adf0


	//----- nvinfo : EIATTR_MAX_THREADS
	.align		4
.L_1233:
        /*0090*/ 	.byte	0x04, 0x05
        /*0092*/ 	.short	(.L_1235 - .L_1234)
.L_1234:
        /*0094*/ 	.word	0x00000080
        /*0098*/ 	.word	0x00000001
        /*009c*/ 	.word	0x00000001


	//----- nvinfo : EIATTR_CRS_STACK_SIZE
	.align		4
.L_1235:
        /*00a0*/ 	.byte	0x04, 0x1e
        /*00a2*/ 	.short	(.L_1237 - .L_1236)
.L_1236:
        /*00a4*/ 	.word	0x00000000


	//----- nvinfo : EIATTR_CBANK_PARAM_SIZE
	.align		4
.L_1237:
        /*00a8*/ 	.byte	0x03, 0x19
        /*00aa*/ 	.short	0x0128


	//----- nvinfo : EIATTR_PARAM_CBANK
	.align		4
        /*00ac*/ 	.byte	0x04, 0x0a
        /*00ae*/ 	.short	(.L_1239 - .L_1238)
	.align		4
.L_1238:
        /*00b0*/ 	.word	index@(.nv.constant0._ZN10layer_norm31ln_parallel_residual_bwd_kernelINS_13Kernel_traitsIf13__nv_bfloat16S2_S2_fjLj2560ELj1ELj1ELj4ELj8ENS_18Kernel_traits_baseILj2560EfS2_S2_S2_fjLj128EEEEELb1ELb0ELb0EEEvNS_9BwdParamsE)
        /*00b4*/ 	.short	0x0380
        /*00b6*/ 	.short	0x0128


	//----- nvinfo : EIATTR_SW_WAR
	.align		4
.L_1239:
        /*00b8*/ 	.byte	0x04, 0x36
        /*00ba*/ 	.short	(.L_1241 - .L_1240)
.L_1240:
        /*00bc*/ 	.word	0x00000008
.L_1241:


//--------------------- .nv.info._ZN10layer_norm31ln_parallel_residual_bwd_kernelINS_13Kernel_traitsIf13__nv_bfloat16S2_S2_fjLj2560ELj1ELj1ELj4ELj8ENS_18Kernel_traits_baseILj2560EfS2_S2_S2_fjLj128EEEEELb1ELb0ELb1EEEvNS_9BwdParamsE --------------------------
	.section	.nv.info._ZN10layer_norm31ln_parallel_residual_bwd_kernelINS_13Kernel_traitsIf13__nv_bfloat16S2_S2_fjLj2560ELj1ELj1ELj4ELj8ENS_18Kernel_traits_baseILj2560EfS2_S2_S2_fjLj128EEEEELb1ELb0ELb1EEEvNS_9BwdParamsE,"",@"SHT_CUDA_INFO"
	.sectionflags	@""
	.align	4


	//----- nvinfo : EIATTR_CUDA_API_VERSION
	.align		4
        /*0000*/ 	.byte	0x04, 0x37
        /*0002*/ 	.short	(.L_1243 - .L_1242)
.L_1242:
        /*0004*/ 	.word	0x00000082


	//----- nvinfo : EIATTR_KPARAM_INFO
	.align		4
.L_1243:
        /*0008*/ 	.byte	0x04, 0x17
        /*000a*/ 	.short	(.L_1245 - .L_1244)
.L_1244:
        /*000c*/ 	.word	0x00000000
        /*0010*/ 	.short	0x0000
        /*0012*/ 	.short	0x0000
        /*0014*/ 	.byte	0x00, 0xf0, 0xa1, 0x04


	//----- nvinfo : EIATTR_SPARSE_MMA_MASK
	.align		4
.L_1245:
        /*0018*/ 	.byte	0x03, 0x50
        /*001a*/ 	.short	0x0000


	//----- nvinfo : EIATTR_MAXREG_COUNT
	.align		4
        /*001c*/ 	.byte	0x03, 0x1b
        /*001e*/ 	.short	0x00ff


	//----- nvinfo : EIATTR_NUM_BARRIERS
	.align		4
        /*0020*/ 	.byte	0x02, 0x4c
        /*0022*/ 	.byte	0x01
	.zero		1


	//----- nvinfo : EIATTR_MERCURY_ISA_VERSION
	.align		4
        /*0024*/ 	.byte	0x03, 0x5f
        /*0026*/ 	.short	0x0101


	//----- nvinfo : EIATTR_COOP_GROUP_MASK_REGIDS
	.align		4
        /*0028*/ 	.byte	0x04, 0x29
        /*002a*/ 	.short	(.L_1247 - .L_1246)


	//   ....[0]....
.L_1246:
        /*002c*/ 	.word	0xffffffff


	//   ....[1]....
        /*0030*/ 	.word	0xffffffff


	//   ....[2]....
        /*0034*/ 	.word	0xffffffff


	//   ....[3]....
        /*0038*/ 	.word	0xffffffff


	//   ....[4]....
        /*003c*/ 	.word	0xffffffff


	//   ....[5]....
        /*0040*/ 	.word	0xffffffff


	//   ....[6]....
        /*0044*/ 	.word	0xffffffff


	//   ....[7]....
        /*0048*/ 	.word	0xffffffff


	//   ....[8]....
        /*004c*/ 	.word	0xffffffff


	//   ....[9]....
        /*0050*/ 	.word	0xffffffff


	//----- nvinfo : EIATTR_COOP_GROUP_INSTR_OFFSETS
	.align		4
.L_1247:
        /*0054*/ 	.byte	0x04, 0x28
        /*0056*/ 	.short	(.L_1249 - .L_1248)


	//   ....[0]....
.L_1248:
        /*0058*/ 	.word	0x00001bd0


	//   ....[1]....
        /*005c*/ 	.word	0x00001be0


	//   ....[2]....
        /*0060*/ 	.word	0x00001c10


	//   ....[3]....
        /*0064*/ 	.word	0x00001c20


	//   ....[4]....
        /*0068*/ 	.word	0x00001c50


	//   ....[5]....
        /*006c*/ 	.word	0x00001c60


	//   ....[6]....
        /*0070*/ 	.word	0x00001ca0


	//   ....[7]....
        /*0074*/ 	.word	0x00001cb0


	//   ....[8]....
        /*0078*/ 	.word	0x00001ce0


	//   ....[9]....
        /*007c*/ 	.word	0x00001cf0


	//----- nvinfo : EIATTR_VRC_CTA_INIT_COUNT
	.align		4
.L_1249:
        /*0080*/ 	.byte	0x02, 0x4a
	.zero		1
	.zero		1


	//----- nvinfo : EIATTR_EXIT_INSTR_OFFSETS
	.align		4
        /*0084*/ 	.byte	0x04, 0x1c
        /*0086*/ 	.short	(.L_1251 - .L_1250)


	//   ....[0]....
.L_1250:
        /*0088*/ 	.word	0x0000a510


	//----- nvinfo : EIATTR_MAX_THREADS
	.align		4
.L_1251:
        /*008c*/ 	.byte	0x04, 0x05
        /*008e*/ 	.short	(.L_1253 - .L_1252)
.L_1252:
        /*0090*/ 	.word	0x00000080
        /*0094*/ 	.word	0x00000001
        /*0098*/ 	.word	0x00000001


	//----- nvinfo : EIATTR_CRS_STACK_SIZE
	.align		4
.L_1253:
        /*009c*/ 	.byte	0x04, 0x1e
        /*009e*/ 	.short	(.L_1255 - .L_1254)
.L_1254:
        /*00a0*/ 	.word	0x00000000


	//----- nvinfo : EIATTR_CBANK_PARAM_SIZE
	.align		4
.L_1255:
        /*00a4*/ 	.byte	0x03, 0x19
        /*00a6*/ 	.short	0x0128


	//----- nvinfo : EIATTR_PARAM_CBANK
	.align		4
        /*00a8*/ 	.byte	0x04, 0x0a
        /*00aa*/ 	.short	(.L_1257 - .L_1256)
	.align		4
.L_1256:
        /*00ac*/ 	.word	index@(.nv.constant0._ZN10layer_norm31ln_parallel_residual_bwd_kernelINS_13Kernel_traitsIf13__nv_bfloat16S2_S2_fjLj2560ELj1ELj1ELj4ELj8ENS_18Kernel_traits_baseILj2560EfS2_S2_S2_fjLj128EEEEELb1ELb0ELb1EEEvNS_9BwdParamsE)
        /*00b0*/ 	.short	0x0380
        /*00b2*/ 	.short	0x0128


	//----- nvinfo : EIATTR_SW_WAR
	.align		4
.L_1257:
        /*00b4*/ 	.byte	0x04, 0x36
        /*00b6*/ 	.short	(.L_1259 - .L_1258)
.L_1258:
        /*00b8*/ 	.word	0x00000008
.L_1259:


//--------------------- .nv.info._ZN10layer_norm22ln_bwd_finalize_kernelINS_22Kernel_traits_finalizeILj2560Ef13__nv_bfloat16S2_S2_fjLb0ELj1024ELj4ENS_18Kernel_traits_baseILj2560EfS2_S2_S2_fjLj1024EEEEELb0ELb0EEEvNS_9BwdParamsE --------------------------
	.section	.nv.info._ZN10layer_norm22ln_bwd_finalize_kernelINS_22Kernel_traits_finalizeILj2560Ef13__nv_bfloat16S2_S2_fjLb0ELj1024ELj4ENS_18Kernel_traits_baseILj2560EfS2_S2_S2_fjLj1024EEEEELb0ELb0EEEvNS_9BwdParamsE,"",@"SHT_CUDA_INFO"
	.sectionflags	@""
	.align	4


	//----- nvinfo : EIATTR_CUDA_API_VERSION
	.align		4
        /*0000*/ 	.byte	0x04, 0x37
        /*0002*/ 	.short	(.L_1261 - .L_1260)
.L_1260:
        /*0004*/ 	.word	0x00000082


	//----- nvinfo : EIATTR_KPARAM_INFO
	.align		4
.L_1261:
        /*0008*/ 	.byte	0x04, 0x17
        /*000a*/ 	.short	(.L_1263 - .L_1262)
.L_1262:
        /*000c*/ 	.word	0x00000000
        /*0010*/ 	.short	0x0000
        /*0012*/ 	.short	0x0000
        /*0014*/ 	.byte	0x00, 0xf0, 0xa1, 0x04


	//----- nvinfo : EIATTR_SPARSE_MMA_MASK
	.align		4
.L_1263:
        /*0018*/ 	.byte	0x03, 0x50
        /*001a*/ 	.short	0x0000


	//----- nvinfo : EIATTR_MAXREG_COUNT
	.align		4
        /*001c*/ 	.byte	0x03, 0x1b
        /*001e*/ 	.short	0x0040


	//----- nvinfo : EIATTR_NUM_BARRIERS
	.align		4
        /*0020*/ 	.byte	0x02, 0x4c
        /*0022*/ 	.byte	0x01
	.zero		1


	//----- nvinfo : EIATTR_MERCURY_ISA_VERSION
	.align		4
        /*0024*/ 	.byte	0x03, 0x5f
        /*0026*/ 	.short	0x0101


	//----- nvinfo : EIATTR_COOP_GROUP_MASK_REGIDS
	.align		4
        /*0028*/ 	.byte	0x04, 0x29
        /*002a*/ 	.short	(.L_1265 - .L_1264)


	//   ....[0]....
.L_1264:
        /*002c*/ 	.word	0xffffffff


	//   ....[1]....
        /*0030*/ 	.word	0xffffffff


	//   ....[2]....
        /*0034*/ 	.word	0xffffffff


	//   ....[3]....
        /*0038*/ 	.word	0xffffffff


	//   ....[4]....
        /*003c*/ 	.word	0xffffffff


	//   ....[5]....
        /*0040*/ 	.word	0xffffffff


	//   ....[6]....
        /*0044*/ 	.word	0xffffffff


	//   ....[7]....
        /*0048*/ 	.word	0xffffffff


	//   ....[8]....
        /*004c*/ 	.word	0xffffffff


	//   ....[9]....
        /*0050*/ 	.word	0xffffffff


	//----- nvinfo : EIATTR_COOP_GROUP_INSTR_OFFSETS
	.align		4
.L_1265:
        /*0054*/ 	.byte	0x04, 0x28
        /*0056*/ 	.short	(.L_1267 - .L_1266)


	//   ....[0]....
.L_1266:
        /*0058*/ 	.word	0x000015e0


	//   ....[1]....
        /*005c*/ 	.word	0x000015f0


	//   ....[2]....
        /*0060*/ 	.word	0x00001620


	//   ....[3]....
        /*0064*/ 	.word	0x00001630


	//   ....[4]....
        /*0068*/ 	.word	0x00001660


	//   ....[5]....
        /*006c*/ 	.word	0x00001670


	//   ....[6]....
        /*0070*/ 	.word	0x000016b0


	//   ....[7]....
        /*0074*/ 	.word	0x000016e0


	//   ....[8]....
        /*0078*/ 	.word	0x00001710


	//   ....[9]....
        /*007c*/ 	.word	0x00001720


	//----- nvinfo : EIATTR_VRC_CTA_INIT_COUNT
	.align		4
.L_1267:
        /*0080*/ 	.byte	0x02, 0x4a
	.zero		1
	.zero		1


	//----- nvinfo : EIATTR_EXIT_INSTR_OFFSETS
	.align		4
        /*0084*/ 	.byte	0x04, 0x1c
        /*0086*/ 	.short	(.L_1269 - .L_1268)


	//   ....[0]....
.L_1268:
        /*0088*/ 	.word	0x00000060


	//   ....[1]....
        /*008c*/ 	.word	0x00001780


	//   ....[2]....
        /*0090*/ 	.word	0x000017b0


	//   ....[3]....
        /*0094*/ 	.word	0x00001850


	//----- nvinfo : EIATTR_MAX_THREADS
	.align		4
.L_1269:
        /*0098*/ 	.byte	0x04, 0x05
        /*009a*/ 	.short	(.L_1271 - .L_1270)
.L_1270:
        /*009c*/ 	.word	0x00000400
        /*00a0*/ 	.word	0x00000001
        /*00a4*/ 	.word	0x00000001


	//----- nvinfo : EIATTR_CRS_STACK_SIZE
	.align		4
.L_1271:
        /*00a8*/ 	.byte	0x04, 0x1e
        /*00aa*/ 	.short	(.L_1273 - .L_1272)
.L_1272:
        /*00ac*/ 	.word	0x00000000


	//----- nvinfo : EIATTR_CBANK_PARAM_SIZE
	.align		4
.L_1273:
        /*00b0*/ 	.byte	0x03, 0x19
        /*00b2*/ 	.short	0x0128


	//----- nvinfo : EIATTR_PARAM_CBANK
	.align		4
        /*00b4*/ 	.byte	0x04, 0x0a
        /*00b6*/ 	.short	(.L_1275 - .L_1274)
	.align		4
.L_1274:
        /*00b8*/ 	.word	index@(.nv.constant0._ZN10layer_norm22ln_bwd_finalize_kernelINS_22Kernel_traits_finalizeILj2560Ef13__nv_bfloat16S2_S2_fjLb0ELj1024ELj4ENS_18Kernel_traits_baseILj2560EfS2_S2_S2_fjLj1024EEEEELb0ELb0EEEvNS_9BwdParamsE)
        /*00bc*/ 	.short	0x0380
        /*00be*/ 	.short	0x0128


	//----- nvinfo : EIATTR_SW_WAR
	.align		4
.L_1275:
        /*00c0*/ 	.byte	0x04, 0x36
        /*00c2*/ 	.short	(.L_1277 - .L_1276)
.L_1276:
        /*00c4*/ 	.word	0x00000008
.L_1277:


//--------------------- .nv.info._ZN10layer_norm40ln_parallel_residual_bwd_finalize_kernelINS_22Kernel_traits_finalizeILj2560Ef13__nv_bfloat16S2_S2_fjLb0ELj1024ELj4ENS_18Kernel_traits_baseILj2560EfS2_S2_S2_fjLj1024EEEEELb0EEEvNS_9BwdParamsE --------------------------
	.section	.nv.info._ZN10layer_norm40ln_parallel_residual_bwd_finalize_kernelINS_22Kernel_traits_finalizeILj2560Ef13__nv_bfloat16S2_S2_fjLb0ELj1024ELj4ENS_18Kernel_traits_baseILj2560EfS2_S2_S2_fjLj1024EEEEELb0EEEvNS_9BwdParamsE,"",@"SHT_CUDA_INFO"
	.sectionflags	@""
	.align	4


	//----- nvinfo : EIATTR_CUDA_API_VERSION
	.align		4
        /*0000*/ 	.byte	0x04, 0x37
        /*0002*/ 	.short	(.L_1279 - .L_1278)
.L_1278:
        /*0004*/ 	.word	0x00000082


	//----- nvinfo : EIATTR_KPARAM_INFO
	.align		4
.L_1279:
        /*0008*/ 	.byte	0x04, 0x17
        /*000a*/ 	.short	(.L_1281 - .L_1280)
.L_1280:
        /*000c*/ 	.word	0x00000000
        /*0010*/ 	.short	0x0000
        /*0012*/ 	.short	0x0000
        /*0014*/ 	.byte	0x00, 0xf0, 0xa1, 0x04


	//----- nvinfo : EIATTR_SPARSE_MMA_MASK
	.align		4
.L_1281:
        /*0018*/ 	.byte	0x03, 0x50
        /*001a*/ 	.short	0x0000


	//----- nvinfo : EIATTR_MAXREG_COUNT
	.align		4
        /*001c*/ 	.byte	0x03, 0x1b
        /*001e*/ 	.short	0x0040


	//----- nvinfo : EIATTR_NUM_BARRIERS
	.align		4
        /*0020*/ 	.byte	0x02, 0x4c
        /*0022*/ 	.byte	0x01
	.zero		1


	//----- nvinfo : EIATTR_MERCURY_ISA_VERSION
	.align		4
        /*0024*/ 	.byte	0x03, 0x5f
        /*0026*/ 	.short	0x0101


	//----- nvinfo : EIATTR_COOP_GROUP_MASK_REGIDS
	.align		4
        /*0028*/ 	.byte	0x04, 0x29
        /*002a*/ 	.short	(.L_1283 - .L_1282)


	//   ....[0]....
.L_1282:
        /*002c*/ 	.word	0xffffffff


	//   ....[1]....
        /*0030*/ 	.word	0xffffffff


	//   ....[2]....
        /*0034*/ 	.word	0xffffffff


	//   ....[3]....
        /*0038*/ 	.word	0xffffffff


	//   ....[4]....
        /*003c*/ 	.word	0xffffffff


	//   ....[5]....
        /*0040*/ 	.word	0xffffffff


	//   ....[6]....
        /*0044*/ 	.word	0xffffffff


	//   ....[7]....
        /*0048*/ 	.word	0xffffffff


	//   ....[8]....
        /*004c*/ 	.word	0xffffffff


	//   ....[9]....
        /*0050*/ 	.word	0xffffffff


	//   ....[10]....
        /*0054*/ 	.word	0xffffffff


	//   ....[11]....
        /*0058*/ 	.word	0xffffffff


	//   ....[12]....
        /*005c*/ 	.word	0xffffffff


	//   ....[13]....
        /*0060*/ 	.word	0xffffffff


	//   ....[14]....
        /*0064*/ 	.word	0xffffffff


	//   ....[15]....
        /*0068*/ 	.word	0xffffffff


	//   ....[16]....
        /*006c*/ 	.word	0xffffffff


	//   ....[17]....
        /*0070*/ 	.word	0xffffffff


	//   ....[18]....
        /*0074*/ 	.word	0xffffffff


	//   ....[19]....
        /*0078*/ 	.word	0xffffffff


	//----- nvinfo : EIATTR_COOP_GROUP_INSTR_OFFSETS
	.align		4
.L_1283:
        /*007c*/ 	.byte	0x04, 0x28
        /*007e*/ 	.short	(.L_1285 - .L_1284)


	//   ....[0]....
.L_1284:
        /*0080*/ 	.word	0x000013b0


	//   ....[1]....
        /*0084*/ 	.word	0x000013c0


	//   ....[2]....
        /*0088*/ 	.word	0x000013d0


	//   ....[3]....
        /*008c*/ 	.word	0x000013e0


	//   ....[4]....
        /*0090*/ 	.word	0x00001410


	//   ....[5]....
        /*0094*/ 	.word	0x00001430


	//   ....[6]....
        /*0098*/ 	.word	0x00001450


	//   ....[7]....
        /*009c*/ 	.word	0x00001460


	//   ....[8]....
        /*00a0*/ 	.word	0x000014a0


	//   ....[9]....
        /*00a4*/ 	.word	0x000014c0


	//   ....[10]....
        /*00a8*/ 	.word	0x000014d0


	//   ....[11]....
        /*00ac*/ 	.word	0x000014e0


	//   ....[12]....
        /*00b0*/ 	.word	0x00001510


	//   ....[13]....
        /*00b4*/ 	.word	0x00001530


	//   ....[14]....
        /*00b8*/ 	.word	0x00001550


	//   ....[15]....
        /*00bc*/ 	.word	0x00001560


	//   ....[16]....
        /*00c0*/ 	.word	0x000015a0


	//   ....[17]....
        /*00c4*/ 	.word	0x000015d0


	//   ....[18]....
        /*00c8*/ 	.word	0x00001600


	//   ....[19]....
        /*00cc*/ 	.word	0x00001610


	//----- nvinfo : EIATTR_VRC_CTA_INIT_COUNT
	.align		4
.L_1285:
        /*00d0*/ 	.byte	0x02, 0x4a
	.zero		1
	.zero		1


	//----- nvinfo : EIATTR_EXIT_INSTR_OFFSETS
	.align		4
        /*00d4*/ 	.byte	0x04, 0x1c
        /*00d6*/ 	.short	(.L_1287 - .L_1286)


	//   ....[0]....
.L_1286:
        /*00d8*/ 	.word	0x00000060


	//   ....[1]....
        /*00dc*/ 	.word	0x000016b0


	//   ....[2]....
        /*00e0*/ 	.word	0x000016e0


	//   ....[3]....
        /*00e4*/ 	.word	0x00001800


	//----- nvinfo : EIATTR_MAX_THREADS
	.align		4
.L_1287:
        /*00e8*/ 	.byte	0x04, 0x05
        /*00ea*/ 	.short	(.L_1289 - .L_1288)
.L_1288:
        /*00ec*/ 	.word	0x00000400
        /*00f0*/ 	.word	0x00000001
        /*00f4*/ 	.word	0x00000001


	//----- nvinfo : EIATTR_CRS_STACK_SIZE
	.align		4
.L_1289:
        /*00f8*/ 	.byte	0x04, 0x1e
        /*00fa*/ 	.short	(.L_1291 - .L_1290)
.L_1290:
        /*00fc*/ 	.word	0x00000000


	//----- nvinfo : EIATTR_CBANK_PARAM_SIZE
	.align		4
.L_1291:
        /*0100*/ 	.byte	0x03, 0x19
        /*0102*/ 	.short	0x0128


	//----- nvinfo : EIATTR_PARAM_CBANK
	.align		4
        /*0104*/ 	.byte	0x04, 0x0a
        /*0106*/ 	.short	(.L_1293 - .L_1292)
	.align		4
.L_1292:
        /*0108*/ 	.word	index@(.nv.constant0._ZN10layer_norm40ln_parallel_residual_bwd_finalize_kernelINS_22Kernel_traits_finalizeILj2560Ef13__nv_bfloat16S2_S2_fjLb0ELj1024ELj4ENS_18Kernel_traits_baseILj2560EfS2_S2_S2_fjLj1024EEEEELb0EEEvNS_9BwdParamsE)
        /*010c*/ 	.short	0x0380
        /*010e*/ 	.short	0x0128


	//----- nvinfo : EIATTR_SW_WAR
	.align		4
.L_1293:
        /*0110*/ 	.byte	0x04, 0x36
        /*0112*/ 	.short	(.L_1295 - .L_1294)
.L_1294:
        /*0114*/ 	.word	0x00000008
.L_1295:


//--------------------- .nv.info._ZN10layer_norm31ln_parallel_residual_bwd_kernelINS_13Kernel_traitsIf13__nv_bfloat16S2_S2_fjLj2560ELj1ELj1ELj4ELj8ENS_18Kernel_traits_baseILj2560EfS2_S2_S2_fjLj128EEEEELb1ELb1ELb0EEEvNS_9BwdParamsE --------------------------
	.section	.nv.info._ZN10layer_norm31ln_parallel_residual_bwd_kernelINS_13Kernel_traitsIf13__nv_bfloat16S2_S2_fjLj2560ELj1ELj1ELj4ELj8ENS_18Kernel_traits_baseILj2560EfS2_S2_S2_fjLj128EEEEELb1ELb1ELb0EEEvNS_9BwdParamsE,"",@"SHT_CUDA_INFO"
	.sectionflags	@""
	.align	4


	//----- nvinfo : EIATTR_CUDA_API_VERSION
	.align		4
        /*0000*/ 	.byte	0x04, 0x37
        /*0002*/ 	.short	(.L_1297 - .L_1296)
.L_1296:
        /*0004*/ 	.word	0x00000082


	//----- nvinfo : EIATTR_KPARAM_INFO
	.align		4
.L_1297:
        /*0008*/ 	.byte	0x04, 0x17
        /*000a*/ 	.short	(.L_1299 - .L_1298)
.L_1298:
        /*000c*/ 	.word	0x00000000
        /*0010*/ 	.short	0x0000
        /*0012*/ 	.short	0x0000
        /*0014*/ 	.byte	0x00, 0xf0, 0xa1, 0x04


	//----- nvinfo : EIATTR_SPARSE_MMA_MASK
	.align		4
.L_1299:
        /*0018*/ 	.byte	0x03, 0x50
        /*001a*/ 	.short	0x0000


	//----- nvinfo : EIATTR_MAXREG_COUNT
	.align		4
        /*001c*/ 	.byte	0x03, 0x1b
        /*001e*/ 	.short	0x00ff


	//----- nvinfo : EIATTR_NUM_BARRIERS
	.align		4
        /*0020*/ 	.byte	0x02, 0x4c
        /*0022*/ 	.byte	0x01
	.zero		1


	//----- nvinfo : EIATTR_MERCURY_ISA_VERSION
	.align		4
        /*0024*/ 	.byte	0x03, 0x5f
        /*0026*/ 	.short	0x0101


	//----- nvinfo : EIATTR_COOP_GROUP_MASK_REGIDS
	.align		4
        /*0028*/ 	.byte	0x04, 0x29
        /*002a*/ 	.short	(.L_1301 - .L_1300)


	//   ....[0]....
.L_1300:
        /*002c*/ 	.word	0xffffffff


	//   ....[1]....
        /*0030*/ 	.word	0xffffffff


	//   ....[2]....
        /*0034*/ 	.word	0xffffffff


	//   ....[3]....
        /*0038*/ 	.word	0xffffffff


	//   ....[4]....
        /*003c*/ 	.word	0xffffffff


	//   ....[5]....
        /*0040*/ 	.word	0xffffffff


	//   ....[6]....
        /*0044*/ 	.word	0xffffffff


	//   ....[7]....
        /*0048*/ 	.word	0xffffffff


	//   ....[8]....
        /*004c*/ 	.word	0xffffffff


	//   ....[9]....
        /*0050*/ 	.word	0xffffffff


	//----- nvinfo : EIATTR_COOP_GROUP_INSTR_OFFSETS
	.align		4
.L_1301:
        /*0054*/ 	.byte	0x04, 0x28
        /*0056*/ 	.short	(.L_1303 - .L_1302)


	//   ....[0]....
.L_1302:
        /*0058*/ 	.word	0x00001b80


	//   ....[1]....
        /*005c*/ 	.word	0x00001ba0


	//   ....[2]....
        /*0060*/ 	.word	0x00001be0


	//   ....[3]....
        /*0064*/ 	.word	0x00001bf0


	//   ....[4]....
        /*0068*/ 	.word	0x00001c30


	//   ....[5]....
        /*006c*/ 	.word	0x00001c40


	//   ....[6]....
        /*0070*/ 	.word	0x00001c70


	//   ....[7]....
        /*0074*/ 	.word	0x00001c80


	//   ....[8]....
        /*0078*/ 	.word	0x00001cb0


	//   ....[9]....
        /*007c*/ 	.word	0x00001cc0


	//----- nvinfo : EIATTR_VRC_CTA_INIT_COUNT
	.align		4
.L_1303:
        /*0080*/ 	.byte	0x02, 0x4a
	.zero		1
	.zero		1


	//----- nvinfo : EIATTR_EXIT_INSTR_OFFSETS
	.align		4
        /*0084*/ 	.byte	0x04, 0x1c
        /*0086*/ 	.short	(.L_1305 - .L_1304)


	//   ....[0]....
.L_1304:
        /*0088*/ 	.word	0x00009fe0


	//   ....[1]....
        /*008c*/ 	.word	0x0000a060


	//----- nvinfo : EIATTR_MAX_THREADS
	.align		4
.L_1305:
        /*0090*/ 	.byte	0x04, 0x05
        /*0092*/ 	.short	(.L_1307 - .L_1306)
.L_1306:
        /*0094*/ 	.word	0x00000080
        /*0098*/ 	.word	0x00000001
        /*009c*/ 	.word	0x00000001


	//----- nvinfo : EIATTR_CRS_STACK_SIZE
	.align		4
.L_1307:
        /*00a0*/ 	.byte	0x04, 0x1e
        /*00a2*/ 	.short	(.L_1309 - .L_1308)
.L_1308:
        /*00a4*/ 	.word	0x00000000


	//----- nvinfo : EIATTR_CBANK_PARAM_SIZE
	.align		4
.L_1309:
        /*00a8*/ 	.byte	0x03, 0x19
        /*00aa*/ 	.short	0x0128


	//----- nvinfo : EIATTR_PARAM_CBANK
	.align		4
        /*00ac*/ 	.byte	0x04, 0x0a
        /*00ae*/ 	.short	(.L_1311 - .L_1310)
	.align		4
.L_1310:
        /*00b0*/ 	.word	index@(.nv.constant0._ZN10layer_norm31ln_parallel_residual_bwd_kernelINS_13Kernel_traitsIf13__nv_bfloat16S2_S2_fjLj2560ELj1ELj1ELj4ELj8ENS_18Kernel_traits_baseILj2560EfS2_S2_S2_fjLj128EEEEELb1ELb1ELb0EEEvNS_9BwdParamsE)
        /*00b4*/ 	.short	0x0380
        /*00b6*/ 	.short	0x0128


	//----- nvinfo : EIATTR_SW_WAR
	.align		4
.L_1311:
        /*00b8*/ 	.byte	0x04, 0x36
        /*00ba*/ 	.short	(.L_1313 - .L_1312)
.L_1312:
        /*00bc*/ 	.word	0x00000008
.L_1313:


//--------------------- .nv.info._ZN10layer_norm22ln_bwd_finalize_kernelINS_22Kernel_traits_finalizeILj2560Ef13__nv_bfloat16S2_S2_fjLb0ELj1024ELj4ENS_18Kernel_traits_baseILj2560EfS2_S2_S2_fjLj1024EEEEELb0ELb1EEEvNS_9BwdParamsE --------------------------
	.section	.nv.info._ZN10layer_norm22ln_bwd_finalize_kernelINS_22Kernel_traits_finalizeILj2560Ef13__nv_bfloat16S2_S2_fjLb0ELj1024ELj4ENS_18Kernel_traits_baseILj2560EfS2_S2_S2_fjLj1024EEEEELb0ELb1EEEvNS_9BwdParamsE,"",@"SHT_CUDA_INFO"
	.sectionflags	@""
	.align	4


	//----- nvinfo : EIATTR_CUDA_API_VERSION
	.align		4
        /*0000*/ 	.byte	0x04, 0x37
        /*0002*/ 	.short	(.L_1315 - .L_1314)
.L_1314:
        /*0004*/ 	.word	0x00000082


	//----- nvinfo : EIATTR_KPARAM_INFO
	.align		4
.L_1315:
        /*0008*/ 	.byte	0x04, 0x17
        /*000a*/ 	.short	(.L_1317 - .L_1316)
.L_1316:
        /*000c*/ 	.word	0x00000000
        /*0010*/ 	.short	0x0000
        /*0012*/ 	.short	0x0000
        /*0014*/ 	.byte	0x00, 0xf0, 0xa1, 0x04


	//----- nvinfo : EIATTR_SPARSE_MMA_MASK
	.align		4
.L_1317:
        /*0018*/ 	.byte	0x03, 0x50
        /*001a*/ 	.short	0x0000


	//----- nvinfo : EIATTR_MAXREG_COUNT
	.align		4
        /*001c*/ 	.byte	0x03, 0x1b
        /*001e*/ 	.short	0x0040


	//----- nvinfo : EIATTR_NUM_BARRIERS
	.align		4
        /*0020*/ 	.byte	0x02, 0x4c
        /*0022*/ 	.byte	0x01
	.zero		1


	//----- nvinfo : EIATTR_MERCURY_ISA_VERSION
	.align		4
        /*0024*/ 	.byte	0x03, 0x5f
        /*0026*/ 	.short	0x0101


	//----- nvinfo : EIATTR_COOP_GROUP_MASK_REGIDS
	.align		4
        /*0028*/ 	.byte	0x04, 0x29
        /*002a*/ 	.short	(.L_1319 - .L_1318)


	//   ....[0]....
.L_1318:
        /*002c*/ 	.word	0xffffffff


	//   ....[1]....
        /*0030*/ 	.word	0xffffffff


	//   ....[2]....
        /*0034*/ 	.word	0xffffffff


	//   ....[3]....
        /*0038*/ 	.word	0xffffffff


	//   ....[4]....
        /*003c*/ 	.word	0xffffffff


	//   ....[5]....
        /*0040*/ 	.word	0xffffffff


	//   ....[6]....
        /*0044*/ 	.word	0xffffffff


	//   ....[7]....
        /*0048*/ 	.word	0xffffffff


	//   ....[8]....
        /*004c*/ 	.word	0xffffffff


	//   ....[9]....
        /*0050*/ 	.word	0xffffffff


	//----- nvinfo : EIATTR_COOP_GROUP_INSTR_OFFSETS
	.align		4
.L_1319:
        /*0054*/ 	.byte	0x04, 0x28
        /*0056*/ 	.short	(.L_1321 - .L_1320)


	//   ....[0]....
.L_1320:
        /*0058*/ 	.word	0x00001630


	//   ....[1]....
        /*005c*/ 	.word	0x00001640


	//   ....[2]....
        /*0060*/ 	.word	0x00001670


	//   ....[3]....
        /*0064*/ 	.word	0x00001680


	//   ....[4]....
        /*0068*/ 	.word	0x000016b0


	//   ....[5]....
        /*006c*/ 	.word	0x000016c0


	//   ....[6]....
        /*0070*/ 	.word	0x000016f0


	//   ....[7]....
        /*0074*/ 	.word	0x00001710


	//   ....[8]....
        /*0078*/ 	.word	0x00001740


	//   ....[9]....
        /*007c*/ 	.word	0x00001750


	//----- nvinfo : EIATTR_VRC_CTA_INIT_COUNT
	.align		4
.L_1321:
        /*0080*/ 	.byte	0x02, 0x4a
	.zero		1
	.zero		1


	//----- nvinfo : EIATTR_EXIT_INSTR_OFFSETS
	.align		4
        /*0084*/ 	.byte	0x04, 0x1c
        /*0086*/ 	.short	(.L_1323 - .L_1322)


	//   ....[0]....
.L_1322:
        /*0088*/ 	.word	0x00000070


	//   ....[1]....
        /*008c*/ 	.word	0x000017b0


	//   ....[2]....
        /*0090*/ 	.word	0x00001860


	//----- nvinfo : EIATTR_MAX_THREADS
	.align		4
.L_1323:
        /*0094*/ 	.byte	0x04, 0x05
        /*0096*/ 	.short	(.L_1325 - .L_1324)
.L_1324:
        /*0098*/ 	.word	0x00000400
        /*009c*/ 	.word	0x00000001
        /*00a0*/ 	.word	0x00000001


	//----- nvinfo : EIATTR_CRS_STACK_SIZE
	.align		4
.L_1325:
        /*00a4*/ 	.byte	0x04, 0x1e
        /*00a6*/ 	.short	(.L_1327 - .L_1326)
.L_1326:
        /*00a8*/ 	.word	0x00000000


	//----- nvinfo : EIATTR_CBANK_PARAM_SIZE
	.align		4
.L_1327:
        /*00ac*/ 	.byte	0x03, 0x19
        /*00ae*/ 	.short	0x0128


	//----- nvinfo : EIATTR_PARAM_CBANK
	.align		4
        /*00b0*/ 	.byte	0x04, 0x0a
        /*00b2*/ 	.short	(.L_1329 - .L_1328)
	.align		4
.L_1328:
        /*00b4*/ 	.word	index@(.nv.constant0._ZN10layer_norm22ln_bwd_finalize_kernelINS_22Kernel_traits_finalizeILj2560Ef13__nv_bfloat16S2_S2_fjLb0ELj1024ELj4ENS_18Kernel_traits_baseILj2560EfS2_S2_S2_fjLj1024EEEEELb0ELb1EEEvNS_9BwdParamsE)
        /*00b8*/ 	.short	0x0380
        /*00ba*/ 	.short	0x0128


	//----- nvinfo : EIATTR_SW_WAR
	.align		4
.L_1329:
        /*00bc*/ 	.byte	0x04, 0x36
        /*00be*/ 	.short	(.L_1331 - .L_1330)
.L_1330:
        /*00c0*/ 	.word	0x00000008
.L_1331:


//--------------------- .nv.info._ZN10layer_norm40ln_parallel_residual_bwd_finalize_kernelINS_22Kernel_traits_finalizeILj2560Ef13__nv_bfloat16S2_S2_fjLb0ELj1024ELj4ENS_18Kernel_traits_baseILj2560EfS2_S2_S2_fjLj1024EEEEELb1EEEvNS_9BwdParamsE --------------------------
	.section	.nv.info._ZN10layer_norm40ln_parallel_residual_bwd_finalize_kernelINS_22Kernel_traits_finalizeILj2560Ef13__nv_bfloat16S2_S2_fjLb0ELj1024ELj4ENS_18Kernel_traits_baseILj2560EfS2_S2_S2_fjLj1024EEEEELb1EEEvNS_9BwdParamsE,"",@"SHT_CUDA_INFO"
	.sectionflags	@""
	.align	4


	//----- nvinfo : EIATTR_CUDA_API_VERSION
	.align		4
        /*0000*/ 	.byte	0x04, 0x37
        /*0002*/ 	.short	(.L_1333 - .L_1332)
.L_1332:
        /*0004*/ 	.word	0x00000082


	//----- nvinfo : EIATTR_KPARAM_INFO
	.align		4
.L_1333:
        /*0008*/ 	.byte	0x04, 0x17
        /*000a*/ 	.short	(.L_1335 - .L_1334)
.L_1334:
        /*000c*/ 	.word	0x00000000
        /*0010*/ 	.short	0x0000
        /*0012*/ 	.short	0x0000
        /*0014*/ 	.byte	0x00, 0xf0, 0xa1, 0x04


	//----- nvinfo : EIATTR_SPARSE_MMA_MASK
	.align		4
.L_1335:
        /*0018*/ 	.byte	0x03, 0x50
        /*001a*/ 	.short	0x0000


	//----- nvinfo : EIATTR_MAXREG_COUNT
	.align		4
        /*001c*/ 	.byte	0x03, 0x1b
        /*001e*/ 	.short	0x0040


	//----- nvinfo : EIATTR_NUM_BARRIERS
	.align		4
        /*0020*/ 	.byte	0x02, 0x4c
        /*0022*/ 	.byte	0x01
	.zero		1


	//----- nvinfo : EIATTR_MERCURY_ISA_VERSION
	.align		4
        /*0024*/ 	.byte	0x03, 0x5f
        /*0026*/ 	.short	0x0101


	//----- nvinfo : EIATTR_COOP_GROUP_MASK_REGIDS
	.align		4
        /*0028*/ 	.byte	0x04, 0x29
        /*002a*/ 	.short	(.L_1337 - .L_1336)


	//   ....[0]....
.L_1336:
        /*002c*/ 	.word	0xffffffff


	//   ....[1]....
        /*0030*/ 	.word	0xffffffff


	//   ....[2]....
        /*0034*/ 	.word	0xffffffff


	//   ....[3]....
        /*0038*/ 	.word	0xffffffff


	//   ....[4]....
        /*003c*/ 	.word	0xffffffff


	//   ....[5]....
        /*0040*/ 	.word	0xffffffff


	//   ....[6]....
        /*0044*/ 	.word	0xffffffff


	//   ....[7]....
        /*0048*/ 	.word	0xffffffff


	//   ....[8]....
        /*004c*/ 	.word	0xffffffff


	//   ....[9]....
        /*0050*/ 	.word	0xffffffff


	//   ....[10]....
        /*0054*/ 	.word	0xffffffff


	//   ....[11]....
        /*0058*/ 	.word	0xffffffff


	//   ....[12]....
        /*005c*/ 	.word	0xffffffff


	//   ....[13]....
        /*0060*/ 	.word	0xffffffff


	//   ....[14]....
        /*0064*/ 	.word	0xffffffff


	//   ....[15]....
        /*0068*/ 	.word	0xffffffff


	//   ....[16]....
        /*006c*/ 	.word	0xffffffff


	//   ....[17]....
        /*0070*/ 	.word	0xffffffff


	//   ....[18]....
        /*0074*/ 	.word	0xffffffff


	//   ....[19]....
        /*0078*/ 	.word	0xffffffff


	//----- nvinfo : EIATTR_COOP_GROUP_INSTR_OFFSETS
	.align		4
.L_1337:
        /*007c*/ 	.byte	0x04, 0x28
        /*007e*/ 	.short	(.L_1339 - .L_1338)


	//   ....[0]....
.L_1338:
        /*0080*/ 	.word	0x00001410


	//   ....[1]....
        /*0084*/ 	.word	0x00001420


	//   ....[2]....
        /*0088*/ 	.word	0x00001430


	//   ....[3]....
        /*008c*/ 	.word	0x00001440


	//   ....[4]....
        /*0090*/ 	.word	0x00001470


	//   ....[5]....
        /*0094*/ 	.word	0x00001490


	//   ....[6]....
        /*0098*/ 	.word	0x000014b0


	//   ....[7]....
        /*009c*/ 	.word	0x000014c0


	//   ....[8]....
        /*00a0*/ 	.word	0x000014f0


	//   ....[9]....
        /*00a4*/ 	.word	0x00001510


	//   ....[10]....
        /*00a8*/ 	.word	0x00001530


	//   ....[11]....
        /*00ac*/ 	.word	0x00001540


	//   ....[12]....
        /*00b0*/ 	.word	0x00001570


	//   ....[13]....
        /*00b4*/ 	.word	0x00001590


	//   ....[14]....
        /*00b8*/ 	.word	0x000015b0


	//   ....[15]....
        /*00bc*/ 	.word	0x000015c0


	//   ....[16]....
        /*00c0*/ 	.word	0x000015f0


	//   ....[17]....
        /*00c4*/ 	.word	0x00001620


	//   ....[18]....
        /*00c8*/ 	.word	0x00001630


	//   ....[19]....
        /*00cc*/ 	.word	0x00001640


	//----- nvinfo : EIATTR_VRC_CTA_INIT_COUNT
	.align		4
.L_1339:
        /*00d0*/ 	.byte	0x02, 0x4a
	.zero		1
	.zero		1


	//----- nvinfo : EIATTR_EXIT_INSTR_OFFSETS
	.align		4
        /*00d4*/ 	.byte	0x04, 0x1c
        /*00d6*/ 	.short	(.L_1341 - .L_1340)


	//   ....[0]....
.L_1340:
        /*00d8*/ 	.word	0x00000060


	//   ....[1]....
        /*00dc*/ 	.word	0x000016e0


	//   ....[2]....
        /*00e0*/ 	.word	0x00001810


	//----- nvinfo : EIATTR_MAX_THREADS
	.align		4
.L_1341:
        /*00e4*/ 	.byte	0x04, 0x05
        /*00e6*/ 	.short	(.L_1343 - .L_1342)
.L_1342:
        /*00e8*/ 	.word	0x00000400
        /*00ec*/ 	.word	0x00000001
        /*00f0*/ 	.word	0x00000001


	//----- nvinfo : EIATTR_CRS_STACK_SIZE
	.align		4
.L_1343:
        /*00f4*/ 	.byte	0x04, 0x1e
        /*00f6*/ 	.short	(.L_1345 - .L_1344)
.L_1344:
        /*00f8*/ 	.word	0x00000000


	//----- nvinfo : EIATTR_CBANK_PARAM_SIZE
	.align		4
.L_1345:
        /*00fc*/ 	.byte	0x03, 0x19
        /*00fe*/ 	.short	0x0128


	//----- nvinfo : EIATTR_PARAM_CBANK
	.align		4
        /*0100*/ 	.byte	0x04, 0x0a
        /*0102*/ 	.short	(.L_1347 - .L_1346)
	.align		4
.L_1346:
        /*0104*/ 	.word	index@(.nv.constant0._ZN10layer_norm40ln_parallel_residual_bwd_finalize_kernelINS_22Kernel_traits_finalizeILj2560Ef13__nv_bfloat16S2_S2_fjLb0ELj1024ELj4ENS_18Kernel_traits_baseILj2560EfS2_S2_S2_fjLj1024EEEEELb1EEEvNS_9BwdParamsE)
        /*0108*/ 	.short	0x0380
        /*010a*/ 	.short	0x0128


	//----- nvinfo : EIATTR_SW_WAR
	.align		4
.L_1347:
        /*010c*/ 	.byte	0x04, 0x36
        /*010e*/ 	.short	(.L_1349 - .L_1348)
.L_1348:
        /*0110*/ 	.word	0x00000008
.L_1349:


//--------------------- .nv.info._ZN10layer_norm31ln_parallel_residual_bwd_kernelINS_13Kernel_traitsIf13__nv_bfloat16S2_S2_fjLj2560ELj1ELj1ELj4ELj8ENS_18Kernel_traits_baseILj2560EfS2_S2_S2_fjLj128EEEEELb1ELb1ELb1EEEvNS_9BwdParamsE --------------------------
	.section	.nv.info._ZN10layer_norm31ln_parallel_residual_bwd_kernelINS_13Kernel_traitsIf13__nv_bfloat16S2_S2_fjLj2560ELj1ELj1ELj4ELj8ENS_18Kernel_traits_baseILj2560EfS2_S2_S2_fjLj128EEEEELb1ELb1ELb1EEEvNS_9BwdParamsE,"",@"SHT_CUDA_INFO"
	.sectionflags	@""
	.align	4


	//----- nvinfo : EIATTR_CUDA_API_VERSION
	.align		4
        /*0000*/ 	.byte	0x04, 0x37
        /*0002*/ 	.short	(.L_1351 - .L_1350)
.L_1350:
        /*0004*/ 	.word	0x00000082


	//----- nvinfo : EIATTR_KPARAM_INFO
	.align		4
.L_1351:
        /*0008*/ 	.byte	0x04, 0x17
        /*000a*/ 	.short	(.L_1353 - .L_1352)
.L_1352:
        /*000c*/ 	.word	0x00000000
        /*0010*/ 	.short	0x0000
        /*0012*/ 	.short	0x0000
        /*0014*/ 	.byte	0x00, 0xf0, 0xa1, 0x04


	//----- nvinfo : EIATTR_SPARSE_MMA_MASK
	.align		4
.L_1353:
        /*0018*/ 	.byte	0x03, 0x50
        /*001a*/ 	.short	0x0000


	//----- nvinfo : EIATTR_MAXREG_COUNT
	.align		4
        /*001c*/ 	.byte	0x03, 0x1b
        /*001e*/ 	.short	0x00ff


	//----- nvinfo : EIATTR_NUM_BARRIERS
	.align		4
        /*0020*/ 	.byte	0x02, 0x4c
        /*0022*/ 	.byte	0x01
	.zero		1


	//----- nvinfo : EIATTR_MERCURY_ISA_VERSION
	.align		4
        /*0024*/ 	.byte	0x03, 0x5f
        /*0026*/ 	.short	0x0101


	//----- nvinfo : EIATTR_COOP_GROUP_MASK_REGIDS
	.align		4
        /*0028*/ 	.byte	0x04, 0x29
        /*002a*/ 	.short	(.L_1355 - .L_1354)


	//   ....[0]....
.L_1354:
        /*002c*/ 	.word	0xffffffff


	//   ....[1]....
        /*0030*/ 	.word	0xffffffff


	//   ....[2]....
        /*0034*/ 	.word	0xffffffff


	//   ....[3]....
        /*0038*/ 	.word	0xffffffff


	//   ....[4]....
        /*003c*/ 	.word	0xffffffff


	//   ....[5]....
        /*0040*/ 	.word	0xffffffff


	//   ....[6]....
        /*0044*/ 	.word	0xffffffff


	//   ....[7]....
        /*0048*/ 	.word	0xffffffff


	//   ....[8]....
        /*004c*/ 	.word	0xffffffff


	//   ....[9]....
        /*0050*/ 	.word	0xffffffff


	//----- nvinfo : EIATTR_COOP_GROUP_INSTR_OFFSETS
	.align		4
.L_1355:
        /*0054*/ 	.byte	0x04, 0x28
        /*0056*/ 	.short	(.L_1357 - .L_1356)


	//   ....[0]....
.L_1356:
        /*0058*/ 	.word	0x000013f0


	//   ....[1]....
        /*005c*/ 	.word	0x000014b0


	//   ....[2]....
        /*0060*/ 	.word	0x000014c0


	//   ....[3]....
        /*0064*/ 	.word	0x000014f0


	//   ....[4]....
        /*0068*/ 	.word	0x00001500


	//   ....[5]....
        /*006c*/ 	.word	0x00001530


	//   ....[6]....
        /*0070*/ 	.word	0x00001540


	//   ....[7]....
        /*0074*/ 	.word	0x00001570


	//   ....[8]....
        /*0078*/ 	.word	0x00001580


	//   ....[9]....
        /*007c*/ 	.word	0x000015c0


	//----- nvinfo : EIATTR_VRC_CTA_INIT_COUNT
	.align		4
.L_1357:
        /*0080*/ 	.byte	0x02, 0x4a
	.zero		1
	.zero		1


	//----- nvinfo : EIATTR_EXIT_INSTR_OFFSETS
	.align		4
        /*0084*/ 	.byte	0x04, 0x1c
        /*0086*/ 	.short	(.L_1359 - .L_1358)


	//   ....[0]....
.L_1358:
        /*0088*/ 	.word	0x000096c0


	//----- nvinfo : EIATTR_MAX_THREADS
	.align		4
.L_1359:
        /*008c*/ 	.byte	0x04, 0x05
        /*008e*/ 	.short	(.L_1361 - .L_1360)
.L_1360:
        /*0090*/ 	.word	0x00000080
        /*0094*/ 	.word	0x00000001
        /*0098*/ 	.word	0x00000001


	//----- nvinfo : EIATTR_CRS_STACK_SIZE
	.align		4
.L_1361:
        /*009c*/ 	.byte	0x04, 0x1e
        /*009e*/ 	.short	(.L_1363 - .L_1362)
.L_1362:
        /*00a0*/ 	.word	0x00000000


	//----- nvinfo : EIATTR_CBANK_PARAM_SIZE
	.align		4
.L_1363:
        /*00a4*/ 	.byte	0x03, 0x19
        /*00a6*/ 	.short	0x0128


	//----- nvinfo : EIATTR_PARAM_CBANK
	.align		4
        /*00a8*/ 	.byte	0x04, 0x0a
        /*00aa*/ 	.short	(.L_1365 - .L_1364)
	.align		4
.L_1364:
        /*00ac*/ 	.word	index@(.nv.constant0._ZN10layer_norm31ln_parallel_residual_bwd_kernelINS_13Kernel_traitsIf13__nv_bfloat16S2_S2_fjLj2560ELj1ELj1ELj4ELj8ENS_18Kernel_traits_baseILj2560EfS2_S2_S2_fjLj128EEEEELb1ELb1ELb1EEEvNS_9BwdParamsE)
        /*00b0*/ 	.short	0x0380
        /*00b2*/ 	.short	0x0128


	//----- nvinfo : EIATTR_SW_WAR
	.align		4
.L_1365:
        /*00b4*/ 	.byte	0x04, 0x36
        /*00b6*/ 	.short	(.L_1367 - .L_1366)
.L_1366:
        /*00b8*/ 	.word	0x00000008
.L_1367:


//--------------------- .nv.info._ZN10layer_norm31ln_parallel_residual_bwd_kernelINS_13Kernel_traitsI13__nv_bfloat16S2_fS2_fjLj2560ELj1ELj1ELj4ELj8ENS_18Kernel_traits_baseILj2560ES2_S2_fS2_fjLj128EEEEELb0ELb0ELb0EEEvNS_9BwdParamsE --------------------------
	.section	.nv.info._ZN10layer_norm31ln_parallel_residual_bwd_kernelINS_13Kernel_traitsI13__nv_bfloat16S2_fS2_fjLj2560ELj1ELj1ELj4ELj8ENS_18Kernel_traits_baseILj2560ES2_S2_fS2_fjLj128EEEEELb0ELb0ELb0EEEvNS_9BwdParamsE,"",@"SHT_CUDA_INFO"
	.sectionflags	@""
	.align	4


	//----- nvinfo : EIATTR_CUDA_API_VERSION
	.align		4
        /*0000*/ 	.byte	0x04, 0x37
        /*0002*/ 	.short	(.L_1369 - .L_1368)
.L_1368:
        /*0004*/ 	.word	0x00000082


	//----- nvinfo : EIATTR_KPARAM_INFO
	.align		4
.L_1369:
        /*0008*/ 	.byte	0x04, 0x17
        /*000a*/ 	.short	(.L_1371 - .L_1370)
.L_1370:
        /*000c*/ 	.word	0x00000000
        /*0010*/ 	.short	0x0000
        /*0012*/ 	.short	0x0000
        /*0014*/ 	.byte	0x00, 0xf0, 0xa1, 0x04


	//----- nvinfo : EIATTR_SPARSE_MMA_MASK
	.align		4
.L_1371:
        /*0018*/ 	.byte	0x03, 0x50
        /*001a*/ 	.short	0x0000


	//----- nvinfo : EIATTR_MAXREG_COUNT
	.align		4
        /*001c*/ 	.byte	0x03, 0x1b
        /*001e*/ 	.short	0x00ff


	//----- nvinfo : EIATTR_NUM_BARRIERS
	.align		4
        /*0020*/ 	.byte	0x02, 0x4c
        /*0022*/ 	.byte	0x01
	.zero		1


	//----- nvinfo : EIATTR_MERCURY_ISA_VERSION
	.align		4
        /*0024*/ 	.byte	0x03, 0x5f
        /*0026*/ 	.short	0x0101


	//----- nvinfo : EIATTR_COOP_GROUP_MASK_REGIDS
	.align		4
        /*0028*/ 	.byte	0x04, 0x29
        /*002a*/ 	.short	(.L_1373 - .L_1372)


	//   ....[0]....
.L_1372:
        /*002c*/ 	.word	0xffffffff


	//   ....[1]....
        /*0030*/ 	.word	0xffffffff


	//   ....[2]....
        /*0034*/ 	.word	0xffffffff


	//   ....[3]....
        /*0038*/ 	.word	0xffffffff


	//   ....[4]....
        /*003c*/ 	.word	0xffffffff


	//   ....[5]....
        /*0040*/ 	.word	0xffffffff


	//   ....[6]....
        /*0044*/ 	.word	0xffffffff


	//   ....[7]....
        /*0048*/ 	.word	0xffffffff


	//   ....[8]....
        /*004c*/ 	.word	0xffffffff


	//   ....[9]....
        /*0050*/ 	.word	0xffffffff


	//----- nvinfo : EIATTR_COOP_GROUP_INSTR_OFFSETS
	.align		4
.L_1373:
        /*0054*/ 	.byte	0x04, 0x28
        /*0056*/ 	.short	(.L_1375 - .L_1374)


	//   ....[0]....
.L_1374:
        /*0058*/ 	.word	0x00002680


	//   ....[1]....
        /*005c*/ 	.word	0x000026a0


	//   ....[2]....
        /*0060*/ 	.word	0x000026e0


	//   ....[3]....
        /*0064*/ 	.word	0x000026f0


	//   ....[4]....
        /*0068*/ 	.word	0x00002730


	//   ....[5]....
        /*006c*/ 	.word	0x00002740


	//   ....[6]....
        /*0070*/ 	.word	0x00002770


	//   ....[7]....
        /*0074*/ 	.word	0x00002780


	//   ....[8]....
        /*0078*/ 	.word	0x000027b0


	//   ....[9]....
        /*007c*/ 	.word	0x000027c0


	//----- nvinfo : EIATTR_VRC_CTA_INIT_COUNT
	.align		4
.L_1375:
        /*0080*/ 	.byte	0x02, 0x4a
	.zero		1
	.zero		1


	//----- nvinfo : EIATTR_EXIT_INSTR_OFFSETS
	.align		4
        /*0084*/ 	.byte	0x04, 0x1c
        /*0086*/ 	.short	(.L_1377 - .L_1376)


	//   ....[0]....
.L_1376:
        /*0088*/ 	.word	0x00006f40


	//   ....[1]....
        /*008c*/ 	.word	0x00007010


	//----- nvinfo : EIATTR_MAX_THREADS
	.align		4
.L_1377:
        /*0090*/ 	.byte	0x04, 0x05
        /*0092*/ 	.short	(.L_1379 - .L_1378)
.L_1378:
        /*0094*/ 	.word	0x00000080
        /*0098*/ 	.word	0x00000001
        /*009c*/ 	.word	0x00000001


	//----- nvinfo : EIATTR_CRS_STACK_SIZE
	.align		4
.L_1379:
        /*00a0*/ 	.byte	0x04, 0x1e
        /*00a2*/ 	.short	(.L_1381 - .L_1380)
.L_1380:
        /*00a4*/ 	.word	0x00000000


	//----- nvinfo : EIATTR_CBANK_PARAM_SIZE
	.align		4
.L_1381:
        /*00a8*/ 	.byte	0x03, 0x19
        /*00aa*/ 	.short	0x0128


	//----- nvinfo : EIATTR_PARAM_CBANK
	.align		4
        /*00ac*/ 	.byte	0x04, 0x0a
        /*00ae*/ 	.short	(.L_1383 - .L_1382)
	.align		4
.L_1382:
        /*00b0*/ 	.word	index@(.nv.constant0._ZN10layer_norm31ln_parallel_residual_bwd_kernelINS_13Kernel_traitsI13__nv_bfloat16S2_fS2_fjLj2560ELj1ELj1ELj4ELj8ENS_18Kernel_traits_baseILj2560ES2_S2_fS2_fjLj128EEEEELb0ELb0ELb0EEEvNS_9BwdParamsE)
        /*00b4*/ 	.short	0x0380
        /*00b6*/ 	.short	0x0128


	//----- nvinfo : EIATTR_SW_WAR
	.align		4
.L_1383:
        /*00b8*/ 	.byte	0x04, 0x36
        /*00ba*/ 	.short	(.L_1385 - .L_1384)
.L_1384:
        /*00bc*/ 	.word	0x00000008
.L_1385:


//--------------------- .nv.info._ZN10layer_norm31ln_parallel_residual_bwd_kernelINS_13Kernel_traitsI13__nv_bfloat16S2_fS2_fjLj2560ELj1ELj1ELj4ELj8ENS_18Kernel_traits_baseILj2560ES2_S2_fS2_fjLj128EEEEELb0ELb0ELb1EEEvNS_9BwdParamsE --------------------------
	.section	.nv.info._ZN10layer_norm31ln_parallel_residual_bwd_kernelINS_13Kernel_traitsI13__nv_bfloat16S2_fS2_fjLj2560ELj1ELj1ELj4ELj8ENS_18Kernel_traits_baseILj2560ES2_S2_fS2_fjLj128EEEEELb0ELb0ELb1EEEvNS_9BwdParamsE,"",@"SHT_CUDA_INFO"
	.sectionflags	@""
	.align	4


	//----- nvinfo : EIATTR_CUDA_API_VERSION
	.align		4
        /*0000*/ 	.byte	0x04, 0x37
        /*0002*/ 	.short	(.L_1387 - .L_1386)
.L_1386:
        /*0004*/ 	.word	0x00000082


	//----- nvinfo : EIATTR_KPARAM_INFO
	.align		4
.L_1387:
        /*0008*/ 	.byte	0x04, 0x17
        /*000a*/ 	.short	(.L_1389 - .L_1388)
.L_1388:
        /*000c*/ 	.word	0x00000000
        /*0010*/ 	.short	0x0000
        /*0012*/ 	.short	0x0000
        /*0014*/ 	.byte	0x00, 0xf0, 0xa1, 0x04


	//----- nvinfo : EIATTR_SPARSE_MMA_MASK
	.align		4
.L_1389:
        /*0018*/ 	.byte	0x03, 0x50
        /*001a*/ 	.short	0x0000


	//----- nvinfo : EIATTR_MAXREG_COUNT
	.align		4
        /*001c*/ 	.byte	0x03, 0x1b
        /*001e*/ 	.short	0x00ff


	//----- nvinfo : EIATTR_NUM_BARRIERS
	.align		4
        /*0020*/ 	.byte	0x02, 0x4c
        /*0022*/ 	.byte	0x01
	.zero		1


	//----- nvinfo : EIATTR_MERCURY_ISA_VERSION
	.align		4
        /*0024*/ 	.byte	0x03, 0x5f
        /*0026*/ 	.short	0x0101


	//----- nvinfo : EIATTR_COOP_GROUP_MASK_REGIDS
	.align		4
        /*0028*/ 	.byte	0x04, 0x29
        /*002a*/ 	.short	(.L_1391 - .L_1390)


	//   ....[0]....
.L_1390:
        /*002c*/ 	.word	0xffffffff


	//   ....[1]....
        /*0030*/ 	.word	0xffffffff


	//   ....[2]....
        /*0034*/ 	.word	0xffffffff


	//   ....[3]....
        /*0038*/ 	.word	0xffffffff


	//   ....[4]....
        /*003c*/ 	.word	0xffffffff


	//   ....[5]....
        /*0040*/ 	.word	0xffffffff


	//   ....[6]....
        /*0044*/ 	.word	0xffffffff


	//   ....[7]....
        /*0048*/ 	.word	0xffffffff


	//   ....[8]....
        /*004c*/ 	.word	0xffffffff


	//   ....[9]....
        /*0050*/ 	.word	0xffffffff


	//----- nvinfo : EIATTR_COOP_GROUP_INSTR_OFFSETS
	.align		4
.L_1391:
        /*0054*/ 	.byte	0x04, 0x28
        /*0056*/ 	.short	(.L_1393 - .L_1392)


	//   ....[0]....
.L_1392:
        /*0058*/ 	.word	0x00001b40


	//   ....[1]....
        /*005c*/ 	.word	0x00001b50


	//   ....[2]....
        /*0060*/ 	.word	0x00001b80


	//   ....[3]....
        /*0064*/ 	.word	0x00001b90


	//   ....[4]....
        /*0068*/ 	.word	0x00001bc0


	//   ....[5]....
        /*006c*/ 	.word	0x00001bd0


	//   ....[6]....
        /*0070*/ 	.word	0x00001c00


	//   ....[7]....
        /*0074*/ 	.word	0x00001c10


	//   ....[8]....
        /*0078*/ 	.word	0x00001c50


	//   ....[9]....
        /*007c*/ 	.word	0x00001c60


	//----- nvinfo : EIATTR_VRC_CTA_INIT_COUNT
	.align		4
.L_1393:
        /*0080*/ 	.byte	0x02, 0x4a
	.zero		1
	.zero		1


	//----- nvinfo : EIATTR_EXIT_INSTR_OFFSETS
	.align		4
        /*0084*/ 	.byte	0x04, 0x1c
        /*0086*/ 	.short	(.L_1395 - .L_1394)


	//   ....[0]....
.L_1394:
        /*0088*/ 	.word	0x00006620


	//----- nvinfo : EIATTR_MAX_THREADS
	.align		4
.L_1395:
        /*008c*/ 	.byte	0x04, 0x05
        /*008e*/ 	.short	(.L_1397 - .L_1396)
.L_1396:
        /*0090*/ 	.word	0x00000080
        /*0094*/ 	.word	0x00000001
        /*0098*/ 	.word	0x00000001


	//----- nvinfo : EIATTR_CRS_STACK_SIZE
	.align		4
.L_1397:
        /*009c*/ 	.byte	0x04, 0x1e
        /*009e*/ 	.short	(.L_1399 - .L_1398)
.L_1398:
        /*00a0*/ 	.word	0x00000000


	//----- nvinfo : EIATTR_CBANK_PARAM_SIZE
	.align		4
.L_1399:
        /*00a4*/ 	.byte	0x03, 0x19
        /*00a6*/ 	.short	0x0128


	//----- nvinfo : EIATTR_PARAM_CBANK
	.align		4
        /*00a8*/ 	.byte	0x04, 0x0a
        /*00aa*/ 	.short	(.L_1401 - .L_1400)
	.align		4
.L_1400:
        /*00ac*/ 	.word	index@(.nv.constant0._ZN10layer_norm31ln_parallel_residual_bwd_kernelINS_13Kernel_traitsI13__nv_bfloat16S2_fS2_fjLj2560ELj1ELj1ELj4ELj8ENS_18Kernel_traits_baseILj2560ES2_S2_fS2_fjLj128EEEEELb0ELb0ELb1EEEvNS_9BwdParamsE)
        /*00b0*/ 	.short	0x0380
        /*00b2*/ 	.short	0x0128


	//----- nvinfo : EIATTR_SW_WAR
	.align		4
.L_1401:
        /*00b4*/ 	.byte	0x04, 0x36
        /*00b6*/ 	.short	(.L_1403 - .L_1402)
.L_1402:
        /*00b8*/ 	.word	0x00000008
.L_1403:


//--------------------- .nv.info._ZN10layer_norm31ln_parallel_residual_bwd_kernelINS_13Kernel_traitsI13__nv_bfloat16S2_fS2_fjLj2560ELj1ELj1ELj4ELj8ENS_18Kernel_traits_baseILj2560ES2_S2_fS2_fjLj128EEEEELb0ELb1ELb0EEEvNS_9BwdParamsE --------------------------
	.section	.nv.info._ZN10layer_norm31ln_parallel_residual_bwd_kernelINS_13Kernel_traitsI13__nv_bfloat16S2_fS2_fjLj2560ELj1ELj1ELj4ELj8ENS_18Kernel_traits_baseILj2560ES2_S2_fS2_fjLj128EEEEELb0ELb1ELb0EEEvNS_9BwdParamsE,"",@"SHT_CUDA_INFO"
	.sectionflags	@""
	.align	4


	//----- nvinfo : EIATTR_CUDA_API_VERSION
	.align		4
        /*0000*/ 	.byte	0x04, 0x37
        /*0002*/ 	.short	(.L_1405 - .L_1404)
.L_1404:
        /*0004*/ 	.word	0x00000082


	//----- nvinfo : EIATTR_KPARAM_INFO
	.align		4
.L_1405:
        /*0008*/ 	.byte	0x04, 0x17
        /*000a*/ 	.short	(.L_1407 - .L_1406)
.L_1406:
        /*000c*/ 	.word	0x00000000
        /*0010*/ 	.short	0x0000
        /*0012*/ 	.short	0x0000
        /*0014*/ 	.byte	0x00, 0xf0, 0xa1, 0x04


	//----- nvinfo : EIATTR_SPARSE_MMA_MASK
	.align		4
.L_1407:
        /*0018*/ 	.byte	0x03, 0x50
        /*001a*/ 	.short	0x0000


	//----- nvinfo : EIATTR_MAXREG_COUNT
	.align		4
        /*001c*/ 	.byte	0x03, 0x1b
        /*001e*/ 	.short	0x00ff


	//----- nvinfo : EIATTR_NUM_BARRIERS
	.align		4
        /*0020*/ 	.byte	0x02, 0x4c
        /*0022*/ 	.byte	0x01
	.zero		1


	//----- nvinfo : EIATTR_MERCURY_ISA_VERSION
	.align		4
        /*0024*/ 	.byte	0x03, 0x5f
        /*0026*/ 	.short	0x0101


	//----- nvinfo : EIATTR_COOP_GROUP_MASK_REGIDS
	.align		4
        /*0028*/ 	.byte	0x04, 0x29
        /*002a*/ 	.short	(.L_1409 - .L_1408)


	//   ....[0]....
.L_1408:
        /*002c*/ 	.word	0xffffffff


	//   ....[1]....
        /*0030*/ 	.word	0xffffffff


	//   ....[2]....
        /*0034*/ 	.word	0xffffffff


	//   ....[3]....
        /*0038*/ 	.word	0xffffffff


	//   ....[4]....
        /*003c*/ 	.word	0xffffffff


	//   ....[5]....
        /*0040*/ 	.word	0xffffffff


	//   ....[6]....
        /*0044*/ 	.word	0xffffffff


	//   ....[7]....
        /*0048*/ 	.word	0xffffffff


	//   ....[8]....
        /*004c*/ 	.word	0xffffffff


	//   ....[9]....
        /*0050*/ 	.word	0xffffffff


	//----- nvinfo : EIATTR_COOP_GROUP_INSTR_OFFSETS
	.align		4
.L_1409:
        /*0054*/ 	.byte	0x04, 0x28
        /*0056*/ 	.short	(.L_1411 - .L_1410)


	//   ....[0]....
.L_1410:
        /*0058*/ 	.word	0x00001960


	//   ....[1]....
        /*005c*/ 	.word	0x00001990


	//   ....[2]....
        /*0060*/ 	.word	0x000019c0


	//   ....[3]....
        /*0064*/ 	.word	0x000019d0


	//   ....[4]....
        /*0068*/ 	.word	0x00001a00


	//   ....[5]....
        /*006c*/ 	.word	0x00001a10


	//   ....[6]....
        /*0070*/ 	.word	0x00001a40


	//   ....[7]....
        /*0074*/ 	.word	0x00001a50


	//   ....[8]....
        /*0078*/ 	.word	0x00001a80


	//   ....[9]....
        /*007c*/ 	.word	0x00001a90


	//----- nvinfo : EIATTR_VRC_CTA_INIT_COUNT
	.align		4
.L_1411:
        /*0080*/ 	.byte	0x02, 0x4a
	.zero		1
	.zero		1


	//----- nvinfo : EIATTR_EXIT_INSTR_OFFSETS
	.align		4
        /*0084*/ 	.byte	0x04, 0x1c
        /*0086*/ 	.short	(.L_1413 - .L_1412)


	//   ....[0]....
.L_1412:
        /*0088*/ 	.word	0x00005fb0


	//   ....[1]....
        /*008c*/ 	.word	0x00006030


	//----- nvinfo : EIATTR_MAX_THREADS
	.align		4
.L_1413:
        /*0090*/ 	.byte	0x04, 0x05
        /*0092*/ 	.short	(.L_1415 - .L_1414)
.L_1414:
        /*0094*/ 	.word	0x00000080
        /*0098*/ 	.word	0x00000001
        /*009c*/ 	.word	0x00000001


	//----- nvinfo : EIATTR_CRS_STACK_SIZE
	.align		4
.L_1415:
        /*00a0*/ 	.byte	0x04, 0x1e
        /*00a2*/ 	.short	(.L_1417 - .L_1416)
.L_1416:
        /*00a4*/ 	.word	0x00000000


	//----- nvinfo : EIATTR_CBANK_PARAM_SIZE
	.align		4
.L_1417:
        /*00a8*/ 	.byte	0x03, 0x19
        /*00aa*/ 	.short	0x0128


	//----- nvinfo : EIATTR_PARAM_CBANK
	.align		4
        /*00ac*/ 	.byte	0x04, 0x0a
        /*00ae*/ 	.short	(.L_1419 - .L_1418)
	.align		4
.L_1418:
        /*00b0*/ 	.word	index@(.nv.constant0._ZN10layer_norm31ln_parallel_residual_bwd_kernelINS_13Kernel_traitsI13__nv_bfloat16S2_fS2_fjLj2560ELj1ELj1ELj4ELj8ENS_18Kernel_traits_baseILj2560ES2_S2_fS2_fjLj128EEEEELb0ELb1ELb0EEEvNS_9BwdParamsE)
        /*00b4*/ 	.short	0x0380
        /*00b6*/ 	.short	0x0128


	//----- nvinfo : EIATTR_SW_WAR
	.align		4
.L_1419:
        /*00b8*/ 	.byte	0x04, 0x36
        /*00ba*/ 	.short	(.L_1421 - .L_1420)
.L_1420:
        /*00bc*/ 	.word	0x00000008
.L_1421:


//--------------------- .nv.info._ZN10layer_norm31ln_parallel_residual_bwd_kernelINS_13Kernel_traitsI13__nv_bfloat16S2_fS2_fjLj2560ELj1ELj1ELj4ELj8ENS_18Kernel_traits_baseILj2560ES2_S2_fS2_fjLj128EEEEELb0ELb1ELb1EEEvNS_9BwdParamsE --------------------------
	.section	.nv.info._ZN10layer_norm31ln_parallel_residual_bwd_kernelINS_13Kernel_traitsI13__nv_bfloat16S2_fS2_fjLj2560ELj1ELj1ELj4ELj8ENS_18Kernel_traits_baseILj2560ES2_S2_fS2_fjLj128EEEEELb0ELb1ELb1EEEvNS_9BwdParamsE,"",@"SHT_CUDA_INFO"
	.sectionflags	@""
	.align	4


	//----- nvinfo : EIATTR_CUDA_API_VERSION
	.align		4
        /*0000*/ 	.byte	0x04, 0x37
        /*0002*/ 	.short	(.L_1423 - .L_1422)
.L_1422:
        /*0004*/ 	.word	0x00000082


	//----- nvinfo : EIATTR_KPARAM_INFO
	.align		4
.L_1423:
        /*0008*/ 	.byte	0x04, 0x17
        /*000a*/ 	.short	(.L_1425 - .L_1424)
.L_1424:
        /*000c*/ 	.word	0x00000000
        /*0010*/ 	.short	0x0000
        /*0012*/ 	.short	0x0000
        /*0014*/ 	.byte	0x00, 0xf0, 0xa1, 0x04


	//----- nvinfo : EIATTR_SPARSE_MMA_MASK
	.align		4
.L_1425:
        /*0018*/ 	.byte	0x03, 0x50
        /*001a*/ 	.short	0x0000


	//----- nvinfo : EIATTR_MAXREG_COUNT
	.align		4
        /*001c*/ 	.byte	0x03, 0x1b
        /*001e*/ 	.short	0x00ff


	//----- nvinfo : EIATTR_NUM_BARRIERS
	.align		4
        /*0020*/ 	.byte	0x02, 0x4c
        /*0022*/ 	.byte	0x01
	.zero		1


	//----- nvinfo : EIATTR_MERCURY_ISA_VERSION
	.align		4
        /*0024*/ 	.byte	0x03, 0x5f
        /*0026*/ 	.short	0x0101


	//----- nvinfo : EIATTR_COOP_GROUP_MASK_REGIDS
	.align		4
        /*0028*/ 	.byte	0x04, 0x29
        /*002a*/ 	.short	(.L_1427 - .L_1426)


	//   ....[0]....
.L_1426:
        /*002c*/ 	.word	0xffffffff


	//   ....[1]....
        /*0030*/ 	.word	0xffffffff


	//   ....[2]....
        /*0034*/ 	.word	0xffffffff


	//   ....[3]....
        /*0038*/ 	.word	0xffffffff


	//   ....[4]....
        /*003c*/ 	.word	0xffffffff


	//   ....[5]....
        /*0040*/ 	.word	0xffffffff


	//   ....[6]....
        /*0044*/ 	.word	0xffffffff


	//   ....[7]....
        /*0048*/ 	.word	0xffffffff


	//   ....[8]....
        /*004c*/ 	.word	0xffffffff


	//   ....[9]....
        /*0050*/ 	.word	0xffffffff


	//----- nvinfo : EIATTR_COOP_GROUP_INSTR_OFFSETS
	.align		4
.L_1427:
        /*0054*/ 	.byte	0x04, 0x28
        /*0056*/ 	.short	(.L_1429 - .L_1428)


	//   ....[0]....
.L_1428:
        /*0058*/ 	.word	0x00001180


	//   ....[1]....
        /*005c*/ 	.word	0x00001240


	//   ....[2]....
        /*0060*/ 	.word	0x00001250


	//   ....[3]....
        /*0064*/ 	.word	0x00001280


	//   ....[4]....
        /*0068*/ 	.word	0x00001290


	//   ....[5]....
        /*006c*/ 	.word	0x000012c0


	//   ....[6]....
        /*0070*/ 	.word	0x000012d0


	//   ....[7]....
        /*0074*/ 	.word	0x00001300


	//   ....[8]....
        /*0078*/ 	.word	0x00001310


	//   ....[9]....
        /*007c*/ 	.word	0x00001350


	//----- nvinfo : EIATTR_VRC_CTA_INIT_COUNT
	.align		4
.L_1429:
        /*0080*/ 	.byte	0x02, 0x4a
	.zero		1
	.zero		1


	//----- nvinfo : EIATTR_EXIT_INSTR_OFFSETS
	.align		4
        /*0084*/ 	.byte	0x04, 0x1c
        /*0086*/ 	.short	(.L_1431 - .L_1430)


	//   ....[0]....
.L_1430:
        /*0088*/ 	.word	0x00005700


	//----- nvinfo : EIATTR_MAX_THREADS
	.align		4
.L_1431:
        /*008c*/ 	.byte	0x04, 0x05
        /*008e*/ 	.short	(.L_1433 - .L_1432)
.L_1432:
        /*0090*/ 	.word	0x00000080
        /*0094*/ 	.word	0x00000001
        /*0098*/ 	.word	0x00000001


	//----- nvinfo : EIATTR_CRS_STACK_SIZE
	.align		4
.L_1433:
        /*009c*/ 	.byte	0x04, 0x1e
        /*009e*/ 	.short	(.L_1435 - .L_1434)
.L_1434:
        /*00a0*/ 	.word	0x00000000


	//----- nvinfo : EIATTR_CBANK_PARAM_SIZE
	.align		4
.L_1435:
        /*00a4*/ 	.byte	0x03, 0x19
        /*00a6*/ 	.short	0x0128


	//----- nvinfo : EIATTR_PARAM_CBANK
	.align		4
        /*00a8*/ 	.byte	0x04, 0x0a
        /*00aa*/ 	.short	(.L_1437 - .L_1436)
	.align		4
.L_1436:
        /*00ac*/ 	.word	index@(.nv.constant0._ZN10layer_norm31ln_parallel_residual_bwd_kernelINS_13Kernel_traitsI13__nv_bfloat16S2_fS2_fjLj2560ELj1ELj1ELj4ELj8ENS_18Kernel_traits_baseILj2560ES2_S2_fS2_fjLj128EEEEELb0ELb1ELb1EEEvNS_9BwdParamsE)
        /*00b0*/ 	.short	0x0380
        /*00b2*/ 	.short	0x0128


	//----- nvinfo : EIATTR_SW_WAR
	.align		4
.L_1437:
        /*00b4*/ 	.byte	0x04, 0x36
        /*00b6*/ 	.short	(.L_1439 - .L_1438)
.L_1438:
        /*00b8*/ 	.word	0x00000008
.L_1439:


//--------------------- .nv.info._ZN10layer_norm31ln_parallel_residual_bwd_kernelINS_13Kernel_traitsI13__nv_bfloat16S2_fS2_fjLj2560ELj1ELj1ELj4ELj8ENS_18Kernel_traits_baseILj2560ES2_S2_fS2_fjLj128EEEEELb1ELb0ELb0EEEvNS_9BwdParamsE --------------------------
	.section	.nv.info._ZN10layer_norm31ln_parallel_residual_bwd_kernelINS_13Kernel_traitsI13__nv_bfloat16S2_fS2_fjLj2560ELj1ELj1ELj4ELj8ENS_18Kernel_traits_baseILj2560ES2_S2_fS2_fjLj128EEEEELb1ELb0ELb0EEEvNS_9BwdParamsE,"",@"SHT_CUDA_INFO"
	.sectionflags	@""
	.align	4


	//----- nvinfo : EIATTR_CUDA_API_VERSION
	.align		4
        /*0000*/ 	.byte	0x04, 0x37
        /*0002*/ 	.short	(.L_1441 - .L_1440)
.L_1440:
        /*0004*/ 	.word	0x00000082


	//----- nvinfo : EIATTR_KPARAM_INFO
	.align		4
.L_1441:
        /*0008*/ 	.byte	0x04, 0x17
        /*000a*/ 	.short	(.L_1443 - .L_1442)
.L_1442:
        /*000c*/ 	.word	0x00000000
        /*0010*/ 	.short	0x0000
        /*0012*/ 	.short	0x0000
        /*0014*/ 	.byte	0x00, 0xf0, 0xa1, 0x04


	//----- nvinfo : EIATTR_SPARSE_MMA_MASK
	.align		4
.L_1443:
        /*0018*/ 	.byte	0x03, 0x50
        /*001a*/ 	.short	0x0000


	//----- nvinfo : EIATTR_MAXREG_COUNT
	.align		4
        /*001c*/ 	.byte	0x03, 0x1b
        /*001e*/ 	.short	0x00ff


	//----- nvinfo : EIATTR_NUM_BARRIERS
	.align		4
        /*0020*/ 	.byte	0x02, 0x4c
        /*0022*/ 	.byte	0x01
	.zero		1


	//----- nvinfo : EIATTR_MERCURY_ISA_VERSION
	.align		4
        /*0024*/ 	.byte	0x03, 0x5f
        /*0026*/ 	.short	0x0101


	//----- nvinfo : EIATTR_COOP_GROUP_MASK_REGIDS
	.align		4
        /*0028*/ 	.byte	0x04, 0x29
        /*002a*/ 	.short	(.L_1445 - .L_1444)


	//   ....[0]....
.L_1444:
        /*002c*/ 	.word	0xffffffff


	//   ....[1]....
        /*0030*/ 	.word	0xffffffff


	//   ....[2]....
        /*0034*/ 	.word	0xffffffff


	//   ....[3]....
        /*0038*/ 	.word	0xffffffff


	//   ....[4]....
        /*003c*/ 	.word	0xffffffff


	//   ....[5]....
        /*0040*/ 	.word	0xffffffff


	//   ....[6]....
        /*0044*/ 	.word	0xffffffff


	//   ....[7]....
        /*0048*/ 	.word	0xffffffff


	//   ....[8]....
        /*004c*/ 	.word	0xffffffff


	//   ....[9]....
        /*0050*/ 	.word	0xffffffff


	//----- nvinfo : EIATTR_COOP_GROUP_INSTR_OFFSETS
	.align		4
.L_1445:
        /*0054*/ 	.byte	0x04, 0x28
        /*0056*/ 	.short	(.L_1447 - .L_1446)


	//   ....[0]....
.L_1446:
        /*0058*/ 	.word	0x00002930


	//   ....[1]....
        /*005c*/ 	.word	0x00002950


	//   ....[2]....
        /*0060*/ 	.word	0x00002990


	//   ....[3]....
        /*0064*/ 	.word	0x000029a0


	//   ....[4]....
        /*0068*/ 	.word	0x000029e0


	//   ....[5]....
        /*006c*/ 	.word	0x000029f0


	//   ....[6]....
        /*0070*/ 	.word	0x00002a20


	//   ....[7]....
        /*0074*/ 	.word	0x00002a30


	//   ....[8]....
        /*0078*/ 	.word	0x00002a60


	//   ....[9]....
        /*007c*/ 	.word	0x00002a70


	//----- nvinfo : EIATTR_VRC_CTA_INIT_COUNT
	.align		4
.L_1447:
        /*0080*/ 	.byte	0x02, 0x4a
	.zero		1
	.zero		1


	//----- nvinfo : EIATTR_EXIT_INSTR_OFFSETS
	.align		4
        /*0084*/ 	.byte	0x04, 0x1c
        /*0086*/ 	.short	(.L_1449 - .L_1448)


	//   ....[0]....
.L_1448:
        /*0088*/ 	.word	0x00009d80


	//   ....[1]....
        /*008c*/ 	.word	0x00009e50


	//----- nvinfo : EIATTR_MAX_THREADS
	.align		4
.L_1449:
        /*0090*/ 	.byte	0x04, 0x05
        /*0092*/ 	.short	(.L_1451 - .L_1450)
.L_1450:
        /*0094*/ 	.word	0x00000080
        /*0098*/ 	.word	0x00000001
        /*009c*/ 	.word	0x00000001


	//----- nvinfo : EIATTR_CRS_STACK_SIZE
	.align		4
.L_1451:
        /*00a0*/ 	.byte	0x04, 0x1e
        /*00a2*/ 	.short	(.L_1453 - .L_1452)
.L_1452:
        /*00a4*/ 	.word	0x00000000


	//----- nvinfo : EIATTR_CBANK_PARAM_SIZE
	.align		4
.L_1453:
        /*00a8*/ 	.byte	0x03, 0x19
        /*00aa*/ 	.short	0x0128


	//----- nvinfo : EIATTR_PARAM_CBANK
	.align		4
        /*00ac*/ 	.byte	0x04, 0x0a
        /*00ae*/ 	.short	(.L_1455 - .L_1454)
	.align		4
.L_1454:
        /*00b0*/ 	.word	index@(.nv.constant0._ZN10layer_norm31ln_parallel_residual_bwd_kernelINS_13Kernel_traitsI13__nv_bfloat16S2_fS2_fjLj2560ELj1ELj1ELj4ELj8ENS_18Kernel_traits_baseILj2560ES2_S2_fS2_fjLj128EEEEELb1ELb0ELb0EEEvNS_9BwdParamsE)
        /*00b4*/ 	.short	0x0380
        /*00b6*/ 	.short	0x0128


	//----- nvinfo : EIATTR_SW_WAR
	.align		4
.L_1455:
        /*00b8*/ 	.byte	0x04, 0x36
        /*00ba*/ 	.short	(.L_1457 - .L_1456)
.L_1456:
        /*00bc*/ 	.word	0x00000008
.L_1457:


//--------------------- .nv.info._ZN10layer_norm31ln_parallel_residual_bwd_kernelINS_13Kernel_traitsI13__nv_bfloat16S2_fS2_fjLj2560ELj1ELj1ELj4ELj8ENS_18Kernel_traits_baseILj2560ES2_S2_fS2_fjLj128EEEEELb1ELb0ELb1EEEvNS_9BwdParamsE --------------------------
	.section	.nv.info._ZN10layer_norm31ln_parallel_residual_bwd_kernelINS_13Kernel_traitsI13__nv_bfloat16S2_fS2_fjLj2560ELj1ELj1ELj4ELj8ENS_18Kernel_traits_baseILj2560ES2_S2_fS2_fjLj128EEEEELb1ELb0ELb1EEEvNS_9BwdParamsE,"",@"SHT_CUDA_INFO"
	.sectionflags	@""
	.align	4


	//----- nvinfo : EIATTR_CUDA_API_VERSION
	.align		4
        /*0000*/ 	.byte	0x04, 0x37
        /*0002*/ 	.short	(.L_1459 - .L_1458)
.L_1458:
        /*0004*/ 	.word	0x00000082


	//----- nvinfo : EIATTR_KPARAM_INFO
	.align		4
.L_1459:
        /*0008*/ 	.byte	0x04, 0x17
        /*000a*/ 	.short	(.L_1461 - .L_1460)
.L_1460:
        /*000c*/ 	.word	0x00000000
        /*0010*/ 	.short	0x0000
        /*0012*/ 	.short	0x0000
        /*0014*/ 	.byte	0x00, 0xf0, 0xa1, 0x04


	//----- nvinfo : EIATTR_SPARSE_MMA_MASK
	.align		4
.L_1461:
        /*0018*/ 	.byte	0x03, 0x50
        /*001a*/ 	.short	0x0000


	//----- nvinfo : EIATTR_MAXREG_COUNT
	.align		4
        /*001c*/ 	.byte	0x03, 0x1b
        /*001e*/ 	.short	0x00ff


	//----- nvinfo : EIATTR_NUM_BARRIERS
	.align		4
        /*0020*/ 	.byte	0x02, 0x4c
        /*0022*/ 	.byte	0x01
	.zero		1


	//----- nvinfo : EIATTR_MERCURY_ISA_VERSION
	.align		4
        /*0024*/ 	.byte	0x03, 0x5f
        /*0026*/ 	.short	0x0101


	//----- nvinfo : EIATTR_COOP_GROUP_MASK_REGIDS
	.align		4
        /*0028*/ 	.byte	0x04, 0x29
        /*002a*/ 	.short	(.L_1463 - .L_1462)


	//   ....[0]....
.L_1462:
        /*002c*/ 	.word	0xffffffff


	//   ....[1]....
        /*0030*/ 	.word	0xffffffff


	//   ....[2]....
        /*0034*/ 	.word	0xffffffff


	//   ....[3]....
        /*0038*/ 	.word	0xffffffff


	//   ....[4]....
        /*003c*/ 	.word	0xffffffff


	//   ....[5]....
        /*0040*/ 	.word	0xffffffff


	//   ....[6]....
        /*0044*/ 	.word	0xffffffff


	//   ....[7]....
        /*0048*/ 	.word	0xffffffff


	//   ....[8]....
        /*004c*/ 	.word	0xffffffff


	//   ....[9]....
        /*0050*/ 	.word	0xffffffff


	//----- nvinfo : EIATTR_COOP_GROUP_INSTR_OFFSETS
	.align		4
.L_1463:
        /*0054*/ 	.byte	0x04, 0x28
        /*0056*/ 	.short	(.L_1465 - .L_1464)


	//   ....[0]....
.L_1464:
        /*0058*/ 	.word	0x00001c90


	//   ....[1]....
        /*005c*/ 	.word	0x00001d20


	//   ....[2]....
        /*0060*/ 	.word	0x00001d40


	//   ....[3]....
        /*0064*/ 	.word	0x00001d60


	//   ....[4]....
        /*0068*/ 	.word	0x00001d80


	//   ....[5]....
        /*006c*/ 	.word	0x00001da0


	//   ....[6]....
        /*0070*/ 	.word	0x00001dc0


	//   ....[7]....
        /*0074*/ 	.word	0x00001df0


	//   ....[8]....
        /*0078*/ 	.word	0x00001e10


	//   ....[9]....
        /*007c*/ 	.word	0x00001e40


	//----- nvinfo : EIATTR_VRC_CTA_INIT_COUNT
	.align		4
.L_1465:
        /*0080*/ 	.byte	0x02, 0x4a
	.zero		1
	.zero		1


	//----- nvinfo : EIATTR_EXIT_INSTR_OFFSETS
	.align		4
        /*0084*/ 	.byte	0x04, 0x1c
        /*0086*/ 	.short	(.L_1467 - .L_1466)


	//   ....[0]....
.L_1466:
        /*0088*/ 	.word	0x00009380


	//----- nvinfo : EIATTR_MAX_THREADS
	.align		4
.L_1467:
        /*008c*/ 	.byte	0x04, 0x05
        /*008e*/ 	.short	(.L_1469 - .L_1468)
.L_1468:
        /*0090*/ 	.word	0x00000080
        /*0094*/ 	.word	0x00000001
        /*0098*/ 	.word	0x00000001


	//----- nvinfo : EIATTR_CRS_STACK_SIZE
	.align		4
.L_1469:
        /*009c*/ 	.byte	0x04, 0x1e
        /*009e*/ 	.short	(.L_1471 - .L_1470)
.L_1470:
        /*00a0*/ 	.word	0x00000000


	//----- nvinfo : EIATTR_CBANK_PARAM_SIZE
	.align		4
.L_1471:
        /*00a4*/ 	.byte	0x03, 0x19
        /*00a6*/ 	.short	0x0128


	//----- nvinfo : EIATTR_PARAM_CBANK
	.align		4
        /*00a8*/ 	.byte	0x04, 0x0a
        /*00aa*/ 	.short	(.L_1473 - .L_1472)
	.align		4
.L_1472:
        /*00ac*/ 	.word	index@(.nv.constant0._ZN10layer_norm31ln_parallel_residual_bwd_kernelINS_13Kernel_traitsI13__nv_bfloat16S2_fS2_fjLj2560ELj1ELj1ELj4ELj8ENS_18Kernel_traits_baseILj2560ES2_S2_fS2_fjLj128EEEEELb1ELb0ELb1EEEvNS_9BwdParamsE)
        /*00b0*/ 	.short	0x0380
        /*00b2*/ 	.short	0x0128


	//----- nvinfo : EIATTR_SW_WAR
	.align		4
.L_1473:
        /*00b4*/ 	.byte	0x04, 0x36
        /*00b6*/ 	.short	(.L_1475 - .L_1474)
.L_1474:
        /*00b8*/ 	.word	0x00000008
.L_1475:


//--------------------- .nv.info._ZN10layer_norm22ln_bwd_finalize_kernelINS_22Kernel_traits_finalizeILj2560E13__nv_bfloat16S2_fS2_fjLb0ELj1024ELj4ENS_18Kernel_traits_baseILj2560ES2_S2_fS2_fjLj1024EEEEELb0ELb0EEEvNS_9BwdParamsE --------------------------
	.section	.nv.info._ZN10layer_norm22ln_bwd_finalize_kernelINS_22Kernel_traits_finalizeILj2560E13__nv_bfloat16S2_fS2_fjLb0ELj1024ELj4ENS_18Kernel_traits_baseILj2560ES2_S2_fS2_fjLj1024EEEEELb0ELb0EEEvNS_9BwdParamsE,"",@"SHT_CUDA_INFO"
	.sectionflags	@""
	.align	4


	//----- nvinfo : EIATTR_CUDA_API_VERSION
	.align		4
        /*0000*/ 	.byte	0x04, 0x37
        /*0002*/ 	.short	(.L_1477 - .L_1476)
.L_1476:
        /*0004*/ 	.word	0x00000082


	//----- nvinfo : EIATTR_KPARAM_INFO
	.align		4
.L_1477:
        /*0008*/ 	.byte	0x04, 0x17
        /*000a*/ 	.short	(.L_1479 - .L_1478)
.L_1478:
        /*000c*/ 	.word	0x00000000
        /*0010*/ 	.short	0x0000
        /*0012*/ 	.short	0x0000
        /*0014*/ 	.byte	0x00, 0xf0, 0xa1, 0x04


	//----- nvinfo : EIATTR_SPARSE_MMA_MASK
	.align		4
.L_1479:
        /*0018*/ 	.byte	0x03, 0x50
        /*001a*/ 	.short	0x0000


	//----- nvinfo : EIATTR_MAXREG_COUNT
	.align		4
        /*001c*/ 	.byte	0x03, 0x1b
        /*001e*/ 	.short	0x0040


	//----- nvinfo : EIATTR_NUM_BARRIERS
	.align		4
        /*0020*/ 	.byte	0x02, 0x4c
        /*0022*/ 	.byte	0x01
	.zero		1


	//----- nvinfo : EIATTR_MERCURY_ISA_VERSION
	.align		4
        /*0024*/ 	.byte	0x03, 0x5f
        /*0026*/ 	.short	0x0101


	//----- nvinfo : EIATTR_COOP_GROUP_MASK_REGIDS
	.align		4
        /*0028*/ 	.byte	0x04, 0x29
        /*002a*/ 	.short	(.L_1481 - .L_1480)


	//   ....[0]....
.L_1480:
        /*002c*/ 	.word	0xffffffff


	//   ....[1]....
        /*0030*/ 	.word	0xffffffff


	//   ....[2]....
        /*0034*/ 	.word	0xffffffff


	//   ....[3]....
        /*0038*/ 	.word	0xffffffff


	//   ....[4]....
        /*003c*/ 	.word	0xffffffff


	//   ....[5]....
        /*0040*/ 	.word	0xffffffff


	//   ....[6]....
        /*0044*/ 	.word	0xffffffff


	//   ....[7]....
        /*0048*/ 	.word	0xffffffff


	//   ....[8]....
        /*004c*/ 	.word	0xffffffff


	//   ....[9]....
        /*0050*/ 	.word	0xffffffff


	//----- nvinfo : EIATTR_COOP_GROUP_INSTR_OFFSETS
	.align		4
.L_1481:
        /*0054*/ 	.byte	0x04, 0x28
        /*0056*/ 	.short	(.L_1483 - .L_1482)


	//   ....[0]....
.L_1482:
        /*0058*/ 	.word	0x000015e0


	//   ....[1]....
        /*005c*/ 	.word	0x000015f0


	//   ....[2]....
        /*0060*/ 	.word	0x00001620


	//   ....[3]....
        /*0064*/ 	.word	0x00001630


	//   ....[4]....
        /*0068*/ 	.word	0x00001660


	//   ....[5]....
        /*006c*/ 	.word	0x00001670


	//   ....[6]....
        /*0070*/ 	.word	0x000016b0


	//   ....[7]....
        /*0074*/ 	.word	0x000016e0


	//   ....[8]....
        /*0078*/ 	.word	0x00001710


	//   ....[9]....
        /*007c*/ 	.word	0x00001720


	//----- nvinfo : EIATTR_VRC_CTA_INIT_COUNT
	.align		4
.L_1483:
        /*0080*/ 	.byte	0x02, 0x4a
	.zero		1
	.zero		1


	//----- nvinfo : EIATTR_EXIT_INSTR_OFFSETS
	.align		4
        /*0084*/ 	.byte	0x04, 0x1c
        /*0086*/ 	.short	(.L_1485 - .L_1484)


	//   ....[0]....
.L_1484:
        /*0088*/ 	.word	0x00000060


	//   ....[1]....
        /*008c*/ 	.word	0x00001780


	//   ....[2]....
        /*0090*/ 	.word	0x000017b0


	//   ....[3]....
        /*0094*/ 	.word	0x00001870


	//----- nvinfo : EIATTR_MAX_THREADS
	.align		4
.L_1485:
        /*0098*/ 	.byte	0x04, 0x05
        /*009a*/ 	.short	(.L_1487 - .L_1486)
.L_1486:
        /*009c*/ 	.word	0x00000400
        /*00a0*/ 	.word	0x00000001
        /*00a4*/ 	.word	0x00000001


	//----- nvinfo : EIATTR_CRS_STACK_SIZE
	.align		4
.L_1487:
        /*00a8*/ 	.byte	0x04, 0x1e
        /*00aa*/ 	.short	(.L_1489 - .L_1488)
.L_1488:
        /*00ac*/ 	.word	0x00000000


	//----- nvinfo : EIATTR_CBANK_PARAM_SIZE
	.align		4
.L_1489:
        /*00b0*/ 	.byte	0x03, 0x19
        /*00b2*/ 	.short	0x0128


	//----- nvinfo : EIATTR_PARAM_CBANK
	.align		4
        /*00b4*/ 	.byte	0x04, 0x0a
        /*00b6*/ 	.short	(.L_1491 - .L_1490)
	.align		4
.L_1490:
        /*00b8*/ 	.word	index@(.nv.constant0._ZN10layer_norm22ln_bwd_finalize_kernelINS_22Kernel_traits_finalizeILj2560E13__nv_bfloat16S2_fS2_fjLb0ELj1024ELj4ENS_18Kernel_traits_baseILj2560ES2_S2_fS2_fjLj1024EEEEELb0ELb0EEEvNS_9BwdParamsE)
        /*00bc*/ 	.short	0x0380
        /*00be*/ 	.short	0x0128


	//----- nvinfo : EIATTR_SW_WAR
	.align		4
.L_1491:
        /*00c0*/ 	.byte	0x04, 0x36
        /*00c2*/ 	.short	(.L_1493 - .L_1492)
.L_1492:
        /*00c4*/ 	.word	0x00000008
.L_1493:


//--------------------- .nv.info._ZN10layer_norm40ln_parallel_residual_bwd_finalize_kernelINS_22Kernel_traits_finalizeILj2560E13__nv_bfloat16S2_fS2_fjLb0ELj1024ELj4ENS_18Kernel_traits_baseILj2560ES2_S2_fS2_fjLj1024EEEEELb0EEEvNS_9BwdParamsE --------------------------
	.section	.nv.info._ZN10layer_norm40ln_parallel_residual_bwd_finalize_kernelINS_22Kernel_traits_finalizeILj2560E13__nv_bfloat16S2_fS2_fjLb0ELj1024ELj4ENS_18Kernel_traits_baseILj2560ES2_S2_fS2_fjLj1024EEEEELb0EEEvNS_9BwdParamsE,"",@"SHT_CUDA_INFO"
	.sectionflags	@""
	.align	4


	//----- nvinfo : EIATTR_CUDA_API_VERSION
	.align		4
        /*0000*/ 	.byte	0x04, 0x37
        /*0002*/ 	.short	(.L_1495 - .L_1494)
.L_1494:
        /*0004*/ 	.word	0x00000082


	//----- nvinfo : EIATTR_KPARAM_INFO
	.align		4
.L_1495:
        /*0008*/ 	.byte	0x04, 0x17
        /*000a*/ 	.short	(.L_1497 - .L_1496)
.L_1496:
        /*000c*/ 	.word	0x00000000
        /*0010*/ 	.short	0x0000
        /*0012*/ 	.short	0x0000
        /*0014*/ 	.byte	0x00, 0xf0, 0xa1, 0x04


	//----- nvinfo : EIATTR_SPARSE_MMA_MASK
	.align		4
.L_1497:
        /*0018*/ 	.byte	0x03, 0x50
        /*001a*/ 	.short	0x0000


	//----- nvinfo : EIATTR_MAXREG_COUNT
	.align		4
        /*001c*/ 	.byte	0x03, 0x1b
        /*001e*/ 	.short	0x0040


	//----- nvinfo : EIATTR_NUM_BARRIERS
	.align		4
        /*0020*/ 	.byte	0x02, 0x4c
        /*0022*/ 	.byte	0x01
	.zero		1


	//----- nvinfo : EIATTR_MERCURY_ISA_VERSION
	.align		4
        /*0024*/ 	.byte	0x03, 0x5f
        /*0026*/ 	.short	0x0101


	//----- nvinfo : EIATTR_COOP_GROUP_MASK_REGIDS
	.align		4
        /*0028*/ 	.byte	0x04, 0x29
        /*002a*/ 	.short	(.L_1499 - .L_1498)


	//   ....[0]....
.L_1498:
        /*002c*/ 	.word	0xffffffff


	//   ....[1]....
        /*0030*/ 	.word	0xffffffff


	//   ....[2]....
        /*0034*/ 	.word	0xffffffff


	//   ....[3]....
        /*0038*/ 	.word	0xffffffff


	//   ....[4]....
        /*003c*/ 	.word	0xffffffff


	//   ....[5]....
        /*0040*/ 	.word	0xffffffff


	//   ....[6]....
        /*0044*/ 	.word	0xffffffff


	//   ....[7]....
        /*0048*/ 	.word	0xffffffff


	//   ....[8]....
        /*004c*/ 	.word	0xffffffff


	//   ....[9]....
        /*0050*/ 	.word	0xffffffff


	//   ....[10]....
        /*0054*/ 	.word	0xffffffff


	//   ....[11]....
        /*0058*/ 	.word	0xffffffff


	//   ....[12]....
        /*005c*/ 	.word	0xffffffff


	//   ....[13]....
        /*0060*/ 	.word	0xffffffff


	//   ....[14]....
        /*0064*/ 	.word	0xffffffff


	//   ....[15]....
        /*0068*/ 	.word	0xffffffff


	//   ....[16]....
        /*006c*/ 	.word	0xffffffff


	//   ....[17]....
        /*0070*/ 	.word	0xffffffff


	//   ....[18]....
        /*0074*/ 	.word	0xffffffff


	//   ....[19]....
        /*0078*/ 	.word	0xffffffff


	//----- nvinfo : EIATTR_COOP_GROUP_INSTR_OFFSETS
	.align		4
.L_1499:
        /*007c*/ 	.byte	0x04, 0x28
        /*007e*/ 	.short	(.L_1501 - .L_1500)


	//   ....[0]....
.L_1500:
        /*0080*/ 	.word	0x000013b0


	//   ....[1]....
        /*0084*/ 	.word	0x000013c0


	//   ....[2]....
        /*0088*/ 	.word	0x000013d0


	//   ....[3]....
        /*008c*/ 	.word	0x000013e0


	//   ....[4]....
        /*0090*/ 	.word	0x00001410


	//   ....[5]....
        /*0094*/ 	.word	0x00001430


	//   ....[6]....
        /*0098*/ 	.word	0x00001450


	//   ....[7]....
        /*009c*/ 	.word	0x00001460


	//   ....[8]....
        /*00a0*/ 	.word	0x000014a0


	//   ....[9]....
        /*00a4*/ 	.word	0x000014c0


	//   ....[10]....
        /*00a8*/ 	.word	0x000014d0


	//   ....[11]....
        /*00ac*/ 	.word	0x000014e0


	//   ....[12]....
        /*00b0*/ 	.word	0x00001510


	//   ....[13]....
        /*00b4*/ 	.word	0x00001530


	//   ....[14]....
        /*00b8*/ 	.word	0x00001550


	//   ....[15]....
        /*00bc*/ 	.word	0x00001560


	//   ....[16]....
        /*00c0*/ 	.word	0x000015a0


	//   ....[17]....
        /*00c4*/ 	.word	0x000015d0


	//   ....[18]....
        /*00c8*/ 	.word	0x00001600


	//   ....[19]....
        /*00cc*/ 	.word	0x00001610


	//----- nvinfo : EIATTR_VRC_CTA_INIT_COUNT
	.align		4
.L_1501:
        /*00d0*/ 	.byte	0x02, 0x4a
	.zero		1
	.zero		1


	//----- nvinfo : EIATTR_EXIT_INSTR_OFFSETS
	.align		4
        /*00d4*/ 	.byte	0x04, 0x1c
        /*00d6*/ 	.short	(.L_1503 - .L_1502)


	//   ....[0]....
.L_1502:
        /*00d8*/ 	.word	0x00000060


	//   ....[1]....
        /*00dc*/ 	.word	0x000016b0


	//   ....[2]....
        /*00e0*/ 	.word	0x000016e0


	//   ....[3]....
        /*00e4*/ 	.word	0x00001840


	//----- nvinfo : EIATTR_MAX_THREADS
	.align		4
.L_1503:
        /*00e8*/ 	.byte	0x04, 0x05
        /*00ea*/ 	.short	(.L_1505 - .L_1504)
.L_1504:
        /*00ec*/ 	.word	0x00000400
        /*00f0*/ 	.word	0x00000001
        /*00f4*/ 	.word	0x00000001


	//----- nvinfo : EIATTR_CRS_STACK_SIZE
	.align		4
.L_1505:
        /*00f8*/ 	.byte	0x04, 0x1e
        /*00fa*/ 	.short	(.L_1507 - .L_1506)
.L_1506:
        /*00fc*/ 	.word	0x00000000


	//----- nvinfo : EIATTR_CBANK_PARAM_SIZE
	.align		4
.L_1507:
        /*0100*/ 	.byte	0x03, 0x19
        /*0102*/ 	.short	0x0128


	//----- nvinfo : EIATTR_PARAM_CBANK
	.align		4
        /*0104*/ 	.byte	0x04, 0x0a
        /*0106*/ 	.short	(.L_1509 - .L_1508)
	.align		4
.L_1508:
        /*0108*/ 	.word	index@(.nv.constant0._ZN10layer_norm40ln_parallel_residual_bwd_finalize_kernelINS_22Kernel_traits_finalizeILj2560E13__nv_bfloat16S2_fS2_fjLb0ELj1024ELj4ENS_18Kernel_traits_baseILj2560ES2_S2_fS2_fjLj1024EEEEELb0EEEvNS_9BwdParamsE)
        /*010c*/ 	.short	0x0380
        /*010e*/ 	.short	0x0128


	//----- nvinfo : EIATTR_SW_WAR
	.align		4
.L_1509:
        /*0110*/ 	.byte	0x04, 0x36
        /*0112*/ 	.short	(.L_1511 - .L_1510)
.L_1510:
        /*0114*/ 	.word	0x00000008
.L_1511:


//--------------------- .nv.info._ZN10layer_norm31ln_parallel_residual_bwd_kernelINS_13Kernel_traitsI13__nv_bfloat16S2_fS2_fjLj2560ELj1ELj1ELj4ELj8ENS_18Kernel_traits_baseILj2560ES2_S2_fS2_fjLj128EEEEELb1ELb1ELb0EEEvNS_9BwdParamsE --------------------------
	.section	.nv.info._ZN10layer_norm31ln_parallel_residual_bwd_kernelINS_13Kernel_traitsI13__nv_bfloat16S2_fS2_fjLj2560ELj1ELj1ELj4ELj8ENS_18Kernel_traits_baseILj2560ES2_S2_fS2_fjLj128EEEEELb1ELb1ELb0EEEvNS_9BwdParamsE,"",@"SHT_CUDA_INFO"
	.sectionflags	@""
	.align	4


	//----- nvinfo : EIATTR_CUDA_API_VERSION
	.align		4
        /*0000*/ 	.byte	0x04, 0x37
        /*0002*/ 	.short	(.L_1513 - .L_1512)
.L_1512:
        /*0004*/ 	.word	0x00000082


	//----- nvinfo : EIATTR_KPARAM_INFO
	.align		4
.L_1513:
        /*0008*/ 	.byte	0x04, 0x17
        /*000a*/ 	.short	(.L_1515 - .L_1514)
.L_1514:
        /*000c*/ 	.word	0x00000000
        /*0010*/ 	.short	0x0000
        /*0012*/ 	.short	0x0000
        /*0014*/ 	.byte	0x00, 0xf0, 0xa1, 0x04


	//----- nvinfo : EIATTR_SPARSE_MMA_MASK
	.align		4
.L_1515:
        /*0018*/ 	.byte	0x03, 0x50
        /*001a*/ 	.short	0x0000


	//----- nvinfo : EIATTR_MAXREG_COUNT
	.align		4
        /*001c*/ 	.byte	0x03, 0x1b
        /*001e*/ 	.short	0x00ff


	//----- nvinfo : EIATTR_NUM_BARRIERS
	.align		4
        /*0020*/ 	.byte	0x02, 0x4c
        /*0022*/ 	.byte	0x01
	.zero		1


	//----- nvinfo : EIATTR_MERCURY_ISA_VERSION
	.align		4
        /*0024*/ 	.byte	0x03, 0x5f
        /*0026*/ 	.short	0x0101


	//----- nvinfo : EIATTR_COOP_GROUP_MASK_REGIDS
	.align		4
        /*0028*/ 	.byte	0x04, 0x29
        /*002a*/ 	.short	(.L_1517 - .L_1516)


	//   ....[0]....
.L_1516:
        /*002c*/ 	.word	0xffffffff


	//   ....[1]....
        /*0030*/ 	.word	0xffffffff


	//   ....[2]....
        /*0034*/ 	.word	0xffffffff


	//   ....[3]....
        /*0038*/ 	.word	0xffffffff


	//   ....[4]....
        /*003c*/ 	.word	0xffffffff


	//   ....[5]....
        /*0040*/ 	.word	0xffffffff


	//   ....[6]....
        /*0044*/ 	.word	0xffffffff


	//   ....[7]....
        /*0048*/ 	.word	0xffffffff


	//   ....[8]....
        /*004c*/ 	.word	0xffffffff


	//   ....[9]....
        /*0050*/ 	.word	0xffffffff


	//----- nvinfo : EIATTR_COOP_GROUP_INSTR_OFFSETS
	.align		4
.L_1517:
        /*0054*/ 	.byte	0x04, 0x28
        /*0056*/ 	.short	(.L_1519 - .L_1518)


	//   ....[0]....
.L_1518:
        /*0058*/ 	.word	0x00001bf0


	//   ....[1]....
        /*005c*/ 	.word	0x00001c10


	//   ....[2]....
        /*0060*/ 	.word	0x00001c50


	//   ....[3]....
        /*0064*/ 	.word	0x00001c60


	//   ....[4]....
        /*0068*/ 	.word	0x00001ca0


	//   ....[5]....
        /*006c*/ 	.word	0x00001cb0


	//   ....[6]....
        /*0070*/ 	.word	0x00001ce0


	//   ....[7]....
        /*0074*/ 	.word	0x00001cf0


	//   ....[8]....
        /*0078*/ 	.word	0x00001d20


	//   ....[9]....
        /*007c*/ 	.word	0x00001d30


	//----- nvinfo : EIATTR_VRC_CTA_INIT_COUNT
	.align		4
.L_1519:
        /*0080*/ 	.byte	0x02, 0x4a
	.zero		1
	.zero		1


	//----- nvinfo : EIATTR_EXIT_INSTR_OFFSETS
	.align		4
        /*0084*/ 	.byte	0x04, 0x1c
        /*0086*/ 	.short	(.L_1521 - .L_1520)


	//   ....[0]....
.L_1520:
        /*0088*/ 	.word	0x00008ca0


	//   ....[1]....
        /*008c*/ 	.word	0x00008d20


	//----- nvinfo : EIATTR_MAX_THREADS
	.align		4
.L_1521:
        /*0090*/ 	.byte	0x04, 0x05
        /*0092*/ 	.short	(.L_1523 - .L_1522)
.L_1522:
        /*0094*/ 	.word	0x00000080
        /*0098*/ 	.word	0x00000001
        /*009c*/ 	.word	0x00000001


	//----- nvinfo : EIATTR_CRS_STACK_SIZE
	.align		4
.L_1523:
        /*00a0*/ 	.byte	0x04, 0x1e
        /*00a2*/ 	.short	(.L_1525 - .L_1524)
.L_1524:
        /*00a4*/ 	.word	0x00000000


	//----- nvinfo : EIATTR_CBANK_PARAM_SIZE
	.align		4
.L_1525:
        /*00a8*/ 	.byte	0x03, 0x19
        /*00aa*/ 	.short	0x0128


	//----- nvinfo : EIATTR_PARAM_CBANK
	.align		4
        /*00ac*/ 	.byte	0x04, 0x0a
        /*00ae*/ 	.short	(.L_1527 - .L_1526)
	.align		4
.L_1526:
        /*00b0*/ 	.word	index@(.nv.constant0._ZN10layer_norm31ln_parallel_residual_bwd_kernelINS_13Kernel_traitsI13__nv_bfloat16S2_fS2_fjLj2560ELj1ELj1ELj4ELj8ENS_18Kernel_traits_baseILj2560ES2_S2_fS2_fjLj128EEEEELb1ELb1ELb0EEEvNS_9BwdParamsE)
        /*00b4*/ 	.short	0x0380
        /*00b6*/ 	.short	0x0128


	//----- nvinfo : EIATTR_SW_WAR
	.align		4
.L_1527:
        /*00b8*/ 	.byte	0x04, 0x36
        /*00ba*/ 	.short	(.L_1529 - .L_1528)
.L_1528:
        /*00bc*/ 	.word	0x00000008
.L_1529:


//--------------------- .nv.info._ZN10layer_norm22ln_bwd_finalize_kernelINS_22Kernel_traits_finalizeILj2560E13__nv_bfloat16S2_fS2_fjLb0ELj1024ELj4ENS_18Kernel_traits_baseILj2560ES2_S2_fS2_fjLj1024EEEEELb0ELb1EEEvNS_9BwdParamsE --------------------------
	.section	.nv.info._ZN10layer_norm22ln_bwd_finalize_kernelINS_22Kernel_traits_finalizeILj2560E13__nv_bfloat16S2_fS2_fjLb0ELj1024ELj4ENS_18Kernel_traits_baseILj2560ES2_S2_fS2_fjLj1024EEEEELb0ELb1EEEvNS_9BwdParamsE,"",@"SHT_CUDA_INFO"
	.sectionflags	@""
	.align	4


	//----- nvinfo : EIATTR_CUDA_API_VERSION
	.align		4
        /*0000*/ 	.byte	0x04, 0x37
        /*0002*/ 	.short	(.L_1531 - .L_1530)
.L_1530:
        /*0004*/ 	.word	0x00000082


	//----- nvinfo : EIATTR_KPARAM_INFO
	.align		4
.L_1531:
        /*0008*/ 	.byte	0x04, 0x17
        /*000a*/ 	.short	(.L_1533 - .L_1532)
.L_1532:
        /*000c*/ 	.word	0x00000000
        /*0010*/ 	.short	0x0000
        /*0012*/ 	.short	0x0000
        /*0014*/ 	.byte	0x00, 0xf0, 0xa1, 0x04


	//----- nvinfo : EIATTR_SPARSE_MMA_MASK
	.align		4
.L_1533:
        /*0018*/ 	.byte	0x03, 0x50
        /*001a*/ 	.short	0x0000


	//----- nvinfo : EIATTR_MAXREG_COUNT
	.align		4
        /*001c*/ 	.byte	0x03, 0x1b
        /*001e*/ 	.short	0x0040


	//----- nvinfo : EIATTR_NUM_BARRIERS
	.align		4
        /*0020*/ 	.byte	0x02, 0x4c
        /*0022*/ 	.byte	0x01
	.zero		1


	//----- nvinfo : EIATTR_MERCURY_ISA_VERSION
	.align		4
        /*0024*/ 	.byte	0x03, 0x5f
        /*0026*/ 	.short	0x0101


	//----- nvinfo : EIATTR_COOP_GROUP_MASK_REGIDS
	.align		4
        /*0028*/ 	.byte	0x04, 0x29
        /*002a*/ 	.short	(.L_1535 - .L_1534)


	//   ....[0]....
.L_1534:
        /*002c*/ 	.word	0xffffffff


	//   ....[1]....
        /*0030*/ 	.word	0xffffffff


	//   ....[2]....
        /*0034*/ 	.word	0xffffffff


	//   ....[3]....
        /*0038*/ 	.word	0xffffffff


	//   ....[4]....
        /*003c*/ 	.word	0xffffffff


	//   ....[5]....
        /*0040*/ 	.word	0xffffffff


	//   ....[6]....
        /*0044*/ 	.word	0xffffffff


	//   ....[7]....
        /*0048*/ 	.word	0xffffffff


	//   ....[8]....
        /*004c*/ 	.word	0xffffffff


	//   ....[9]....
        /*0050*/ 	.word	0xffffffff


	//----- nvinfo : EIATTR_COOP_GROUP_INSTR_OFFSETS
	.align		4
.L_1535:
        /*0054*/ 	.byte	0x04, 0x28
        /*0056*/ 	.short	(.L_1537 - .L_1536)


	//   ....[0]....
.L_1536:
        /*0058*/ 	.word	0x00001630


	//   ....[1]....
        /*005c*/ 	.word	0x00001640


	//   ....[2]....
        /*0060*/ 	.word	0x00001670


	//   ....[3]....
        /*0064*/ 	.word	0x00001680


	//   ....[4]....
        /*0068*/ 	.word	0x000016b0


	//   ....[5]....
        /*006c*/ 	.word	0x000016d0


	//   ....[6]....
        /*0070*/ 	.word	0x00001700


	//   ....[7]....
        /*0074*/ 	.word	0x00001710


	//   ....[8]....
        /*0078*/ 	.word	0x00001740


	//   ....[9]....
        /*007c*/ 	.word	0x00001750


	//----- nvinfo : EIATTR_VRC_CTA_INIT_COUNT
	.align		4
.L_1537:
        /*0080*/ 	.byte	0x02, 0x4a
	.zero		1
	.zero		1


	//----- nvinfo : EIATTR_EXIT_INSTR_OFFSETS
	.align		4
        /*0084*/ 	.byte	0x04, 0x1c
        /*0086*/ 	.short	(.L_1539 - .L_1538)


	//   ....[0]....
.L_1538:
        /*0088*/ 	.word	0x00000070


	//   ....[1]....
        /*008c*/ 	.word	0x000017b0


	//   ....[2]....
        /*0090*/ 	.word	0x00001880


	//----- nvinfo : EIATTR_MAX_THREADS
	.align		4
.L_1539:
        /*0094*/ 	.byte	0x04, 0x05
        /*0096*/ 	.short	(.L_1541 - .L_1540)
.L_1540:
        /*0098*/ 	.word	0x00000400
        /*009c*/ 	.word	0x00000001
        /*00a0*/ 	.word	0x00000001


	//----- nvinfo : EIATTR_CRS_STACK_SIZE
	.align		4
.L_1541:
        /*00a4*/ 	.byte	0x04, 0x1e
        /*00a6*/ 	.short	(.L_1543 - .L_1542)
.L_1542:
        /*00a8*/ 	.word	0x00000000


	//----- nvinfo : EIATTR_CBANK_PARAM_SIZE
	.align		4
.L_1543:
        /*00ac*/ 	.byte	0x03, 0x19
        /*00ae*/ 	.short	0x0128


	//----- nvinfo : EIATTR_PARAM_CBANK
	.align		4
        /*00b0*/ 	.byte	0x04, 0x0a
        /*00b2*/ 	.short	(.L_1545 - .L_1544)
	.align		4
.L_1544:
        /*00b4*/ 	.word	index@(.nv.constant0._ZN10layer_norm22ln_bwd_finalize_kernelINS_22Kernel_traits_finalizeILj2560E13__nv_bfloat16S2_fS2_fjLb0ELj1024ELj4ENS_18Kernel_traits_baseILj2560ES2_S2_fS2_fjLj1024EEEEELb0ELb1EEEvNS_9BwdParamsE)
        /*00b8*/ 	.short	0x0380
        /*00ba*/ 	.short	0x0128


	//----- nvinfo : EIATTR_SW_WAR
	.align		4
.L_1545:
        /*00bc*/ 	.byte	0x04, 0x36
        /*00be*/ 	.short	(.L_1547 - .L_1546)
.L_1546:
        /*00c0*/ 	.word	0x00000008
.L_1547:


//--------------------- .nv.info._ZN10layer_norm40ln_parallel_residual_bwd_finalize_kernelINS_22Kernel_traits_finalizeILj2560E13__nv_bfloat16S2_fS2_fjLb0ELj1024ELj4ENS_18Kernel_traits_baseILj2560ES2_S2_fS2_fjLj1024EEEEELb1EEEvNS_9BwdParamsE --------------------------
	.section	.nv.info._ZN10layer_norm40ln_parallel_residual_bwd_finalize_kernelINS_22Kernel_traits_finalizeILj2560E13__nv_bfloat16S2_fS2_fjLb0ELj1024ELj4ENS_18Kernel_traits_baseILj2560ES2_S2_fS2_fjLj1024EEEEELb1EEEvNS_9BwdParamsE,"",@"SHT_CUDA_INFO"
	.sectionflags	@""
	.align	4


	//----- nvinfo : EIATTR_CUDA_API_VERSION
	.align		4
        /*0000*/ 	.byte	0x04, 0x37
        /*0002*/ 	.short	(.L_1549 - .L_1548)
.L_1548:
        /*0004*/ 	.word	0x00000082


	//----- nvinfo : EIATTR_KPARAM_INFO
	.align		4
.L_1549:
        /*0008*/ 	.byte	0x04, 0x17
        /*000a*/ 	.short	(.L_1551 - .L_1550)
.L_1550:
        /*000c*/ 	.word	0x00000000
        /*0010*/ 	.short	0x0000
        /*0012*/ 	.short	0x0000
        /*0014*/ 	.byte	0x00, 0xf0, 0xa1, 0x04


	//----- nvinfo : EIATTR_SPARSE_MMA_MASK
	.align		4
.L_1551:
        /*0018*/ 	.byte	0x03, 0x50
        /*001a*/ 	.short	0x0000


	//----- nvinfo : EIATTR_MAXREG_COUNT
	.align		4
        /*001c*/ 	.byte	0x03, 0x1b
        /*001e*/ 	.short	0x0040


	//----- nvinfo : EIATTR_NUM_BARRIERS
	.align		4
        /*0020*/ 	.byte	0x02, 0x4c
        /*0022*/ 	.byte	0x01
	.zero		1


	//----- nvinfo : EIATTR_MERCURY_ISA_VERSION
	.align		4
        /*0024*/ 	.byte	0x03, 0x5f
        /*0026*/ 	.short	0x0101


	//----- nvinfo : EIATTR_COOP_GROUP_MASK_REGIDS
	.align		4
        /*0028*/ 	.byte	0x04, 0x29
        /*002a*/ 	.short	(.L_1553 - .L_1552)


	//   ....[0]....
.L_1552:
        /*002c*/ 	.word	0xffffffff


	//   ....[1]....
        /*0030*/ 	.word	0xffffffff


	//   ....[2]....
        /*0034*/ 	.word	0xffffffff


	//   ....[3]....
        /*0038*/ 	.word	0xffffffff


	//   ....[4]....
        /*003c*/ 	.word	0xffffffff


	//   ....[5]....
        /*0040*/ 	.word	0xffffffff


	//   ....[6]....
        /*0044*/ 	.word	0xffffffff


	//   ....[7]....
        /*0048*/ 	.word	0xffffffff


	//   ....[8]....
        /*004c*/ 	.word	0xffffffff


	//   ....[9]....
        /*0050*/ 	.word	0xffffffff


	//   ....[10]....
        /*0054*/ 	.word	0xffffffff


	//   ....[11]....
        /*0058*/ 	.word	0xffffffff


	//   ....[12]....
        /*005c*/ 	.word	0xffffffff


	//   ....[13]....
        /*0060*/ 	.word	0xffffffff


	//   ....[14]....
        /*0064*/ 	.word	0xffffffff


	//   ....[15]....
        /*0068*/ 	.word	0xffffffff


	//   ....[16]....
        /*006c*/ 	.word	0xffffffff


	//   ....[17]....
        /*0070*/ 	.word	0xffffffff


	//   ....[18]....
        /*0074*/ 	.word	0xffffffff


	//   ....[19]....
        /*0078*/ 	.word	0xffffffff


	//----- nvinfo : EIATTR_COOP_GROUP_INSTR_OFFSETS
	.align		4
.L_1553:
        /*007c*/ 	.byte	0x04, 0x28
        /*007e*/ 	.short	(.L_1555 - .L_1554)


	//   ....[0]....
.L_1554:
        /*0080*/ 	.word	0x00001410


	//   ....[1]....
        /*0084*/ 	.word	0x00001420


	//   ....[2]....
        /*0088*/ 	.word	0x00001430


	//   ....[3]....
        /*008c*/ 	.word	0x00001440


	//   ....[4]....
        /*0090*/ 	.word	0x00001480


	//   ....[5]....
        /*0094*/ 	.word	0x000014a0


	//   ....[6]....
        /*0098*/ 	.word	0x000014b0


	//   ....[7]....
        /*009c*/ 	.word	0x000014c0


	//   ....[8]....
        /*00a0*/ 	.word	0x000014f0


	//   ....[9]....
        /*00a4*/ 	.word	0x00001520


	//   ....[10]....
        /*00a8*/ 	.word	0x00001530


	//   ....[11]....
        /*00ac*/ 	.word	0x00001540


	//   ....[12]....
        /*00b0*/ 	.word	0x00001560


	//   ....[13]....
        /*00b4*/ 	.word	0x00001590


	//   ....[14]....
        /*00b8*/ 	.word	0x000015b0


	//   ....[15]....
        /*00bc*/ 	.word	0x000015c0


	//   ....[16]....
        /*00c0*/ 	.word	0x000015e0


	//   ....[17]....
        /*00c4*/ 	.word	0x00001610


	//   ....[18]....
        /*00c8*/ 	.word	0x00001630


	//   ....[19]....
        /*00cc*/ 	.word	0x00001640


	//----- nvinfo : EIATTR_VRC_CTA_INIT_COUNT
	.align		4
.L_1555:
        /*00d0*/ 	.byte	0x02, 0x4a
	.zero		1
	.zero		1


	//----- nvinfo : EIATTR_EXIT_INSTR_OFFSETS
	.align		4
        /*00d4*/ 	.byte	0x04, 0x1c
        /*00d6*/ 	.short	(.L_1557 - .L_1556)


	//   ....[0]....
.L_1556:
        /*00d8*/ 	.word	0x00000060


	//   ....[1]....
        /*00dc*/ 	.word	0x000016e0


	//   ....[2]....
        /*00e0*/ 	.word	0x00001850


	//----- nvinfo : EIATTR_MAX_THREADS
	.align		4
.L_1557:
        /*00e4*/ 	.byte	0x04, 0x05
        /*00e6*/ 	.short	(.L_1559 - .L_1558)
.L_1558:
        /*00e8*/ 	.word	0x00000400
        /*00ec*/ 	.word	0x00000001
        /*00f0*/ 	.word	0x00000001


	//----- nvinfo : EIATTR_CRS_STACK_SIZE
	.align		4
.L_1559:
        /*00f4*/ 	.byte	0x04, 0x1e
        /*00f6*/ 	.short	(.L_1561 - .L_1560)
.L_1560:
        /*00f8*/ 	.word	0x00000000


	//----- nvinfo : EIATTR_CBANK_PARAM_SIZE
	.align		4
.L_1561:
        /*00fc*/ 	.byte	0x03, 0x19
        /*00fe*/ 	.short	0x0128


	//----- nvinfo : EIATTR_PARAM_CBANK
	.align		4
        /*0100*/ 	.byte	0x04, 0x0a
        /*0102*/ 	.short	(.L_1563 - .L_1562)
	.align		4
.L_1562:
        /*0104*/ 	.word	index@(.nv.constant0._ZN10layer_norm40ln_parallel_residual_bwd_finalize_kernelINS_22Kernel_traits_finalizeILj2560E13__nv_bfloat16S2_fS2_fjLb0ELj1024ELj4ENS_18Kernel_traits_baseILj2560ES2_S2_fS2_fjLj1024EEEEELb1EEEvNS_9BwdParamsE)
        /*0108*/ 	.short	0x0380
        /*010a*/ 	.short	0x0128


	//----- nvinfo : EIATTR_SW_WAR
	.align		4
.L_1563:
        /*010c*/ 	.byte	0x04, 0x36
        /*010e*/ 	.short	(.L_1565 - .L_1564)
.L_1564:
        /*0110*/ 	.word	0x00000008
.L_1565:


//--------------------- .nv.info._ZN10layer_norm31ln_parallel_residual_bwd_kernelINS_13Kernel_traitsI13__nv_bfloat16S2_fS2_fjLj2560ELj1ELj1ELj4ELj8ENS_18Kernel_traits_baseILj2560ES2_S2_fS2_fjLj128EEEEELb1ELb1ELb1EEEvNS_9BwdParamsE --------------------------
	.section	.nv.info._ZN10layer_norm31ln_parallel_residual_bwd_kernelINS_13Kernel_traitsI13__nv_bfloat16S2_fS2_fjLj2560ELj1ELj1ELj4ELj8ENS_18Kernel_traits_baseILj2560ES2_S2_fS2_fjLj128EEEEELb1ELb1ELb1EEEvNS_9BwdParamsE,"",@"SHT_CUDA_INFO"
	.sectionflags	@""
	.align	4


	//----- nvinfo : EIATTR_CUDA_API_VERSION
	.align		4
        /*0000*/ 	.byte	0x04, 0x37
        /*0002*/ 	.short	(.L_1567 - .L_1566)
.L_1566:
        /*0004*/ 	.word	0x00000082


	//----- nvinfo : EIATTR_KPARAM_INFO
	.align		4
.L_1567:
        /*0008*/ 	.byte	0x04, 0x17
        /*000a*/ 	.short	(.L_1569 - .L_1568)
.L_1568:
        /*000c*/ 	.word	0x00000000
        /*0010*/ 	.short	0x0000
        /*0012*/ 	.short	0x0000
        /*0014*/ 	.byte	0x00, 0xf0, 0xa1, 0x04


	//----- nvinfo : EIATTR_SPARSE_MMA_MASK
	.align		4
.L_1569:
        /*0018*/ 	.byte	0x03, 0x50
        /*001a*/ 	.short	0x0000


	//----- nvinfo : EIATTR_MAXREG_COUNT
	.align		4
        /*001c*/ 	.byte	0x03, 0x1b
        /*001e*/ 	.short	0x00ff


	//----- nvinfo : EIATTR_NUM_BARRIERS
	.align		4
        /*0020*/ 	.byte	0x02, 0x4c
        /*0022*/ 	.byte	0x01
	.zero		1


	//----- nvinfo : EIATTR_MERCURY_ISA_VERSION
	.align		4
        /*0024*/ 	.byte	0x03, 0x5f
        /*0026*/ 	.short	0x0101


	//----- nvinfo : EIATTR_COOP_GROUP_MASK_REGIDS
	.align		4
        /*0028*/ 	.byte	0x04, 0x29
        /*002a*/ 	.short	(.L_1571 - .L_1570)


	//   ....[0]....
.L_1570:
        /*002c*/ 	.word	0xffffffff


	//   ....[1]....
        /*0030*/ 	.word	0xffffffff


	//   ....[2]....
        /*0034*/ 	.word	0xffffffff


	//   ....[3]....
        /*0038*/ 	.word	0xffffffff


	//   ....[4]....
        /*003c*/ 	.word	0xffffffff


	//   ....[5]....
        /*0040*/ 	.word	0xffffffff


	//   ....[6]....
        /*0044*/ 	.word	0xffffffff


	//   ....[7]....
        /*0048*/ 	.word	0xffffffff


	//   ....[8]....
        /*004c*/ 	.word	0xffffffff


	//   ....[9]....
        /*0050*/ 	.word	0xffffffff


	//----- nvinfo : EIATTR_COOP_GROUP_INSTR_OFFSETS
	.align		4
.L_1571:
        /*0054*/ 	.byte	0x04, 0x28
        /*0056*/ 	.short	(.L_1573 - .L_1572)


	//   ....[0]....
.L_1572:
        /*0058*/ 	.word	0x000014b0


	//   ....[1]....
        /*005c*/ 	.word	0x00001560


	//   ....[2]....
        /*0060*/ 	.word	0x00001570


	//   ....[3]....
        /*0064*/ 	.word	0x00001590


	//   ....[4]....
        /*0068*/ 	.word	0x000015b0


	//   ....[5]....
        /*006c*/ 	.word	0x000015d0


	//   ....[6]....
        /*0070*/ 	.word	0x000015f0


	//   ....[7]....
        /*0074*/ 	.word	0x00001620


	//   ....[8]....
        /*0078*/ 	.word	0x00001660


	//   ....[9]....
        /*007c*/ 	.word	0x00001680


	//----- nvinfo : EIATTR_VRC_CTA_INIT_COUNT
	.align		4
.L_1573:
        /*0080*/ 	.byte	0x02, 0x4a
	.zero		1
	.zero		1


	//----- nvinfo : EIATTR_EXIT_INSTR_OFFSETS
	.align		4
        /*0084*/ 	.byte	0x04, 0x1c
        /*0086*/ 	.short	(.L_1575 - .L_1574)


	//   ....[0]....
.L_1574:
        /*0088*/ 	.word	0x00008520


	//----- nvinfo : EIATTR_MAX_THREADS
	.align		4
.L_1575:
        /*008c*/ 	.byte	0x04, 0x05
        /*008e*/ 	.short	(.L_1577 - .L_1576)
.L_1576:
        /*0090*/ 	.word	0x00000080
        /*0094*/ 	.word	0x00000001
        /*0098*/ 	.word	0x00000001


	//----- nvinfo : EIATTR_CRS_STACK_SIZE
	.align		4
.L_1577:
        /*009c*/ 	.byte	0x04, 0x1e
        /*009e*/ 	.short	(.L_1579 - .L_1578)
.L_1578:
        /*00a0*/ 	.word	0x00000000


	//----- nvinfo : EIATTR_CBANK_PARAM_SIZE
	.align		4
.L_1579:
        /*00a4*/ 	.byte	0x03, 0x19
        /*00a6*/ 	.short	0x0128


	//----- nvinfo : EIATTR_PARAM_CBANK
	.align		4
        /*00a8*/ 	.byte	0x04, 0x0a
        /*00aa*/ 	.short	(.L_1581 - .L_1580)
	.align		4
.L_1580:
        /*00ac*/ 	.word	index@(.nv.constant0._ZN10layer_norm31ln_parallel_residual_bwd_kernelINS_13Kernel_traitsI13__nv_bfloat16S2_fS2_fjLj2560ELj1ELj1ELj4ELj8ENS_18Kernel_traits_baseILj2560ES2_S2_fS2_fjLj128EEEEELb1ELb1ELb1EEEvNS_9BwdParamsE)
        /*00b0*/ 	.short	0x0380
        /*00b2*/ 	.short	0x0128


	//----- nvinfo : EIATTR_SW_WAR
	.align		4
.L_1581:
        /*00b4*/ 	.byte	0x04, 0x36
        /*00b6*/ 	.short	(.L_1583 - .L_1582)
.L_1582:
        /*00b8*/ 	.word	0x00000008
.L_1583:


//--------------------- .nv.info._ZN10layer_norm31ln_parallel_residual_bwd_kernelINS_13Kernel_traitsIf13__nv_bfloat16fS2_fjLj2560ELj1ELj1ELj4ELj8ENS_18Kernel_traits_baseILj2560EfS2_fS2_fjLj128EEEEELb0ELb0ELb0EEEvNS_9BwdParamsE --------------------------
	.section	.nv.info._ZN10layer_norm31ln_parallel_residual_bwd_kernelINS_13Kernel_traitsIf13__nv_bfloat16fS2_fjLj2560ELj1ELj1ELj4ELj8ENS_18Kernel_traits_baseILj2560EfS2_fS2_fjLj128EEEEELb0ELb0ELb0EEEvNS_9BwdParamsE,"",@"SHT_CUDA_INFO"
	.sectionflags	@""
	.align	4


	//----- nvinfo : EIATTR_CUDA_API_VERSION
	.align		4
        /*0000*/ 	.byte	0x04, 0x37
        /*0002*/ 	.short	(.L_1585 - .L_1584)
.L_1584:
        /*0004*/ 	.word	0x00000082


	//----- nvinfo : EIATTR_KPARAM_INFO
	.align		4
.L_1585:
        /*0008*/ 	.byte	0x04, 0x17
        /*000a*/ 	.short	(.L_1587 - .L_1586)
.L_1586:
        /*000c*/ 	.word	0x00000000
        /*0010*/ 	.short	0x0000
        /*0012*/ 	.short	0x0000
        /*0014*/ 	.byte	0x00, 0xf0, 0xa1, 0x04


	//----- nvinfo : EIATTR_SPARSE_MMA_MASK
	.align		4
.L_1587:
        /*0018*/ 	.byte	0x03, 0x50
        /*001a*/ 	.short	0x0000


	//----- nvinfo : EIATTR_MAXREG_COUNT
	.align		4
        /*001c*/ 	.byte	0x03, 0x1b
        /*001e*/ 	.short	0x00ff


	//----- nvinfo : EIATTR_NUM_BARRIERS
	.align		4
        /*0020*/ 	.byte	0x02, 0x4c
        /*0022*/ 	.byte	0x01
	.zero		1


	//----- nvinfo : EIATTR_MERCURY_ISA_VERSION
	.align		4
        /*0024*/ 	.byte	0x03, 0x5f
        /*0026*/ 	.short	0x0101


	//----- nvinfo : EIATTR_COOP_GROUP_MASK_REGIDS
	.align		4
        /*0028*/ 	.byte	0x04, 0x29
        /*002a*/ 	.short	(.L_1589 - .L_1588)


	//   ....[0]....
.L_1588:
        /*002c*/ 	.word	0xffffffff


	//   ....[1]....
        /*0030*/ 	.word	0xffffffff


	//   ....[2]....
        /*0034*/ 	.word	0xffffffff


	//   ....[3]....
        /*0038*/ 	.word	0xffffffff


	//   ....[4]....
        /*003c*/ 	.word	0xffffffff


	//   ....[5]....
        /*0040*/ 	.word	0xffffffff


	//   ....[6]....
        /*0044*/ 	.word	0xffffffff


	//   ....[7]....
        /*0048*/ 	.word	0xffffffff


	//   ....[8]....
        /*004c*/ 	.word	0xffffffff


	//   ....[9]....
        /*0050*/ 	.word	0xffffffff


	//----- nvinfo : EIATTR_COOP_GROUP_INSTR_OFFSETS
	.align		4
.L_1589:
        /*0054*/ 	.byte	0x04, 0x28
        /*0056*/ 	.short	(.L_1591 - .L_1590)


	//   ....[0]....
.L_1590:
        /*0058*/ 	.word	0x00002140


	//   ....[1]....
        /*005c*/ 	.word	0x00002160


	//   ....[2]....
        /*0060*/ 	.word	0x000021a0


	//   ....[3]....
        /*0064*/ 	.word	0x000021b0


	//   ....[4]....
        /*0068*/ 	.word	0x000021f0


	//   ....[5]....
        /*006c*/ 	.word	0x00002200


	//   ....[6]....
        /*0070*/ 	.word	0x00002230


	//   ....[7]....
        /*0074*/ 	.word	0x00002240


	//   ....[8]....
        /*0078*/ 	.word	0x00002270


	//   ....[9]....
        /*007c*/ 	.word	0x00002280


	//----- nvinfo : EIATTR_VRC_CTA_INIT_COUNT
	.align		4
.L_1591:
        /*0080*/ 	.byte	0x02, 0x4a
	.zero		1
	.zero		1


	//----- nvinfo : EIATTR_EXIT_INSTR_OFFSETS
	.align		4
        /*0084*/ 	.byte	0x04, 0x1c
        /*0086*/ 	.short	(.L_1593 - .L_1592)


	//   ....[0]....
.L_1592:
        /*0088*/ 	.word	0x00006a10


	//   ....[1]....
        /*008c*/ 	.word	0x00006ae0


	//----- nvinfo : EIATTR_MAX_THREADS
	.align		4
.L_1593:
        /*0090*/ 	.byte	0x04, 0x05
        /*0092*/ 	.short	(.L_1595 - .L_1594)
.L_1594:
        /*0094*/ 	.word	0x00000080
        /*0098*/ 	.word	0x00000001
        /*009c*/ 	.word	0x00000001


	//----- nvinfo : EIATTR_CRS_STACK_SIZE
	.align		4
.L_1595:
        /*00a0*/ 	.byte	0x04, 0x1e
        /*00a2*/ 	.short	(.L_1597 - .L_1596)
.L_1596:
        /*00a4*/ 	.word	0x00000000


	//----- nvinfo : EIATTR_CBANK_PARAM_SIZE
	.align		4
.L_1597:
        /*00a8*/ 	.byte	0x03, 0x19
        /*00aa*/ 	.short	0x0128


	//----- nvinfo : EIATTR_PARAM_CBANK
	.align		4
        /*00ac*/ 	.byte	0x04, 0x0a
        /*00ae*/ 	.short	(.L_1599 - .L_1598)
	.align		4
.L_1598:
        /*00b0*/ 	.word	index@(.nv.constant0._ZN10layer_norm31ln_parallel_residual_bwd_kernelINS_13Kernel_traitsIf13__nv_bfloat16fS2_fjLj2560ELj1ELj1ELj4ELj8ENS_18Kernel_traits_baseILj2560EfS2_fS2_fjLj128EEEEELb0ELb0ELb0EEEvNS_9BwdParamsE)
        /*00b4*/ 	.short	0x0380
        /*00b6*/ 	.short	0x0128


	//----- nvinfo : EIATTR_SW_WAR
	.align		4
.L_1599:
        /*00b8*/ 	.byte	0x04, 0x36
        /*00ba*/ 	.short	(.L_1601 - .L_1600)
.L_1600:
        /*00bc*/ 	.word	0x00000008
.L_1601:


//--------------------- .nv.info._ZN10layer_norm31ln_parallel_residual_bwd_kernelINS_13Kernel_traitsIf13__nv_bfloat16fS2_fjLj2560ELj1ELj1ELj4ELj8ENS_18Kernel_traits_baseILj2560EfS2_fS2_fjLj128EEEEELb0ELb0ELb1EEEvNS_9BwdParamsE --------------------------
	.section	.nv.info._ZN10layer_norm31ln_parallel_residual_bwd_kernelINS_13Kernel_traitsIf13__nv_bfloat16fS2_fjLj2560ELj1ELj1ELj4ELj8ENS_18Kernel_traits_baseILj2560EfS2_fS2_fjLj128EEEEELb0ELb0ELb1EEEvNS_9BwdParamsE,"",@"SHT_CUDA_INFO"
	.sectionflags	@""
	.align	4


	//----- nvinfo : EIATTR_CUDA_API_VERSION
	.align		4
        /*0000*/ 	.byte	0x04, 0x37
        /*0002*/ 	.short	(.L_1603 - .L_1602)
.L_1602:
        /*0004*/ 	.word	0x00000082


	//----- nvinfo : EIATTR_KPARAM_INFO
	.align		4
.L_1603:
        /*0008*/ 	.byte	0x04, 0x17
        /*000a*/ 	.short	(.L_1605 - .L_1604)
.L_1604:
        /*000c*/ 	.word	0x00000000
        /*0010*/ 	.short	0x0000
        /*0012*/ 	.short	0x0000
        /*0014*/ 	.byte	0x00, 0xf0, 0xa1, 0x04


	//----- nvinfo : EIATTR_SPARSE_MMA_MASK
	.align		4
.L_1605:
        /*0018*/ 	.byte	0x03, 0x50
        /*001a*/ 	.short	0x0000


	//----- nvinfo : EIATTR_MAXREG_COUNT
	.align		4
        /*001c*/ 	.byte	0x03, 0x1b
        /*001e*/ 	.short	0x00ff


	//----- nvinfo : EIATTR_NUM_BARRIERS
	.align		4
        /*0020*/ 	.byte	0x02, 0x4c
        /*0022*/ 	.byte	0x01
	.zero		1


	//----- nvinfo : EIATTR_MERCURY_ISA_VERSION
	.align		4
        /*0024*/ 	.byte	0x03, 0x5f
        /*0026*/ 	.short	0x0101


	//----- nvinfo : EIATTR_COOP_GROUP_MASK_REGIDS
	.align		4
        /*0028*/ 	.byte	0x04, 0x29
        /*002a*/ 	.short	(.L_1607 - .L_1606)


	//   ....[0]....
.L_1606:
        /*002c*/ 	.word	0xffffffff


	//   ....[1]....
        /*0030*/ 	.word	0xffffffff


	//   ....[2]....
        /*0034*/ 	.word	0xffffffff


	//   ....[3]....
        /*0038*/ 	.word	0xffffffff


	//   ....[4]....
        /*003c*/ 	.word	0xffffffff


	//   ....[5]....
        /*0040*/ 	.word	0xffffffff


	//   ....[6]....
        /*0044*/ 	.word	0xffffffff


	//   ....[7]....
        /*0048*/ 	.word	0xffffffff


	//   ....[8]....
        /*004c*/ 	.word	0xffffffff


	//   ....[9]....
        /*0050*/ 	.word	0xffffffff


	//----- nvinfo : EIATTR_COOP_GROUP_INSTR_OFFSETS
	.align		4
.L_1607:
        /*0054*/ 	.byte	0x04, 0x28
        /*0056*/ 	.short	(.L_1609 - .L_1608)


	//   ....[0]....
.L_1608:
        /*0058*/ 	.word	0x00001780


	//   ....[1]....
        /*005c*/ 	.word	0x00001790


	//   ....[2]....
        /*0060*/ 	.word	0x000017c0


	//   ....[3]....
        /*0064*/ 	.word	0x000017d0


	//   ....[4]....
        /*0068*/ 	.word	0x00001800


	//   ....[5]....
        /*006c*/ 	.word	0x00001810


	//   ....[6]....
        /*0070*/ 	.word	0x00001840


	//   ....[7]....
        /*0074*/ 	.word	0x00001850


	//   ....[8]....
        /*0078*/ 	.word	0x00001890


	//   ....[9]....
        /*007c*/ 	.word	0x000018a0


	//----- nvinfo : EIATTR_VRC_CTA_INIT_COUNT
	.align		4
.L_1609:
        /*0080*/ 	.byte	0x02, 0x4a
	.zero		1
	.zero		1


	//----- nvinfo : EIATTR_EXIT_INSTR_OFFSETS
	.align		4
        /*0084*/ 	.byte	0x04, 0x1c
        /*0086*/ 	.short	(.L_1611 - .L_1610)


	//   ....[0]....
.L_1610:
        /*0088*/ 	.word	0x00006270


	//----- nvinfo : EIATTR_MAX_THREADS
	.align		4
.L_1611:
        /*008c*/ 	.byte	0x04, 0x05
        /*008e*/ 	.short	(.L_1613 - .L_1612)
.L_1612:
        /*0090*/ 	.word	0x00000080
        /*0094*/ 	.word	0x00000001
        /*0098*/ 	.word	0x00000001


	//----- nvinfo : EIATTR_CRS_STACK_SIZE
	.align		4
.L_1613:
        /*009c*/ 	.byte	0x04, 0x1e
        /*009e*/ 	.short	(.L_1615 - .L_1614)
.L_1614:
        /*00a0*/ 	.word	0x00000000


	//----- nvinfo : EIATTR_CBANK_PARAM_SIZE
	.align		4
.L_1615:
        /*00a4*/ 	.byte	0x03, 0x19
        /*00a6*/ 	.short	0x0128


	//----- nvinfo : EIATTR_PARAM_CBANK
	.align		4
        /*00a8*/ 	.byte	0x04, 0x0a
        /*00aa*/ 	.short	(.L_1617 - .L_1616)
	.align		4
.L_1616:
        /*00ac*/ 	.word	index@(.nv.constant0._ZN10layer_norm31ln_parallel_residual_bwd_kernelINS_13Kernel_traitsIf13__nv_bfloat16fS2_fjLj2560ELj1ELj1ELj4ELj8ENS_18Kernel_traits_baseILj2560EfS2_fS2_fjLj128EEEEELb0ELb0ELb1EEEvNS_9BwdParamsE)
        /*00b0*/ 	.short	0x0380
        /*00b2*/ 	.short	0x0128


	//----- nvinfo : EIATTR_SW_WAR
	.align		4
.L_1617:
        /*00b4*/ 	.byte	0x04, 0x36
        /*00b6*/ 	.short	(.L_1619 - .L_1618)
.L_1618:
        /*00b8*/ 	.word	0x00000008
.L_1619:


//--------------------- .nv.info._ZN10layer_norm31ln_parallel_residual_bwd_kernelINS_13Kernel_traitsIf13__nv_bfloat16fS2_fjLj2560ELj1ELj1ELj4ELj8ENS_18Kernel_traits_baseILj2560EfS2_fS2_fjLj128EEEEELb0ELb1ELb0EEEvNS_9BwdParamsE --------------------------
	.section	.nv.info._ZN10layer_norm31ln_parallel_residual_bwd_kernelINS_13Kernel_traitsIf13__nv_bfloat16fS2_fjLj2560ELj1ELj1ELj4ELj8ENS_18Kernel_traits_baseILj2560EfS2_fS2_fjLj128EEEEELb0ELb1ELb0EEEvNS_9BwdParamsE,"",@"SHT_CUDA_INFO"
	.sectionflags	@""
	.align	4


	//----- nvinfo : EIATTR_CUDA_API_VERSION
	.align		4
        /*0000*/ 	.byte	0x04, 0x37
        /*0002*/ 	.short	(.L_1621 - .L_1620)
.L_1620:
        /*0004*/ 	.word	0x00000082


	//----- nvinfo : EIATTR_KPARAM_INFO
	.align		4
.L_1621:
        /*0008*/ 	.byte	0x04, 0x17
        /*000a*/ 	.short	(.L_1623 - .L_1622)
.L_1622:
        /*000c*/ 	.word	0x00000000
        /*0010*/ 	.short	0x0000
        /*0012*/ 	.short	0x0000
        /*0014*/ 	.byte	0x00, 0xf0, 0xa1, 0x04


	//----- nvinfo : EIATTR_SPARSE_MMA_MASK
	.align		4
.L_1623:
        /*0018*/ 	.byte	0x03, 0x50
        /*001a*/ 	.short	0x0000


	//----- nvinfo : EIATTR_MAXREG_COUNT
	.align		4
        /*001c*/ 	.byte	0x03, 0x1b
        /*001e*/ 	.short	0x00ff


	//----- nvinfo : EIATTR_NUM_BARRIERS
	.align		4
        /*0020*/ 	.byte	0x02, 0x4c
        /*0022*/ 	.byte	0x01
	.zero		1


	//----- nvinfo : EIATTR_MERCURY_ISA_VERSION
	.align		4
        /*0024*/ 	.byte	0x03, 0x5f
        /*0026*/ 	.short	0x0101


	//----- nvinfo : EIATTR_COOP_GROUP_MASK_REGIDS
	.align		4
        /*0028*/ 	.byte	0x04, 0x29
        /*002a*/ 	.short	(.L_1625 - .L_1624)


	//   ....[0]....
.L_1624:
        /*002c*/ 	.word	0xffffffff


	//   ....[1]....
        /*0030*/ 	.word	0xffffffff


	//   ....[2]....
        /*0034*/ 	.word	0xffffffff


	//   ....[3]....
        /*0038*/ 	.word	0xffffffff


	//   ....[4]....
        /*003c*/ 	.word	0xffffffff


	//   ....[5]....
        /*0040*/ 	.word	0xffffffff


	//   ....[6]....
        /*0044*/ 	.word	0xffffffff


	//   ....[7]....
        /*0048*/ 	.word	0xffffffff


	//   ....[8]....
        /*004c*/ 	.word	0xffffffff


	//   ....[9]....
        /*0050*/ 	.word	0xffffffff


	//----- nvinfo : EIATTR_COOP_GROUP_INSTR_OFFSETS
	.align		4
.L_1625:
        /*0054*/ 	.byte	0x04, 0x28
        /*0056*/ 	.short	(.L_1627 - .L_1626)


	//   ....[0]....
.L_1626:
        /*0058*/ 	.word	0x000016a0


	//   ....[1]....
        /*005c*/ 	.word	0x000016d0


	//   ....[2]....
        /*0060*/ 	.word	0x00001700


	//   ....[3]....
        /*0064*/ 	.word	0x00001710


	//   ....[4]....
        /*0068*/ 	.word	0x00001740


	//   ....[5]....
        /*006c*/ 	.word	0x00001750


	//   ....[6]....
        /*0070*/ 	.word	0x00001780


	//   ....[7]....
        /*0074*/ 	.word	0x00001790


	//   ....[8]....
        /*0078*/ 	.word	0x000017c0


	//   ....[9]....
        /*007c*/ 	.word	0x000017d0


	//----- nvinfo : EIATTR_VRC_CTA_INIT_COUNT
	.align		4
.L_1627:
        /*0080*/ 	.byte	0x02, 0x4a
	.zero		1
	.zero		1


	//----- nvinfo : EIATTR_EXIT_INSTR_OFFSETS
	.align		4
        /*0084*/ 	.byte	0x04, 0x1c
        /*0086*/ 	.short	(.L_1629 - .L_1628)


	//   ....[0]....
.L_1628:
        /*0088*/ 	.word	0x00005cf0


	//   ....[1]....
        /*008c*/ 	.word	0x00005d70


	//----- nvinfo : EIATTR_MAX_THREADS
	.align		4
.L_1629:
        /*0090*/ 	.byte	0x04, 0x05
        /*0092*/ 	.short	(.L_1631 - .L_1630)
.L_1630:
        /*0094*/ 	.word	0x00000080
        /*0098*/ 	.word	0x00000001
        /*009c*/ 	.word	0x00000001


	//----- nvinfo : EIATTR_CRS_STACK_SIZE
	.align		4
.L_1631:
        /*00a0*/ 	.byte	0x04, 0x1e
        /*00a2*/ 	.short	(.L_1633 - .L_1632)
.L_1632:
        /*00a4*/ 	.word	0x00000000


	//----- nvinfo : EIATTR_CBANK_PARAM_SIZE
	.align		4
.L_1633:
        /*00a8*/ 	.byte	0x03, 0x19
        /*00aa*/ 	.short	0x0128


	//----- nvinfo : EIATTR_PARAM_CBANK
	.align		4
        /*00ac*/ 	.byte	0x04, 0x0a
        /*00ae*/ 	.short	(.L_1635 - .L_1634)
	.align		4
.L_1634:
        /*00b0*/ 	.word	index@(.nv.constant0._ZN10layer_norm31ln_parallel_residual_bwd_kernelINS_13Kernel_traitsIf13__nv_bfloat16fS2_fjLj2560ELj1ELj1ELj4ELj8ENS_18Kernel_traits_baseILj2560EfS2_fS2_fjLj128EEEEELb0ELb1ELb0EEEvNS_9BwdParamsE)
        /*00b4*/ 	.short	0x0380
        /*00b6*/ 	.short	0x0128


	//----- nvinfo : EIATTR_SW_WAR
	.align		4
.L_1635:
        /*00b8*/ 	.byte	0x04, 0x36
        /*00ba*/ 	.short	(.L_1637 - .L_1636)
.L_1636:
        /*00bc*/ 	.word	0x00000008
.L_1637:


//--------------------- .nv.info._ZN10layer_norm31ln_parallel_residual_bwd_kernelINS_13Kernel_traitsIf13__nv_bfloat16fS2_fjLj2560ELj1ELj1ELj4ELj8ENS_18Kernel_traits_baseILj2560EfS2_fS2_fjLj128EEEEELb0ELb1ELb1EEEvNS_9BwdParamsE --------------------------
	.section	.nv.info._ZN10layer_norm31ln_parallel_residual_bwd_kernelINS_13Kernel_traitsIf13__nv_bfloat16fS2_fjLj2560ELj1ELj1ELj4ELj8ENS_18Kernel_traits_baseILj2560EfS2_fS2_fjLj128EEEEELb0ELb1ELb1EEEvNS_9BwdParamsE,"",@"SHT_CUDA_INFO"
	.sectionflags	@""
	.align	4


	//----- nvinfo : EIATTR_CUDA_API_VERSION
	.align		4
        /*0000*/ 	.byte	0x04, 0x37
        /*0002*/ 	.short	(.L_1639 - .L_1638)
.L_1638:
        /*0004*/ 	.word	0x00000082


	//----- nvinfo : EIATTR_KPARAM_INFO
	.align		4
.L_1639:
        /*0008*/ 	.byte	0x04, 0x17
        /*000a*/ 	.short	(.L_1641 - .L_1640)
.L_1640:
        /*000c*/ 	.word	0x00000000
        /*0010*/ 	.short	0x0000
        /*0012*/ 	.short	0x0000
        /*0014*/ 	.byte	0x00, 0xf0, 0xa1, 0x04


	//----- nvinfo : EIATTR_SPARSE_MMA_MASK
	.align		4
.L_1641:
        /*0018*/ 	.byte	0x03, 0x50
        /*001a*/ 	.short	0x0000


	//----- nvinfo : EIATTR_MAXREG_COUNT
	.align		4
        /*001c*/ 	.byte	0x03, 0x1b
        /*001e*/ 	.short	0x00ff


	//----- nvinfo : EIATTR_NUM_BARRIERS
	.align		4
        /*0020*/ 	.byte	0x02, 0x4c
        /*0022*/ 	.byte	0x01
	.zero		1


	//----- nvinfo : EIATTR_MERCURY_ISA_VERSION
	.align		4
        /*0024*/ 	.byte	0x03, 0x5f
        /*0026*/ 	.short	0x0101


	//----- nvinfo : EIATTR_COOP_GROUP_MASK_REGIDS
	.align		4
        /*0028*/ 	.byte	0x04, 0x29
        /*002a*/ 	.short	(.L_1643 - .L_1642)


	//   ....[0]....
.L_1642:
        /*002c*/ 	.word	0xffffffff


	//   ....[1]....
        /*0030*/ 	.word	0xffffffff


	//   ....[2]....
        /*0034*/ 	.word	0xffffffff


	//   ....[3]....
        /*0038*/ 	.word	0xffffffff


	//   ....[4]....
        /*003c*/ 	.word	0xffffffff


	//   ....[5]....
        /*0040*/ 	.word	0xffffffff


	//   ....[6]....
        /*0044*/ 	.word	0xffffffff


	//   ....[7]....
        /*0048*/ 	.word	0xffffffff


	//   ....[8]....
        /*004c*/ 	.word	0xffffffff


	//   ....[9]....
        /*0050*/ 	.word	0xffffffff


	//----- nvinfo : EIATTR_COOP_GROUP_INSTR_OFFSETS
	.align		4
.L_1643:
        /*0054*/ 	.byte	0x04, 0x28
        /*0056*/ 	.short	(.L_1645 - .L_1644)


	//   ....[0]....
.L_1644:
        /*0058*/ 	.word	0x00000fa0


	//   ....[1]....
        /*005c*/ 	.word	0x00001060


	//   ....[2]....
        /*0060*/ 	.word	0x00001070


	//   ....[3]....
        /*0064*/ 	.word	0x000010a0


	//   ....[4]....
        /*0068*/ 	.word	0x000010b0


	//   ....[5]....
        /*006c*/ 	.word	0x000010e0


	//   ....[6]....
        /*0070*/ 	.word	0x000010f0


	//   ....[7]....
        /*0074*/ 	.word	0x00001120


	//   ....[8]....
        /*0078*/ 	.word	0x00001130


	//   ....[9]....
        /*007c*/ 	.word	0x00001170


	//----- nvinfo : EIATTR_VRC_CTA_INIT_COUNT
	.align		4
.L_1645:
        /*0080*/ 	.byte	0x02, 0x4a
	.zero		1
	.zero		1


	//----- nvinfo : EIATTR_EXIT_INSTR_OFFSETS
	.align		4
        /*0084*/ 	.byte	0x04, 0x1c
        /*0086*/ 	.short	(.L_1647 - .L_1646)


	//   ....[0]....
.L_1646:
        /*0088*/ 	.word	0x00005520


	//----- nvinfo : EIATTR_MAX_THREADS
	.align		4
.L_1647:
        /*008c*/ 	.byte	0x04, 0x05
        /*008e*/ 	.short	(.L_1649 - .L_1648)
.L_1648:
        /*0090*/ 	.word	0x00000080
        /*0094*/ 	.word	0x00000001
        /*0098*/ 	.word	0x00000001


	//----- nvinfo : EIATTR_CRS_STACK_SIZE
	.align		4
.L_1649:
        /*009c*/ 	.byte	0x04, 0x1e
        /*009e*/ 	.short	(.L_1651 - .L_1650)
.L_1650:
        /*00a0*/ 	.word	0x00000000


	//----- nvinfo : EIATTR_CBANK_PARAM_SIZE
	.align		4
.L_1651:
        /*00a4*/ 	.byte	0x03, 0x19
        /*00a6*/ 	.short	0x0128


	//----- nvinfo : EIATTR_PARAM_CBANK
	.align		4
        /*00a8*/ 	.byte	0x04, 0x0a
        /*00aa*/ 	.short	(.L_1653 - .L_1652)
	.align		4
.L_1652:
        /*00ac*/ 	.word	index@(.nv.constant0._ZN10layer_norm31ln_parallel_residual_bwd_kernelINS_13Kernel_traitsIf13__nv_bfloat16fS2_fjLj2560ELj1ELj1ELj4ELj8ENS_18Kernel_traits_baseILj2560EfS2_fS2_fjLj128EEEEELb0ELb1ELb1EEEvNS_9BwdParamsE)
        /*00b0*/ 	.short	0x0380
        /*00b2*/ 	.short	0x0128


	//----- nvinfo : EIATTR_SW_WAR
	.align		4
.L_1653:
        /*00b4*/ 	.byte	0x04, 0x36
        /*00b6*/ 	.short	(.L_1655 - .L_1654)
.L_1654:
        /*00b8*/ 	.word	0x00000008
.L_1655:


//--------------------- .nv.info._ZN10layer_norm31ln_parallel_residual_bwd_kernelINS_13Kernel_traitsIf13__nv_bfloat16fS2_fjLj2560ELj1ELj1ELj4ELj8ENS_18Kernel_traits_baseILj2560EfS2_fS2_fjLj128EEEEELb1ELb0ELb0EEEvNS_9BwdParamsE --------------------------
	.section	.nv.info._ZN10layer_norm31ln_parallel_residual_bwd_kernelINS_13Kernel_traitsIf13__nv_bfloat16fS2_fjLj2560ELj1ELj1ELj4ELj8ENS_18Kernel_traits_baseILj2560EfS2_fS2_fjLj128EEEEELb1ELb0ELb0EEEvNS_9BwdParamsE,"",@"SHT_CUDA_INFO"
	.sectionflags	@""
	.align	4


	//----- nvinfo : EIATTR_CUDA_API_VERSION
	.align		4
        /*0000*/ 	.byte	0x04, 0x37
        /*0002*/ 	.short	(.L_1657 - .L_1656)
.L_1656:
        /*0004*/ 	.word	0x00000082


	//----- nvinfo : EIATTR_KPARAM_INFO
	.align		4
.L_1657:
        /*0008*/ 	.byte	0x04, 0x17
        /*000a*/ 	.short	(.L_1659 - .L_1658)
.L_1658:
        /*000c*/ 	.word	0x00000000
        /*0010*/ 	.short	0x0000
        /*0012*/ 	.short	0x0000
        /*0014*/ 	.byte	0x00, 0xf0, 0xa1, 0x04


	//----- nvinfo : EIATTR_SPARSE_MMA_MASK
	.align		4
.L_1659:
        /*0018*/ 	.byte	0x03, 0x50
        /*001a*/ 	.short	0x0000


	//----- nvinfo : EIATTR_MAXREG_COUNT
	.align		4
        /*001c*/ 	.byte	0x03, 0x1b
        /*001e*/ 	.short	0x00ff


	//----- nvinfo : EIATTR_NUM_BARRIERS
	.align		4
        /*0020*/ 	.byte	0x02, 0x4c
        /*0022*/ 	.byte	0x01
	.zero		1


	//----- nvinfo : EIATTR_MERCURY_ISA_VERSION
	.align		4
        /*0024*/ 	.byte	0x03, 0x5f
        /*0026*/ 	.short	0x0101


	//----- nvinfo : EIATTR_COOP_GROUP_MASK_REGIDS
	.align		4
        /*0028*/ 	.byte	0x04, 0x29
        /*002a*/ 	.short	(.L_1661 - .L_1660)


	//   ....[0]....
.L_1660:
        /*002c*/ 	.word	0xffffffff


	//   ....[1]....
        /*0030*/ 	.word	0xffffffff


	//   ....[2]....
        /*0034*/ 	.word	0xffffffff


	//   ....[3]....
        /*0038*/ 	.word	0xffffffff


	//   ....[4]....
        /*003c*/ 	.word	0xffffffff


	//   ....[5]....
        /*0040*/ 	.word	0xffffffff


	//   ....[6]....
        /*0044*/ 	.word	0xffffffff


	//   ....[7]....
        /*0048*/ 	.word	0xffffffff


	//   ....[8]....
        /*004c*/ 	.word	0xffffffff


	//   ....[9]....
        /*0050*/ 	.word	0xffffffff


	//----- nvinfo : EIATTR_COOP_GROUP_INSTR_OFFSETS
	.align		4
.L_1661:
        /*0054*/ 	.byte	0x04, 0x28
        /*0056*/ 	.short	(.L_1663 - .L_1662)


	//   ....[0]....
.L_1662:
        /*0058*/ 	.word	0x000023d0


	//   ....[1]....
        /*005c*/ 	.word	0x000023f0


	//   ....[2]....
        /*0060*/ 	.word	0x00002420


	//   ....[3]....
        /*0064*/ 	.word	0x00002430


	//   ....[4]....
        /*0068*/ 	.word	0x00002470


	//   ....[5]....
        /*006c*/ 	.word	0x00002480


	//   ....[6]....
        /*0070*/ 	.word	0x000024c0


	//   ....[7]....
        /*0074*/ 	.word	0x000024d0


	//   ....[8]....
        /*0078*/ 	.word	0x00002500


	//   ....[9]....
        /*007c*/ 	.word	0x00002510


	//----- nvinfo : EIATTR_VRC_CTA_INIT_COUNT
	.align		4
.L_1663:
        /*0080*/ 	.byte	0x02, 0x4a
	.zero		1
	.zero		1


	//----- nvinfo : EIATTR_EXIT_INSTR_OFFSETS
	.align		4
        /*0084*/ 	.byte	0x04, 0x1c
        /*0086*/ 	.short	(.L_1665 - .L_1664)


	//   ....[0]....
.L_1664:
        /*0088*/ 	.word	0x00009810


	//   ....[1]....
        /*008c*/ 	.word	0x000098e0


	//----- nvinfo : EIATTR_MAX_THREADS
	.align		4
.L_1665:
        /*0090*/ 	.byte	0x04, 0x05
        /*0092*/ 	.short	(.L_1667 - .L_1666)
.L_1666:
        /*0094*/ 	.word	0x00000080
        /*0098*/ 	.word	0x00000001
        /*009c*/ 	.word	0x00000001


	//----- nvinfo : EIATTR_CRS_STACK_SIZE
	.align		4
.L_1667:
        /*00a0*/ 	.byte	0x04, 0x1e
        /*00a2*/ 	.short	(.L_1669 - .L_1668)
.L_1668:
        /*00a4*/ 	.word	0x00000000


	//----- nvinfo : EIATTR_CBANK_PARAM_SIZE
	.align		4
.L_1669:
        /*00a8*/ 	.byte	0x03, 0x19
        /*00aa*/ 	.short	0x0128


	//----- nvinfo : EIATTR_PARAM_CBANK
	.align		4
        /*00ac*/ 	.byte	0x04, 0x0a
        /*00ae*/ 	.short	(.L_1671 - .L_1670)
	.align		4
.L_1670:
        /*00b0*/ 	.word	index@(.nv.constant0._ZN10layer_norm31ln_parallel_residual_bwd_kernelINS_13Kernel_traitsIf13__nv_bfloat16fS2_fjLj2560ELj1ELj1ELj4ELj8ENS_18Kernel_traits_baseILj2560EfS2_fS2_fjLj128EEEEELb1ELb0ELb0EEEvNS_9BwdParamsE)
        /*00b4*/ 	.short	0x0380
        /*00b6*/ 	.short	0x0128


	//----- nvinfo : EIATTR_SW_WAR
	.align		4
.L_1671:
        /*00b8*/ 	.byte	0x04, 0x36
        /*00ba*/ 	.short	(.L_1673 - .L_1672)
.L_1672:
        /*00bc*/ 	.word	0x00000008
.L_1673:


//--------------------- .nv.info._ZN10layer_norm31ln_parallel_residual_bwd_kernelINS_13Kernel_traitsIf13__nv_bfloat16fS2_fjLj2560ELj1ELj1ELj4ELj8ENS_18Kernel_traits_baseILj2560EfS2_fS2_fjLj128EEEEELb1ELb0ELb1EEEvNS_9BwdParamsE --------------------------
	.section	.nv.info._ZN10layer_norm31ln_parallel_residual_bwd_kernelINS_13Kernel_traitsIf13__nv_bfloat16fS2_fjLj2560ELj1ELj1ELj4ELj8ENS_18Kernel_traits_baseILj2560EfS2_fS2_fjLj128EEEEELb1ELb0ELb1EEEvNS_9BwdParamsE,"",@"SHT_CUDA_INFO"
	.sectionflags	@""
	.align	4


	//----- nvinfo : EIATTR_CUDA_API_VERSION
	.align		4
        /*0000*/ 	.byte	0x04, 0x37
        /*0002*/ 	.short	(.L_1675 - .L_1674)
.L_1674:
        /*0004*/ 	.word	0x00000082


	//----- nvinfo : EIATTR_KPARAM_INFO
	.align		4
.L_1675:
        /*0008*/ 	.byte	0x04, 0x17
        /*000a*/ 	.short	(.L_1677 - .L_1676)
.L_1676:
        /*000c*/ 	.word	0x00000000
        /*0010*/ 	.short	0x0000
        /*0012*/ 	.short	0x0000
        /*0014*/ 	.byte	0x00, 0xf0, 0xa1, 0x04


	//----- nvinfo : EIATTR_SPARSE_MMA_MASK
	.align		4
.L_1677:
        /*0018*/ 	.byte	0x03, 0x50
        /*001a*/ 	.short	0x0000


	//----- nvinfo : EIATTR_MAXREG_COUNT
	.align		4
        /*001c*/ 	.byte	0x03, 0x1b
        /*001e*/ 	.short	0x00ff


	//----- nvinfo : EIATTR_NUM_BARRIERS
	.align		4
        /*0020*/ 	.byte	0x02, 0x4c
        /*0022*/ 	.byte	0x01
	.zero		1


	//----- nvinfo : EIATTR_MERCURY_ISA_VERSION
	.align		4
        /*0024*/ 	.byte	0x03, 0x5f
        /*0026*/ 	.short	0x0101


	//----- nvinfo : EIATTR_COOP_GROUP_MASK_REGIDS
	.align		4
        /*0028*/ 	.byte	0x04, 0x29
        /*002a*/ 	.short	(.L_1679 - .L_1678)


	//   ....[0]....
.L_1678:
        /*002c*/ 	.word	0xffffffff


	//   ....[1]....
        /*0030*/ 	.word	0xffffffff


	//   ....[2]....
        /*0034*/ 	.word	0xffffffff


	//   ....[3]....
        /*0038*/ 	.word	0xffffffff


	//   ....[4]....
        /*003c*/ 	.word	0xffffffff


	//   ....[5]....
        /*0040*/ 	.word	0xffffffff


	//   ....[6]....
        /*0044*/ 	.word	0xffffffff


	//   ....[7]....
        /*0048*/ 	.word	0xffffffff


	//   ....[8]....
        /*004c*/ 	.word	0xffffffff


	//   ....[9]....
        /*0050*/ 	.word	0xffffffff


	//----- nvinfo : EIATTR_COOP_GROUP_INSTR_OFFSETS
	.align		4
.L_1679:
        /*0054*/ 	.byte	0x04, 0x28
        /*0056*/ 	.short	(.L_1681 - .L_1680)


	//   ....[0]....
.L_1680:
        /*0058*/ 	.word	0x000018d0


	//   ....[1]....
        /*005c*/ 	.word	0x00001960


	//   ....[2]....
        /*0060*/ 	.word	0x00001980


	//   ....[3]....
        /*0064*/ 	.word	0x000019a0


	//   ....[4]....
        /*0068*/ 	.word	0x000019c0


	//   ....[5]....
        /*006c*/ 	.word	0x000019e0


	//   ....[6]....
        /*0070*/ 	.word	0x00001a00


	//   ....[7]....
        /*0074*/ 	.word	0x00001a30


	//   ....[8]....
        /*0078*/ 	.word	0x00001a50


	//   ....[9]....
        /*007c*/ 	.word	0x00001a80


	//----- nvinfo : EIATTR_VRC_CTA_INIT_COUNT
	.align		4
.L_1681:
        /*0080*/ 	.byte	0x02, 0x4a
	.zero		1
	.zero		1


	//----- nvinfo : EIATTR_EXIT_INSTR_OFFSETS
	.align		4
        /*0084*/ 	.byte	0x04, 0x1c
        /*0086*/ 	.short	(.L_1683 - .L_1682)


	//   ....[0]....
.L_1682:
        /*0088*/ 	.word	0x00008ff0


	//----- nvinfo : EIATTR_MAX_THREADS
	.align		4
.L_1683:
        /*008c*/ 	.byte	0x04, 0x05
        /*008e*/ 	.short	(.L_1685 - .L_1684)
.L_1684:
        /*0090*/ 	.word	0x00000080
        /*0094*/ 	.word	0x00000001
        /*0098*/ 	.word	0x00000001


	//----- nvinfo : EIATTR_CRS_STACK_SIZE
	.align		4
.L_1685:
        /*009c*/ 	.byte	0x04, 0x1e
        /*009e*/ 	.short	(.L_1687 - .L_1686)
.L_1686:
        /*00a0*/ 	.word	0x00000000


	//----- nvinfo : EIATTR_CBANK_PARAM_SIZE
	.align		4
.L_1687:
        /*00a4*/ 	.byte	0x03, 0x19
        /*00a6*/ 	.short	0x0128


	//----- nvinfo : EIATTR_PARAM_CBANK
	.align		4
        /*00a8*/ 	.byte	0x04, 0x0a
        /*00aa*/ 	.short	(.L_1689 - .L_1688)
	.align		4
.L_1688:
        /*00ac*/ 	.word	index@(.nv.constant0._ZN10layer_norm31ln_parallel_residual_bwd_kernelINS_13Kernel_traitsIf13__nv_bfloat16fS2_fjLj2560ELj1ELj1ELj4ELj8ENS_18Kernel_traits_baseILj2560EfS2_fS2_fjLj128EEEEELb1ELb0ELb1EEEvNS_9BwdParamsE)
        /*00b0*/ 	.short	0x0380
        /*00b2*/ 	.short	0x0128


	//----- nvinfo : EIATTR_SW_WAR
	.align		4
.L_1689:
        /*00b4*/ 	.byte	0x04, 0x36
        /*00b6*/ 	.short	(.L_1691 - .L_1690)
.L_1690:
        /*00b8*/ 	.word	0x00000008
.L_1691:


//--------------------- .nv.info._ZN10layer_norm22ln_bwd_finalize_kernelINS_22Kernel_traits_finalizeILj2560Ef13__nv_bfloat16fS2_fjLb0ELj1024ELj4ENS_18Kernel_traits_baseILj2560EfS2_fS2_fjLj1024EEEEELb0ELb0EEEvNS_9BwdParamsE --------------------------
	.section	.nv.info._ZN10layer_norm22ln_bwd_finalize_kernelINS_22Kernel_traits_finalizeILj2560Ef13__nv_bfloat16fS2_fjLb0ELj1024ELj4ENS_18Kernel_traits_baseILj2560EfS2_fS2_fjLj1024EEEEELb0ELb0EEEvNS_9BwdParamsE,"",@"SHT_CUDA_INFO"
	.sectionflags	@""
	.align	4


	//----- nvinfo : EIATTR_CUDA_API_VERSION
	.align		4
        /*0000*/ 	.byte	0x04, 0x37
        /*0002*/ 	.short	(.L_1693 - .L_1692)
.L_1692:
        /*0004*/ 	.word	0x00000082


	//----- nvinfo : EIATTR_KPARAM_INFO
	.align		4
.L_1693:
        /*0008*/ 	.byte	0x04, 0x17
        /*000a*/ 	.short	(.L_1695 - .L_1694)
.L_1694:
        /*000c*/ 	.word	0x00000000
        /*0010*/ 	.short	0x0000
        /*0012*/ 	.short	0x0000
        /*0014*/ 	.byte	0x00, 0xf0, 0xa1, 0x04


	//----- nvinfo : EIATTR_SPARSE_MMA_MASK
	.align		4
.L_1695:
        /*0018*/ 	.byte	0x03, 0x50
        /*001a*/ 	.short	0x0000


	//----- nvinfo : EIATTR_MAXREG_COUNT
	.align		4
        /*001c*/ 	.byte	0x03, 0x1b
        /*001e*/ 	.short	0x0040


	//----- nvinfo : EIATTR_NUM_BARRIERS
	.align		4
        /*0020*/ 	.byte	0x02, 0x4c
        /*0022*/ 	.byte	0x01
	.zero		1


	//----- nvinfo : EIATTR_MERCURY_ISA_VERSION
	.align		4
        /*0024*/ 	.byte	0x03, 0x5f
        /*0026*/ 	.short	0x0101


	//----- nvinfo : EIATTR_COOP_GROUP_MASK_REGIDS
	.align		4
        /*0028*/ 	.byte	0x04, 0x29
        /*002a*/ 	.short	(.L_1697 - .L_1696)


	//   ....[0]....
.L_1696:
        /*002c*/ 	.word	0xffffffff


	//   ....[1]....
        /*0030*/ 	.word	0xffffffff


	//   ....[2]....
        /*0034*/ 	.word	0xffffffff


	//   ....[3]....
        /*0038*/ 	.word	0xffffffff


	//   ....[4]....
        /*003c*/ 	.word	0xffffffff


	//   ....[5]....
        /*0040*/ 	.word	0xffffffff


	//   ....[6]....
        /*0044*/ 	.word	0xffffffff


	//   ....[7]....
        /*0048*/ 	.word	0xffffffff


	//   ....[8]....
        /*004c*/ 	.word	0xffffffff


	//   ....[9]....
        /*0050*/ 	.word	0xffffffff


	//----- nvinfo : EIATTR_COOP_GROUP_INSTR_OFFSETS
	.align		4
.L_1697:
        /*0054*/ 	.byte	0x04, 0x28
        /*0056*/ 	.short	(.L_1699 - .L_1698)


	//   ....[0]....
.L_1698:
        /*0058*/ 	.word	0x000015e0


	//   ....[1]....
        /*005c*/ 	.word	0x000015f0


	//   ....[2]....
        /*0060*/ 	.word	0x00001620


	//   ....[3]....
        /*0064*/ 	.word	0x00001630


	//   ....[4]....
        /*0068*/ 	.word	0x00001660


	//   ....[5]....
        /*006c*/ 	.word	0x00001670


	//   ....[6]....
        /*0070*/ 	.word	0x000016b0


	//   ....[7]....
        /*0074*/ 	.word	0x000016e0


	//   ....[8]....
        /*0078*/ 	.word	0x00001710


	//   ....[9]....
        /*007c*/ 	.word	0x00001720


	//----- nvinfo : EIATTR_VRC_CTA_INIT_COUNT
	.align		4
.L_1699:
        /*0080*/ 	.byte	0x02, 0x4a
	.zero		1
	.zero		1


	//----- nvinfo : EIATTR_EXIT_INSTR_OFFSETS
	.align		4
        /*0084*/ 	.byte	0x04, 0x1c
        /*0086*/ 	.short	(.L_1701 - .L_1700)


	//   ....[0]....
.L_1700:
        /*0088*/ 	.word	0x00000060


	//   ....[1]....
        /*008c*/ 	.word	0x00001780


	//   ....[2]....
        /*0090*/ 	.word	0x000017b0


	//   ....[3]....
        /*0094*/ 	.word	0x00001850


	//----- nvinfo : EIATTR_MAX_THREADS
	.align		4
.L_1701:
        /*0098*/ 	.byte	0x04, 0x05
        /*009a*/ 	.short	(.L_1703 - .L_1702)
.L_1702:
        /*009c*/ 	.word	0x00000400
        /*00a0*/ 	.word	0x00000001
        /*00a4*/ 	.word	0x00000001


	//----- nvinfo : EIATTR_CRS_STACK_SIZE
	.align		4
.L_1703:
        /*00a8*/ 	.byte	0x04, 0x1e
        /*00aa*/ 	.short	(.L_1705 - .L_1704)
.L_1704:
        /*00ac*/ 	.word	0x00000000


	//----- nvinfo : EIATTR_CBANK_PARAM_SIZE
	.align		4
.L_1705:
        /*00b0*/ 	.byte	0x03, 0x19
        /*00b2*/ 	.short	0x0128


	//----- nvinfo : EIATTR_PARAM_CBANK
	.align		4
        /*00b4*/ 	.byte	0x04, 0x0a
        /*00b6*/ 	.short	(.L_1707 - .L_1706)
	.align		4
.L_1706:
        /*00b8*/ 	.word	index@(.nv.constant0._ZN10layer_norm22ln_bwd_finalize_kernelINS_22Kernel_traits_finalizeILj2560Ef13__nv_bfloat16fS2_fjLb0ELj1024ELj4ENS_18Kernel_traits_baseILj2560EfS2_fS2_fjLj1024EEEEELb0ELb0EEEvNS_9BwdParamsE)
        /*00bc*/ 	.short	0x0380
        /*00be*/ 	.short	0x0128


	//----- nvinfo : EIATTR_SW_WAR
	.align		4
.L_1707:
        /*00c0*/ 	.byte	0x04, 0x36
        /*00c2*/ 	.short	(.L_1709 - .L_1708)
.L_1708:
        /*00c4*/ 	.word	0x00000008
.L_1709:


//--------------------- .nv.info._ZN10layer_norm40ln_parallel_residual_bwd_finalize_kernelINS_22Kernel_traits_finalizeILj2560Ef13__nv_bfloat16fS2_fjLb0ELj1024ELj4ENS_18Kernel_traits_baseILj2560EfS2_fS2_fjLj1024EEEEELb0EEEvNS_9BwdParamsE --------------------------
	.section	.nv.info._ZN10layer_norm40ln_parallel_residual_bwd_finalize_kernelINS_22Kernel_traits_finalizeILj2560Ef13__nv_bfloat16fS2_fjLb0ELj1024ELj4ENS_18Kernel_traits_baseILj2560EfS2_fS2_fjLj1024EEEEELb0EEEvNS_9BwdParamsE,"",@"SHT_CUDA_INFO"
	.sectionflags	@""
	.align	4


	//----- nvinfo : EIATTR_CUDA_API_VERSION
	.align		4
        /*0000*/ 	.byte	0x04, 0x37
        /*0002*/ 	.short	(.L_1711 - .L_1710)
.L_1710:
        /*0004*/ 	.word	0x00000082


	//----- nvinfo : EIATTR_KPARAM_INFO
	.align		4
.L_1711:
        /*0008*/ 	.byte	0x04, 0x17
        /*000a*/ 	.short	(.L_1713 - .L_1712)
.L_1712:
        /*000c*/ 	.word	0x00000000
        /*0010*/ 	.short	0x0000
        /*0012*/ 	.short	0x0000
        /*0014*/ 	.byte	0x00, 0xf0, 0xa1, 0x04


	//----- nvinfo : EIATTR_SPARSE_MMA_MASK
	.align		4
.L_1713:
        /*0018*/ 	.byte	0x03, 0x50
        /*001a*/ 	.short	0x0000


	//----- nvinfo : EIATTR_MAXREG_COUNT
	.align		4
        /*001c*/ 	.byte	0x03, 0x1b
        /*001e*/ 	.short	0x0040


	//----- nvinfo : EIATTR_NUM_BARRIERS
	.align		4
        /*0020*/ 	.byte	0x02, 0x4c
        /*0022*/ 	.byte	0x01
	.zero		1


	//----- nvinfo : EIATTR_MERCURY_ISA_VERSION
	.align		4
        /*0024*/ 	.byte	0x03, 0x5f
        /*0026*/ 	.short	0x0101


	//----- nvinfo : EIATTR_COOP_GROUP_MASK_REGIDS
	.align		4
        /*0028*/ 	.byte	0x04, 0x29
        /*002a*/ 	.short	(.L_1715 - .L_1714)


	//   ....[0]....
.L_1714:
        /*002c*/ 	.word	0xffffffff


	//   ....[1]....
        /*0030*/ 	.word	0xffffffff


	//   ....[2]....
        /*0034*/ 	.word	0xffffffff


	//   ....[3]....
        /*0038*/ 	.word	0xffffffff


	//   ....[4]....
        /*003c*/ 	.word	0xffffffff


	//   ....[5]....
        /*0040*/ 	.word	0xffffffff


	//   ....[6]....
        /*0044*/ 	.word	0xffffffff


	//   ....[7]....
        /*0048*/ 	.word	0xffffffff


	//   ....[8]....
        /*004c*/ 	.word	0xffffffff


	//   ....[9]....
        /*0050*/ 	.word	0xffffffff


	//   ....[10]....
        /*0054*/ 	.word	0xffffffff


	//   ....[11]....
        /*0058*/ 	.word	0xffffffff


	//   ....[12]....
        /*005c*/ 	.word	0xffffffff


	//   ....[13]....
        /*0060*/ 	.word	0xffffffff


	//   ....[14]....
        /*0064*/ 	.word	0xffffffff


	//   ....[15]....
        /*0068*/ 	.word	0xffffffff


	//   ....[16]....
        /*006c*/ 	.word	0xffffffff


	//   ....[17]....
        /*0070*/ 	.word	0xffffffff


	//   ....[18]....
        /*0074*/ 	.word	0xffffffff


	//   ....[19]....
        /*0078*/ 	.word	0xffffffff


	//----- nvinfo : EIATTR_COOP_GROUP_INSTR_OFFSETS
	.align		4
.L_1715:
        /*007c*/ 	.byte	0x04, 0x28
        /*007e*/ 	.short	(.L_1717 - .L_1716)


	//   ....[0]....
.L_1716:
        /*0080*/ 	.word	0x000013b0


	//   ....[1]....
        /*0084*/ 	.word	0x000013c0


	//   ....[2]....
        /*0088*/ 	.word	0x000013d0


	//   ....[3]....
        /*008c*/ 	.word	0x000013e0


	//   ....[4]....
        /*0090*/ 	.word	0x00001410


	//   ....[5]....
        /*0094*/ 	.word	0x00001430


	//   ....[6]....
        /*0098*/ 	.word	0x00001450


	//   ....[7]....
        /*009c*/ 	.word	0x00001460


	//   ....[8]....
        /*00a0*/ 	.word	0x000014a0


	//   ....[9]....
        /*00a4*/ 	.word	0x000014c0


	//   ....[10]....
        /*00a8*/ 	.word	0x000014d0


	//   ....[11]....
        /*00ac*/ 	.word	0x000014e0


	//   ....[12]....
        /*00b0*/ 	.word	0x00001510


	//   ....[13]....
        /*00b4*/ 	.word	0x00001530


	//   ....[14]....
        /*00b8*/ 	.word	0x00001550


	//   ....[15]....
        /*00bc*/ 	.word	0x00001560


	//   ....[16]....
        /*00c0*/ 	.word	0x000015a0


	//   ....[17]....
        /*00c4*/ 	.word	0x000015d0


	//   ....[18]....
        /*00c8*/ 	.word	0x00001600


	//   ....[19]....
        /*00cc*/ 	.word	0x00001610


	//----- nvinfo : EIATTR_VRC_CTA_INIT_COUNT
	.align		4
.L_1717:
        /*00d0*/ 	.byte	0x02, 0x4a
	.zero		1
	.zero		1


	//----- nvinfo : EIATTR_EXIT_INSTR_OFFSETS
	.align		4
        /*00d4*/ 	.byte	0x04, 0x1c
        /*00d6*/ 	.short	(.L_1719 - .L_1718)


	//   ....[0]....
.L_1718:
        /*00d8*/ 	.word	0x00000060


	//   ....[1]....
        /*00dc*/ 	.word	0x000016b0


	//   ....[2]....
        /*00e0*/ 	.word	0x000016e0


	//   ....[3]....
        /*00e4*/ 	.word	0x00001800


	//----- nvinfo : EIATTR_MAX_THREADS
	.align		4
.L_1719:
        /*00e8*/ 	.byte	0x04, 0x05
        /*00ea*/ 	.short	(.L_1721 - .L_1720)
.L_1720:
        /*00ec*/ 	.word	0x00000400
        /*00f0*/ 	.word	0x00000001
        /*00f4*/ 	.word	0x00000001


	//----- nvinfo : EIATTR_CRS_STACK_SIZE
	.align		4
.L_1721:
        /*00f8*/ 	.byte	0x04, 0x1e
        /*00fa*/ 	.short	(.L_1723 - .L_1722)
.L_1722:
        /*00fc*/ 	.word	0x00000000


	//----- nvinfo : EIATTR_CBANK_PARAM_SIZE
	.align		4
.L_1723:
        /*0100*/ 	.byte	0x03, 0x19
        /*0102*/ 	.short	0x0128


	//----- nvinfo : EIATTR_PARAM_CBANK
	.align		4
        /*0104*/ 	.byte	0x04, 0x0a
        /*0106*/ 	.short	(.L_1725 - .L_1724)
	.align		4
.L_1724:
        /*0108*/ 	.word	index@(.nv.constant0._ZN10layer_norm40ln_parallel_residual_bwd_finalize_kernelINS_22Kernel_traits_finalizeILj2560Ef13__nv_bfloat16fS2_fjLb0ELj1024ELj4ENS_18Kernel_traits_baseILj2560EfS2_fS2_fjLj1024EEEEELb0EEEvNS_9BwdParamsE)
        /*010c*/ 	.short	0x0380
        /*010e*/ 	.short	0x0128


	//----- nvinfo : EIATTR_SW_WAR
	.align		4
.L_1725:
        /*0110*/ 	.byte	0x04, 0x36
        /*0112*/ 	.short	(.L_1727 - .L_1726)
.L_1726:
        /*0114*/ 	.word	0x00000008
.L_1727:


//--------------------- .nv.info._ZN10layer_norm31ln_parallel_residual_bwd_kernelINS_13Kernel_traitsIf13__nv_bfloat16fS2_fjLj2560ELj1ELj1ELj4ELj8ENS_18Kernel_traits_baseILj2560EfS2_fS2_fjLj128EEEEELb1ELb1ELb0EEEvNS_9BwdParamsE --------------------------
	.section	.nv.info._ZN10layer_norm31ln_parallel_residual_bwd_kernelINS_13Kernel_traitsIf13__nv_bfloat16fS2_fjLj2560ELj1ELj1ELj4ELj8ENS_18Kernel_traits_baseILj2560EfS2_fS2_fjLj128EEEEELb1ELb1ELb0EEEvNS_9BwdParamsE,"",@"SHT_CUDA_INFO"
	.sectionflags	@""
	.align	4


	//----- nvinfo : EIATTR_CUDA_API_VERSION
	.align		4
        /*0000*/ 	.byte	0x04, 0x37
        /*0002*/ 	.short	(.L_1729 - .L_1728)
.L_1728:
        /*0004*/ 	.word	0x00000082


	//----- nvinfo : EIATTR_KPARAM_INFO
	.align		4
.L_1729:
        /*0008*/ 	.byte	0x04, 0x17
        /*000a*/ 	.short	(.L_1731 - .L_1730)
.L_1730:
        /*000c*/ 	.word	0x00000000
        /*0010*/ 	.short	0x0000
        /*0012*/ 	.short	0x0000
        /*0014*/ 	.byte	0x00, 0xf0, 0xa1, 0x04


	//----- nvinfo : EIATTR_SPARSE_MMA_MASK
	.align		4
.L_1731:
        /*0018*/ 	.byte	0x03, 0x50
        /*001a*/ 	.short	0x0000


	//----- nvinfo : EIATTR_MAXREG_COUNT
	.align		4
        /*001c*/ 	.byte	0x03, 0x1b
        /*001e*/ 	.short	0x00ff


	//----- nvinfo : EIATTR_NUM_BARRIERS
	.align		4
        /*0020*/ 	.byte	0x02, 0x4c
        /*0022*/ 	.byte	0x01
	.zero		1


	//----- nvinfo : EIATTR_MERCURY_ISA_VERSION
	.align		4
        /*0024*/ 	.byte	0x03, 0x5f
        /*0026*/ 	.short	0x0101


	//----- nvinfo : EIATTR_COOP_GROUP_MASK_REGIDS
	.align		4
        /*0028*/ 	.byte	0x04, 0x29
        /*002a*/ 	.short	(.L_1733 - .L_1732)


	//   ....[0]....
.L_1732:
        /*002c*/ 	.word	0xffffffff


	//   ....[1]....
        /*0030*/ 	.word	0xffffffff


	//   ....[2]....
        /*0034*/ 	.word	0xffffffff


	//   ....[3]....
        /*0038*/ 	.word	0xffffffff


	//   ....[4]....
        /*003c*/ 	.word	0xffffffff


	//   ....[5]....
        /*0040*/ 	.word	0xffffffff


	//   ....[6]....
        /*0044*/ 	.word	0xffffffff


	//   ....[7]....
        /*0048*/ 	.word	0xffffffff


	//   ....[8]....
        /*004c*/ 	.word	0xffffffff


	//   ....[9]....
        /*0050*/ 	.word	0xffffffff


	//----- nvinfo : EIATTR_COOP_GROUP_INSTR_OFFSETS
	.align		4
.L_1733:
        /*0054*/ 	.byte	0x04, 0x28
        /*0056*/ 	.short	(.L_1735 - .L_1734)


	//   ....[0]....
.L_1734:
        /*0058*/ 	.word	0x00001960


	//   ....[1]....
        /*005c*/ 	.word	0x00001980


	//   ....[2]....
        /*0060*/ 	.word	0x000019c0


	//   ....[3]....
        /*0064*/ 	.word	0x000019d0


	//   ....[4]....
        /*0068*/ 	.word	0x00001a10


	//   ....[5]....
        /*006c*/ 	.word	0x00001a20


	//   ....[6]....
        /*0070*/ 	.word	0x00001a50


	//   ....[7]....
        /*0074*/ 	.word	0x00001a60


	//   ....[8]....
        /*0078*/ 	.word	0x00001a90


	//   ....[9]....
        /*007c*/ 	.word	0x00001aa0


	//----- nvinfo : EIATTR_VRC_CTA_INIT_COUNT
	.align		4
.L_1735:
        /*0080*/ 	.byte	0x02, 0x4a
	.zero		1
	.zero		1


	//----- nvinfo : EIATTR_EXIT_INSTR_OFFSETS
	.align		4
        /*0084*/ 	.byte	0x04, 0x1c
        /*0086*/ 	.short	(.L_1737 - .L_1736)


	//   ....[0]....
.L_1736:
        /*0088*/ 	.word	0x00008ac0


	//   ....[1]....
        /*008c*/ 	.word	0x00008b40


	//----- nvinfo : EIATTR_MAX_THREADS
	.align		4
.L_1737:
        /*0090*/ 	.byte	0x04, 0x05
        /*0092*/ 	.short	(.L_1739 - .L_1738)
.L_1738:
        /*0094*/ 	.word	0x00000080
        /*0098*/ 	.word	0x00000001
        /*009c*/ 	.word	0x00000001


	//----- nvinfo : EIATTR_CRS_STACK_SIZE
	.align		4
.L_1739:
        /*00a0*/ 	.byte	0x04, 0x1e
        /*00a2*/ 	.short	(.L_1741 - .L_1740)
.L_1740:
        /*00a4*/ 	.word	0x00000000


	//----- nvinfo : EIATTR_CBANK_PARAM_SIZE
	.align		4
.L_1741:
        /*00a8*/ 	.byte	0x03, 0x19
        /*00aa*/ 	.short	0x0128


	//----- nvinfo : EIATTR_PARAM_CBANK
	.align		4
        /*00ac*/ 	.byte	0x04, 0x0a
        /*00ae*/ 	.short	(.L_1743 - .L_1742)
	.align		4
.L_1742:
        /*00b0*/ 	.word	index@(.nv.constant0._ZN10layer_norm31ln_parallel_residual_bwd_kernelINS_13Kernel_traitsIf13__nv_bfloat16fS2_fjLj2560ELj1ELj1ELj4ELj8ENS_18Kernel_traits_baseILj2560EfS2_fS2_fjLj128EEEEELb1ELb1ELb0EEEvNS_9BwdParamsE)
        /*00b4*/ 	.short	0x0380
        /*00b6*/ 	.short	0x0128


	//----- nvinfo : EIATTR_SW_WAR
	.align		4
.L_1743:
        /*00b8*/ 	.byte	0x04, 0x36
        /*00ba*/ 	.short	(.L_1745 - .L_1744)
.L_1744:
        /*00bc*/ 	.word	0x00000008
.L_1745:


//--------------------- .nv.info._ZN10layer_norm22ln_bwd_finalize_kernelINS_22Kernel_traits_finalizeILj2560Ef13__nv_bfloat16fS2_fjLb0ELj1024ELj4ENS_18Kernel_traits_baseILj2560EfS2_fS2_fjLj1024EEEEELb0ELb1EEEvNS_9BwdParamsE --------------------------
	.section	.nv.info._ZN10layer_norm22ln_bwd_finalize_kernelINS_22Kernel_traits_finalizeILj2560Ef13__nv_bfloat16fS2_fjLb0ELj1024ELj4ENS_18Kernel_traits_baseILj2560EfS2_fS2_fjLj1024EEEEELb0ELb1EEEvNS_9BwdParamsE,"",@"SHT_CUDA_INFO"
	.sectionflags	@""
	.align	4


	//----- nvinfo : EIATTR_CUDA_API_VERSION
	.align		4
        /*0000*/ 	.byte	0x04, 0x37
        /*0002*/ 	.short	(.L_1747 - .L_1746)
.L_1746:
        /*0004*/ 	.word	0x00000082


	//----- nvinfo : EIATTR_KPARAM_INFO
	.align		4
.L_1747:
        /*0008*/ 	.byte	0x04, 0x17
        /*000a*/ 	.short	(.L_1749 - .L_1748)
.L_1748:
        /*000c*/ 	.word	0x00000000
        /*0010*/ 	.short	0x0000
        /*0012*/ 	.short	0x0000
        /*0014*/ 	.byte	0x00, 0xf0, 0xa1, 0x04


	//----- nvinfo : EIATTR_SPARSE_MMA_MASK
	.align		4
.L_1749:
        /*0018*/ 	.byte	0x03, 0x50
        /*001a*/ 	.short	0x0000


	//----- nvinfo : EIATTR_MAXREG_COUNT
	.align		4
        /*001c*/ 	.byte	0x03, 0x1b
        /*001e*/ 	.short	0x0040


	//----- nvinfo : EIATTR_NUM_BARRIERS
	.align		4
        /*0020*/ 	.byte	0x02, 0x4c
        /*0022*/ 	.byte	0x01
	.zero		1


	//----- nvinfo : EIATTR_MERCURY_ISA_VERSION
	.align		4
        /*0024*/ 	.byte	0x03, 0x5f
        /*0026*/ 	.short	0x0101


	//----- nvinfo : EIATTR_COOP_GROUP_MASK_REGIDS
	.align		4
        /*0028*/ 	.byte	0x04, 0x29
        /*002a*/ 	.short	(.L_1751 - .L_1750)


	//   ....[0]....
.L_1750:
        /*002c*/ 	.word	0xffffffff


	//   ....[1]....
        /*0030*/ 	.word	0xffffffff


	//   ....[2]....
        /*0034*/ 	.word	0xffffffff


	//   ....[3]....
        /*0038*/ 	.word	0xffffffff


	//   ....[4]....
        /*003c*/ 	.word	0xffffffff


	//   ....[5]....
        /*0040*/ 	.word	0xffffffff


	//   ....[6]....
        /*0044*/ 	.word	0xffffffff


	//   ....[7]....
        /*0048*/ 	.word	0xffffffff


	//   ....[8]....
        /*004c*/ 	.word	0xffffffff


	//   ....[9]....
        /*0050*/ 	.word	0xffffffff


	//----- nvinfo : EIATTR_COOP_GROUP_INSTR_OFFSETS
	.align		4
.L_1751:
        /*0054*/ 	.byte	0x04, 0x28
        /*0056*/ 	.short	(.L_1753 - .L_1752)


	//   ....[0]....
.L_1752:
        /*0058*/ 	.word	0x00001630


	//   ....[1]....
        /*005c*/ 	.word	0x00001640


	//   ....[2]....
        /*0060*/ 	.word	0x00001670


	//   ....[3]....
        /*0064*/ 	.word	0x00001680


	//   ....[4]....
        /*0068*/ 	.word	0x000016b0


	//   ....[5]....
        /*006c*/ 	.word	0x000016c0


	//   ....[6]....
        /*0070*/ 	.word	0x000016f0


	//   ....[7]....
        /*0074*/ 	.word	0x00001710


	//   ....[8]....
        /*0078*/ 	.word	0x00001740


	//   ....[9]....
        /*007c*/ 	.word	0x00001750


	//----- nvinfo : EIATTR_VRC_CTA_INIT_COUNT
	.align		4
.L_1753:
        /*0080*/ 	.byte	0x02, 0x4a
	.zero		1
	.zero		1


	//----- nvinfo : EIATTR_EXIT_INSTR_OFFSETS
	.align		4
        /*0084*/ 	.byte	0x04, 0x1c
        /*0086*/ 	.short	(.L_1755 - .L_1754)


	//   ....[0]....
.L_1754:
        /*0088*/ 	.word	0x00000070


	//   ....[1]....
        /*008c*/ 	.word	0x000017b0


	//   ....[2]....
        /*0090*/ 	.word	0x00001860


	//----- nvinfo : EIATTR_MAX_THREADS
	.align		4
.L_1755:
        /*0094*/ 	.byte	0x04, 0x05
        /*0096*/ 	.short	(.L_1757 - .L_1756)
.L_1756:
        /*0098*/ 	.word	0x00000400
        /*009c*/ 	.word	0x00000001
        /*00a0*/ 	.word	0x00000001


	//----- nvinfo : EIATTR_CRS_STACK_SIZE
	.align		4
.L_1757:
        /*00a4*/ 	.byte	0x04, 0x1e
        /*00a6*/ 	.short	(.L_1759 - .L_1758)
.L_1758:
        /*00a8*/ 	.word	0x00000000


	//----- nvinfo : EIATTR_CBANK_PARAM_SIZE
	.align		4
.L_1759:
        /*00ac*/ 	.byte	0x03, 0x19
        /*00ae*/ 	.short	0x0128


	//----- nvinfo : EIATTR_PARAM_CBANK
	.align		4
        /*00b0*/ 	.byte	0x04, 0x0a
        /*00b2*/ 	.short	(.L_1761 - .L_1760)
	.align		4
.L_1760:
        /*00b4*/ 	.word	index@(.nv.constant0._ZN10layer_norm22ln_bwd_finalize_kernelINS_22Kernel_traits_finalizeILj2560Ef13__nv_bfloat16fS2_fjLb0ELj1024ELj4ENS_18Kernel_traits_baseILj2560EfS2_fS2_fjLj1024EEEEELb0ELb1EEEvNS_9BwdParamsE)
        /*00b8*/ 	.short	0x0380
        /*00ba*/ 	.short	0x0128


	//----- nvinfo : EIATTR_SW_WAR
	.align		4
.L_1761:
        /*00bc*/ 	.byte	0x04, 0x36
        /*00be*/ 	.short	(.L_1763 - .L_1762)
.L_1762:
        /*00c0*/ 	.word	0x00000008
.L_1763:


//--------------------- .nv.info._ZN10layer_norm40ln_parallel_residual_bwd_finalize_kernelINS_22Kernel_traits_finalizeILj2560Ef13__nv_bfloat16fS2_fjLb0ELj1024ELj4ENS_18Kernel_traits_baseILj2560EfS2_fS2_fjLj1024EEEEELb1EEEvNS_9BwdParamsE --------------------------
	.section	.nv.info._ZN10layer_norm40ln_parallel_residual_bwd_finalize_kernelINS_22Kernel_traits_finalizeILj2560Ef13__nv_bfloat16fS2_fjLb0ELj1024ELj4ENS_18Kernel_traits_baseILj2560EfS2_fS2_fjLj1024EEEEELb1EEEvNS_9BwdParamsE,"",@"SHT_CUDA_INFO"
	.sectionflags	@""
	.align	4


	//----- nvinfo : EIATTR_CUDA_API_VERSION
	.align		4
        /*0000*/ 	.byte	0x04, 0x37
        /*0002*/ 	.short	(.L_1765 - .L_1764)
.L_1764:
        /*0004*/ 	.word	0x00000082


	//----- nvinfo : EIATTR_KPARAM_INFO
	.align		4
.L_1765:
        /*0008*/ 	.byte	0x04, 0x17
        /*000a*/ 	.short	(.L_1767 - .L_1766)
.L_1766:
        /*000c*/ 	.word	0x00000000
        /*0010*/ 	.short	0x0000
        /*0012*/ 	.short	0x0000
        /*0014*/ 	.byte	0x00, 0xf0, 0xa1, 0x04


	//----- nvinfo : EIATTR_SPARSE_MMA_MASK
	.align		4
.L_1767:
        /*0018*/ 	.byte	0x03, 0x50
        /*001a*/ 	.short	0x0000


	//----- nvinfo : EIATTR_MAXREG_COUNT
	.align		4
        /*001c*/ 	.byte	0x03, 0x1b
        /*001e*/ 	.short	0x0040


	//----- nvinfo : EIATTR_NUM_BARRIERS
	.align		4
        /*0020*/ 	.byte	0x02, 0x4c
        /*0022*/ 	.byte	0x01
	.zero		1


	//----- nvinfo : EIATTR_MERCURY_ISA_VERSION
	.align		4
        /*0024*/ 	.byte	0x03, 0x5f
        /*0026*/ 	.short	0x0101


	//----- nvinfo : EIATTR_COOP_GROUP_MASK_REGIDS
	.align		4
        /*0028*/ 	.byte	0x04, 0x29
        /*002a*/ 	.short	(.L_1769 - .L_1768)


	//   ....[0]....
.L_1768:
        /*002c*/ 	.word	0xffffffff


	//   ....[1]....
        /*0030*/ 	.word	0xffffffff


	//   ....[2]....
        /*0034*/ 	.word	0xffffffff


	//   ....[3]....
        /*0038*/ 	.word	0xffffffff


	//   ....[4]....
        /*003c*/ 	.word	0xffffffff


	//   ....[5]....
        /*0040*/ 	.word	0xffffffff


	//   ....[6]....
        /*0044*/ 	.word	0xffffffff


	//   ....[7]....
        /*0048*/ 	.word	0xffffffff


	//   ....[8]....
        /*004c*/ 	.word	0xffffffff


	//   ....[9]....
        /*0050*/ 	.word	0xffffffff


	//   ....[10]....
        /*0054*/ 	.word	0xffffffff


	//   ....[11]....
        /*0058*/ 	.word	0xffffffff


	//   ....[12]....
        /*005c*/ 	.word	0xffffffff


	//   ....[13]....
        /*0060*/ 	.word	0xffffffff


	//   ....[14]....
        /*0064*/ 	.word	0xffffffff


	//   ....[15]....
        /*0068*/ 	.word	0xffffffff


	//   ....[16]....
        /*006c*/ 	.word	0xffffffff


	//   ....[17]....
        /*0070*/ 	.word	0xffffffff


	//   ....[18]....
        /*0074*/ 	.word	0xffffffff


	//   ....[19]....
        /*0078*/ 	.word	0xffffffff


	//----- nvinfo : EIATTR_COOP_GROUP_INSTR_OFFSETS
	.align		4
.L_1769:
        /*007c*/ 	.byte	0x04, 0x28
        /*007e*/ 	.short	(.L_1771 - .L_1770)


	//   ....[0]....
.L_1770:
        /*0080*/ 	.word	0x00001410


	//   ....[1]....
        /*0084*/ 	.word	0x00001420


	//   ....[2]....
        /*0088*/ 	.word	0x00001430


	//   ....[3]....
        /*008c*/ 	.word	0x00001440


	//   ....[4]....
        /*0090*/ 	.word	0x00001470


	//   ....[5]....
        /*0094*/ 	.word	0x00001490


	//   ....[6]....
        /*0098*/ 	.word	0x000014b0


	//   ....[7]....
        /*009c*/ 	.word	0x000014c0


	//   ....[8]....
        /*00a0*/ 	.word	0x000014f0


	//   ....[9]....
        /*00a4*/ 	.word	0x00001510


	//   ....[10]....
        /*00a8*/ 	.word	0x00001530


	//   ....[11]....
        /*00ac*/ 	.word	0x00001540


	//   ....[12]....
        /*00b0*/ 	.word	0x00001570


	//   ....[13]....
        /*00b4*/ 	.word	0x00001590


	//   ....[14]....
        /*00b8*/ 	.word	0x000015b0


	//   ....[15]....
        /*00bc*/ 	.word	0x000015c0


	//   ....[16]....
        /*00c0*/ 	.word	0x000015f0


	//   ....[17]....
        /*00c4*/ 	.word	0x00001620


	//   ....[18]....
        /*00c8*/ 	.word	0x00001630


	//   ....[19]....
        /*00cc*/ 	.word	0x00001640


	//----- nvinfo : EIATTR_VRC_CTA_INIT_COUNT
	.align		4
.L_1771:
        /*00d0*/ 	.byte	0x02, 0x4a
	.zero		1
	.zero		1


	//----- nvinfo : EIATTR_EXIT_INSTR_OFFSETS
	.align		4
        /*00d4*/ 	.byte	0x04, 0x1c
        /*00d6*/ 	.short	(.L_1773 - .L_1772)


	//   ....[0]....
.L_1772:
        /*00d8*/ 	.word	0x00000060


	//   ....[1]....
        /*00dc*/ 	.word	0x000016e0


	//   ....[2]....
        /*00e0*/ 	.word	0x00001810


	//----- nvinfo : EIATTR_MAX_THREADS
	.align		4
.L_1773:
        /*00e4*/ 	.byte	0x04, 0x05
        /*00e6*/ 	.short	(.L_1775 - .L_1774)
.L_1774:
        /*00e8*/ 	.word	0x00000400
        /*00ec*/ 	.word	0x00000001
        /*00f0*/ 	.word	0x00000001


	//----- nvinfo : EIATTR_CRS_STACK_SIZE
	.align		4
.L_1775:
        /*00f4*/ 	.byte	0x04, 0x1e
        /*00f6*/ 	.short	(.L_1777 - .L_1776)
.L_1776:
        /*00f8*/ 	.word	0x00000000


	//----- nvinfo : EIATTR_CBANK_PARAM_SIZE
	.align		4
.L_1777:
        /*00fc*/ 	.byte	0x03, 0x19
        /*00fe*/ 	.short	0x0128


	//----- nvinfo : EIATTR_PARAM_CBANK
	.align		4
        /*0100*/ 	.byte	0x04, 0x0a
        /*0102*/ 	.short	(.L_1779 - .L_1778)
	.align		4
.L_1778:
        /*0104*/ 	.word	index@(.nv.constant0._ZN10layer_norm40ln_parallel_residual_bwd_finalize_kernelINS_22Kernel_traits_finalizeILj2560Ef13__nv_bfloat16fS2_fjLb0ELj1024ELj4ENS_18Kernel_traits_baseILj2560EfS2_fS2_fjLj1024EEEEELb1EEEvNS_9BwdParamsE)
        /*0108*/ 	.short	0x0380
        /*010a*/ 	.short	0x0128


	//----- nvinfo : EIATTR_SW_WAR
	.align		4
.L_1779:
        /*010c*/ 	.byte	0x04, 0x36
        /*010e*/ 	.short	(.L_1781 - .L_1780)
.L_1780:
        /*0110*/ 	.word	0x00000008
.L_1781:


//--------------------- .nv.info._ZN10layer_norm31ln_parallel_residual_bwd_kernelINS_13Kernel_traitsIf13__nv_bfloat16fS2_fjLj2560ELj1ELj1ELj4ELj8ENS_18Kernel_traits_baseILj2560EfS2_fS2_fjLj128EEEEELb1ELb1ELb1EEEvNS_9BwdParamsE --------------------------
	.section	.nv.info._ZN10layer_norm31ln_parallel_residual_bwd_kernelINS_13Kernel_traitsIf13__nv_bfloat16fS2_fjLj2560ELj1ELj1ELj4ELj8ENS_18Kernel_traits_baseILj2560EfS2_fS2_fjLj128EEEEELb1ELb1ELb1EEEvNS_9BwdParamsE,"",@"SHT_CUDA_INFO"
	.sectionflags	@""
	.align	4


	//----- nvinfo : EIATTR_CUDA_API_VERSION
	.align		4
        /*0000*/ 	.byte	0x04, 0x37
        /*0002*/ 	.short	(.L_1783 - .L_1782)
.L_1782:
        /*0004*/ 	.word	0x00000082


	//----- nvinfo : EIATTR_KPARAM_INFO
	.align		4
.L_1783:
        /*0008*/ 	.byte	0x04, 0x17
        /*000a*/ 	.short	(.L_1785 - .L_1784)
.L_1784:
        /*000c*/ 	.word	0x00000000
        /*0010*/ 	.short	0x0000
        /*0012*/ 	.short	0x0000
        /*0014*/ 	.byte	0x00, 0xf0, 0xa1, 0x04


	//----- nvinfo : EIATTR_SPARSE_MMA_MASK
	.align		4
.L_1785:
        /*0018*/ 	.byte	0x03, 0x50
        /*001a*/ 	.short	0x0000


	//----- nvinfo : EIATTR_MAXREG_COUNT
	.align		4
        /*001c*/ 	.byte	0x03, 0x1b
        /*001e*/ 	.short	0x00ff


	//----- nvinfo : EIATTR_NUM_BARRIERS
	.align		4
        /*0020*/ 	.byte	0x02, 0x4c
        /*0022*/ 	.byte	0x01
	.zero		1


	//----- nvinfo : EIATTR_MERCURY_ISA_VERSION
	.align		4
        /*0024*/ 	.byte	0x03, 0x5f
        /*0026*/ 	.short	0x0101


	//----- nvinfo : EIATTR_COOP_GROUP_MASK_REGIDS
	.align		4
        /*0028*/ 	.byte	0x04, 0x29
        /*002a*/ 	.short	(.L_1787 - .L_1786)


	//   ....[0]....
.L_1786:
        /*002c*/ 	.word	0xffffffff


	//   ....[1]....
        /*0030*/ 	.word	0xffffffff


	//   ....[2]....
        /*0034*/ 	.word	0xffffffff


	//   ....[3]....
        /*0038*/ 	.word	0xffffffff


	//   ....[4]....
        /*003c*/ 	.word	0xffffffff


	//   ....[5]....
        /*0040*/ 	.word	0xffffffff


	//   ....[6]....
        /*0044*/ 	.word	0xffffffff


	//   ....[7]....
        /*0048*/ 	.word	0xffffffff


	//   ....[8]....
        /*004c*/ 	.word	0xffffffff


	//   ....[9]....
        /*0050*/ 	.word	0xffffffff


	//----- nvinfo : EIATTR_COOP_GROUP_INSTR_OFFSETS
	.align		4
.L_1787:
        /*0054*/ 	.byte	0x04, 0x28
        /*0056*/ 	.short	(.L_1789 - .L_1788)


	//   ....[0]....
.L_1788:
        /*0058*/ 	.word	0x000012d0


	//   ....[1]....
        /*005c*/ 	.word	0x00001380


	//   ....[2]....
        /*0060*/ 	.word	0x00001390


	//   ....[3]....
        /*0064*/ 	.word	0x000013b0


	//   ....[4]....
        /*0068*/ 	.word	0x000013d0


	//   ....[5]....
        /*006c*/ 	.word	0x000013f0


	//   ....[6]....
        /*0070*/ 	.word	0x00001410


	//   ....[7]....
        /*0074*/ 	.word	0x00001440


	//   ....[8]....
        /*0078*/ 	.word	0x00001480


	//   ....[9]....
        /*007c*/ 	.word	0x000014a0


	//----- nvinfo : EIATTR_VRC_CTA_INIT_COUNT
	.align		4
.L_1789:
        /*0080*/ 	.byte	0x02, 0x4a
	.zero		1
	.zero		1


	//----- nvinfo : EIATTR_EXIT_INSTR_OFFSETS
	.align		4
        /*0084*/ 	.byte	0x04, 0x1c
        /*0086*/ 	.short	(.L_1791 - .L_1790)


	//   ....[0]....
.L_1790:
        /*0088*/ 	.word	0x00008330


	//----- nvinfo : EIATTR_MAX_THREADS
	.align		4
.L_1791:
        /*008c*/ 	.byte	0x04, 0x05
        /*008e*/ 	.short	(.L_1793 - .L_1792)
.L_1792:
        /*0090*/ 	.word	0x00000080
        /*0094*/ 	.word	0x00000001
        /*0098*/ 	.word	0x00000001


	//----- nvinfo : EIATTR_CRS_STACK_SIZE
	.align		4
.L_1793:
        /*009c*/ 	.byte	0x04, 0x1e
        /*009e*/ 	.short	(.L_1795 - .L_1794)
.L_1794:
        /*00a0*/ 	.word	0x00000000


	//----- nvinfo : EIATTR_CBANK_PARAM_SIZE
	.align		4
.L_1795:
        /*00a4*/ 	.byte	0x03, 0x19
        /*00a6*/ 	.short	0x0128


	//----- nvinfo : EIATTR_PARAM_CBANK
	.align		4
        /*00a8*/ 	.byte	0x04, 0x0a
        /*00aa*/ 	.short	(.L_1797 - .L_1796)
	.align		4
.L_1796:
        /*00ac*/ 	.word	index@(.nv.constant0._ZN10layer_norm31ln_parallel_residual_bwd_kernelINS_13Kernel_traitsIf13__nv_bfloat16fS2_fjLj2560ELj1ELj1ELj4ELj8ENS_18Kernel_traits_baseILj2560EfS2_fS2_fjLj128EEEEELb1ELb1ELb1EEEvNS_9BwdParamsE)
        /*00b0*/ 	.short	0x0380
        /*00b2*/ 	.short	0x0128


	//----- nvinfo : EIATTR_SW_WAR
	.align		4
.L_1797:
        /*00b4*/ 	.byte	0x04, 0x36
        /*00b6*/ 	.short	(.L_1799 - .L_1798)
.L_1798:
        /*00b8*/ 	.word	0x00000008
.L_1799:


//--------------------- .nv.info._ZN10layer_norm31ln_parallel_residual_bwd_kernelINS_13Kernel_traitsIf6__halfS2_S2_fjLj2560ELj1ELj1ELj4ELj8ENS_18Kernel_traits_baseILj2560EfS2_S2_S2_fjLj128EEEEELb0ELb0ELb0EEEvNS_9BwdParamsE --------------------------
	.section	.nv.info._ZN10layer_norm31ln_parallel_residual_bwd_kernelINS_13Kernel_traitsIf6__halfS2_S2_fjLj2560ELj1ELj1ELj4ELj8ENS_18Kernel_traits_baseILj2560EfS2_S2_S2_fjLj128EEEEELb0ELb0ELb0EEEvNS_9BwdParamsE,"",@"SHT_CUDA_INFO"
	.sectionflags	@""
	.align	4


	//----- nvinfo : EIATTR_CUDA_API_VERSION
	.align		4
        /*0000*/ 	.byte	0x04, 0x37
        /*0002*/ 	.short	(.L_1801 - .L_1800)
.L_1800:
        /*0004*/ 	.word	0x00000082


	//----- nvinfo : EIATTR_KPARAM_INFO
	.align		4
.L_1801:
        /*0008*/ 	.byte	0x04, 0x17
        /*000a*/ 	.short	(.L_1803 - .L_1802)
.L_1802:
        /*000c*/ 	.word	0x00000000
        /*0010*/ 	.short	0x0000
        /*0012*/ 	.short	0x0000
        /*0014*/ 	.byte	0x00, 0xf0, 0xa1, 0x04


	//----- nvinfo : EIATTR_SPARSE_MMA_MASK
	.align		4
.L_1803:
        /*0018*/ 	.byte	0x03, 0x50
        /*001a*/ 	.short	0x0000


	//----- nvinfo : EIATTR_MAXREG_COUNT
	.align		4
        /*001c*/ 	.byte	0x03, 0x1b
        /*001e*/ 	.short	0x00ff


	//----- nvinfo : EIATTR_NUM_BARRIERS
	.align		4
        /*0020*/ 	.byte	0x02, 0x4c
        /*0022*/ 	.byte	0x01
	.zero		1


	//----- nvinfo : EIATTR_MERCURY_ISA_VERSION
	.align		4
        /*0024*/ 	.byte	0x03, 0x5f
        /*0026*/ 	.short	0x0101


	//----- nvinfo : EIATTR_COOP_GROUP_MASK_REGIDS
	.align		4
        /*0028*/ 	.byte	0x04, 0x29
        /*002a*/ 	.short	(.L_1805 - .L_1804)


	//   ....[0]....
.L_1804:
        /*002c*/ 	.word	0xffffffff


	//   ....[1]....
        /*0030*/ 	.word	0xffffffff


	//   ....[2]....
        /*0034*/ 	.word	0xffffffff


	//   ....[3]....
        /*0038*/ 	.word	0xffffffff


	//   ....[4]....
        /*003c*/ 	.word	0xffffffff


	//   ....[5]....
        /*0040*/ 	.word	0xffffffff


	//   ....[6]....
        /*0044*/ 	.word	0xffffffff


	//   ....[7]....
        /*0048*/ 	.word	0xffffffff


	//   ....[8]....
        /*004c*/ 	.word	0xffffffff


	//   ....[9]....
        /*0050*/ 	.word	0xffffffff


	//----- nvinfo : EIATTR_COOP_GROUP_INSTR_OFFSETS
	.align		4
.L_1805:
        /*0054*/ 	.byte	0x04, 0x28
        /*0056*/ 	.short	(.L_1807 - .L_1806)


	//   ....[0]....
.L_1806:
        /*0058*/ 	.word	0x00002300


	//   ....[1]....
        /*005c*/ 	.word	0x00002320


	//   ....[2]....
        /*0060*/ 	.word	0x00002360


	//   ....[3]....
        /*0064*/ 	.word	0x00002370


	//   ....[4]....
        /*0068*/ 	.word	0x000023b0


	//   ....[5]....
        /*006c*/ 	.word	0x000023c0


	//   ....[6]....
        /*0070*/ 	.word	0x000023f0


	//   ....[7]....
        /*0074*/ 	.word	0x00002400


	//   ....[8]....
        /*0078*/ 	.word	0x00002430


	//   ....[9]....
        /*007c*/ 	.word	0x00002440


	//----- nvinfo : EIATTR_VRC_CTA_INIT_COUNT
	.align		4
.L_1807:
        /*0080*/ 	.byte	0x02, 0x4a
	.zero		1
	.zero		1


	//----- nvinfo : EIATTR_EXIT_INSTR_OFFSETS
	.align		4
        /*0084*/ 	.byte	0x04, 0x1c
        /*0086*/ 	.short	(.L_1809 - .L_1808)


	//   ....[0]....
.L_1808:
        /*0088*/ 	.word	0x00007e70


	//   ....[1]....
        /*008c*/ 	.word	0x00007f40


	//----- nvinfo : EIATTR_MAX_THREADS
	.align		4
.L_1809:
        /*0090*/ 	.byte	0x04, 0x05
        /*0092*/ 	.short	(.L_1811 - .L_1810)
.L_1810:
        /*0094*/ 	.word	0x00000080
        /*0098*/ 	.word	0x00000001
        /*009c*/ 	.word	0x00000001


	//----- nvinfo : EIATTR_CRS_STACK_SIZE
	.align		4
.L_1811:
        /*00a0*/ 	.byte	0x04, 0x1e
        /*00a2*/ 	.short	(.L_1813 - .L_1812)
.L_1812:
        /*00a4*/ 	.word	0x00000000


	//----- nvinfo : EIATTR_CBANK_PARAM_SIZE
	.align		4
.L_1813:
        /*00a8*/ 	.byte	0x03, 0x19
        /*00aa*/ 	.short	0x0128


	//----- nvinfo : EIATTR_PARAM_CBANK
	.align		4
        /*00ac*/ 	.byte	0x04, 0x0a
        /*00ae*/ 	.short	(.L_1815 - .L_1814)
	.align		4
.L_1814:
        /*00b0*/ 	.word	index@(.nv.constant0._ZN10layer_norm31ln_parallel_residual_bwd_kernelINS_13Kernel_traitsIf6__halfS2_S2_fjLj2560ELj1ELj1ELj4ELj8ENS_18Kernel_traits_baseILj2560EfS2_S2_S2_fjLj128EEEEELb0ELb0ELb0EEEvNS_9BwdParamsE)
        /*00b4*/ 	.short	0x0380
        /*00b6*/ 	.short	0x0128


	//----- nvinfo : EIATTR_SW_WAR
	.align		4
.L_1815:
        /*00b8*/ 	.byte	0x04, 0x36
        /*00ba*/ 	.short	(.L_1817 - .L_1816)
.L_1816:
        /*00bc*/ 	.word	0x00000008
.L_1817:


//--------------------- .nv.info._ZN10layer_norm31ln_parallel_residual_bwd_kernelINS_13Kernel_traitsIf6__halfS2_S2_fjLj2560ELj1ELj1ELj4ELj8ENS_18Kernel_traits_baseILj2560EfS2_S2_S2_fjLj128EEEEELb0ELb0ELb1EEEvNS_9BwdParamsE --------------------------
	.section	.nv.info._ZN10layer_norm31ln_parallel_residual_bwd_kernelINS_13Kernel_traitsIf6__halfS2_S2_fjLj2560ELj1ELj1ELj4ELj8ENS_18Kernel_traits_baseILj2560EfS2_S2_S2_fjLj128EEEEELb0ELb0ELb1EEEvNS_9BwdParamsE,"",@"SHT_CUDA_INFO"
	.sectionflags	@""
	.align	4


	//----- nvinfo : EIATTR_CUDA_API_VERSION
	.align		4
        /*0000*/ 	.byte	0x04, 0x37
        /*0002*/ 	.short	(.L_1819 - .L_1818)
.L_1818:
        /*0004*/ 	.word	0x00000082


	//----- nvinfo : EIATTR_KPARAM_INFO
	.align		4
.L_1819:
        /*0008*/ 	.byte	0x04, 0x17
        /*000a*/ 	.short	(.L_1821 - .L_1820)
.L_1820:
        /*000c*/ 	.word	0x00000000
        /*0010*/ 	.short	0x0000
        /*0012*/ 	.short	0x0000
        /*0014*/ 	.byte	0x00, 0xf0, 0xa1, 0x04


	//----- nvinfo : EIATTR_SPARSE_MMA_MASK
	.align		4
.L_1821:
        /*0018*/ 	.byte	0x03, 0x50
        /*001a*/ 	.short	0x0000


	//----- nvinfo : EIATTR_MAXREG_COUNT
	.align		4
        /*001c*/ 	.byte	0x03, 0x1b
        /*001e*/ 	.short	0x00ff


	//----- nvinfo : EIATTR_NUM_BARRIERS
	.align		4
        /*0020*/ 	.byte	0x02, 0x4c
        /*0022*/ 	.byte	0x01
	.zero		1


	//----- nvinfo : EIATTR_MERCURY_ISA_VERSION
	.align		4
        /*0024*/ 	.byte	0x03, 0x5f
        /*0026*/ 	.short	0x0101


	//----- nvinfo : EIATTR_COOP_GROUP_MASK_REGIDS
	.align		4
        /*0028*/ 	.byte	0x04, 0x29
        /*002a*/ 	.short	(.L_1823 - .L_1822)


	//   ....[0]....
.L_1822:
        /*002c*/ 	.word	0xffffffff


	//   ....[1]....
        /*0030*/ 	.word	0xffffffff


	//   ....[2]....
        /*0034*/ 	.word	0xffffffff


	//   ....[3]....
        /*0038*/ 	.word	0xffffffff


	//   ....[4]....
        /*003c*/ 	.word	0xffffffff


	//   ....[5]....
        /*0040*/ 	.word	0xffffffff


	//   ....[6]....
        /*0044*/ 	.word	0xffffffff


	//   ....[7]....
        /*0048*/ 	.word	0xffffffff


	//   ....[8]....
        /*004c*/ 	.word	0xffffffff


	//   ....[9]....
        /*0050*/ 	.word	0xffffffff


	//----- nvinfo : EIATTR_COOP_GROUP_INSTR_OFFSETS
	.align		4
.L_1823:
        /*0054*/ 	.byte	0x04, 0x28
        /*0056*/ 	.short	(.L_1825 - .L_1824)


	//   ....[0]....
.L_1824:
        /*0058*/ 	.word	0x00001960


	//   ....[1]....
        /*005c*/ 	.word	0x00001970


	//   ....[2]....
        /*0060*/ 	.word	0x000019a0


	//   ....[3]....
        /*0064*/ 	.word	0x000019b0


	//   ....[4]....
        /*0068*/ 	.word	0x000019e0


	//   ....[5]....
        /*006c*/ 	.word	0x000019f0


	//   ....[6]....
        /*0070*/ 	.word	0x00001a20


	//   ....[7]....
        /*0074*/ 	.word	0x00001a30


	//   ....[8]....
        /*0078*/ 	.word	0x00001a70


	//   ....[9]....
        /*007c*/ 	.word	0x00001a80


	//----- nvinfo : EIATTR_VRC_CTA_INIT_COUNT
	.align		4
.L_1825:
        /*0080*/ 	.byte	0x02, 0x4a
	.zero		1
	.zero		1


	//----- nvinfo : EIATTR_EXIT_INSTR_OFFSETS
	.align		4
        /*0084*/ 	.byte	0x04, 0x1c
        /*0086*/ 	.short	(.L_1827 - .L_1826)


	//   ....[0]....
.L_1826:
        /*0088*/ 	.word	0x000078a0


	//----- nvinfo : EIATTR_MAX_THREADS
	.align		4
.L_1827:
        /*008c*/ 	.byte	0x04, 0x05
        /*008e*/ 	.short	(.L_1829 - .L_1828)
.L_1828:
        /*0090*/ 	.word	0x00000080
        /*0094*/ 	.word	0x00000001
        /*0098*/ 	.word	0x00000001


	//----- nvinfo : EIATTR_CRS_STACK_SIZE
	.align		4
.L_1829:
        /*009c*/ 	.byte	0x04, 0x1e
        /*009e*/ 	.short	(.L_1831 - .L_1830)
.L_1830:
        /*00a0*/ 	.word	0x00000000


	//----- nvinfo : EIATTR_CBANK_PARAM_SIZE
	.align		4
.L_1831:
        /*00a4*/ 	.byte	0x03, 0x19
        /*00a6*/ 	.short	0x0128


	//----- nvinfo : EIATTR_PARAM_CBANK
	.align		4
        /*00a8*/ 	.byte	0x04, 0x0a
        /*00aa*/ 	.short	(.L_1833 - .L_1832)
	.align		4
.L_1832:
        /*00ac*/ 	.word	index@(.nv.constant0._ZN10layer_norm31ln_parallel_residual_bwd_kernelINS_13Kernel_traitsIf6__halfS2_S2_fjLj2560ELj1ELj1ELj4ELj8ENS_18Kernel_traits_baseILj2560EfS2_S2_S2_fjLj128EEEEELb0ELb0ELb1EEEvNS_9BwdParamsE)
        /*00b0*/ 	.short	0x0380
        /*00b2*/ 	.short	0x0128


	//----- nvinfo : EIATTR_SW_WAR
	.align		4
.L_1833:
        /*00b4*/ 	.byte	0x04, 0x36
        /*00b6*/ 	.short	(.L_1835 - .L_1834)
.L_1834:
        /*00b8*/ 	.word	0x00000008
.L_1835:


//--------------------- .nv.info._ZN10layer_norm31ln_parallel_residual_bwd_kernelINS_13Kernel_traitsIf6__halfS2_S2_fjLj2560ELj1ELj1ELj4ELj8ENS_18Kernel_traits_baseILj2560EfS2_S2_S2_fjLj128EEEEELb0ELb1ELb0EEEvNS_9BwdParamsE --------------------------
	.section	.nv.info._ZN10layer_norm31ln_parallel_residual_bwd_kernelINS_13Kernel_traitsIf6__halfS2_S2_fjLj2560ELj1ELj1ELj4ELj8ENS_18Kernel_traits_baseILj2560EfS2_S2_S2_fjLj128EEEEELb0ELb1ELb0EEEvNS_9BwdParamsE,"",@"SHT_CUDA_INFO"
	.sectionflags	@""
	.align	4


	//----- nvinfo : EIATTR_CUDA_API_VERSION
	.align		4
        /*0000*/ 	.byte	0x04, 0x37
        /*0002*/ 	.short	(.L_1837 - .L_1836)
.L_1836:
        /*0004*/ 	.word	0x00000082


	//----- nvinfo : EIATTR_KPARAM_INFO
	.align		4
.L_1837:
        /*0008*/ 	.byte	0x04, 0x17
        /*000a*/ 	.short	(.L_1839 - .L_1838)
.L_1838:
        /*000c*/ 	.word	0x00000000
        /*0010*/ 	.short	0x0000
        /*0012*/ 	.short	0x0000
        /*0014*/ 	.byte	0x00, 0xf0, 0xa1, 0x04


	//----- nvinfo : EIATTR_SPARSE_MMA_MASK
	.align		4
.L_1839:
        /*0018*/ 	.byte	0x03, 0x50
        /*001a*/ 	.short	0x0000


	//----- nvinfo : EIATTR_MAXREG_COUNT
	.align		4
        /*001c*/ 	.byte	0x03, 0x1b
        /*001e*/ 	.short	0x00ff


	//----- nvinfo : EIATTR_NUM_BARRIERS
	.align		4
        /*0020*/ 	.byte	0x02, 0x4c
        /*0022*/ 	.byte	0x01
	.zero		1


	//----- nvinfo : EIATTR_MERCURY_ISA_VERSION
	.align		4
        /*0024*/ 	.byte	0x03, 0x5f
        /*0026*/ 	.short	0x0101


	//----- nvinfo : EIATTR_COOP_GROUP_MASK_REGIDS
	.align		4
        /*0028*/ 	.byte	0x04, 0x29
        /*002a*/ 	.short	(.L_1841 - .L_1840)


	//   ....[0]....
.L_1840:
        /*002c*/ 	.word	0xffffffff


	//   ....[1]....
        /*0030*/ 	.word	0xffffffff


	//   ....[2]....
        /*0034*/ 	.word	0xffffffff


	//   ....[3]....
        /*0038*/ 	.word	0xffffffff


	//   ....[4]....
        /*003c*/ 	.word	0xffffffff


	//   ....[5]....
        /*0040*/ 	.word	0xffffffff


	//   ....[6]....
        /*0044*/ 	.word	0xffffffff


	//   ....[7]....
        /*0048*/ 	.word	0xffffffff


	//   ....[8]....
        /*004c*/ 	.word	0xffffffff


	//   ....[9]....
        /*0050*/ 	.word	0xffffffff


	//----- nvinfo : EIATTR_COOP_GROUP_INSTR_OFFSETS
	.align		4
.L_1841:
        /*0054*/ 	.byte	0x04, 0x28
        /*0056*/ 	.short	(.L_1843 - .L_1842)


	//   ....[0]....
.L_1842:
        /*0058*/ 	.word	0x00001860


	//   ....[1]....
        /*005c*/ 	.word	0x00001880


	//   ....[2]....
        /*0060*/ 	.word	0x000018b0


	//   ....[3]....
        /*0064*/ 	.word	0x000018c0


	//   ....[4]....
        /*0068*/ 	.word	0x000018f0


	//   ....[5]....
        /*006c*/ 	.word	0x00001900


	//   ....[6]....
        /*0070*/ 	.word	0x00001940


	//   ....[7]....
        /*0074*/ 	.word	0x00001950


	//   ....[8]....
        /*0078*/ 	.word	0x00001980


	//   ....[9]....
        /*007c*/ 	.word	0x000019a0


	//----- nvinfo : EIATTR_VRC_CTA_INIT_COUNT
	.align		4
.L_1843:
        /*0080*/ 	.byte	0x02, 0x4a
	.zero		1
	.zero		1


	//----- nvinfo : EIATTR_EXIT_INSTR_OFFSETS
	.align		4
        /*0084*/ 	.byte	0x04, 0x1c
        /*0086*/ 	.short	(.L_1845 - .L_1844)


	//   ....[0]....
.L_1844:
        /*0088*/ 	.word	0x000070b0


	//   ....[1]....
        /*008c*/ 	.word	0x00007130


	//----- nvinfo : EIATTR_MAX_THREADS
	.align		4
.L_1845:
        /*0090*/ 	.byte	0x04, 0x05
        /*0092*/ 	.short	(.L_1847 - .L_1846)
.L_1846:
        /*0094*/ 	.word	0x00000080
        /*0098*/ 	.word	0x00000001
        /*009c*/ 	.word	0x00000001


	//----- nvinfo : EIATTR_CRS_STACK_SIZE
	.align		4
.L_1847:
        /*00a0*/ 	.byte	0x04, 0x1e
        /*00a2*/ 	.short	(.L_1849 - .L_1848)
.L_1848:
        /*00a4*/ 	.word	0x00000000


	//----- nvinfo : EIATTR_CBANK_PARAM_SIZE
	.align		4
.L_1849:
        /*00a8*/ 	.byte	0x03, 0x19
        /*00aa*/ 	.short	0x0128


	//----- nvinfo : EIATTR_PARAM_CBANK
	.align		4
        /*00ac*/ 	.byte	0x04, 0x0a
        /*00ae*/ 	.short	(.L_1851 - .L_1850)
	.align		4
.L_1850:
        /*00b0*/ 	.word	index@(.nv.constant0._ZN10layer_norm31ln_parallel_residual_bwd_kernelINS_13Kernel_traitsIf6__halfS2_S2_fjLj2560ELj1ELj1ELj4ELj8ENS_18Kernel_traits_baseILj2560EfS2_S2_S2_fjLj128EEEEELb0ELb1ELb0EEEvNS_9BwdParamsE)
        /*00b4*/ 	.short	0x0380
        /*00b6*/ 	.short	0x0128


	//----- nvinfo : EIATTR_SW_WAR
	.align		4
.L_1851:
        /*00b8*/ 	.byte	0x04, 0x36
        /*00ba*/ 	.short	(.L_1853 - .L_1852)
.L_1852:
        /*00bc*/ 	.word	0x00000008
.L_1853:


//--------------------- .nv.info._ZN10layer_norm31ln_parallel_residual_bwd_kernelINS_13Kernel_traitsIf6__halfS2_S2_fjLj2560ELj1ELj1ELj4ELj8ENS_18Kernel_traits_baseILj2560EfS2_S2_S2_fjLj128EEEEELb0ELb1ELb1EEEvNS_9BwdParamsE --------------------------
	.section	.nv.info._ZN10layer_norm31ln_parallel_residual_bwd_kernelINS_13Kernel_traitsIf6__halfS2_S2_fjLj2560ELj1ELj1ELj4ELj8ENS_18Kernel_traits_baseILj2560EfS2_S2_S2_fjLj128EEEEELb0ELb1ELb1EEEvNS_9BwdParamsE,"",@"SHT_CUDA_INFO"
	.sectionflags	@""
	.align	4


	//----- nvinfo : EIATTR_CUDA_API_VERSION
	.align		4
        /*0000*/ 	.byte	0x04, 0x37
        /*0002*/ 	.short	(.L_1855 - .L_1854)
.L_1854:
        /*0004*/ 	.word	0x00000082


	//----- nvinfo : EIATTR_KPARAM_INFO
	.align		4
.L_1855:
        /*0008*/ 	.byte	0x04, 0x17
        /*000a*/ 	.short	(.L_1857 - .L_1856)
.L_1856:
        /*000c*/ 	.word	0x00000000
        /*0010*/ 	.short	0x0000
        /*0012*/ 	.short	0x0000
        /*0014*/ 	.byte	0x00, 0xf0, 0xa1, 0x04


	//----- nvinfo : EIATTR_SPARSE_MMA_MASK
	.align		4
.L_1857:
        /*0018*/ 	.byte	0x03, 0x50
        /*001a*/ 	.short	0x0000


	//----- nvinfo : EIATTR_MAXREG_COUNT
	.align		4
        /*001c*/ 	.byte	0x03, 0x1b
        /*001e*/ 	.short	0x00ff


	//----- nvinfo : EIATTR_NUM_BARRIERS
	.align		4
        /*0020*/ 	.byte	0x02, 0x4c
        /*0022*/ 	.byte	0x01
	.zero		1


	//----- nvinfo : EIATTR_MERCURY_ISA_VERSION
	.align		4
        /*0024*/ 	.byte	0x03, 0x5f
        /*0026*/ 	.short	0x0101


	//----- nvinfo : EIATTR_COOP_GROUP_MASK_REGIDS
	.align		4
        /*0028*/ 	.byte	0x04, 0x29
        /*002a*/ 	.short	(.L_1859 - .L_1858)


	//   ....[0]....
.L_1858:
        /*002c*/ 	.word	0xffffffff


	//   ....[1]....
        /*0030*/ 	.word	0xffffffff


	//   ....[2]....
        /*0034*/ 	.word	0xffffffff


	//   ....[3]....
        /*0038*/ 	.word	0xffffffff


	//   ....[4]....
        /*003c*/ 	.word	0xffffffff


	//   ....[5]....
        /*0040*/ 	.word	0xffffffff


	//   ....[6]....
        /*0044*/ 	.word	0xffffffff


	//   ....[7]....
        /*0048*/ 	.word	0xffffffff


	//   ....[8]....
        /*004c*/ 	.word	0xffffffff


	//   ....[9]....
        /*0050*/ 	.word	0xffffffff


	//----- nvinfo : EIATTR_COOP_GROUP_INSTR_OFFSETS
	.align		4
.L_1859:
        /*0054*/ 	.byte	0x04, 0x28
        /*0056*/ 	.short	(.L_1861 - .L_1860)


	//   ....[0]....
.L_1860:
        /*0058*/ 	.word	0x00001f80


	//   ....[1]....
        /*005c*/ 	.word	0x00001fb0


	//   ....[2]....
        /*0060*/ 	.word	0x00001fe0


	//   ....[3]....
        /*0064*/ 	.word	0x00001ff0


	//   ....[4]....
        /*0068*/ 	.word	0x00002020


	//   ....[5]....
        /*006c*/ 	.word	0x00002030


	//   ....[6]....
        /*0070*/ 	.word	0x00002060


	//   ....[7]....
        /*0074*/ 	.word	0x00002070


	//   ....[8]....
        /*0078*/ 	.word	0x000020a0


	//   ....[9]....
        /*007c*/ 	.word	0x000020b0


	//----- nvinfo : EIATTR_VRC_CTA_INIT_COUNT
	.align		4
.L_1861:
        /*0080*/ 	.byte	0x02, 0x4a
	.zero		1
	.zero		1


	//----- nvinfo : EIATTR_EXIT_INSTR_OFFSETS
	.align		4
        /*0084*/ 	.byte	0x04, 0x1c
        /*0086*/ 	.short	(.L_1863 - .L_1862)


	//   ....[0]....
.L_1862:
        /*0088*/ 	.word	0x000076f0


	//----- nvinfo : EIATTR_MAX_THREADS
	.align		4
.L_1863:
        /*008c*/ 	.byte	0x04, 0x05
        /*008e*/ 	.short	(.L_1865 - .L_1864)
.L_1864:
        /*0090*/ 	.word	0x00000080
        /*0094*/ 	.word	0x00000001
        /*0098*/ 	.word	0x00000001


	//----- nvinfo : EIATTR_CRS_STACK_SIZE
	.align		4
.L_1865:
        /*009c*/ 	.byte	0x04, 0x1e
        /*009e*/ 	.short	(.L_1867 - .L_1866)
.L_1866:
        /*00a0*/ 	.word	0x00000000


	//----- nvinfo : EIATTR_CBANK_PARAM_SIZE
	.align		4
.L_1867:
        /*00a4*/ 	.byte	0x03, 0x19
        /*00a6*/ 	.short	0x0128


	//----- nvinfo : EIATTR_PARAM_CBANK
	.align		4
        /*00a8*/ 	.byte	0x04, 0x0a
        /*00aa*/ 	.short	(.L_1869 - .L_1868)
	.align		4
.L_1868:
        /*00ac*/ 	.word	index@(.nv.constant0._ZN10layer_norm31ln_parallel_residual_bwd_kernelINS_13Kernel_traitsIf6__halfS2_S2_fjLj2560ELj1ELj1ELj4ELj8ENS_18Kernel_traits_baseILj2560EfS2_S2_S2_fjLj128EEEEELb0ELb1ELb1EEEvNS_9BwdParamsE)
        /*00b0*/ 	.short	0x0380
        /*00b2*/ 	.short	0x0128


	//----- nvinfo : EIATTR_SW_WAR
	.align		4
.L_1869:
        /*00b4*/ 	.byte	0x04, 0x36
        /*00b6*/ 	.short	(.L_1871 - .L_1870)
.L_1870:
        /*00b8*/ 	.word	0x00000008
.L_1871:


//--------------------- .nv.info._ZN10layer_norm31ln_parallel_residual_bwd_kernelINS_13Kernel_traitsIf6__halfS2_S2_fjLj2560ELj1ELj1ELj4ELj8ENS_18Kernel_traits_baseILj2560EfS2_S2_S2_fjLj128EEEEELb1ELb0ELb0EEEvNS_9BwdParamsE --------------------------
	.section	.nv.info._ZN10layer_norm31ln_parallel_residual_bwd_kernelINS_13Kernel_traitsIf6__halfS2_S2_fjLj2560ELj1ELj1ELj4ELj8ENS_18Kernel_traits_baseILj2560EfS2_S2_S2_fjLj128EEEEELb1ELb0ELb0EEEvNS_9BwdParamsE,"",@"SHT_CUDA_INFO"
	.sectionflags	@""
	.align	4


	//----- nvinfo : EIATTR_CUDA_API_VERSION
	.align		4
        /*0000*/ 	.byte	0x04, 0x37
        /*0002*/ 	.short	(.L_1873 - .L_1872)
.L_1872:
        /*0004*/ 	.word	0x00000082


	//----- nvinfo : EIATTR_KPARAM_INFO
	.align		4
.L_1873:
        /*0008*/ 	.byte	0x04, 0x17
        /*000a*/ 	.short	(.L_1875 - .L_1874)
.L_1874:
        /*000c*/ 	.word	0x00000000
        /*0010*/ 	.short	0x0000
        /*0012*/ 	.short	0x0000
        /*0014*/ 	.byte	0x00, 0xf0, 0xa1, 0x04


	//----- nvinfo : EIATTR_SPARSE_MMA_MASK
	.align		4
.L_1875:
        /*0018*/ 	.byte	0x03, 0x50
        /*001a*/ 	.short	0x0000


	//----- nvinfo : EIATTR_MAXREG_COUNT
	.align		4
        /*001c*/ 	.byte	0x03, 0x1b
        /*001e*/ 	.short	0x00ff


	//----- nvinfo : EIATTR_NUM_BARRIERS
	.align		4
        /*0020*/ 	.byte	0x02, 0x4c
        /*0022*/ 	.byte	0x01
	.zero		1


	//----- nvinfo : EIATTR_MERCURY_ISA_VERSION
	.align		4
        /*0024*/ 	.byte	0x03, 0x5f
        /*0026*/ 	.short	0x0101


	//----- nvinfo : EIATTR_COOP_GROUP_MASK_REGIDS
	.align		4
        /*0028*/ 	.byte	0x04, 0x29
        /*002a*/ 	.short	(.L_1877 - .L_1876)


	//   ....[0]....
.L_1876:
        /*002c*/ 	.word	0xffffffff


	//   ....[1]....
        /*0030*/ 	.word	0xffffffff


	//   ....[2]....
        /*0034*/ 	.word	0xffffffff


	//   ....[3]....
        /*0038*/ 	.word	0xffffffff


	//   ....[4]....
        /*003c*/ 	.word	0xffffffff


	//   ....[5]....
        /*0040*/ 	.word	0xffffffff


	//   ....[6]....
        /*0044*/ 	.word	0xffffffff


	//   ....[7]....
        /*0048*/ 	.word	0xffffffff


	//   ....[8]....
        /*004c*/ 	.word	0xffffffff


	//   ....[9]....
        /*0050*/ 	.word	0xffffffff


	//----- nvinfo : EIATTR_COOP_GROUP_INSTR_OFFSETS
	.align		4
.L_1877:
        /*0054*/ 	.byte	0x04, 0x28
        /*0056*/ 	.short	(.L_1879 - .L_1878)


	//   ....[0]....
.L_1878:
        /*0058*/ 	.word	0x00002630


	//   ....[1]....
        /*005c*/ 	.word	0x00002650


	//   ....[2]....
        /*0060*/ 	.word	0x00002680


	//   ....[3]....
        /*0064*/ 	.word	0x00002690


	//   ....[4]....
        /*0068*/ 	.word	0x000026d0


	//   ....[5]....
        /*006c*/ 	.word	0x000026e0


	//   ....[6]....
        /*0070*/ 	.word	0x00002720


	//   ....[7]....
        /*0074*/ 	.word	0x00002730


	//   ....[8]....
        /*0078*/ 	.word	0x00002760


	//   ....[9]....
        /*007c*/ 	.word	0x00002770


	//----- nvinfo : EIATTR_VRC_CTA_INIT_COUNT
	.align		4
.L_1879:
        /*0080*/ 	.byte	0x02, 0x4a
	.zero		1
	.zero		1


	//----- nvinfo : EIATTR_EXIT_INSTR_OFFSETS
	.align		4
        /*0084*/ 	.byte	0x04, 0x1c
        /*0086*/ 	.short	(.L_1881 - .L_1880)


	//   ....[0]....
.L_1880:
        /*0088*/ 	.word	0x0000ad20


	//   ....[1]....
        /*008c*/ 	.word	0x0000adf0


	//----- nvinfo : EIATTR_MAX_THREADS
	.align		4
.L_1881:
        /*0090*/ 	.byte	0x04, 0x05
        /*0092*/ 	.short	(.L_1883 - .L_1882)
.L_1882:
        /*0094*/ 	.word	0x00000080
        /*0098*/ 	.word	0x00000001
        /*009c*/ 	.word	0x00000001


	//----- nvinfo : EIATTR_CRS_STACK_SIZE
	.align		4
.L_1883:
        /*00a0*/ 	.byte	0x04, 0x1e
        /*00a2*/ 	.short	(.L_1885 - .L_1884)
.L_1884:
        /*00a4*/ 	.word	0x00000000


	//----- nvinfo : EIATTR_CBANK_PARAM_SIZE
	.align		4
.L_1885:
        /*00a8*/ 	.byte	0x03, 0x19
        /*00aa*/ 	.short	0x0128


	//----- nvinfo : EIATTR_PARAM_CBANK
	.align		4
        /*00ac*/ 	.byte	0x04, 0x0a
        /*00ae*/ 	.short	(.L_1887 - .L_1886)
	.align		4
.L_1886:
        /*00b0*/ 	.word	index@(.nv.constant0._ZN10layer_norm31ln_parallel_residual_bwd_kernelINS_13Kernel_traitsIf6__halfS2_S2_fjLj2560ELj1ELj1ELj4ELj8ENS_18Kernel_traits_baseILj2560EfS2_S2_S2_fjLj128EEEEELb1ELb0ELb0EEEvNS_9BwdParamsE)
        /*00b4*/ 	.short	0x0380
        /*00b6*/ 	.short	0x0128


	//----- nvinfo : EIATTR_SW_WAR
	.align		4
.L_1887:
        /*00b8*/ 	.byte	0x04, 0x36
        /*00ba*/ 	.short	(.L_1889 - .L_1888)
.L_1888:
        /*00bc*/ 	.word	0x00000008
.L_1889:


//--------------------- .nv.info._ZN10layer_norm31ln_parallel_residual_bwd_kernelINS_13Kernel_traitsIf6__halfS2_S2_fjLj2560ELj1ELj1ELj4ELj8ENS_18Kernel_traits_baseILj2560EfS2_S2_S2_fjLj128EEEEELb1ELb0ELb1EEEvNS_9BwdParamsE --------------------------
	.section	.nv.info._ZN10layer_norm31ln_parallel_residual_bwd_kernelINS_13Kernel_traitsIf6__halfS2_S2_fjLj2560ELj1ELj1ELj4ELj8ENS_18Kernel_traits_baseILj2560EfS2_S2_S2_fjLj128EEEEELb1ELb0ELb1EEEvNS_9BwdParamsE,"",@"SHT_CUDA_INFO"
	.sectionflags	@""
	.align	4


	//----- nvinfo : EIATTR_CUDA_API_VERSION
	.align		4
        /*0000*/ 	.byte	0x04, 0x37
        /*0002*/ 	.short	(.L_1891 - .L_1890)
.L_1890:
        /*0004*/ 	.word	0x00000082


	//----- nvinfo : EIATTR_KPARAM_INFO
	.align		4
.L_1891:
        /*0008*/ 	.byte	0x04, 0x17
        /*000a*/ 	.short	(.L_1893 - .L_1892)
.L_1892:
        /*000c*/ 	.word	0x00000000
        /*0010*/ 	.short	0x0000
        /*0012*/ 	.short	0x0000
        /*0014*/ 	.byte	0x00, 0xf0, 0xa1, 0x04


	//----- nvinfo : EIATTR_SPARSE_MMA_MASK
	.align		4
.L_1893:
        /*0018*/ 	.byte	0x03, 0x50
        /*001a*/ 	.short	0x0000


	//----- nvinfo : EIATTR_MAXREG_COUNT
	.align		4
        /*001c*/ 	.byte	0x03, 0x1b
        /*001e*/ 	.short	0x00ff


	//----- nvinfo : EIATTR_NUM_BARRIERS
	.align		4
        /*0020*/ 	.byte	0x02, 0x4c
        /*0022*/ 	.byte	0x01
	.zero		1


	//----- nvinfo : EIATTR_MERCURY_ISA_VERSION
	.align		4
        /*0024*/ 	.byte	0x03, 0x5f
        /*0026*/ 	.short	0x0101


	//----- nvinfo : EIATTR_COOP_GROUP_MASK_REGIDS
	.align		4
        /*0028*/ 	.byte	0x04, 0x29
        /*002a*/ 	.short	(.L_1895 - .L_1894)


	//   ....[0]....
.L_1894:
        /*002c*/ 	.word	0xffffffff


	//   ....[1]....
        /*0030*/ 	.word	0xffffffff


	//   ....[2]....
        /*0034*/ 	.word	0xffffffff


	//   ....[3]....
        /*0038*/ 	.word	0xffffffff


	//   ....[4]....
        /*003c*/ 	.word	0xffffffff


	//   ....[5]....
        /*0040*/ 	.word	0xffffffff


	//   ....[6]....
        /*0044*/ 	.word	0xffffffff


	//   ....[7]....
        /*0048*/ 	.word	0xffffffff


	//   ....[8]....
        /*004c*/ 	.word	0xffffffff


	//   ....[9]....
        /*0050*/ 	.word	0xffffffff


	//----- nvinfo : EIATTR_COOP_GROUP_INSTR_OFFSETS
	.align		4
.L_1895:
        /*0054*/ 	.byte	0x04, 0x28
        /*0056*/ 	.short	(.L_1897 - .L_1896)


	//   ....[0]....
.L_1896:
        /*0058*/ 	.word	0x00001bd0


	//   ....[1]....
        /*005c*/ 	.word	0x00001be0


	//   ....[2]....
        /*0060*/ 	.word	0x00001c10


	//   ....[3]....
        /*0064*/ 	.word	0x00001c20


	//   ....[4]....
        /*0068*/ 	.word	0x00001c50


	//   ....[5]....
        /*006c*/ 	.word	0x00001c60


	//   ....[6]....
        /*0070*/ 	.word	0x00001ca0


	//   ....[7]....
        /*0074*/ 	.word	0x00001cb0


	//   ....[8]....
        /*0078*/ 	.word	0x00001ce0


	//   ....[9]....
        /*007c*/ 	.word	0x00001cf0


	//----- nvinfo : EIATTR_VRC_CTA_INIT_COUNT
	.align		4
.L_1897:
        /*0080*/ 	.byte	0x02, 0x4a
	.zero		1
	.zero		1


	//----- nvinfo : EIATTR_EXIT_INSTR_OFFSETS
	.align		4
        /*0084*/ 	.byte	0x04, 0x1c
        /*0086*/ 	.short	(.L_1899 - .L_1898)


	//   ....[0]....
.L_1898:
        /*0088*/ 	.word	0x0000a500


	//----- nvinfo : EIATTR_MAX_THREADS
	.align		4
.L_1899:
        /*008c*/ 	.byte	0x04, 0x05
        /*008e*/ 	.short	(.L_1901 - .L_1900)
.L_1900:
        /*0090*/ 	.word	0x00000080
        /*0094*/ 	.word	0x00000001
        /*0098*/ 	.word	0x00000001


	//----- nvinfo : EIATTR_CRS_STACK_SIZE
	.align		4
.L_1901:
        /*009c*/ 	.byte	0x04, 0x1e
        /*009e*/ 	.short	(.L_1903 - .L_1902)
.L_1902:
        /*00a0*/ 	.word	0x00000000


	//----- nvinfo : EIATTR_CBANK_PARAM_SIZE
	.align		4
.L_1903:
        /*00a4*/ 	.byte	0x03, 0x19
        /*00a6*/ 	.short	0x0128


	//----- nvinfo : EIATTR_PARAM_CBANK
	.align		4
        /*00a8*/ 	.byte	0x04, 0x0a
        /*00aa*/ 	.short	(.L_1905 - .L_1904)
	.align		4
.L_1904:
        /*00ac*/ 	.word	index@(.nv.constant0._ZN10layer_norm31ln_parallel_residual_bwd_kernelINS_13Kernel_traitsIf6__halfS2_S2_fjLj2560ELj1ELj1ELj4ELj8ENS_18Kernel_traits_baseILj2560EfS2_S2_S2_fjLj128EEEEELb1ELb0ELb1EEEvNS_9BwdParamsE)
        /*00b0*/ 	.short	0x0380
        /*00b2*/ 	.short	0x0128


	//----- nvinfo : EIATTR_SW_WAR
	.align		4
.L_1905:
        /*00b4*/ 	.byte	0x04, 0x36
        /*00b6*/ 	.short	(.L_1907 - .L_1906)
.L_1906:
        /*00b8*/ 	.word	0x00000008
.L_1907:


//--------------------- .nv.info._ZN10layer_norm22ln_bwd_finalize_kernelINS_22Kernel_traits_finalizeILj2560Ef6__halfS2_S2_fjLb0ELj1024ELj4ENS_18Kernel_traits_baseILj2560EfS2_S2_S2_fjLj1024EEEEELb0ELb0EEEvNS_9BwdParamsE --------------------------
	.section	.nv.info._ZN10layer_norm22ln_bwd_finalize_kernelINS_22Kernel_traits_finalizeILj2560Ef6__halfS2_S2_fjLb0ELj1024ELj4ENS_18Kernel_traits_baseILj2560EfS2_S2_S2_fjLj1024EEEEELb0ELb0EEEvNS_9BwdParamsE,"",@"SHT_CUDA_INFO"
	.sectionflags	@""
	.align	4


	//----- nvinfo : EIATTR_CUDA_API_VERSION
	.align		4
        /*0000*/ 	.byte	0x04, 0x37
        /*0002*/ 	.short	(.L_1909 - .L_1908)
.L_1908:
        /*0004*/ 	.word	0x00000082


	//----- nvinfo : EIATTR_KPARAM_INFO
	.align		4
.L_1909:
        /*0008*/ 	.byte	0x04, 0x17
        /*000a*/ 	.short	(.L_1911 - .L_1910)
.L_1910:
        /*000c*/ 	.word	0x00000000
        /*0010*/ 	.short	0x0000
        /*0012*/ 	.short	0x0000
        /*0014*/ 	.byte	0x00, 0xf0, 0xa1, 0x04


	//----- nvinfo : EIATTR_SPARSE_MMA_MASK
	.align		4
.L_1911:
        /*0018*/ 	.byte	0x03, 0x50
        /*001a*/ 	.short	0x0000


	//----- nvinfo : EIATTR_MAXREG_COUNT
	.align		4
        /*001c*/ 	.byte	0x03, 0x1b
        /*001e*/ 	.short	0x0040


	//----- nvinfo : EIATTR_NUM_BARRIERS
	.align		4
        /*0020*/ 	.byte	0x02, 0x4c
        /*0022*/ 	.byte	0x01
	.zero		1


	//----- nvinfo : EIATTR_MERCURY_ISA_VERSION
	.align		4
        /*0024*/ 	.byte	0x03, 0x5f
        /*0026*/ 	.short	0x0101


	//----- nvinfo : EIATTR_COOP_GROUP_MASK_REGIDS
	.align		4
        /*0028*/ 	.byte	0x04, 0x29
        /*002a*/ 	.short	(.L_1913 - .L_1912)


	//   ....[0]....
.L_1912:
        /*002c*/ 	.word	0xffffffff


	//   ....[1]....
        /*0030*/ 	.word	0xffffffff


	//   ....[2]....
        /*0034*/ 	.word	0xffffffff


	//   ....[3]....
        /*0038*/ 	.word	0xffffffff


	//   ....[4]....
        /*003c*/ 	.word	0xffffffff


	//   ....[5]....
        /*0040*/ 	.word	0xffffffff


	//   ....[6]....
        /*0044*/ 	.word	0xffffffff


	//   ....[7]....
        /*0048*/ 	.word	0xffffffff


	//   ....[8]....
        /*004c*/ 	.word	0xffffffff


	//   ....[9]....
        /*0050*/ 	.word	0xffffffff


	//----- nvinfo : EIATTR_COOP_GROUP_INSTR_OFFSETS
	.align		4
.L_1913:
        /*0054*/ 	.byte	0x04, 0x28
        /*0056*/ 	.short	(.L_1915 - .L_1914)


	//   ....[0]....
.L_1914:
        /*0058*/ 	.word	0x000015e0


	//   ....[1]....
        /*005c*/ 	.word	0x000015f0


	//   ....[2]....
        /*0060*/ 	.word	0x00001620


	//   ....[3]....
        /*0064*/ 	.word	0x00001630


	//   ....[4]....
        /*0068*/ 	.word	0x00001660


	//   ....[5]....
        /*006c*/ 	.word	0x00001670


	//   ....[6]....
        /*0070*/ 	.word	0x000016b0


	//   ....[7]....
        /*0074*/ 	.word	0x000016e0


	//   ....[8]....
        /*0078*/ 	.word	0x00001710


	//   ....[9]....
        /*007c*/ 	.word	0x00001720


	//----- nvinfo : EIATTR_VRC_CTA_INIT_COUNT
	.align		4
.L_1915:
        /*0080*/ 	.byte	0x02, 0x4a
	.zero		1
	.zero		1


	//----- nvinfo : EIATTR_EXIT_INSTR_OFFSETS
	.align		4
        /*0084*/ 	.byte	0x04, 0x1c
        /*0086*/ 	.short	(.L_1917 - .L_1916)


	//   ....[0]....
.L_1916:
        /*0088*/ 	.word	0x00000060


	//   ....[1]....
        /*008c*/ 	.word	0x00001780


	//   ....[2]....
        /*0090*/ 	.word	0x000017b0


	//   ....[3]....
        /*0094*/ 	.word	0x00001850


	//----- nvinfo : EIATTR_MAX_THREADS
	.align		4
.L_1917:
        /*0098*/ 	.byte	0x04, 0x05
        /*009a*/ 	.short	(.L_1919 - .L_1918)
.L_1918:
        /*009c*/ 	.word	0x00000400
        /*00a0*/ 	.word	0x00000001
        /*00a4*/ 	.word	0x00000001


	//----- nvinfo : EIATTR_CRS_STACK_SIZE
	.align		4
.L_1919:
        /*00a8*/ 	.byte	0x04, 0x1e
        /*00aa*/ 	.short	(.L_1921 - .L_1920)
.L_1920:
        /*00ac*/ 	.word	0x00000000


	//----- nvinfo : EIATTR_CBANK_PARAM_SIZE
	.align		4
.L_1921:
        /*00b0*/ 	.byte	0x03, 0x19
        /*00b2*/ 	.short	0x0128


	//----- nvinfo : EIATTR_PARAM_CBANK
	.align		4
        /*00b4*/ 	.byte	0x04, 0x0a
        /*00b6*/ 	.short	(.L_1923 - .L_1922)
	.align		4
.L_1922:
        /*00b8*/ 	.word	index@(.nv.constant0._ZN10layer_norm22ln_bwd_finalize_kernelINS_22Kernel_traits_finalizeILj2560Ef6__halfS2_S2_fjLb0ELj1024ELj4ENS_18Kernel_traits_baseILj2560EfS2_S2_S2_fjLj1024EEEEELb0ELb0EEEvNS_9BwdParamsE)
        /*00bc*/ 	.short	0x0380
        /*00be*/ 	.short	0x0128


	//----- nvinfo : EIATTR_SW_WAR
	.align		4
.L_1923:
        /*00c0*/ 	.byte	0x04, 0x36
        /*00c2*/ 	.short	(.L_1925 - .L_1924)
.L_1924:
        /*00c4*/ 	.word	0x00000008
.L_1925:


//--------------------- .nv.info._ZN10layer_norm40ln_parallel_residual_bwd_finalize_kernelINS_22Kernel_traits_finalizeILj2560Ef6__halfS2_S2_fjLb0ELj1024ELj4ENS_18Kernel_traits_baseILj2560EfS2_S2_S2_fjLj1024EEEEELb0EEEvNS_9BwdParamsE --------------------------
	.section	.nv.info._ZN10layer_norm40ln_parallel_residual_bwd_finalize_kernelINS_22Kernel_traits_finalizeILj2560Ef6__halfS2_S2_fjLb0ELj1024ELj4ENS_18Kernel_traits_baseILj2560EfS2_S2_S2_fjLj1024EEEEELb0EEEvNS_9BwdParamsE,"",@"SHT_CUDA_INFO"
	.sectionflags	@""
	.align	4


	//----- nvinfo : EIATTR_CUDA_API_VERSION
	.align		4
        /*0000*/ 	.byte	0x04, 0x37
        /*0002*/ 	.short	(.L_1927 - .L_1926)
.L_1926:
        /*0004*/ 	.word	0x00000082


	//----- nvinfo : EIATTR_KPARAM_INFO
	.align		4
.L_1927:
        /*0008*/ 	.byte	0x04, 0x17
        /*000a*/ 	.short	(.L_1929 - .L_1928)
.L_1928:
        /*000c*/ 	.word	0x00000000
        /*0010*/ 	.short	0x0000
        /*0012*/ 	.short	0x0000
        /*0014*/ 	.byte	0x00, 0xf0, 0xa1, 0x04


	//----- nvinfo : EIATTR_SPARSE_MMA_MASK
	.align		4
.L_1929:
        /*0018*/ 	.byte	0x03, 0x50
        /*001a*/ 	.short	0x0000


	//----- nvinfo : EIATTR_MAXREG_COUNT
	.align		4
        /*001c*/ 	.byte	0x03, 0x1b
        /*001e*/ 	.short	0x0040


	//----- nvinfo : EIATTR_NUM_BARRIERS
	.align		4
        /*0020*/ 	.byte	0x02, 0x4c
        /*0022*/ 	.byte	0x01
	.zero		1


	//----- nvinfo : EIATTR_MERCURY_ISA_VERSION
	.align		4
        /*0024*/ 	.byte	0x03, 0x5f
        /*0026*/ 	.short	0x0101


	//----- nvinfo : EIATTR_COOP_GROUP_MASK_REGIDS
	.align		4
        /*0028*/ 	.byte	0x04, 0x29
        /*002a*/ 	.short	(.L_1931 - .L_1930)


	//   ....[0]....
.L_1930:
        /*002c*/ 	.word	0xffffffff


	//   ....[1]....
        /*0030*/ 	.word	0xffffffff


	//   ....[2]....
        /*0034*/ 	.word	0xffffffff


	//   ....[3]....
        /*0038*/ 	.word	0xffffffff


	//   ....[4]....
        /*003c*/ 	.word	0xffffffff


	//   ....[5]....
        /*0040*/ 	.word	0xffffffff


	//   ....[6]....
        /*0044*/ 	.word	0xffffffff


	//   ....[7]....
        /*0048*/ 	.word	0xffffffff


	//   ....[8]....
        /*004c*/ 	.word	0xffffffff


	//   ....[9]....
        /*0050*/ 	.word	0xffffffff


	//   ....[10]....
        /*0054*/ 	.word	0xffffffff


	//   ....[11]....
        /*0058*/ 	.word	0xffffffff


	//   ....[12]....
        /*005c*/ 	.word	0xffffffff


	//   ....[13]....
        /*0060*/ 	.word	0xffffffff


	//   ....[14]....
        /*0064*/ 	.word	0xffffffff


	//   ....[15]....
        /*0068*/ 	.word	0xffffffff


	//   ....[16]....
        /*006c*/ 	.word	0xffffffff


	//   ....[17]....
        /*0070*/ 	.word	0xffffffff


	//   ....[18]....
        /*0074*/ 	.word	0xffffffff


	//   ....[19]....
        /*0078*/ 	.word	0xffffffff


	//----- nvinfo : EIATTR_COOP_GROUP_INSTR_OFFSETS
	.align		4
.L_1931:
        /*007c*/ 	.byte	0x04, 0x28
        /*007e*/ 	.short	(.L_1933 - .L_1932)


	//   ....[0]....
.L_1932:
        /*0080*/ 	.word	0x000013b0


	//   ....[1]....
        /*0084*/ 	.word	0x000013c0


	//   ....[2]....
        /*0088*/ 	.word	0x000013d0


	//   ....[3]....
        /*008c*/ 	.word	0x000013e0


	//   ....[4]....
        /*0090*/ 	.word	0x00001410


	//   ....[5]....
        /*0094*/ 	.word	0x00001430


	//   ....[6]....
        /*0098*/ 	.word	0x00001450


	//   ....[7]....
        /*009c*/ 	.word	0x00001460


	//   ....[8]....
        /*00a0*/ 	.word	0x000014a0


	//   ....[9]....
        /*00a4*/ 	.word	0x000014c0


	//   ....[10]....
        /*00a8*/ 	.word	0x000014d0


	//   ....[11]....
        /*00ac*/ 	.word	0x000014e0


	//   ....[12]....
        /*00b0*/ 	.word	0x00001510


	//   ....[13]....
        /*00b4*/ 	.word	0x00001530


	//   ....[14]....
        /*00b8*/ 	.word	0x00001550


	//   ....[15]....
        /*00bc*/ 	.word	0x00001560


	//   ....[16]....
        /*00c0*/ 	.word	0x000015a0


	//   ....[17]....
        /*00c4*/ 	.word	0x000015d0


	//   ....[18]....
        /*00c8*/ 	.word	0x00001600


	//   ....[19]....
        /*00cc*/ 	.word	0x00001610


	//----- nvinfo : EIATTR_VRC_CTA_INIT_COUNT
	.align		4
.L_1933:
        /*00d0*/ 	.byte	0x02, 0x4a
	.zero		1
	.zero		1


	//----- nvinfo : EIATTR_EXIT_INSTR_OFFSETS
	.align		4
        /*00d4*/ 	.byte	0x04, 0x1c
        /*00d6*/ 	.short	(.L_1935 - .L_1934)


	//   ....[0]....
.L_1934:
        /*00d8*/ 	.word	0x00000060


	//   ....[1]....
        /*00dc*/ 	.word	0x000016b0


	//   ....[2]....
        /*00e0*/ 	.word	0x000016e0


	//   ....[3]....
        /*00e4*/ 	.word	0x00001800


	//----- nvinfo : EIATTR_MAX_THREADS
	.align		4
.L_1935:
        /*00e8*/ 	.byte	0x04, 0x05
        /*00ea*/ 	.short	(.L_1937 - .L_1936)
.L_1936:
        /*00ec*/ 	.word	0x00000400
        /*00f0*/ 	.word	0x00000001
        /*00f4*/ 	.word	0x00000001


	//----- nvinfo : EIATTR_CRS_STACK_SIZE
	.align		4
.L_1937:
        /*00f8*/ 	.byte	0x04, 0x1e
        /*00fa*/ 	.short	(.L_1939 - .L_1938)
.L_1938:
        /*00fc*/ 	.word	0x00000000


	//----- nvinfo : EIATTR_CBANK_PARAM_SIZE
	.align		4
.L_1939:
        /*0100*/ 	.byte	0x03, 0x19
        /*0102*/ 	.short	0x0128


	//----- nvinfo : EIATTR_PARAM_CBANK
	.align		4
        /*0104*/ 	.byte	0x04, 0x0a
        /*0106*/ 	.short	(.L_1941 - .L_1940)
	.align		4
.L_1940:
        /*0108*/ 	.word	index@(.nv.constant0._ZN10layer_norm40ln_parallel_residual_bwd_finalize_kernelINS_22Kernel_traits_finalizeILj2560Ef6__halfS2_S2_fjLb0ELj1024ELj4ENS_18Kernel_traits_baseILj2560EfS2_S2_S2_fjLj1024EEEEELb0EEEvNS_9BwdParamsE)
        /*010c*/ 	.short	0x0380
        /*010e*/ 	.short	0x0128


	//----- nvinfo : EIATTR_SW_WAR
	.align		4
.L_1941:
        /*0110*/ 	.byte	0x04, 0x36
        /*0112*/ 	.short	(.L_1943 - .L_1942)
.L_1942:
        /*0114*/ 	.word	0x00000008
.L_1943:


//--------------------- .nv.info._ZN10layer_norm31ln_parallel_residual_bwd_kernelINS_13Kernel_traitsIf6__halfS2_S2_fjLj2560ELj1ELj1ELj4ELj8ENS_18Kernel_traits_baseILj2560EfS2_S2_S2_fjLj128EEEEELb1ELb1ELb0EEEvNS_9BwdParamsE --------------------------
	.section	.nv.info._ZN10layer_norm31ln_parallel_residual_bwd_kernelINS_13Kernel_traitsIf6__halfS2_S2_fjLj2560ELj1ELj1ELj4ELj8ENS_18Kernel_traits_baseILj2560EfS2_S2_S2_fjLj128EEEEELb1ELb1ELb0EEEvNS_9BwdParamsE,"",@"SHT_CUDA_INFO"
	.sectionflags	@""
	.align	4


	//----- nvinfo : EIATTR_CUDA_API_VERSION
	.align		4
        /*0000*/ 	.byte	0x04, 0x37
        /*0002*/ 	.short	(.L_1945 - .L_1944)
.L_1944:
        /*0004*/ 	.word	0x00000082


	//----- nvinfo : EIATTR_KPARAM_INFO
	.align		4
.L_1945:
        /*0008*/ 	.byte	0x04, 0x17
        /*000a*/ 	.short	(.L_1947 - .L_1946)
.L_1946:
        /*000c*/ 	.word	0x00000000
        /*0010*/ 	.short	0x0000
        /*0012*/ 	.short	0x0000
        /*0014*/ 	.byte	0x00, 0xf0, 0xa1, 0x04


	//----- nvinfo : EIATTR_SPARSE_MMA_MASK
	.align		4
.L_1947:
        /*0018*/ 	.byte	0x03, 0x50
        /*001a*/ 	.short	0x0000


	//----- nvinfo : EIATTR_MAXREG_COUNT
	.align		4
        /*001c*/ 	.byte	0x03, 0x1b
        /*001e*/ 	.short	0x00ff


	//----- nvinfo : EIATTR_NUM_BARRIERS
	.align		4
        /*0020*/ 	.byte	0x02, 0x4c
        /*0022*/ 	.byte	0x01
	.zero		1


	//----- nvinfo : EIATTR_MERCURY_ISA_VERSION
	.align		4
        /*0024*/ 	.byte	0x03, 0x5f
        /*0026*/ 	.short	0x0101


	//----- nvinfo : EIATTR_COOP_GROUP_MASK_REGIDS
	.align		4
        /*0028*/ 	.byte	0x04, 0x29
        /*002a*/ 	.short	(.L_1949 - .L_1948)


	//   ....[0]....
.L_1948:
        /*002c*/ 	.word	0xffffffff


	//   ....[1]....
        /*0030*/ 	.word	0xffffffff


	//   ....[2]....
        /*0034*/ 	.word	0xffffffff


	//   ....[3]....
        /*0038*/ 	.word	0xffffffff


	//   ....[4]....
        /*003c*/ 	.word	0xffffffff


	//   ....[5]....
        /*0040*/ 	.word	0xffffffff


	//   ....[6]....
        /*0044*/ 	.word	0xffffffff


	//   ....[7]....
        /*0048*/ 	.word	0xffffffff


	//   ....[8]....
        /*004c*/ 	.word	0xffffffff


	//   ....[9]....
        /*0050*/ 	.word	0xffffffff


	//----- nvinfo : EIATTR_COOP_GROUP_INSTR_OFFSETS
	.align		4
.L_1949:
        /*0054*/ 	.byte	0x04, 0x28
        /*0056*/ 	.short	(.L_1951 - .L_1950)


	//   ....[0]....
.L_1950:
        /*0058*/ 	.word	0x00001b80


	//   ....[1]....
        /*005c*/ 	.word	0x00001ba0


	//   ....[2]....
        /*0060*/ 	.word	0x00001be0


	//   ....[3]....
        /*0064*/ 	.word	0x00001bf0


	//   ....[4]....
        /*0068*/ 	.word	0x00001c30


	//   ....[5]....
        /*006c*/ 	.word	0x00001c40


	//   ....[6]....
        /*0070*/ 	.word	0x00001c70


	//   ....[7]....
        /*0074*/ 	.word	0x00001c80


	//   ....[8]....
        /*0078*/ 	.word	0x00001cb0


	//   ....[9]....
        /*007c*/ 	.word	0x00001cc0


	//----- nvinfo : EIATTR_VRC_CTA_INIT_COUNT
	.align		4
.L_1951:
        /*0080*/ 	.byte	0x02, 0x4a
	.zero		1
	.zero		1


	//----- nvinfo : EIATTR_EXIT_INSTR_OFFSETS
	.align		4
        /*0084*/ 	.byte	0x04, 0x1c
        /*0086*/ 	.short	(.L_1953 - .L_1952)


	//   ....[0]....
.L_1952:
        /*0088*/ 	.word	0x00009fe0


	//   ....[1]....
        /*008c*/ 	.word	0x0000a060


	//----- nvinfo : EIATTR_MAX_THREADS
	.align		4
.L_1953:
        /*0090*/ 	.byte	0x04, 0x05
        /*0092*/ 	.short	(.L_1955 - .L_1954)
.L_1954:
        /*0094*/ 	.word	0x00000080
        /*0098*/ 	.word	0x00000001
        /*009c*/ 	.word	0x00000001


	//----- nvinfo : EIATTR_CRS_STACK_SIZE
	.align		4
.L_1955:
        /*00a0*/ 	.byte	0x04, 0x1e
        /*00a2*/ 	.short	(.L_1957 - .L_1956)
.L_1956:
        /*00a4*/ 	.word	0x00000000


	//----- nvinfo : EIATTR_CBANK_PARAM_SIZE
	.align		4
.L_1957:
        /*00a8*/ 	.byte	0x03, 0x19
        /*00aa*/ 	.short	0x0128


	//----- nvinfo : EIATTR_PARAM_CBANK
	.align		4
        /*00ac*/ 	.byte	0x04, 0x0a
        /*00ae*/ 	.short	(.L_1959 - .L_1958)
	.align		4
.L_1958:
        /*00b0*/ 	.word	index@(.nv.constant0._ZN10layer_norm31ln_parallel_residual_bwd_kernelINS_13Kernel_traitsIf6__halfS2_S2_fjLj2560ELj1ELj1ELj4ELj8ENS_18Kernel_traits_baseILj2560EfS2_S2_S2_fjLj128EEEEELb1ELb1ELb0EEEvNS_9BwdParamsE)
        /*00b4*/ 	.short	0x0380
        /*00b6*/ 	.short	0x0128


	//----- nvinfo : EIATTR_SW_WAR
	.align		4
.L_1959:
        /*00b8*/ 	.byte	0x04, 0x36
        /*00ba*/ 	.short	(.L_1961 - .L_1960)
.L_1960:
        /*00bc*/ 	.word	0x00000008
.L_1961:


//--------------------- .nv.info._ZN10layer_norm22ln_bwd_finalize_kernelINS_22Kernel_traits_finalizeILj2560Ef6__halfS2_S2_fjLb0ELj1024ELj4ENS_18Kernel_traits_baseILj2560EfS2_S2_S2_fjLj1024EEEEELb0ELb1EEEvNS_9BwdParamsE --------------------------
	.section	.nv.info._ZN10layer_norm22ln_bwd_finalize_kernelINS_22Kernel_traits_finalizeILj2560Ef6__halfS2_S2_fjLb0ELj1024ELj4ENS_18Kernel_traits_baseILj2560EfS2_S2_S2_fjLj1024EEEEELb0ELb1EEEvNS_9BwdParamsE,"",@"SHT_CUDA_INFO"
	.sectionflags	@""
	.align	4


	//----- nvinfo : EIATTR_CUDA_API_VERSION
	.align		4
        /*0000*/ 	.byte	0x04, 0x37
        /*0002*/ 	.short	(.L_1963 - .L_1962)
.L_1962:
        /*0004*/ 	.word	0x00000082


	//----- nvinfo : EIATTR_KPARAM_INFO
	.align		4
.L_1963:
        /*0008*/ 	.byte	0x04, 0x17
        /*000a*/ 	.short	(.L_1965 - .L_1964)
.L_1964:
        /*000c*/ 	.word	0x00000000
        /*0010*/ 	.short	0x0000
        /*0012*/ 	.short	0x0000
        /*0014*/ 	.byte	0x00, 0xf0, 0xa1, 0x04


	//----- nvinfo : EIATTR_SPARSE_MMA_MASK
	.align		4
.L_1965:
        /*0018*/ 	.byte	0x03, 0x50
        /*001a*/ 	.short	0x0000


	//----- nvinfo : EIATTR_MAXREG_COUNT
	.align		4
        /*001c*/ 	.byte	0x03, 0x1b
        /*001e*/ 	.short	0x0040


	//----- nvinfo : EIATTR_NUM_BARRIERS
	.align		4
        /*0020*/ 	.byte	0x02, 0x4c
        /*0022*/ 	.byte	0x01
	.zero		1


	//----- nvinfo : EIATTR_MERCURY_ISA_VERSION
	.align		4
        /*0024*/ 	.byte	0x03, 0x5f
        /*0026*/ 	.short	0x0101


	//----- nvinfo : EIATTR_COOP_GROUP_MASK_REGIDS
	.align		4
        /*0028*/ 	.byte	0x04, 0x29
        /*002a*/ 	.short	(.L_1967 - .L_1966)


	//   ....[0]....
.L_1966:
        /*002c*/ 	.word	0xffffffff


	//   ....[1]....
        /*0030*/ 	.word	0xffffffff


	//   ....[2]....
        /*0034*/ 	.word	0xffffffff


	//   ....[3]....
        /*0038*/ 	.word	0xffffffff


	//   ....[4]....
        /*003c*/ 	.word	0xffffffff


	//   ....[5]....
        /*0040*/ 	.word	0xffffffff


	//   ....[6]....
        /*0044*/ 	.word	0xffffffff


	//   ....[7]....
        /*0048*/ 	.word	0xffffffff


	//   ....[8]....
        /*004c*/ 	.word	0xffffffff


	//   ....[9]....
        /*0050*/ 	.word	0xffffffff


	//----- nvinfo : EIATTR_COOP_GROUP_INSTR_OFFSETS
	.align		4
.L_1967:
        /*0054*/ 	.byte	0x04, 0x28
        /*0056*/ 	.short	(.L_1969 - .L_1968)


	//   ....[0]....
.L_1968:
        /*0058*/ 	.word	0x00001630


	//   ....[1]....
        /*005c*/ 	.word	0x00001640


	//   ....[2]....
        /*0060*/ 	.word	0x00001670


	//   ....[3]....
        /*0064*/ 	.word	0x00001680


	//   ....[4]....
        /*0068*/ 	.word	0x000016b0


	//   ....[5]....
        /*006c*/ 	.word	0x000016c0


	//   ....[6]....
        /*0070*/ 	.word	0x000016f0


	//   ....[7]....
        /*0074*/ 	.word	0x00001710


	//   ....[8]....
        /*0078*/ 	.word	0x00001740


	//   ....[9]....
        /*007c*/ 	.word	0x00001750


	//----- nvinfo : EIATTR_VRC_CTA_INIT_COUNT
	.align		4
.L_1969:
        /*0080*/ 	.byte	0x02, 0x4a
	.zero		1
	.zero		1


	//----- nvinfo : EIATTR_EXIT_INSTR_OFFSETS
	.align		4
        /*0084*/ 	.byte	0x04, 0x1c
        /*0086*/ 	.short	(.L_1971 - .L_1970)


	//   ....[0]....
.L_1970:
        /*0088*/ 	.word	0x00000070


	//   ....[1]....
        /*008c*/ 	.word	0x000017b0


	//   ....[2]....
        /*0090*/ 	.word	0x00001860


	//----- nvinfo : EIATTR_MAX_THREADS
	.align		4
.L_1971:
        /*0094*/ 	.byte	0x04, 0x05
        /*0096*/ 	.short	(.L_1973 - .L_1972)
.L_1972:
        /*0098*/ 	.word	0x00000400
        /*009c*/ 	.word	0x00000001
        /*00a0*/ 	.word	0x00000001


	//----- nvinfo : EIATTR_CRS_STACK_SIZE
	.align		4
.L_1973:
        /*00a4*/ 	.byte	0x04, 0x1e
        /*00a6*/ 	.short	(.L_1975 - .L_1974)
.L_1974:
        /*00a8*/ 	.word	0x00000000


	//----- nvinfo : EIATTR_CBANK_PARAM_SIZE
	.align		4
.L_1975:
        /*00ac*/ 	.byte	0x03, 0x19
        /*00ae*/ 	.short	0x0128


	//----- nvinfo : EIATTR_PARAM_CBANK
	.align		4
        /*00b0*/ 	.byte	0x04, 0x0a
        /*00b2*/ 	.short	(.L_1977 - .L_1976)
	.align		4
.L_1976:
        /*00b4*/ 	.word	index@(.nv.constant0._ZN10layer_norm22ln_bwd_finalize_kernelINS_22Kernel_traits_finalizeILj2560Ef6__halfS2_S2_fjLb0ELj1024ELj4ENS_18Kernel_traits_baseILj2560EfS2_S2_S2_fjLj1024EEEEELb0ELb1EEEvNS_9BwdParamsE)
        /*00b8*/ 	.short	0x0380
        /*00ba*/ 	.short	0x0128


	//----- nvinfo : EIATTR_SW_WAR
	.align		4
.L_1977:
        /*00bc*/ 	.byte	0x04, 0x36
        /*00be*/ 	.short	(.L_1979 - .L_1978)
.L_1978:
        /*00c0*/ 	.word	0x00000008
.L_1979:


//--------------------- .nv.info._ZN10layer_norm40ln_parallel_residual_bwd_finalize_kernelINS_22Kernel_traits_finalizeILj2560Ef6__halfS2_S2_fjLb0ELj1024ELj4ENS_18Kernel_traits_baseILj2560EfS2_S2_S2_fjLj1024EEEEELb1EEEvNS_9BwdParamsE --------------------------
	.section	.nv.info._ZN10layer_norm40ln_parallel_residual_bwd_finalize_kernelINS_22Kernel_traits_finalizeILj2560Ef6__halfS2_S2_fjLb0ELj1024ELj4ENS_18Kernel_traits_baseILj2560EfS2_S2_S2_fjLj1024EEEEELb1EEEvNS_9BwdParamsE,"",@"SHT_CUDA_INFO"
	.sectionflags	@""
	.align	4


	//----- nvinfo : EIATTR_CUDA_API_VERSION
	.align		4
        /*0000*/ 	.byte	0x04, 0x37
        /*0002*/ 	.short	(.L_1981 - .L_1980)
.L_1980:
        /*0004*/ 	.word	0x00000082


	//----- nvinfo : EIATTR_KPARAM_INFO
	.align		4
.L_1981:
        /*0008*/ 	.byte	0x04, 0x17
        /*000a*/ 	.short	(.L_1983 - .L_1982)
.L_1982:
        /*000c*/ 	.word	0x00000000
        /*0010*/ 	.short	0x0000
        /*0012*/ 	.short	0x0000
        /*0014*/ 	.byte	0x00, 0xf0, 0xa1, 0x04


	//----- nvinfo : EIATTR_SPARSE_MMA_MASK
	.align		4
.L_1983:
        /*0018*/ 	.byte	0x03, 0x50
        /*001a*/ 	.short	0x0000


	//----- nvinfo : EIATTR_MAXREG_COUNT
	.align		4
        /*001c*/ 	.byte	0x03, 0x1b
        /*001e*/ 	.short	0x0040


	//----- nvinfo : EIATTR_NUM_BARRIERS
	.align		4
        /*0020*/ 	.byte	0x02, 0x4c
        /*0022*/ 	.byte	0x01
	.zero		1


	//----- nvinfo : EIATTR_MERCURY_ISA_VERSION
	.align		4
        /*0024*/ 	.byte	0x03, 0x5f
        /*0026*/ 	.short	0x0101


	//----- nvinfo : EIATTR_COOP_GROUP_MASK_REGIDS
	.align		4
        /*0028*/ 	.byte	0x04, 0x29
        /*002a*/ 	.short	(.L_1985 - .L_1984)


	//   ....[0]....
.L_1984:
        /*002c*/ 	.word	0xffffffff


	//   ....[1]....
        /*0030*/ 	.word	0xffffffff


	//   ....[2]....
        /*0034*/ 	.word	0xffffffff


	//   ....[3]....
        /*0038*/ 	.word	0xffffffff


	//   ....[4]....
        /*003c*/ 	.word	0xffffffff


	//   ....[5]....
        /*0040*/ 	.word	0xffffffff


	//   ....[6]....
        /*0044*/ 	.word	0xffffffff


	//   ....[7]....
        /*0048*/ 	.word	0xffffffff


	//   ....[8]....
        /*004c*/ 	.word	0xffffffff


	//   ....[9]....
        /*0050*/ 	.word	0xffffffff


	//   ....[10]....
        /*0054*/ 	.word	0xffffffff


	//   ....[11]....
        /*0058*/ 	.word	0xffffffff


	//   ....[12]....
        /*005c*/ 	.word	0xffffffff


	//   ....[13]....
        /*0060*/ 	.word	0xffffffff


	//   ....[14]....
        /*0064*/ 	.word	0xffffffff


	//   ....[15]....
        /*0068*/ 	.word	0xffffffff


	//   ....[16]....
        /*006c*/ 	.word	0xffffffff


	//   ....[17]....
        /*0070*/ 	.word	0xffffffff


	//   ....[18]....
        /*0074*/ 	.word	0xffffffff


	//   ....[19]....
        /*0078*/ 	.word	0xffffffff


	//----- nvinfo : EIATTR_COOP_GROUP_INSTR_OFFSETS
	.align		4
.L_1985:
        /*007c*/ 	.byte	0x04, 0x28
        /*007e*/ 	.short	(.L_1987 - .L_1986)


	//   ....[0]....
.L_1986:
        /*0080*/ 	.word	0x00001410


	//   ....[1]....
        /*0084*/ 	.word	0x00001420


	//   ....[2]....
        /*0088*/ 	.word	0x00001430


	//   ....[3]....
        /*008c*/ 	.word	0x00001440


	//   ....[4]....
        /*0090*/ 	.word	0x00001470


	//   ....[5]....
        /*0094*/ 	.word	0x00001490


	//   ....[6]....
        /*0098*/ 	.word	0x000014b0


	//   ....[7]....
        /*009c*/ 	.word	0x000014c0


	//   ....[8]....
        /*00a0*/ 	.word	0x000014f0


	//   ....[9]....
        /*00a4*/ 	.word	0x00001510


	//   ....[10]....
        /*00a8*/ 	.word	0x00001530


	//   ....[11]....
        /*00ac*/ 	.word	0x00001540


	//   ....[12]....
        /*00b0*/ 	.word	0x00001570


	//   ....[13]....
        /*00b4*/ 	.word	0x00001590


	//   ....[14]....
        /*00b8*/ 	.word	0x000015b0


	//   ....[15]....
        /*00bc*/ 	.word	0x000015c0


	//   ....[16]....
        /*00c0*/ 	.word	0x000015f0


	//   ....[17]....
        /*00c4*/ 	.word	0x00001620


	//   ....[18]....
        /*00c8*/ 	.word	0x00001630


	//   ....[19]....
        /*00cc*/ 	.word	0x00001640


	//----- nvinfo : EIATTR_VRC_CTA_INIT_COUNT
	.align		4
.L_1987:
        /*00d0*/ 	.byte	0x02, 0x4a
	.zero		1
	.zero		1


	//----- nvinfo : EIATTR_EXIT_INSTR_OFFSETS
	.align		4
        /*00d4*/ 	.byte	0x04, 0x1c
        /*00d6*/ 	.short	(.L_1989 - .L_1988)


	//   ....[0]....
.L_1988:
        /*00d8*/ 	.word	0x00000060


	//   ....[1]....
        /*00dc*/ 	.word	0x000016e0


	//   ....[2]....
        /*00e0*/ 	.word	0x00001810


	//----- nvinfo : EIATTR_MAX_THREADS
	.align		4
.L_1989:
        /*00e4*/ 	.byte	0x04, 0x05
        /*00e6*/ 	.short	(.L_1991 - .L_1990)
.L_1990:
        /*00e8*/ 	.word	0x00000400
        /*00ec*/ 	.word	0x00000001
        /*00f0*/ 	.word	0x00000001


	//----- nvinfo : EIATTR_CRS_STACK_SIZE
	.align		4
.L_1991:
        /*00f4*/ 	.byte	0x04, 0x1e
        /*00f6*/ 	.short	(.L_1993 - .L_1992)
.L_1992:
        /*00f8*/ 	.word	0x00000000


	//----- nvinfo : EIATTR_CBANK_PARAM_SIZE
	.align		4
.L_1993:
        /*00fc*/ 	.byte	0x03, 0x19
        /*00fe*/ 	.short	0x0128


	//----- nvinfo : EIATTR_PARAM_CBANK
	.align		4
        /*0100*/ 	.byte	0x04, 0x0a
        /*0102*/ 	.short	(.L_1995 - .L_1994)
	.align		4
.L_1994:
        /*0104*/ 	.word	index@(.nv.constant0._ZN10layer_norm40ln_parallel_residual_bwd_finalize_kernelINS_22Kernel_traits_finalizeILj2560Ef6__halfS2_S2_fjLb0ELj1024ELj4ENS_18Kernel_traits_baseILj2560EfS2_S2_S2_fjLj1024EEEEELb1EEEvNS_9BwdParamsE)
        /*0108*/ 	.short	0x0380
        /*010a*/ 	.short	0x0128


	//----- nvinfo : EIATTR_SW_WAR
	.align		4
.L_1995:
        /*010c*/ 	.byte	0x04, 0x36
        /*010e*/ 	.short	(.L_1997 - .L_1996)
.L_1996:
        /*0110*/ 	.word	0x00000008
.L_1997:


//--------------------- .nv.info._ZN10layer_norm31ln_parallel_residual_bwd_kernelINS_13Kernel_traitsIf6__halfS2_S2_fjLj2560ELj1ELj1ELj4ELj8ENS_18Kernel_traits_baseILj2560EfS2_S2_S2_fjLj128EEEEELb1ELb1ELb1EEEvNS_9BwdParamsE --------------------------
	.section	.nv.info._ZN10layer_norm31ln_parallel_residual_bwd_kernelINS_13Kernel_traitsIf6__halfS2_S2_fjLj2560ELj1ELj1ELj4ELj8ENS_18Kernel_traits_baseILj2560EfS2_S2_S2_fjLj128EEEEELb1ELb1ELb1EEEvNS_9BwdParamsE,"",@"SHT_CUDA_INFO"
	.sectionflags	@""
	.align	4


	//----- nvinfo : EIATTR_CUDA_API_VERSION
	.align		4
        /*0000*/ 	.byte	0x04, 0x37
        /*0002*/ 	.short	(.L_1999 - .L_1998)
.L_1998:
        /*0004*/ 	.word	0x00000082


	//----- nvinfo : EIATTR_KPARAM_INFO
	.align		4
.L_1999:
        /*0008*/ 	.byte	0x04, 0x17
        /*000a*/ 	.short	(.L_2001 - .L_2000)
.L_2000:
        /*000c*/ 	.word	0x00000000
        /*0010*/ 	.short	0x0000
        /*0012*/ 	.short	0x0000
        /*0014*/ 	.byte	0x00, 0xf0, 0xa1, 0x04


	//----- nvinfo : EIATTR_SPARSE_MMA_MASK
	.align		4
.L_2001:
        /*0018*/ 	.byte	0x03, 0x50
        /*001a*/ 	.short	0x0000


	//----- nvinfo : EIATTR_MAXREG_COUNT
	.align		4
        /*001c*/ 	.byte	0x03, 0x1b
        /*001e*/ 	.short	0x00ff


	//----- nvinfo : EIATTR_NUM_BARRIERS
	.align		4
        /*0020*/ 	.byte	0x02, 0x4c
        /*0022*/ 	.byte	0x01
	.zero		1


	//----- nvinfo : EIATTR_MERCURY_ISA_VERSION
	.align		4
        /*0024*/ 	.byte	0x03, 0x5f
        /*0026*/ 	.short	0x0101


	//----- nvinfo : EIATTR_COOP_GROUP_MASK_REGIDS
	.align		4
        /*0028*/ 	.byte	0x04, 0x29
        /*002a*/ 	.short	(.L_2003 - .L_2002)


	//   ....[0]....
.L_2002:
        /*002c*/ 	.word	0xffffffff


	//   ....[1]....
        /*0030*/ 	.word	0xffffffff


	//   ....[2]....
        /*0034*/ 	.word	0xffffffff


	//   ....[3]....
        /*0038*/ 	.word	0xffffffff


	//   ....[4]....
        /*003c*/ 	.word	0xffffffff


	//   ....[5]....
        /*0040*/ 	.word	0xffffffff


	//   ....[6]....
        /*0044*/ 	.word	0xffffffff


	//   ....[7]....
        /*0048*/ 	.word	0xffffffff


	//   ....[8]....
        /*004c*/ 	.word	0xffffffff


	//   ....[9]....
        /*0050*/ 	.word	0xffffffff


	//----- nvinfo : EIATTR_COOP_GROUP_INSTR_OFFSETS
	.align		4
.L_2003:
        /*0054*/ 	.byte	0x04, 0x28
        /*0056*/ 	.short	(.L_2005 - .L_2004)


	//   ....[0]....
.L_2004:
        /*0058*/ 	.word	0x000013f0


	//   ....[1]....
        /*005c*/ 	.word	0x000014b0


	//   ....[2]....
        /*0060*/ 	.word	0x000014c0


	//   ....[3]....
        /*0064*/ 	.word	0x000014f0


	//   ....[4]....
        /*0068*/ 	.word	0x00001500


	//   ....[5]....
        /*006c*/ 	.word	0x00001530


	//   ....[6]....
        /*0070*/ 	.word	0x00001540


	//   ....[7]....
        /*0074*/ 	.word	0x00001570


	//   ....[8]....
        /*0078*/ 	.word	0x00001580


	//   ....[9]....
        /*007c*/ 	.word	0x000015c0


	//----- nvinfo : EIATTR_VRC_CTA_INIT_COUNT
	.align		4
.L_2005:
        /*0080*/ 	.byte	0x02, 0x4a
	.zero		1
	.zero		1


	//----- nvinfo : EIATTR_EXIT_INSTR_OFFSETS
	.align		4
        /*0084*/ 	.byte	0x04, 0x1c
        /*0086*/ 	.short	(.L_2007 - .L_2006)


	//   ....[0]....
.L_2006:
        /*0088*/ 	.word	0x000096c0


	//----- nvinfo : EIATTR_MAX_THREADS
	.align		4
.L_2007:
        /*008c*/ 	.byte	0x04, 0x05
        /*008e*/ 	.short	(.L_2009 - .L_2008)
.L_2008:
        /*0090*/ 	.word	0x00000080
        /*0094*/ 	.word	0x00000001
        /*0098*/ 	.word	0x00000001


	//----- nvinfo : EIATTR_CRS_STACK_SIZE
	.align		4
.L_2009:
        /*009c*/ 	.byte	0x04, 0x1e
        /*009e*/ 	.short	(.L_2011 - .L_2010)
.L_2010:
        /*00a0*/ 	.word	0x00000000


	//----- nvinfo : EIATTR_CBANK_PARAM_SIZE
	.align		4
.L_2011:
        /*00a4*/ 	.byte	0x03, 0x19
        /*00a6*/ 	.short	0x0128


	//----- nvinfo : EIATTR_PARAM_CBANK
	.align		4
        /*00a8*/ 	.byte	0x04, 0x0a
        /*00aa*/ 	.short	(.L_2013 - .L_2012)
	.align		4
.L_2012:
        /*00ac*/ 	.word	index@(.nv.constant0._ZN10layer_norm31ln_parallel_residual_bwd_kernelINS_13Kernel_traitsIf6__halfS2_S2_fjLj2560ELj1ELj1ELj4ELj8ENS_18Kernel_traits_baseILj2560EfS2_S2_S2_fjLj128EEEEELb1ELb1ELb1EEEvNS_9BwdParamsE)
        /*00b0*/ 	.short	0x0380
        /*00b2*/ 	.short	0x0128


	//----- nvinfo : EIATTR_SW_WAR
	.align		4
.L_2013:
        /*00b4*/ 	.byte	0x04, 0x36
        /*00b6*/ 	.short	(.L_2015 - .L_2014)
.L_2014:
        /*00b8*/ 	.word	0x00000008
.L_2015:


//--------------------- .nv.info._ZN10layer_norm31ln_parallel_residual_bwd_kernelINS_13Kernel_traitsI6__halfS2_fS2_fjLj2560ELj1ELj1ELj4ELj8ENS_18Kernel_traits_baseILj2560ES2_S2_fS2_fjLj128EEEEELb0ELb0ELb0EEEvNS_9BwdParamsE --------------------------
	.section	.nv.info._ZN10layer_norm31ln_parallel_residual_bwd_kernelINS_13Kernel_traitsI6__halfS2_fS2_fjLj2560ELj1ELj1ELj4ELj8ENS_18Kernel_traits_baseILj2560ES2_S2_fS2_fjLj128EEEEELb0ELb0ELb0EEEvNS_9BwdParamsE,"",@"SHT_CUDA_INFO"
	.sectionflags	@""
	.align	4


	//----- nvinfo : EIATTR_CUDA_API_VERSION
	.align		4
        /*0000*/ 	.byte	0x04, 0x37
        /*0002*/ 	.short	(.L_2017 - .L_2016)
.L_2016:
        /*0004*/ 	.word	0x00000082


	//----- nvinfo : EIATTR_KPARAM_INFO
	.align		4
.L_2017:
        /*0008*/ 	.byte	0x04, 0x17
        /*000a*/ 	.short	(.L_2019 - .L_2018)
.L_2018:
        /*000c*/ 	.word	0x00000000
        /*0010*/ 	.short	0x0000
        /*0012*/ 	.short	0x0000
        /*0014*/ 	.byte	0x00, 0xf0, 0xa1, 0x04


	//----- nvinfo : EIATTR_SPARSE_MMA_MASK
	.align		4
.L_2019:
        /*0018*/ 	.byte	0x03, 0x50
        /*001a*/ 	.short	0x0000


	//----- nvinfo : EIATTR_MAXREG_COUNT
	.align		4
        /*001c*/ 	.byte	0x03, 0x1b
        /*001e*/ 	.short	0x00ff


	//----- nvinfo : EIATTR_NUM_BARRIERS
	.align		4
        /*0020*/ 	.byte	0x02, 0x4c
        /*0022*/ 	.byte	0x01
	.zero		1


	//----- nvinfo : EIATTR_MERCURY_ISA_VERSION
	.align		4
        /*0024*/ 	.byte	0x03, 0x5f
        /*0026*/ 	.short	0x0101


	//----- nvinfo : EIATTR_COOP_GROUP_MASK_REGIDS
	.align		4
        /*0028*/ 	.byte	0x04, 0x29
        /*002a*/ 	.short	(.L_2021 - .L_2020)


	//   ....[0]....
.L_2020:
        /*002c*/ 	.word	0xffffffff


	//   ....[1]....
        /*0030*/ 	.word	0xffffffff


	//   ....[2]....
        /*0034*/ 	.word	0xffffffff


	//   ....[3]....
        /*0038*/ 	.word	0xffffffff


	//   ....[4]....
        /*003c*/ 	.word	0xffffffff


	//   ....[5]....
        /*0040*/ 	.word	0xffffffff


	//   ....[6]....
        /*0044*/ 	.word	0xffffffff


	//   ....[7]....
        /*0048*/ 	.word	0xffffffff


	//   ....[8]....
        /*004c*/ 	.word	0xffffffff


	//   ....[9]....
        /*0050*/ 	.word	0xffffffff


	//----- nvinfo : EIATTR_COOP_GROUP_INSTR_OFFSETS
	.align		4
.L_2021:
        /*0054*/ 	.byte	0x04, 0x28
        /*0056*/ 	.short	(.L_2023 - .L_2022)


	//   ....[0]....
.L_2022:
        /*0058*/ 	.word	0x000027a0


	//   ....[1]....
        /*005c*/ 	.word	0x000027c0


	//   ....[2]....
        /*0060*/ 	.word	0x00002800


	//   ....[3]....
        /*0064*/ 	.word	0x00002810


	//   ....[4]....
        /*0068*/ 	.word	0x00002850


	//   ....[5]....
        /*006c*/ 	.word	0x00002860


	//   ....[6]....
        /*0070*/ 	.word	0x00002890


	//   ....[7]....
        /*0074*/ 	.word	0x000028a0


	//   ....[8]....
        /*0078*/ 	.word	0x000028d0


	//   ....[9]....
        /*007c*/ 	.word	0x000028e0


	//----- nvinfo : EIATTR_VRC_CTA_INIT_COUNT
	.align		4
.L_2023:
        /*0080*/ 	.byte	0x02, 0x4a
	.zero		1
	.zero		1


	//----- nvinfo : EIATTR_EXIT_INSTR_OFFSETS
	.align		4
        /*0084*/ 	.byte	0x04, 0x1c
        /*0086*/ 	.short	(.L_2025 - .L_2024)


	//   ....[0]....
.L_2024:
        /*0088*/ 	.word	0x00007080


	//   ....[1]....
        /*008c*/ 	.word	0x00007150


	//----- nvinfo : EIATTR_MAX_THREADS
	.align		4
.L_2025:
        /*0090*/ 	.byte	0x04, 0x05
        /*0092*/ 	.short	(.L_2027 - .L_2026)
.L_2026:
        /*0094*/ 	.word	0x00000080
        /*0098*/ 	.word	0x00000001
        /*009c*/ 	.word	0x00000001


	//----- nvinfo : EIATTR_CRS_STACK_SIZE
	.align		4
.L_2027:
        /*00a0*/ 	.byte	0x04, 0x1e
        /*00a2*/ 	.short	(.L_2029 - .L_2028)
.L_2028:
        /*00a4*/ 	.word	0x00000000


	//----- nvinfo : EIATTR_CBANK_PARAM_SIZE
	.align		4
.L_2029:
        /*00a8*/ 	.byte	0x03, 0x19
        /*00aa*/ 	.short	0x0128


	//----- nvinfo : EIATTR_PARAM_CBANK
	.align		4
        /*00ac*/ 	.byte	0x04, 0x0a
        /*00ae*/ 	.short	(.L_2031 - .L_2030)
	.align		4
.L_2030:
        /*00b0*/ 	.word	index@(.nv.constant0._ZN10layer_norm31ln_parallel_residual_bwd_kernelINS_13Kernel_traitsI6__halfS2_fS2_fjLj2560ELj1ELj1ELj4ELj8ENS_18Kernel_traits_baseILj2560ES2_S2_fS2_fjLj128EEEEELb0ELb0ELb0EEEvNS_9BwdParamsE)
        /*00b4*/ 	.short	0x0380
        /*00b6*/ 	.short	0x0128


	//----- nvinfo : EIATTR_SW_WAR
	.align		4
.L_2031:
        /*00b8*/ 	.byte	0x04, 0x36
        /*00ba*/ 	.short	(.L_2033 - .L_2032)
.L_2032:
        /*00bc*/ 	.word	0x00000008
.L_2033:


//--------------------- .nv.info._ZN10layer_norm31ln_parallel_residual_bwd_kernelINS_13Kernel_traitsI6__halfS2_fS2_fjLj2560ELj1ELj1ELj4ELj8ENS_18Kernel_traits_baseILj2560ES2_S2_fS2_fjLj128EEEEELb0ELb0ELb1EEEvNS_9BwdParamsE --------------------------
	.section	.nv.info._ZN10layer_norm31ln_parallel_residual_bwd_kernelINS_13Kernel_traitsI6__halfS2_fS2_fjLj2560ELj1ELj1ELj4ELj8ENS_18Kernel_traits_baseILj2560ES2_S2_fS2_fjLj128EEEEELb0ELb0ELb1EEEvNS_9BwdParamsE,"",@"SHT_CUDA_INFO"
	.sectionflags	@""
	.align	4


	//----- nvinfo : EIATTR_CUDA_API_VERSION
	.align		4
        /*0000*/ 	.byte	0x04, 0x37
        /*0002*/ 	.short	(.L_2035 - .L_2034)
.L_2034:
        /*0004*/ 	.word	0x00000082


	//----- nvinfo : EIATTR_KPARAM_INFO
	.align		4
.L_2035:
        /*0008*/ 	.byte	0x04, 0x17
        /*000a*/ 	.short	(.L_2037 - .L_2036)
.L_2036:
        /*000c*/ 	.word	0x00000000
        /*0010*/ 	.short	0x0000
        /*0012*/ 	.short	0x0000
        /*0014*/ 	.byte	0x00, 0xf0, 0xa1, 0x04


	//----- nvinfo : EIATTR_SPARSE_MMA_MASK
	.align		4
.L_2037:
        /*0018*/ 	.byte	0x03, 0x50
        /*001a*/ 	.short	0x0000


	//----- nvinfo : EIATTR_MAXREG_COUNT
	.align		4
        /*001c*/ 	.byte	0x03, 0x1b
        /*001e*/ 	.short	0x00ff


	//----- nvinfo : EIATTR_NUM_BARRIERS
	.align		4
        /*0020*/ 	.byte	0x02, 0x4c
        /*0022*/ 	.byte	0x01
	.zero		1


	//----- nvinfo : EIATTR_MERCURY_ISA_VERSION
	.align		4
        /*0024*/ 	.byte	0x03, 0x5f
        /*0026*/ 	.short	0x0101


	//----- nvinfo : EIATTR_COOP_GROUP_MASK_REGIDS
	.align		4
        /*0028*/ 	.byte	0x04, 0x29
        /*002a*/ 	.short	(.L_2039 - .L_2038)


	//   ....[0]....
.L_2038:
        /*002c*/ 	.word	0xffffffff


	//   ....[1]....
        /*0030*/ 	.word	0xffffffff


	//   ....[2]....
        /*0034*/ 	.word	0xffffffff


	//   ....[3]....
        /*0038*/ 	.word	0xffffffff


	//   ....[4]....
        /*003c*/ 	.word	0xffffffff


	//   ....[5]....
        /*0040*/ 	.word	0xffffffff


	//   ....[6]....
        /*0044*/ 	.word	0xffffffff


	//   ....[7]....
        /*0048*/ 	.word	0xffffffff


	//   ....[8]....
        /*004c*/ 	.word	0xffffffff


	//   ....[9]....
        /*0050*/ 	.word	0xffffffff


	//----- nvinfo : EIATTR_COOP_GROUP_INSTR_OFFSETS
	.align		4
.L_2039:
        /*0054*/ 	.byte	0x04, 0x28
        /*0056*/ 	.short	(.L_2041 - .L_2040)


	//   ....[0]....
.L_2040:
        /*0058*/ 	.word	0x00001b40


	//   ....[1]....
        /*005c*/ 	.word	0x00001b50


	//   ....[2]....
        /*0060*/ 	.word	0x00001b80


	//   ....[3]....
        /*0064*/ 	.word	0x00001b90


	//   ....[4]....
        /*0068*/ 	.word	0x00001bc0


	//   ....[5]....
        /*006c*/ 	.word	0x00001bd0


	//   ....[6]....
        /*0070*/ 	.word	0x00001c00


	//   ....[7]....
        /*0074*/ 	.word	0x00001c10


	//   ....[8]....
        /*0078*/ 	.word	0x00001c50


	//   ....[9]....
        /*007c*/ 	.word	0x00001c60


	//----- nvinfo : EIATTR_VRC_CTA_INIT_COUNT
	.align		4
.L_2041:
        /*0080*/ 	.byte	0x02, 0x4a
	.zero		1
	.zero		1


	//----- nvinfo : EIATTR_EXIT_INSTR_OFFSETS
	.align		4
        /*0084*/ 	.byte	0x04, 0x1c
        /*0086*/ 	.short	(.L_2043 - .L_2042)


	//   ....[0]....
.L_2042:
        /*0088*/ 	.word	0x00006620


	//----- nvinfo : EIATTR_MAX_THREADS
	.align		4
.L_2043:
        /*008c*/ 	.byte	0x04, 0x05
        /*008e*/ 	.short	(.L_2045 - .L_2044)
.L_2044:
        /*0090*/ 	.word	0x00000080
        /*0094*/ 	.word	0x00000001
        /*0098*/ 	.word	0x00000001


	//----- nvinfo : EIATTR_CRS_STACK_SIZE
	.align		4
.L_2045:
        /*009c*/ 	.byte	0x04, 0x1e
        /*009e*/ 	.short	(.L_2047 - .L_2046)
.L_2046:
        /*00a0*/ 	.word	0x00000000


	//----- nvinfo : EIATTR_CBANK_PARAM_SIZE
	.align		4
.L_2047:
        /*00a4*/ 	.byte	0x03, 0x19
        /*00a6*/ 	.short	0x0128


	//----- nvinfo : EIATTR_PARAM_CBANK
	.align		4
        /*00a8*/ 	.byte	0x04, 0x0a
        /*00aa*/ 	.short	(.L_2049 - .L_2048)
	.align		4
.L_2048:
        /*00ac*/ 	.word	index@(.nv.constant0._ZN10layer_norm31ln_parallel_residual_bwd_kernelINS_13Kernel_traitsI6__halfS2_fS2_fjLj2560ELj1ELj1ELj4ELj8ENS_18Kernel_traits_baseILj2560ES2_S2_fS2_fjLj128EEEEELb0ELb0ELb1EEEvNS_9BwdParamsE)
        /*00b0*/ 	.short	0x0380
        /*00b2*/ 	.short	0x0128


	//----- nvinfo : EIATTR_SW_WAR
	.align		4
.L_2049:
        /*00b4*/ 	.byte	0x04, 0x36
        /*00b6*/ 	.short	(.L_2051 - .L_2050)
.L_2050:
        /*00b8*/ 	.word	0x00000008
.L_2051:


//--------------------- .nv.info._ZN10layer_norm31ln_parallel_residual_bwd_kernelINS_13Kernel_traitsI6__halfS2_fS2_fjLj2560ELj1ELj1ELj4ELj8ENS_18Kernel_traits_baseILj2560ES2_S2_fS2_fjLj128EEEEELb0ELb1ELb0EEEvNS_9BwdParamsE --------------------------
	.section	.nv.info._ZN10layer_norm31ln_parallel_residual_bwd_kernelINS_13Kernel_traitsI6__halfS2_fS2_fjLj2560ELj1ELj1ELj4ELj8ENS_18Kernel_traits_baseILj2560ES2_S2_fS2_fjLj128EEEEELb0ELb1ELb0EEEvNS_9BwdParamsE,"",@"SHT_CUDA_INFO"
	.sectionflags	@""
	.align	4


	//----- nvinfo : EIATTR_CUDA_API_VERSION
	.align		4
        /*0000*/ 	.byte	0x04, 0x37
        /*0002*/ 	.short	(.L_2053 - .L_2052)
.L_2052:
        /*0004*/ 	.word	0x00000082


	//----- nvinfo : EIATTR_KPARAM_INFO
	.align		4
.L_2053:
        /*0008*/ 	.byte	0x04, 0x17
        /*000a*/ 	.short	(.L_2055 - .L_2054)
.L_2054:
        /*000c*/ 	.word	0x00000000
        /*0010*/ 	.short	0x0000
        /*0012*/ 	.short	0x0000
        /*0014*/ 	.byte	0x00, 0xf0, 0xa1, 0x04


	//----- nvinfo : EIATTR_SPARSE_MMA_MASK
	.align		4
.L_2055:
        /*0018*/ 	.byte	0x03, 0x50
        /*001a*/ 	.short	0x0000


	//----- nvinfo : EIATTR_MAXREG_COUNT
	.align		4
        /*001c*/ 	.byte	0x03, 0x1b
        /*001e*/ 	.short	0x00ff


	//----- nvinfo : EIATTR_NUM_BARRIERS
	.align		4
        /*0020*/ 	.byte	0x02, 0x4c
        /*0022*/ 	.byte	0x01
	.zero		1


	//----- nvinfo : EIATTR_MERCURY_ISA_VERSION
	.align		4
        /*0024*/ 	.byte	0x03, 0x5f
        /*0026*/ 	.short	0x0101


	//----- nvinfo : EIATTR_COOP_GROUP_MASK_REGIDS
	.align		4
        /*0028*/ 	.byte	0x04, 0x29
        /*002a*/ 	.short	(.L_2057 - .L_2056)


	//   ....[0]....
.L_2056:
        /*002c*/ 	.word	0xffffffff


	//   ....[1]....
        /*0030*/ 	.word	0xffffffff


	//   ....[2]....
        /*0034*/ 	.word	0xffffffff


	//   ....[3]....
        /*0038*/ 	.word	0xffffffff


	//   ....[4]....
        /*003c*/ 	.word	0xffffffff


	//   ....[5]....
        /*0040*/ 	.word	0xffffffff


	//   ....[6]....
        /*0044*/ 	.word	0xffffffff


	//   ....[7]....
        /*0048*/ 	.word	0xffffffff


	//   ....[8]....
        /*004c*/ 	.word	0xffffffff


	//   ....[9]....
        /*0050*/ 	.word	0xffffffff


	//----- nvinfo : EIATTR_COOP_GROUP_INSTR_OFFSETS
	.align		4
.L_2057:
        /*0054*/ 	.byte	0x04, 0x28
        /*0056*/ 	.short	(.L_2059 - .L_2058)


	//   ....[0]....
.L_2058:
        /*0058*/ 	.word	0x000019b0


	//   ....[1]....
        /*005c*/ 	.word	0x000019e0


	//   ....[2]....
        /*0060*/ 	.word	0x00001a10


	//   ....[3]....
        /*0064*/ 	.word	0x00001a20


	//   ....[4]....
        /*0068*/ 	.word	0x00001a50


	//   ....[5]....
        /*006c*/ 	.word	0x00001a60


	//   ....[6]....
        /*0070*/ 	.word	0x00001a90


	//   ....[7]....
        /*0074*/ 	.word	0x00001aa0


	//   ....[8]....
        /*0078*/ 	.word	0x00001ad0


	//   ....[9]....
        /*007c*/ 	.word	0x00001ae0


	//----- nvinfo : EIATTR_VRC_CTA_INIT_COUNT
	.align		4
.L_2059:
        /*0080*/ 	.byte	0x02, 0x4a
	.zero		1
	.zero		1


	//----- nvinfo : EIATTR_EXIT_INSTR_OFFSETS
	.align		4
        /*0084*/ 	.byte	0x04, 0x1c
        /*0086*/ 	.short	(.L_2061 - .L_2060)


	//   ....[0]....
.L_2060:
        /*0088*/ 	.word	0x00006000


	//   ....[1]....
        /*008c*/ 	.word	0x00006080


	//----- nvinfo : EIATTR_MAX_THREADS
	.align		4
.L_2061:
        /*0090*/ 	.byte	0x04, 0x05
        /*0092*/ 	.short	(.L_2063 - .L_2062)
.L_2062:
        /*0094*/ 	.word	0x00000080
        /*0098*/ 	.word	0x00000001
        /*009c*/ 	.word	0x00000001


	//----- nvinfo : EIATTR_CRS_STACK_SIZE
	.align		4
.L_2063:
        /*00a0*/ 	.byte	0x04, 0x1e
        /*00a2*/ 	.short	(.L_2065 - .L_2064)
.L_2064:
        /*00a4*/ 	.word	0x00000000


	//----- nvinfo : EIATTR_CBANK_PARAM_SIZE
	.align		4
.L_2065:
        /*00a8*/ 	.byte	0x03, 0x19
        /*00aa*/ 	.short	0x0128


	//----- nvinfo : EIATTR_PARAM_CBANK
	.align		4
        /*00ac*/ 	.byte	0x04, 0x0a
        /*00ae*/ 	.short	(.L_2067 - .L_2066)
	.align		4
.L_2066:
        /*00b0*/ 	.word	index@(.nv.constant0._ZN10layer_norm31ln_parallel_residual_bwd_kernelINS_13Kernel_traitsI6__halfS2_fS2_fjLj2560ELj1ELj1ELj4ELj8ENS_18Kernel_traits_baseILj2560ES2_S2_fS2_fjLj128EEEEELb0ELb1ELb0EEEvNS_9BwdParamsE)
        /*00b4*/ 	.short	0x0380
        /*00b6*/ 	.short	0x0128


	//----- nvinfo : EIATTR_SW_WAR
	.align		4
.L_2067:
        /*00b8*/ 	.byte	0x04, 0x36
        /*00ba*/ 	.short	(.L_2069 - .L_2068)
.L_2068:
        /*00bc*/ 	.word	0x00000008
.L_2069:


//--------------------- .nv.info._ZN10layer_norm31ln_parallel_residual_bwd_kernelINS_13Kernel_traitsI6__halfS2_fS2_fjLj2560ELj1ELj1ELj4ELj8ENS_18Kernel_traits_baseILj2560ES2_S2_fS2_fjLj128EEEEELb0ELb1ELb1EEEvNS_9BwdParamsE --------------------------
	.section	.nv.info._ZN10layer_norm31ln_parallel_residual_bwd_kernelINS_13Kernel_traitsI6__halfS2_fS2_fjLj2560ELj1ELj1ELj4ELj8ENS_18Kernel_traits_baseILj2560ES2_S2_fS2_fjLj128EEEEELb0ELb1ELb1EEEvNS_9BwdParamsE,"",@"SHT_CUDA_INFO"
	.sectionflags	@""
	.align	4


	//----- nvinfo : EIATTR_CUDA_API_VERSION
	.align		4
        /*0000*/ 	.byte	0x04, 0x37
        /*0002*/ 	.short	(.L_2071 - .L_2070)
.L_2070:
        /*0004*/ 	.word	0x00000082


	//----- nvinfo : EIATTR_KPARAM_INFO
	.align		4
.L_2071:
        /*0008*/ 	.byte	0x04, 0x17
        /*000a*/ 	.short	(.L_2073 - .L_2072)
.L_2072:
        /*000c*/ 	.word	0x00000000
        /*0010*/ 	.short	0x0000
        /*0012*/ 	.short	0x0000
        /*0014*/ 	.byte	0x00, 0xf0, 0xa1, 0x04


	//----- nvinfo : EIATTR_SPARSE_MMA_MASK
	.align		4
.L_2073:
        /*0018*/ 	.byte	0x03, 0x50
        /*001a*/ 	.short	0x0000


	//----- nvinfo : EIATTR_MAXREG_COUNT
	.align		4
        /*001c*/ 	.byte	0x03, 0x1b
        /*001e*/ 	.short	0x00ff


	//----- nvinfo : EIATTR_NUM_BARRIERS
	.align		4
        /*0020*/ 	.byte	0x02, 0x4c
        /*0022*/ 	.byte	0x01
	.zero		1


	//----- nvinfo : EIATTR_MERCURY_ISA_VERSION
	.align		4
        /*0024*/ 	.byte	0x03, 0x5f
        /*0026*/ 	.short	0x0101


	//----- nvinfo : EIATTR_COOP_GROUP_MASK_REGIDS
	.align		4
        /*0028*/ 	.byte	0x04, 0x29
        /*002a*/ 	.short	(.L_2075 - .L_2074)


	//   ....[0]....
.L_2074:
        /*002c*/ 	.word	0xffffffff


	//   ....[1]....
        /*0030*/ 	.word	0xffffffff


	//   ....[2]....
        /*0034*/ 	.word	0xffffffff


	//   ....[3]....
        /*0038*/ 	.word	0xffffffff


	//   ....[4]....
        /*003c*/ 	.word	0xffffffff


	//   ....[5]....
        /*0040*/ 	.word	0xffffffff


	//   ....[6]....
        /*0044*/ 	.word	0xffffffff


	//   ....[7]....
        /*0048*/ 	.word	0xffffffff


	//   ....[8]....
        /*004c*/ 	.word	0xffffffff


	//   ....[9]....
        /*0050*/ 	.word	0xffffffff


	//----- nvinfo : EIATTR_COOP_GROUP_INSTR_OFFSETS
	.align		4
.L_2075:
        /*0054*/ 	.byte	0x04, 0x28
        /*0056*/ 	.short	(.L_2077 - .L_2076)


	//   ....[0]....
.L_2076:
        /*0058*/ 	.word	0x00001180


	//   ....[1]....
        /*005c*/ 	.word	0x00001240


	//   ....[2]....
        /*0060*/ 	.word	0x00001250


	//   ....[3]....
        /*0064*/ 	.word	0x00001280


	//   ....[4]....
        /*0068*/ 	.word	0x00001290


	//   ....[5]....
        /*006c*/ 	.word	0x000012c0


	//   ....[6]....
        /*0070*/ 	.word	0x000012d0


	//   ....[7]....
        /*0074*/ 	.word	0x00001300


	//   ....[8]....
        /*0078*/ 	.word	0x00001310


	//   ....[9]....
        /*007c*/ 	.word	0x00001350


	//----- nvinfo : EIATTR_VRC_CTA_INIT_COUNT
	.align		4
.L_2077:
        /*0080*/ 	.byte	0x02, 0x4a
	.zero		1
	.zero		1


	//----- nvinfo : EIATTR_EXIT_INSTR_OFFSETS
	.align		4
        /*0084*/ 	.byte	0x04, 0x1c
        /*0086*/ 	.short	(.L_2079 - .L_2078)


	//   ....[0]....
.L_2078:
        /*0088*/ 	.word	0x00005700


	//----- nvinfo : EIATTR_MAX_THREADS
	.align		4
.L_2079:
        /*008c*/ 	.byte	0x04, 0x05
        /*008e*/ 	.short	(.L_2081 - .L_2080)
.L_2080:
        /*0090*/ 	.word	0x00000080
        /*0094*/ 	.word	0x00000001
        /*0098*/ 	.word	0x00000001


	//----- nvinfo : EIATTR_CRS_STACK_SIZE
	.align		4
.L_2081:
        /*009c*/ 	.byte	0x04, 0x1e
        /*009e*/ 	.short	(.L_2083 - .L_2082)
.L_2082:
        /*00a0*/ 	.word	0x00000000


	//----- nvinfo : EIATTR_CBANK_PARAM_SIZE
	.align		4
.L_2083:
        /*00a4*/ 	.byte	0x03, 0x19
        /*00a6*/ 	.short	0x0128


	//----- nvinfo : EIATTR_PARAM_CBANK
	.align		4
        /*00a8*/ 	.byte	0x04, 0x0a
        /*00aa*/ 	.short	(.L_2085 - .L_2084)
	.align		4
.L_2084:
        /*00ac*/ 	.word	index@(.nv.constant0._ZN10layer_norm31ln_parallel_residual_bwd_kernelINS_13Kernel_traitsI6__halfS2_fS2_fjLj2560ELj1ELj1ELj4ELj8ENS_18Kernel_traits_baseILj2560ES2_S2_fS2_fjLj128EEEEELb0ELb1ELb1EEEvNS_9BwdParamsE)
        /*00b0*/ 	.short	0x0380
        /*00b2*/ 	.short	0x0128


	//----- nvinfo : EIATTR_SW_WAR
	.align		4
.L_2085:
        /*00b4*/ 	.byte	0x04, 0x36
        /*00b6*/ 	.short	(.L_2087 - .L_2086)
.L_2086:
        /*00b8*/ 	.word	0x00000008
.L_2087:


//--------------------- .nv.info._ZN10layer_norm31ln_parallel_residual_bwd_kernelINS_13Kernel_traitsI6__halfS2_fS2_fjLj2560ELj1ELj1ELj4ELj8ENS_18Kernel_traits_baseILj2560ES2_S2_fS2_fjLj128EEEEELb1ELb0ELb0EEEvNS_9BwdParamsE --------------------------
	.section	.nv.info._ZN10layer_norm31ln_parallel_residual_bwd_kernelINS_13Kernel_traitsI6__halfS2_fS2_fjLj2560ELj1ELj1ELj4ELj8ENS_18Kernel_traits_baseILj2560ES2_S2_fS2_fjLj128EEEEELb1ELb0ELb0EEEvNS_9BwdParamsE,"",@"SHT_CUDA_INFO"
	.sectionflags	@""
	.align	4


	//----- nvinfo : EIATTR_CUDA_API_VERSION
	.align		4
        /*0000*/ 	.byte	0x04, 0x37
        /*0002*/ 	.short	(.L_2089 - .L_2088)
.L_2088:
        /*0004*/ 	.word	0x00000082


	//----- nvinfo : EIATTR_KPARAM_INFO
	.align		4
.L_2089:
        /*0008*/ 	.byte	0x04, 0x17
        /*000a*/ 	.short	(.L_2091 - .L_2090)
.L_2090:
        /*000c*/ 	.word	0x00000000
        /*0010*/ 	.short	0x0000
        /*0012*/ 	.short	0x0000
        /*0014*/ 	.byte	0x00, 0xf0, 0xa1, 0x04


	//----- nvinfo : EIATTR_SPARSE_MMA_MASK
	.align		4
.L_2091:
        /*0018*/ 	.byte	0x03, 0x50
        /*001a*/ 	.short	0x0000


	//----- nvinfo : EIATTR_MAXREG_COUNT
	.align		4
        /*001c*/ 	.byte	0x03, 0x1b
        /*001e*/ 	.short	0x00ff


	//----- nvinfo : EIATTR_NUM_BARRIERS
	.align		4
        /*0020*/ 	.byte	0x02, 0x4c
        /*0022*/ 	.byte	0x01
	.zero		1


	//----- nvinfo : EIATTR_MERCURY_ISA_VERSION
	.align		4
        /*0024*/ 	.byte	0x03, 0x5f
        /*0026*/ 	.short	0x0101


	//----- nvinfo : EIATTR_COOP_GROUP_MASK_REGIDS
	.align		4
        /*0028*/ 	.byte	0x04, 0x29
        /*002a*/ 	.short	(.L_2093 - .L_2092)


	//   ....[0]....
.L_2092:
        /*002c*/ 	.word	0xffffffff


	//   ....[1]....
        /*0030*/ 	.word	0xffffffff


	//   ....[2]....
        /*0034*/ 	.word	0xffffffff


	//   ....[3]....
        /*0038*/ 	.word	0xffffffff


	//   ....[4]....
        /*003c*/ 	.word	0xffffffff


	//   ....[5]....
        /*0040*/ 	.word	0xffffffff


	//   ....[6]....
        /*0044*/ 	.word	0xffffffff


	//   ....[7]....
        /*0048*/ 	.word	0xffffffff


	//   ....[8]....
        /*004c*/ 	.word	0xffffffff


	//   ....[9]....
        /*0050*/ 	.word	0xffffffff


	//----- nvinfo : EIATTR_COOP_GROUP_INSTR_OFFSETS
	.align		4
.L_2093:
        /*0054*/ 	.byte	0x04, 0x28
        /*0056*/ 	.short	(.L_2095 - .L_2094)


	//   ....[0]....
.L_2094:
        /*0058*/ 	.word	0x00002a30


	//   ....[1]....
        /*005c*/ 	.word	0x00002a50


	//   ....[2]....
        /*0060*/ 	.word	0x00002a90


	//   ....[3]....
        /*0064*/ 	.word	0x00002aa0


	//   ....[4]....
        /*0068*/ 	.word	0x00002ae0


	//   ....[5]....
        /*006c*/ 	.word	0x00002af0


	//   ....[6]....
        /*0070*/ 	.word	0x00002b20


	//   ....[7]....
        /*0074*/ 	.word	0x00002b30


	//   ....[8]....
        /*0078*/ 	.word	0x00002b60


	//   ....[9]....
        /*007c*/ 	.word	0x00002b70


	//----- nvinfo : EIATTR_VRC_CTA_INIT_COUNT
	.align		4
.L_2095:
        /*0080*/ 	.byte	0x02, 0x4a
	.zero		1
	.zero		1


	//----- nvinfo : EIATTR_EXIT_INSTR_OFFSETS
	.align		4
        /*0084*/ 	.byte	0x04, 0x1c
        /*0086*/ 	.short	(.L_2097 - .L_2096)


	//   ....[0]....
.L_2096:
        /*0088*/ 	.word	0x00009e80


	//   ....[1]....
        /*008c*/ 	.word	0x00009f50


	//----- nvinfo : EIATTR_MAX_THREADS
	.align		4
.L_2097:
        /*0090*/ 	.byte	0x04, 0x05
        /*0092*/ 	.short	(.L_2099 - .L_2098)
.L_2098:
        /*0094*/ 	.word	0x00000080
        /*0098*/ 	.word	0x00000001
        /*009c*/ 	.word	0x00000001


	//----- nvinfo : EIATTR_CRS_STACK_SIZE
	.align		4
.L_2099:
        /*00a0*/ 	.byte	0x04, 0x1e
        /*00a2*/ 	.short	(.L_2101 - .L_2100)
.L_2100:
        /*00a4*/ 	.word	0x00000000


	//----- nvinfo : EIATTR_CBANK_PARAM_SIZE
	.align		4
.L_2101:
        /*00a8*/ 	.byte	0x03, 0x19
        /*00aa*/ 	.short	0x0128


	//----- nvinfo : EIATTR_PARAM_CBANK
	.align		4
        /*00ac*/ 	.byte	0x04, 0x0a
        /*00ae*/ 	.short	(.L_2103 - .L_2102)
	.align		4
.L_2102:
        /*00b0*/ 	.word	index@(.nv.constant0._ZN10layer_norm31ln_parallel_residual_bwd_kernelINS_13Kernel_traitsI6__halfS2_fS2_fjLj2560ELj1ELj1ELj4ELj8ENS_18Kernel_traits_baseILj2560ES2_S2_fS2_fjLj128EEEEELb1ELb0ELb0EEEvNS_9BwdParamsE)
        /*00b4*/ 	.short	0x0380
        /*00b6*/ 	.short	0x0128


	//----- nvinfo : EIATTR_SW_WAR
	.align		4
.L_2103:
        /*00b8*/ 	.byte	0x04, 0x36
        /*00ba*/ 	.short	(.L_2105 - .L_2104)
.L_2104:
        /*00bc*/ 	.word	0x00000008
.L_2105:


//--------------------- .nv.info._ZN10layer_norm31ln_parallel_residual_bwd_kernelINS_13Kernel_traitsI6__halfS2_fS2_fjLj2560ELj1ELj1ELj4ELj8ENS_18Kernel_traits_baseILj2560ES2_S2_fS2_fjLj128EEEEELb1ELb0ELb1EEEvNS_9BwdParamsE --------------------------
	.section	.nv.info._ZN10layer_norm31ln_parallel_residual_bwd_kernelINS_13Kernel_traitsI6__halfS2_fS2_fjLj2560ELj1ELj1ELj4ELj8ENS_18Kernel_traits_baseILj2560ES2_S2_fS2_fjLj128EEEEELb1ELb0ELb1EEEvNS_9BwdParamsE,"",@"SHT_CUDA_INFO"
	.sectionflags	@""
	.align	4


	//----- nvinfo : EIATTR_CUDA_API_VERSION
	.align		4
        /*0000*/ 	.byte	0x04, 0x37
        /*0002*/ 	.short	(.L_2107 - .L_2106)
.L_2106:
        /*0004*/ 	.word	0x00000082


	//----- nvinfo : EIATTR_KPARAM_INFO
	.align		4
.L_2107:
        /*0008*/ 	.byte	0x04, 0x17
        /*000a*/ 	.short	(.L_2109 - .L_2108)
.L_2108:
        /*000c*/ 	.word	0x00000000
        /*0010*/ 	.short	0x0000
        /*0012*/ 	.short	0x0000
        /*0014*/ 	.byte	0x00, 0xf0, 0xa1, 0x04


	//----- nvinfo : EIATTR_SPARSE_MMA_MASK
	.align		4
.L_2109:
        /*0018*/ 	.byte	0x03, 0x50
        /*001a*/ 	.short	0x0000


	//----- nvinfo : EIATTR_MAXREG_COUNT
	.align		4
        /*001c*/ 	.byte	0x03, 0x1b
        /*001e*/ 	.short	0x00ff


	//----- nvinfo : EIATTR_NUM_BARRIERS
	.align		4
        /*0020*/ 	.byte	0x02, 0x4c
        /*0022*/ 	.byte	0x01
	.zero		1


	//----- nvinfo : EIATTR_MERCURY_ISA_VERSION
	.align		4
        /*0024*/ 	.byte	0x03, 0x5f
        /*0026*/ 	.short	0x0101


	//----- nvinfo : EIATTR_COOP_GROUP_MASK_REGIDS
	.align		4
        /*0028*/ 	.byte	0x04, 0x29
        /*002a*/ 	.short	(.L_2111 - .L_2110)


	//   ....[0]....
.L_2110:
        /*002c*/ 	.word	0xffffffff


	//   ....[1]....
        /*0030*/ 	.word	0xffffffff


	//   ....[2]....
        /*0034*/ 	.word	0xffffffff


	//   ....[3]....
        /*0038*/ 	.word	0xffffffff


	//   ....[4]....
        /*003c*/ 	.word	0xffffffff


	//   ....[5]....
        /*0040*/ 	.word	0xffffffff


	//   ....[6]....
        /*0044*/ 	.word	0xffffffff


	//   ....[7]....
        /*0048*/ 	.word	0xffffffff


	//   ....[8]....
        /*004c*/ 	.word	0xffffffff


	//   ....[9]....
        /*0050*/ 	.word	0xffffffff


	//----- nvinfo : EIATTR_COOP_GROUP_INSTR_OFFSETS
	.align		4
.L_2111:
        /*0054*/ 	.byte	0x04, 0x28
        /*0056*/ 	.short	(.L_2113 - .L_2112)


	//   ....[0]....
.L_2112:
        /*0058*/ 	.word	0x00001c90


	//   ....[1]....
        /*005c*/ 	.word	0x00001d20


	//   ....[2]....
        /*0060*/ 	.word	0x00001d40


	//   ....[3]....
        /*0064*/ 	.word	0x00001d60


	//   ....[4]....
        /*0068*/ 	.word	0x00001d80


	//   ....[5]....
        /*006c*/ 	.word	0x00001da0


	//   ....[6]....
        /*0070*/ 	.word	0x00001dc0


	//   ....[7]....
        /*0074*/ 	.word	0x00001df0


	//   ....[8]....
        /*0078*/ 	.word	0x00001e10


	//   ....[9]....
        /*007c*/ 	.word	0x00001e40


	//----- nvinfo : EIATTR_VRC_CTA_INIT_COUNT
	.align		4
.L_2113:
        /*0080*/ 	.byte	0x02, 0x4a
	.zero		1
	.zero		1


	//----- nvinfo : EIATTR_EXIT_INSTR_OFFSETS
	.align		4
        /*0084*/ 	.byte	0x04, 0x1c
        /*0086*/ 	.short	(.L_2115 - .L_2114)


	//   ....[0]....
.L_2114:
        /*0088*/ 	.word	0x00009380


	//----- nvinfo : EIATTR_MAX_THREADS
	.align		4
.L_2115:
        /*008c*/ 	.byte	0x04, 0x05
        /*008e*/ 	.short	(.L_2117 - .L_2116)
.L_2116:
        /*0090*/ 	.word	0x00000080
        /*0094*/ 	.word	0x00000001
        /*0098*/ 	.word	0x00000001


	//----- nvinfo : EIATTR_CRS_STACK_SIZE
	.align		4
.L_2117:
        /*009c*/ 	.byte	0x04, 0x1e
        /*009e*/ 	.short	(.L_2119 - .L_2118)
.L_2118:
        /*00a0*/ 	.word	0x00000000


	//----- nvinfo : EIATTR_CBANK_PARAM_SIZE
	.align		4
.L_2119:
        /*00a4*/ 	.byte	0x03, 0x19
        /*00a6*/ 	.short	0x0128


	//----- nvinfo : EIATTR_PARAM_CBANK
	.align		4
        /*00a8*/ 	.byte	0x04, 0x0a
        /*00aa*/ 	.short	(.L_2121 - .L_2120)
	.align		4
.L_2120:
        /*00ac*/ 	.word	index@(.nv.constant0._ZN10layer_norm31ln_parallel_residual_bwd_kernelINS_13Kernel_traitsI6__halfS2_fS2_fjLj2560ELj1ELj1ELj4ELj8ENS_18Kernel_traits_baseILj2560ES2_S2_fS2_fjLj128EEEEELb1ELb0ELb1EEEvNS_9BwdParamsE)
        /*00b0*/ 	.short	0x0380
        /*00b2*/ 	.short	0x0128


	//----- nvinfo : EIATTR_SW_WAR
	.align		4
.L_2121:
        /*00b4*/ 	.byte	0x04, 0x36
        /*00b6*/ 	.short	(.L_2123 - .L_2122)
.L_2122:
        /*00b8*/ 	.word	0x00000008
.L_2123:


//--------------------- .nv.info._ZN10layer_norm22ln_bwd_finalize_kernelINS_22Kernel_traits_finalizeILj2560E6__halfS2_fS2_fjLb0ELj1024ELj4ENS_18Kernel_traits_baseILj2560ES2_S2_fS2_fjLj1024EEEEELb0ELb0EEEvNS_9BwdParamsE --------------------------
	.section	.nv.info._ZN10layer_norm22ln_bwd_finalize_kernelINS_22Kernel_traits_finalizeILj2560E6__halfS2_fS2_fjLb0ELj1024ELj4ENS_18Kernel_traits_baseILj2560ES2_S2_fS2_fjLj1024EEEEELb0ELb0EEEvNS_9BwdParamsE,"",@"SHT_CUDA_INFO"
	.sectionflags	@""
	.align	4


	//----- nvinfo : EIATTR_CUDA_API_VERSION
	.align		4
        /*0000*/ 	.byte	0x04, 0x37
        /*0002*/ 	.short	(.L_2125 - .L_2124)
.L_2124:
        /*0004*/ 	.word	0x00000082


	//----- nvinfo : EIATTR_KPARAM_INFO
	.align		4
.L_2125:
        /*0008*/ 	.byte	0x04, 0x17
        /*000a*/ 	.short	(.L_2127 - .L_2126)
.L_2126:
        /*000c*/ 	.word	0x00000000
        /*0010*/ 	.short	0x0000
        /*0012*/ 	.short	0x0000
        /*0014*/ 	.byte	0x00, 0xf0, 0xa1, 0x04


	//----- nvinfo : EIATTR_SPARSE_MMA_MASK
	.align		4
.L_2127:
        /*0018*/ 	.byte	0x03, 0x50
        /*001a*/ 	.short	0x0000


	//----- nvinfo : EIATTR_MAXREG_COUNT
	.align		4
        /*001c*/ 	.byte	0x03, 0x1b
        /*001e*/ 	.short	0x0040


	//----- nvinfo : EIATTR_NUM_BARRIERS
	.align		4
        /*0020*/ 	.byte	0x02, 0x4c
        /*0022*/ 	.byte	0x01
	.zero		1


	//----- nvinfo : EIATTR_MERCURY_ISA_VERSION
	.align		4
        /*0024*/ 	.byte	0x03, 0x5f
        /*0026*/ 	.short	0x0101


	//----- nvinfo : EIATTR_COOP_GROUP_MASK_REGIDS
	.align		4
        /*0028*/ 	.byte	0x04, 0x29
        /*002a*/ 	.short	(.L_2129 - .L_2128)


	//   ....[0]....
.L_2128:
        /*002c*/ 	.word	0xffffffff


	//   ....[1]....
        /*0030*/ 	.word	0xffffffff


	//   ....[2]....
        /*0034*/ 	.word	0xffffffff


	//   ....[3]....
        /*0038*/ 	.word	0xffffffff


	//   ....[4]....
        /*003c*/ 	.word	0xffffffff


	//   ....[5]....
        /*0040*/ 	.word	0xffffffff


	//   ....[6]....
        /*0044*/ 	.word	0xffffffff


	//   ....[7]....
        /*0048*/ 	.word	0xffffffff


	//   ....[8]....
        /*004c*/ 	.word	0xffffffff


	//   ....[9]....
        /*0050*/ 	.word	0xffffffff


	//----- nvinfo : EIATTR_COOP_GROUP_INSTR_OFFSETS
	.align		4
.L_2129:
        /*0054*/ 	.byte	0x04, 0x28
        /*0056*/ 	.short	(.L_2131 - .L_2130)


	//   ....[0]....
.L_2130:
        /*0058*/ 	.word	0x000015e0


	//   ....[1]....
        /*005c*/ 	.word	0x000015f0


	//   ....[2]....
        /*0060*/ 	.word	0x00001620


	//   ....[3]....
        /*0064*/ 	.word	0x00001630


	//   ....[4]....
        /*0068*/ 	.word	0x00001660


	//   ....[5]....
        /*006c*/ 	.word	0x00001670


	//   ....[6]....
        /*0070*/ 	.word	0x000016b0


	//   ....[7]....
        /*0074*/ 	.word	0x000016e0


	//   ....[8]....
        /*0078*/ 	.word	0x00001710


	//   ....[9]....
        /*007c*/ 	.word	0x00001720


	//----- nvinfo : EIATTR_VRC_CTA_INIT_COUNT
	.align		4
.L_2131:
        /*0080*/ 	.byte	0x02, 0x4a
	.zero		1
	.zero		1


	//----- nvinfo : EIATTR_EXIT_INSTR_OFFSETS
	.align		4
        /*0084*/ 	.byte	0x04, 0x1c
        /*0086*/ 	.short	(.L_2133 - .L_2132)


	//   ....[0]....
.L_2132:
        /*0088*/ 	.word	0x00000060


	//   ....[1]....
        /*008c*/ 	.word	0x00001780


	//   ....[2]....
        /*0090*/ 	.word	0x000017b0


	//   ....[3]....
        /*0094*/ 	.word	0x00001870


	//----- nvinfo : EIATTR_MAX_THREADS
	.align		4
.L_2133:
        /*0098*/ 	.byte	0x04, 0x05
        /*009a*/ 	.short	(.L_2135 - .L_2134)
.L_2134:
        /*009c*/ 	.word	0x00000400
        /*00a0*/ 	.word	0x00000001
        /*00a4*/ 	.word	0x00000001


	//----- nvinfo : EIATTR_CRS_STACK_SIZE
	.align		4
.L_2135:
        /*00a8*/ 	.byte	0x04, 0x1e
        /*00aa*/ 	.short	(.L_2137 - .L_2136)
.L_2136:
        /*00ac*/ 	.word	0x00000000


	//----- nvinfo : EIATTR_CBANK_PARAM_SIZE
	.align		4
.L_2137:
        /*00b0*/ 	.byte	0x03, 0x19
        /*00b2*/ 	.short	0x0128


	//----- nvinfo : EIATTR_PARAM_CBANK
	.align		4
        /*00b4*/ 	.byte	0x04, 0x0a
        /*00b6*/ 	.short	(.L_2139 - .L_2138)
	.align		4
.L_2138:
        /*00b8*/ 	.word	index@(.nv.constant0._ZN10layer_norm22ln_bwd_finalize_kernelINS_22Kernel_traits_finalizeILj2560E6__halfS2_fS2_fjLb0ELj1024ELj4ENS_18Kernel_traits_baseILj2560ES2_S2_fS2_fjLj1024EEEEELb0ELb0EEEvNS_9BwdParamsE)
        /*00bc*/ 	.short	0x0380
        /*00be*/ 	.short	0x0128


	//----- nvinfo : EIATTR_SW_WAR
	.align		4
.L_2139:
        /*00c0*/ 	.byte	0x04, 0x36
        /*00c2*/ 	.short	(.L_2141 - .L_2140)
.L_2140:
        /*00c4*/ 	.word	0x00000008
.L_2141:


//--------------------- .nv.info._ZN10layer_norm40ln_parallel_residual_bwd_finalize_kernelINS_22Kernel_traits_finalizeILj2560E6__halfS2_fS2_fjLb0ELj1024ELj4ENS_18Kernel_traits_baseILj2560ES2_S2_fS2_fjLj1024EEEEELb0EEEvNS_9BwdParamsE --------------------------
	.section	.nv.info._ZN10layer_norm40ln_parallel_residual_bwd_finalize_kernelINS_22Kernel_traits_finalizeILj2560E6__halfS2_fS2_fjLb0ELj1024ELj4ENS_18Kernel_traits_baseILj2560ES2_S2_fS2_fjLj1024EEEEELb0EEEvNS_9BwdParamsE,"",@"SHT_CUDA_INFO"
	.sectionflags	@""
	.align	4


	//----- nvinfo : EIATTR_CUDA_API_VERSION
	.align		4
        /*0000*/ 	.byte	0x04, 0x37
        /*0002*/ 	.short	(.L_2143 - .L_2142)
.L_2142:
        /*0004*/ 	.word	0x00000082


	//----- nvinfo : EIATTR_KPARAM_INFO
	.align		4
.L_2143:
        /*0008*/ 	.byte	0x04, 0x17
        /*000a*/ 	.short	(.L_2145 - .L_2144)
.L_2144:
        /*000c*/ 	.word	0x00000000
        /*0010*/ 	.short	0x0000
        /*0012*/ 	.short	0x0000
        /*0014*/ 	.byte	0x00, 0xf0, 0xa1, 0x04


	//----- nvinfo : EIATTR_SPARSE_MMA_MASK
	.align		4
.L_2145:
        /*0018*/ 	.byte	0x03, 0x50
        /*001a*/ 	.short	0x0000


	//----- nvinfo : EIATTR_MAXREG_COUNT
	.align		4
        /*001c*/ 	.byte	0x03, 0x1b
        /*001e*/ 	.short	0x0040


	//----- nvinfo : EIATTR_NUM_BARRIERS
	.align		4
        /*0020*/ 	.byte	0x02, 0x4c
        /*0022*/ 	.byte	0x01
	.zero		1


	//----- nvinfo : EIATTR_MERCURY_ISA_VERSION
	.align		4
        /*0024*/ 	.byte	0x03, 0x5f
        /*0026*/ 	.short	0x0101


	//----- nvinfo : EIATTR_COOP_GROUP_MASK_REGIDS
	.align		4
        /*0028*/ 	.byte	0x04, 0x29
        /*002a*/ 	.short	(.L_2147 - .L_2146)


	//   ....[0]....
.L_2146:
        /*002c*/ 	.word	0xffffffff


	//   ....[1]....
        /*0030*/ 	.word	0xffffffff


	//   ....[2]....
        /*0034*/ 	.word	0xffffffff


	//   ....[3]....
        /*0038*/ 	.word	0xffffffff


	//   ....[4]....
        /*003c*/ 	.word	0xffffffff


	//   ....[5]....
        /*0040*/ 	.word	0xffffffff


	//   ....[6]....
        /*0044*/ 	.word	0xffffffff


	//   ....[7]....
        /*0048*/ 	.word	0xffffffff


	//   ....[8]....
        /*004c*/ 	.word	0xffffffff


	//   ....[9]....
        /*0050*/ 	.word	0xffffffff


	//   ....[10]....
        /*0054*/ 	.word	0xffffffff


	//   ....[11]....
        /*0058*/ 	.word	0xffffffff


	//   ....[12]....
        /*005c*/ 	.word	0xffffffff


	//   ....[13]....
        /*0060*/ 	.word	0xffffffff


	//   ....[14]....
        /*0064*/ 	.word	0xffffffff


	//   ....[15]....
        /*0068*/ 	.word	0xffffffff


	//   ....[16]....
        /*006c*/ 	.word	0xffffffff


	//   ....[17]....
        /*0070*/ 	.word	0xffffffff


	//   ....[18]....
        /*0074*/ 	.word	0xffffffff


	//   ....[19]....
        /*0078*/ 	.word	0xffffffff


	//----- nvinfo : EIATTR_COOP_GROUP_INSTR_OFFSETS
	.align		4
.L_2147:
        /*007c*/ 	.byte	0x04, 0x28
        /*007e*/ 	.short	(.L_2149 - .L_2148)


	//   ....[0]....
.L_2148:
        /*0080*/ 	.word	0x000013b0


	//   ....[1]....
        /*0084*/ 	.word	0x000013c0


	//   ....[2]....
        /*0088*/ 	.word	0x000013d0


	//   ....[3]....
        /*008c*/ 	.word	0x000013e0


	//   ....[4]....
        /*0090*/ 	.word	0x00001410


	//   ....[5]....
        /*0094*/ 	.word	0x00001430


	//   ....[6]....
        /*0098*/ 	.word	0x00001450


	//   ....[7]....
        /*009c*/ 	.word	0x00001460


	//   ....[8]....
        /*00a0*/ 	.word	0x000014a0


	//   ....[9]....
        /*00a4*/ 	.word	0x000014c0


	//   ....[10]....
        /*00a8*/ 	.word	0x000014d0


	//   ....[11]....
        /*00ac*/ 	.word	0x000014e0


	//   ....[12]....
        /*00b0*/ 	.word	0x00001510


	//   ....[13]....
        /*00b4*/ 	.word	0x00001530


	//   ....[14]....
        /*00b8*/ 	.word	0x00001550


	//   ....[15]....
        /*00bc*/ 	.word	0x00001560


	//   ....[16]....
        /*00c0*/ 	.word	0x000015a0


	//   ....[17]....
        /*00c4*/ 	.word	0x000015d0


	//   ....[18]....
        /*00c8*/ 	.word	0x00001600


	//   ....[19]....
        /*00cc*/ 	.word	0x00001610


	//----- nvinfo : EIATTR_VRC_CTA_INIT_COUNT
	.align		4
.L_2149:
        /*00d0*/ 	.byte	0x02, 0x4a
	.zero		1
	.zero		1


	//----- nvinfo : EIATTR_EXIT_INSTR_OFFSETS
	.align		4
        /*00d4*/ 	.byte	0x04, 0x1c
        /*00d6*/ 	.short	(.L_2151 - .L_2150)


	//   ....[0]....
.L_2150:
        /*00d8*/ 	.word	0x00000060


	//   ....[1]....
        /*00dc*/ 	.word	0x000016b0


	//   ....[2]....
        /*00e0*/ 	.word	0x000016e0


	//   ....[3]....
        /*00e4*/ 	.word	0x00001840


	//----- nvinfo : EIATTR_MAX_THREADS
	.align		4
.L_2151:
        /*00e8*/ 	.byte	0x04, 0x05
        /*00ea*/ 	.short	(.L_2153 - .L_2152)
.L_2152:
        /*00ec*/ 	.word	0x00000400
        /*00f0*/ 	.word	0x00000001
        /*00f4*/ 	.word	0x00000001


	//----- nvinfo : EIATTR_CRS_STACK_SIZE
	.align		4
.L_2153:
        /*00f8*/ 	.byte	0x04, 0x1e
        /*00fa*/ 	.short	(.L_2155 - .L_2154)
.L_2154:
        /*00fc*/ 	.word	0x00000000


	//----- nvinfo : EIATTR_CBANK_PARAM_SIZE
	.align		4
.L_2155:
        /*0100*/ 	.byte	0x03, 0x19
        /*0102*/ 	.short	0x0128


	//----- nvinfo : EIATTR_PARAM_CBANK
	.align		4
        /*0104*/ 	.byte	0x04, 0x0a
        /*0106*/ 	.short	(.L_2157 - .L_2156)
	.align		4
.L_2156:
        /*0108*/ 	.word	index@(.nv.constant0._ZN10layer_norm40ln_parallel_residual_bwd_finalize_kernelINS_22Kernel_traits_finalizeILj2560E6__halfS2_fS2_fjLb0ELj1024ELj4ENS_18Kernel_traits_baseILj2560ES2_S2_fS2_fjLj1024EEEEELb0EEEvNS_9BwdParamsE)
        /*010c*/ 	.short	0x0380
        /*010e*/ 	.short	0x0128


	//----- nvinfo : EIATTR_SW_WAR
	.align		4
.L_2157:
        /*0110*/ 	.byte	0x04, 0x36
        /*0112*/ 	.short	(.L_2159 - .L_2158)
.L_2158:
        /*0114*/ 	.word	0x00000008
.L_2159:


//--------------------- .nv.info._ZN10layer_norm31ln_parallel_residual_bwd_kernelINS_13Kernel_traitsI6__halfS2_fS2_fjLj2560ELj1ELj1ELj4ELj8ENS_18Kernel_traits_baseILj2560ES2_S2_fS2_fjLj128EEEEELb1ELb1ELb0EEEvNS_9BwdParamsE --------------------------
	.section	.nv.info._ZN10layer_norm31ln_parallel_residual_bwd_kernelINS_13Kernel_traitsI6__halfS2_fS2_fjLj2560ELj1ELj1ELj4ELj8ENS_18Kernel_traits_baseILj2560ES2_S2_fS2_fjLj128EEEEELb1ELb1ELb0EEEvNS_9BwdParamsE,"",@"SHT_CUDA_INFO"
	.sectionflags	@""
	.align	4


	//----- nvinfo : EIATTR_CUDA_API_VERSION
	.align		4
        /*0000*/ 	.byte	0x04, 0x37
        /*0002*/ 	.short	(.L_2161 - .L_2160)
.L_2160:
        /*0004*/ 	.word	0x00000082


	//----- nvinfo : EIATTR_KPARAM_INFO
	.align		4
.L_2161:
        /*0008*/ 	.byte	0x04, 0x17
        /*000a*/ 	.short	(.L_2163 - .L_2162)
.L_2162:
        /*000c*/ 	.word	0x00000000
        /*0010*/ 	.short	0x0000
        /*0012*/ 	.short	0x0000
        /*0014*/ 	.byte	0x00, 0xf0, 0xa1, 0x04


	//----- nvinfo : EIATTR_SPARSE_MMA_MASK
	.align		4
.L_2163:
        /*0018*/ 	.byte	0x03, 0x50
        /*001a*/ 	.short	0x0000


	//----- nvinfo : EIATTR_MAXREG_COUNT
	.align		4
        /*001c*/ 	.byte	0x03, 0x1b
        /*001e*/ 	.short	0x00ff


	//----- nvinfo : EIATTR_NUM_BARRIERS
	.align		4
        /*0020*/ 	.byte	0x02, 0x4c
        /*0022*/ 	.byte	0x01
	.zero		1


	//----- nvinfo : EIATTR_MERCURY_ISA_VERSION
	.align		4
        /*0024*/ 	.byte	0x03, 0x5f
        /*0026*/ 	.short	0x0101


	//----- nvinfo : EIATTR_COOP_GROUP_MASK_REGIDS
	.align		4
        /*0028*/ 	.byte	0x04, 0x29
        /*002a*/ 	.short	(.L_2165 - .L_2164)


	//   ....[0]....
.L_2164:
        /*002c*/ 	.word	0xffffffff


	//   ....[1]....
        /*0030*/ 	.word	0xffffffff


	//   ....[2]....
        /*0034*/ 	.word	0xffffffff


	//   ....[3]....
        /*0038*/ 	.word	0xffffffff


	//   ....[4]....
        /*003c*/ 	.word	0xffffffff


	//   ....[5]....
        /*0040*/ 	.word	0xffffffff


	//   ....[6]....
        /*0044*/ 	.word	0xffffffff


	//   ....[7]....
        /*0048*/ 	.word	0xffffffff


	//   ....[8]....
        /*004c*/ 	.word	0xffffffff


	//   ....[9]....
        /*0050*/ 	.word	0xffffffff


	//----- nvinfo : EIATTR_COOP_GROUP_INSTR_OFFSETS
	.align		4
.L_2165:
        /*0054*/ 	.byte	0x04, 0x28
        /*0056*/ 	.short	(.L_2167 - .L_2166)


	//   ....[0]....
.L_2166:
        /*0058*/ 	.word	0x00001cb0


	//   ....[1]....
        /*005c*/ 	.word	0x00001cd0


	//   ....[2]....
        /*0060*/ 	.word	0x00001d10


	//   ....[3]....
        /*0064*/ 	.word	0x00001d20


	//   ....[4]....
        /*0068*/ 	.word	0x00001d60


	//   ....[5]....
        /*006c*/ 	.word	0x00001d70


	//   ....[6]....
        /*0070*/ 	.word	0x00001da0


	//   ....[7]....
        /*0074*/ 	.word	0x00001db0


	//   ....[8]....
        /*0078*/ 	.word	0x00001de0


	//   ....[9]....
        /*007c*/ 	.word	0x00001df0


	//----- nvinfo : EIATTR_VRC_CTA_INIT_COUNT
	.align		4
.L_2167:
        /*0080*/ 	.byte	0x02, 0x4a
	.zero		1
	.zero		1


	//----- nvinfo : EIATTR_EXIT_INSTR_OFFSETS
	.align		4
        /*0084*/ 	.byte	0x04, 0x1c
        /*0086*/ 	.short	(.L_2169 - .L_2168)


	//   ....[0]....
.L_2168:
        /*0088*/ 	.word	0x00008e10


	//   ....[1]....
        /*008c*/ 	.word	0x00008e90


	//----- nvinfo : EIATTR_MAX_THREADS
	.align		4
.L_2169:
        /*0090*/ 	.byte	0x04, 0x05
        /*0092*/ 	.short	(.L_2171 - .L_2170)
.L_2170:
        /*0094*/ 	.word	0x00000080
        /*0098*/ 	.word	0x00000001
        /*009c*/ 	.word	0x00000001


	//----- nvinfo : EIATTR_CRS_STACK_SIZE
	.align		4
.L_2171:
        /*00a0*/ 	.byte	0x04, 0x1e
        /*00a2*/ 	.short	(.L_2173 - .L_2172)
.L_2172:
        /*00a4*/ 	.word	0x00000000


	//----- nvinfo : EIATTR_CBANK_PARAM_SIZE
	.align		4
.L_2173:
        /*00a8*/ 	.byte	0x03, 0x19
        /*00aa*/ 	.short	0x0128


	//----- nvinfo : EIATTR_PARAM_CBANK
	.align		4
        /*00ac*/ 	.byte	0x04, 0x0a
        /*00ae*/ 	.short	(.L_2175 - .L_2174)
	.align		4
.L_2174:
        /*00b0*/ 	.word	index@(.nv.constant0._ZN10layer_norm31ln_parallel_residual_bwd_kernelINS_13Kernel_traitsI6__halfS2_fS2_fjLj2560ELj1ELj1ELj4ELj8ENS_18Kernel_traits_baseILj2560ES2_S2_fS2_fjLj128EEEEELb1ELb1ELb0EEEvNS_9BwdParamsE)
        /*00b4*/ 	.short	0x0380
        /*00b6*/ 	.short	0x0128


	//----- nvinfo : EIATTR_SW_WAR
	.align		4
.L_2175:
        /*00b8*/ 	.byte	0x04, 0x36
        /*00ba*/ 	.short	(.L_2177 - .L_2176)
.L_2176:
        /*00bc*/ 	.word	0x00000008
.L_2177:


//--------------------- .nv.info._ZN10layer_norm22ln_bwd_finalize_kernelINS_22Kernel_traits_finalizeILj2560E6__halfS2_fS2_fjLb0ELj1024ELj4ENS_18Kernel_traits_baseILj2560ES2_S2_fS2_fjLj1024EEEEELb0ELb1EEEvNS_9BwdParamsE --------------------------
	.section	.nv.info._ZN10layer_norm22ln_bwd_finalize_kernelINS_22Kernel_traits_finalizeILj2560E6__halfS2_fS2_fjLb0ELj1024ELj4ENS_18Kernel_traits_baseILj2560ES2_S2_fS2_fjLj1024EEEEELb0ELb1EEEvNS_9BwdParamsE,"",@"SHT_CUDA_INFO"
	.sectionflags	@""
	.align	4


	//----- nvinfo : EIATTR_CUDA_API_VERSION
	.align		4
        /*0000*/ 	.byte	0x04, 0x37
        /*0002*/ 	.short	(.L_2179 - .L_2178)
.L_2178:
        /*0004*/ 	.word	0x00000082


	//----- nvinfo : EIATTR_KPARAM_INFO
	.align		4
.L_2179:
        /*0008*/ 	.byte	0x04, 0x17
        /*000a*/ 	.short	(.L_2181 - .L_2180)
.L_2180:
        /*000c*/ 	.word	0x00000000
        /*0010*/ 	.short	0x0000
        /*0012*/ 	.short	0x0000
        /*0014*/ 	.byte	0x00, 0xf0, 0xa1, 0x04


	//----- nvinfo : EIATTR_SPARSE_MMA_MASK
	.align		4
.L_2181:
        /*0018*/ 	.byte	0x03, 0x50
        /*001a*/ 	.short	0x0000


	//----- nvinfo : EIATTR_MAXREG_COUNT
	.align		4
        /*001c*/ 	.byte	0x03, 0x1b
        /*001e*/ 	.short	0x0040


	//----- nvinfo : EIATTR_NUM_BARRIERS
	.align		4
        /*0020*/ 	.byte	0x02, 0x4c
        /*0022*/ 	.byte	0x01
	.zero		1


	//----- nvinfo : EIATTR_MERCURY_ISA_VERSION
	.align		4
        /*0024*/ 	.byte	0x03, 0x5f
        /*0026*/ 	.short	0x0101


	//----- nvinfo : EIATTR_COOP_GROUP_MASK_REGIDS
	.align		4
        /*0028*/ 	.byte	0x04, 0x29
        /*002a*/ 	.short	(.L_2183 - .L_2182)


	//   ....[0]....
.L_2182:
        /*002c*/ 	.word	0xffffffff


	//   ....[1]....
        /*0030*/ 	.word	0xffffffff


	//   ....[2]....
        /*0034*/ 	.word	0xffffffff


	//   ....[3]....
        /*0038*/ 	.word	0xffffffff


	//   ....[4]....
        /*003c*/ 	.word	0xffffffff


	//   ....[5]....
        /*0040*/ 	.word	0xffffffff


	//   ....[6]....
        /*0044*/ 	.word	0xffffffff


	//   ....[7]....
        /*0048*/ 	.word	0xffffffff


	//   ....[8]....
        /*004c*/ 	.word	0xffffffff


	//   ....[9]....
        /*0050*/ 	.word	0xffffffff


	//----- nvinfo : EIATTR_COOP_GROUP_INSTR_OFFSETS
	.align		4
.L_2183:
        /*0054*/ 	.byte	0x04, 0x28
        /*0056*/ 	.short	(.L_2185 - .L_2184)


	//   ....[0]....
.L_2184:
        /*0058*/ 	.word	0x00001630


	//   ....[1]....
        /*005c*/ 	.word	0x00001640


	//   ....[2]....
        /*0060*/ 	.word	0x00001670


	//   ....[3]....
        /*0064*/ 	.word	0x00001680


	//   ....[4]....
        /*0068*/ 	.word	0x000016b0


	//   ....[5]....
        /*006c*/ 	.word	0x000016d0


	//   ....[6]....
        /*0070*/ 	.word	0x00001700


	//   ....[7]....
        /*0074*/ 	.word	0x00001710


	//   ....[8]....
        /*0078*/ 	.word	0x00001740


	//   ....[9]....
        /*007c*/ 	.word	0x00001750


	//----- nvinfo : EIATTR_VRC_CTA_INIT_COUNT
	.align		4
.L_2185:
        /*0080*/ 	.byte	0x02, 0x4a
	.zero		1
	.zero		1


	//----- nvinfo : EIATTR_EXIT_INSTR_OFFSETS
	.align		4
        /*0084*/ 	.byte	0x04, 0x1c
        /*0086*/ 	.short	(.L_2187 - .L_2186)


	//   ....[0]....
.L_2186:
        /*0088*/ 	.word	0x00000070


	//   ....[1]....
        /*008c*/ 	.word	0x000017b0


	//   ....[2]....
        /*0090*/ 	.word	0x00001880


	//----- nvinfo : EIATTR_MAX_THREADS
	.align		4
.L_2187:
        /*0094*/ 	.byte	0x04, 0x05
        /*0096*/ 	.short	(.L_2189 - .L_2188)
.L_2188:
        /*0098*/ 	.word	0x00000400
        /*009c*/ 	.word	0x00000001
        /*00a0*/ 	.word	0x00000001


	//----- nvinfo : EIATTR_CRS_STACK_SIZE
	.align		4
.L_2189:
        /*00a4*/ 	.byte	0x04, 0x1e
        /*00a6*/ 	.short	(.L_2191 - .L_2190)
.L_2190:
        /*00a8*/ 	.word	0x00000000


	//----- nvinfo : EIATTR_CBANK_PARAM_SIZE
	.align		4
.L_2191:
        /*00ac*/ 	.byte	0x03, 0x19
        /*00ae*/ 	.short	0x0128


	//----- nvinfo : EIATTR_PARAM_CBANK
	.align		4
        /*00b0*/ 	.byte	0x04, 0x0a
        /*00b2*/ 	.short	(.L_2193 - .L_2192)
	.align		4
.L_2192:
        /*00b4*/ 	.word	index@(.nv.constant0._ZN10layer_norm22ln_bwd_finalize_kernelINS_22Kernel_traits_finalizeILj2560E6__halfS2_fS2_fjLb0ELj1024ELj4ENS_18Kernel_traits_baseILj2560ES2_S2_fS2_fjLj1024EEEEELb0ELb1EEEvNS_9BwdParamsE)
        /*00b8*/ 	.short	0x0380
        /*00ba*/ 	.short	0x0128


	//----- nvinfo : EIATTR_SW_WAR
	.align		4
.L_2193:
        /*00bc*/ 	.byte	0x04, 0x36
        /*00be*/ 	.short	(.L_2195 - .L_2194)
.L_2194:
        /*00c0*/ 	.word	0x00000008
.L_2195:


//--------------------- .nv.info._ZN10layer_norm40ln_parallel_residual_bwd_finalize_kernelINS_22Kernel_traits_finalizeILj2560E6__halfS2_fS2_fjLb0ELj1024ELj4ENS_18Kernel_traits_baseILj2560ES2_S2_fS2_fjLj1024EEEEELb1EEEvNS_9BwdParamsE --------------------------
	.section	.nv.info._ZN10layer_norm40ln_parallel_residual_bwd_finalize_kernelINS_22Kernel_traits_finalizeILj2560E6__halfS2_fS2_fjLb0ELj1024ELj4ENS_18Kernel_traits_baseILj2560ES2_S2_fS2_fjLj1024EEEEELb1EEEvNS_9BwdParamsE,"",@"SHT_CUDA_INFO"
	.sectionflags	@""
	.align	4


	//----- nvinfo : EIATTR_CUDA_API_VERSION
	.align		4
        /*0000*/ 	.byte	0x04, 0x37
        /*0002*/ 	.short	(.L_2197 - .L_2196)
.L_2196:
        /*0004*/ 	.word	0x00000082


	//----- nvinfo : EIATTR_KPARAM_INFO
	.align		4
.L_2197:
        /*0008*/ 	.byte	0x04, 0x17
        /*000a*/ 	.short	(.L_2199 - .L_2198)
.L_2198:
        /*000c*/ 	.word	0x00000000
        /*0010*/ 	.short	0x0000
        /*0012*/ 	.short	0x0000
        /*0014*/ 	.byte	0x00, 0xf0, 0xa1, 0x04


	//----- nvinfo : EIATTR_SPARSE_MMA_MASK
	.align		4
.L_2199:
        /*0018*/ 	.byte	0x03, 0x50
        /*001a*/ 	.short	0x0000


	//----- nvinfo : EIATTR_MAXREG_COUNT
	.align		4
        /*001c*/ 	.byte	0x03, 0x1b
        /*001e*/ 	.short	0x0040


	//----- nvinfo : EIATTR_NUM_BARRIERS
	.align		4
        /*0020*/ 	.byte	0x02, 0x4c
        /*0022*/ 	.byte	0x01
	.zero		1


	//----- nvinfo : EIATTR_MERCURY_ISA_VERSION
	.align		4
        /*0024*/ 	.byte	0x03, 0x5f
        /*0026*/ 	.short	0x0101


	//----- nvinfo : EIATTR_COOP_GROUP_MASK_REGIDS
	.align		4
        /*0028*/ 	.byte	0x04, 0x29
        /*002a*/ 	.short	(.L_2201 - .L_2200)


	//   ....[0]....
.L_2200:
        /*002c*/ 	.word	0xffffffff


	//   ....[1]....
        /*0030*/ 	.word	0xffffffff


	//   ....[2]....
        /*0034*/ 	.word	0xffffffff


	//   ....[3]....
        /*0038*/ 	.word	0xffffffff


	//   ....[4]....
        /*003c*/ 	.word	0xffffffff


	//   ....[5]....
        /*0040*/ 	.word	0xffffffff


	//   ....[6]....
        /*0044*/ 	.word	0xffffffff


	//   ....[7]....
        /*0048*/ 	.word	0xffffffff


	//   ....[8]....
        /*004c*/ 	.word	0xffffffff


	//   ....[9]....
        /*0050*/ 	.word	0xffffffff


	//   ....[10]....
        /*0054*/ 	.word	0xffffffff


	//   ....[11]....
        /*0058*/ 	.word	0xffffffff


	//   ....[12]....
        /*005c*/ 	.word	0xffffffff


	//   ....[13]....
        /*0060*/ 	.word	0xffffffff


	//   ....[14]....
        /*0064*/ 	.word	0xffffffff


	//   ....[15]....
        /*0068*/ 	.word	0xffffffff


	//   ....[16]....
        /*006c*/ 	.word	0xffffffff


	//   ....[17]....
        /*0070*/ 	.word	0xffffffff


	//   ....[18]....
        /*0074*/ 	.word	0xffffffff


	//   ....[19]....
        /*0078*/ 	.word	0xffffffff


	//----- nvinfo : EIATTR_COOP_GROUP_INSTR_OFFSETS
	.align		4
.L_2201:
        /*007c*/ 	.byte	0x04, 0x28
        /*007e*/ 	.short	(.L_2203 - .L_2202)


	//   ....[0]....
.L_2202:
        /*0080*/ 	.word	0x00001410


	//   ....[1]....
        /*0084*/ 	.word	0x00001420


	//   ....[2]....
        /*0088*/ 	.word	0x00001430


	//   ....[3]....
        /*008c*/ 	.word	0x00001440


	//   ....[4]....
        /*0090*/ 	.word	0x00001480


	//   ....[5]....
        /*0094*/ 	.word	0x000014a0


	//   ....[6]....
        /*0098*/ 	.word	0x000014b0


	//   ....[7]....
        /*009c*/ 	.word	0x000014c0


	//   ....[8]....
        /*00a0*/ 	.word	0x000014f0


	//   ....[9]....
        /*00a4*/ 	.word	0x00001520


	//   ....[10]....
        /*00a8*/ 	.word	0x00001530


	//   ....[11]....
        /*00ac*/ 	.word	0x00001540


	//   ....[12]....
        /*00b0*/ 	.word	0x00001560


	//   ....[13]....
        /*00b4*/ 	.word	0x00001590


	//   ....[14]....
        /*00b8*/ 	.word	0x000015b0


	//   ....[15]....
        /*00bc*/ 	.word	0x000015c0


	//   ....[16]....
        /*00c0*/ 	.word	0x000015e0


	//   ....[17]....
        /*00c4*/ 	.word	0x00001610


	//   ....[18]....
        /*00c8*/ 	.word	0x00001630


	//   ....[19]....
        /*00cc*/ 	.word	0x00001640


	//----- nvinfo : EIATTR_VRC_CTA_INIT_COUNT
	.align		4
.L_2203:
        /*00d0*/ 	.byte	0x02, 0x4a
	.zero		1
	.zero		1


	//----- nvinfo : EIATTR_EXIT_INSTR_OFFSETS
	.align		4
        /*00d4*/ 	.byte	0x04, 0x1c
        /*00d6*/ 	.short	(.L_2205 - .L_2204)


	//   ....[0]....
.L_2204:
        /*00d8*/ 	.word	0x00000060


	//   ....[1]....
        /*00dc*/ 	.word	0x000016e0


	//   ....[2]....
        /*00e0*/ 	.word	0x00001850


	//----- nvinfo : EIATTR_MAX_THREADS
	.align		4
.L_2205:
        /*00e4*/ 	.byte	0x04, 0x05
        /*00e6*/ 	.short	(.L_2207 - .L_2206)
.L_2206:
        /*00e8*/ 	.word	0x00000400
        /*00ec*/ 	.word	0x00000001
        /*00f0*/ 	.word	0x00000001


	//----- nvinfo : EIATTR_CRS_STACK_SIZE
	.align		4
.L_2207:
        /*00f4*/ 	.byte	0x04, 0x1e
        /*00f6*/ 	.short	(.L_2209 - .L_2208)
.L_2208:
        /*00f8*/ 	.word	0x00000000


	//----- nvinfo : EIATTR_CBANK_PARAM_SIZE
	.align		4
.L_2209:
        /*00fc*/ 	.byte	0x03, 0x19
        /*00fe*/ 	.short	0x0128


	//----- nvinfo : EIATTR_PARAM_CBANK
	.align		4
        /*0100*/ 	.byte	0x04, 0x0a
        /*0102*/ 	.short	(.L_2211 - .L_2210)
	.align		4
.L_2210:
        /*0104*/ 	.word	index@(.nv.constant0._ZN10layer_norm40ln_parallel_residual_bwd_finalize_kernelINS_22Kernel_traits_finalizeILj2560E6__halfS2_fS2_fjLb0ELj1024ELj4ENS_18Kernel_traits_baseILj2560ES2_S2_fS2_fjLj1024EEEEELb1EEEvNS_9BwdParamsE)
        /*0108*/ 	.short	0x0380
        /*010a*/ 	.short	0x0128


	//----- nvinfo : EIATTR_SW_WAR
	.align		4
.L_2211:
        /*010c*/ 	.byte	0x04, 0x36
        /*010e*/ 	.short	(.L_2213 - .L_2212)
.L_2212:
        /*0110*/ 	.word	0x00000008
.L_2213:


//--------------------- .nv.info._ZN10layer_norm31ln_parallel_residual_bwd_kernelINS_13Kernel_traitsI6__halfS2_fS2_fjLj2560ELj1ELj1ELj4ELj8ENS_18Kernel_traits_baseILj2560ES2_S2_fS2_fjLj128EEEEELb1ELb1ELb1EEEvNS_9BwdParamsE --------------------------
	.section	.nv.info._ZN10layer_norm31ln_parallel_residual_bwd_kernelINS_13Kernel_traitsI6__halfS2_fS2_fjLj2560ELj1ELj1ELj4ELj8ENS_18Kernel_traits_baseILj2560ES2_S2_fS2_fjLj128EEEEELb1ELb1ELb1EEEvNS_9BwdParamsE,"",@"SHT_CUDA_INFO"
	.sectionflags	@""
	.align	4


	//----- nvinfo : EIATTR_CUDA_API_VERSION
	.align		4
        /*0000*/ 	.byte	0x04, 0x37
        /*0002*/ 	.short	(.L_2215 - .L_2214)
.L_2214:
        /*0004*/ 	.word	0x00000082


	//----- nvinfo : EIATTR_KPARAM_INFO
	.align		4
.L_2215:
        /*0008*/ 	.byte	0x04, 0x17
        /*000a*/ 	.short	(.L_2217 - .L_2216)
.L_2216:
        /*000c*/ 	.word	0x00000000
        /*0010*/ 	.short	0x0000
        /*0012*/ 	.short	0x0000
        /*0014*/ 	.byte	0x00, 0xf0, 0xa1, 0x04


	//----- nvinfo : EIATTR_SPARSE_MMA_MASK
	.align		4
.L_2217:
        /*0018*/ 	.byte	0x03, 0x50
        /*001a*/ 	.short	0x0000


	//----- nvinfo : EIATTR_MAXREG_COUNT
	.align		4
        /*001c*/ 	.byte	0x03, 0x1b
        /*001e*/ 	.short	0x00ff


	//----- nvinfo : EIATTR_NUM_BARRIERS
	.align		4
        /*0020*/ 	.byte	0x02, 0x4c
        /*0022*/ 	.byte	0x01
	.zero		1


	//----- nvinfo : EIATTR_MERCURY_ISA_VERSION
	.align		4
        /*0024*/ 	.byte	0x03, 0x5f
        /*0026*/ 	.short	0x0101


	//----- nvinfo : EIATTR_COOP_GROUP_MASK_REGIDS
	.align		4
        /*0028*/ 	.byte	0x04, 0x29
        /*002a*/ 	.short	(.L_2219 - .L_2218)


	//   ....[0]....
.L_2218:
        /*002c*/ 	.word	0xffffffff


	//   ....[1]....
        /*0030*/ 	.word	0xffffffff


	//   ....[2]....
        /*0034*/ 	.word	0xffffffff


	//   ....[3]....
        /*0038*/ 	.word	0xffffffff


	//   ....[4]....
        /*003c*/ 	.word	0xffffffff


	//   ....[5]....
        /*0040*/ 	.word	0xffffffff


	//   ....[6]....
        /*0044*/ 	.word	0xffffffff


	//   ....[7]....
        /*0048*/ 	.word	0xffffffff


	//   ....[8]....
        /*004c*/ 	.word	0xffffffff


	//   ....[9]....
        /*0050*/ 	.word	0xffffffff


	//----- nvinfo : EIATTR_COOP_GROUP_INSTR_OFFSETS
	.align		4
.L_2219:
        /*0054*/ 	.byte	0x04, 0x28
        /*0056*/ 	.short	(.L_2221 - .L_2220)


	//   ....[0]....
.L_2220:
        /*0058*/ 	.word	0x000014b0


	//   ....[1]....
        /*005c*/ 	.word	0x00001560


	//   ....[2]....
        /*0060*/ 	.word	0x00001570


	//   ....[3]....
        /*0064*/ 	.word	0x00001590


	//   ....[4]....
        /*0068*/ 	.word	0x000015b0


	//   ....[5]....
        /*006c*/ 	.word	0x000015d0


	//   ....[6]....
        /*0070*/ 	.word	0x000015f0


	//   ....[7]....
        /*0074*/ 	.word	0x00001620


	//   ....[8]....
        /*0078*/ 	.word	0x00001660


	//   ....[9]....
        /*007c*/ 	.word	0x00001680


	//----- nvinfo : EIATTR_VRC_CTA_INIT_COUNT
	.align		4
.L_2221:
        /*0080*/ 	.byte	0x02, 0x4a
	.zero		1
	.zero		1


	//----- nvinfo : EIATTR_EXIT_INSTR_OFFSETS
	.align		4
        /*0084*/ 	.byte	0x04, 0x1c
        /*0086*/ 	.short	(.L_2223 - .L_2222)


	//   ....[0]....
.L_2222:
        /*0088*/ 	.word	0x00008520


	//----- nvinfo : EIATTR_MAX_THREADS
	.align		4
.L_2223:
        /*008c*/ 	.byte	0x04, 0x05
        /*008e*/ 	.short	(.L_2225 - .L_2224)
.L_2224:
        /*0090*/ 	.word	0x00000080
        /*0094*/ 	.word	0x00000001
        /*0098*/ 	.word	0x00000001


	//----- nvinfo : EIATTR_CRS_STACK_SIZE
	.align		4
.L_2225:
        /*009c*/ 	.byte	0x04, 0x1e
        /*009e*/ 	.short	(.L_2227 - .L_2226)
.L_2226:
        /*00a0*/ 	.word	0x00000000


	//----- nvinfo : EIATTR_CBANK_PARAM_SIZE
	.align		4
.L_2227:
        /*00a4*/ 	.byte	0x03, 0x19
        /*00a6*/ 	.short	0x0128


	//----- nvinfo : EIATTR_PARAM_CBANK
	.align		4
        /*00a8*/ 	.byte	0x04, 0x0a
        /*00aa*/ 	.short	(.L_2229 - .L_2228)
	.align		4
.L_2228:
        /*00ac*/ 	.word	index@(.nv.constant0._ZN10layer_norm31ln_parallel_residual_bwd_kernelINS_13Kernel_traitsI6__halfS2_fS2_fjLj2560ELj1ELj1ELj4ELj8ENS_18Kernel_traits_baseILj2560ES2_S2_fS2_fjLj128EEEEELb1ELb1ELb1EEEvNS_9BwdParamsE)
        /*00b0*/ 	.short	0x0380
        /*00b2*/ 	.short	0x0128


	//----- nvinfo : EIATTR_SW_WAR
	.align		4
.L_2229:
        /*00b4*/ 	.byte	0x04, 0x36
        /*00b6*/ 	.short	(.L_2231 - .L_2230)
.L_2230:
        /*00b8*/ 	.word	0x00000008
.L_2231:


//--------------------- .nv.info._ZN10layer_norm31ln_parallel_residual_bwd_kernelINS_13Kernel_traitsIf6__halffS2_fjLj2560ELj1ELj1ELj4ELj8ENS_18Kernel_traits_baseILj2560EfS2_fS2_fjLj128EEEEELb0ELb0ELb0EEEvNS_9BwdParamsE --------------------------
	.section	.nv.info._ZN10layer_norm31ln_parallel_residual_bwd_kernelINS_13Kernel_traitsIf6__halffS2_fjLj2560ELj1ELj1ELj4ELj8ENS_18Kernel_traits_baseILj2560EfS2_fS2_fjLj128EEEEELb0ELb0ELb0EEEvNS_9BwdParamsE,"",@"SHT_CUDA_INFO"
	.sectionflags	@""
	.align	4


	//----- nvinfo : EIATTR_CUDA_API_VERSION
	.align		4
        /*0000*/ 	.byte	0x04, 0x37
        /*0002*/ 	.short	(.L_2233 - .L_2232)
.L_2232:
        /*0004*/ 	.word	0x00000082


	//----- nvinfo : EIATTR_KPARAM_INFO
	.align		4
.L_2233:
        /*0008*/ 	.byte	0x04, 0x17
        /*000a*/ 	.short	(.L_2235 - .L_2234)
.L_2234:
        /*000c*/ 	.word	0x00000000
        /*0010*/ 	.short	0x0000
        /*0012*/ 	.short	0x0000
        /*0014*/ 	.byte	0x00, 0xf0, 0xa1, 0x04


	//----- nvinfo : EIATTR_SPARSE_MMA_MASK
	.align		4
.L_2235:
        /*0018*/ 	.byte	0x03, 0x50
        /*001a*/ 	.short	0x0000


	//----- nvinfo : EIATTR_MAXREG_COUNT
	.align		4
        /*001c*/ 	.byte	0x03, 0x1b
        /*001e*/ 	.short	0x00ff


	//----- nvinfo : EIATTR_NUM_BARRIERS
	.align		4
        /*0020*/ 	.byte	0x02, 0x4c
        /*0022*/ 	.byte	0x01
	.zero		1


	//----- nvinfo : EIATTR_MERCURY_ISA_VERSION
	.align		4
        /*0024*/ 	.byte	0x03, 0x5f
        /*0026*/ 	.short	0x0101


	//----- nvinfo : EIATTR_COOP_GROUP_MASK_REGIDS
	.align		4
        /*0028*/ 	.byte	0x04, 0x29
        /*002a*/ 	.short	(.L_2237 - .L_2236)


	//   ....[0]....
.L_2236:
        /*002c*/ 	.word	0xffffffff


	//   ....[1]....
        /*0030*/ 	.word	0xffffffff


	//   ....[2]....
        /*0034*/ 	.word	0xffffffff


	//   ....[3]....
        /*0038*/ 	.word	0xffffffff


	//   ....[4]....
        /*003c*/ 	.word	0xffffffff


	//   ....[5]....
        /*0040*/ 	.word	0xffffffff


	//   ....[6]....
        /*0044*/ 	.word	0xffffffff


	//   ....[7]....
        /*0048*/ 	.word	0xffffffff


	//   ....[8]....
        /*004c*/ 	.word	0xffffffff


	//   ....[9]....
        /*0050*/ 	.word	0xffffffff


	//----- nvinfo : EIATTR_COOP_GROUP_INSTR_OFFSETS
	.align		4
.L_2237:
        /*0054*/ 	.byte	0x04, 0x28
        /*0056*/ 	.short	(.L_2239 - .L_2238)


	//   ....[0]....
.L_2238:
        /*0058*/ 	.word	0x00002140


	//   ....[1]....
        /*005c*/ 	.word	0x00002160


	//   ....[2]....
        /*0060*/ 	.word	0x000021a0


	//   ....[3]....
        /*0064*/ 	.word	0x000021b0


	//   ....[4]....
        /*0068*/ 	.word	0x000021f0


	//   ....[5]....
        /*006c*/ 	.word	0x00002200


	//   ....[6]....
        /*0070*/ 	.word	0x00002230


	//   ....[7]....
        /*0074*/ 	.word	0x00002240


	//   ....[8]....
        /*0078*/ 	.word	0x00002270


	//   ....[9]....
        /*007c*/ 	.word	0x00002280


	//----- nvinfo : EIATTR_VRC_CTA_INIT_COUNT
	.align		4
.L_2239:
        /*0080*/ 	.byte	0x02, 0x4a
	.zero		1
	.zero		1


	//----- nvinfo : EIATTR_EXIT_INSTR_OFFSETS
	.align		4
        /*0084*/ 	.byte	0x04, 0x1c
        /*0086*/ 	.short	(.L_2241 - .L_2240)


	//   ....[0]....
.L_2240:
        /*0088*/ 	.word	0x00006a10


	//   ....[1]....
        /*008c*/ 	.word	0x00006ae0


	//----- nvinfo : EIATTR_MAX_THREADS
	.align		4
.L_2241:
        /*0090*/ 	.byte	0x04, 0x05
        /*0092*/ 	.short	(.L_2243 - .L_2242)
.L_2242:
        /*0094*/ 	.word	0x00000080
        /*0098*/ 	.word	0x00000001
        /*009c*/ 	.word	0x00000001


	//----- nvinfo : EIATTR_CRS_STACK_SIZE
	.align		4
.L_2243:
        /*00a0*/ 	.byte	0x04, 0x1e
        /*00a2*/ 	.short	(.L_2245 - .L_2244)
.L_2244:
        /*00a4*/ 	.word	0x00000000


	//----- nvinfo : EIATTR_CBANK_PARAM_SIZE
	.align		4
.L_2245:
        /*00a8*/ 	.byte	0x03, 0x19
        /*00aa*/ 	.short	0x0128


	//----- nvinfo : EIATTR_PARAM_CBANK
	.align		4
        /*00ac*/ 	.byte	0x04, 0x0a
        /*00ae*/ 	.short	(.L_2247 - .L_2246)
	.align		4
.L_2246:
        /*00b0*/ 	.word	index@(.nv.constant0._ZN10layer_norm31ln_parallel_residual_bwd_kernelINS_13Kernel_traitsIf6__halffS2_fjLj2560ELj1ELj1ELj4ELj8ENS_18Kernel_traits_baseILj2560EfS2_fS2_fjLj128EEEEELb0ELb0ELb0EEEvNS_9BwdParamsE)
        /*00b4*/ 	.short	0x0380
        /*00b6*/ 	.short	0x0128


	//----- nvinfo : EIATTR_SW_WAR
	.align		4
.L_2247:
        /*00b8*/ 	.byte	0x04, 0x36
        /*00ba*/ 	.short	(.L_2249 - .L_2248)
.L_2248:
        /*00bc*/ 	.word	0x00000008
.L_2249:


//--------------------- .nv.info._ZN10layer_norm31ln_parallel_residual_bwd_kernelINS_13Kernel_traitsIf6__halffS2_fjLj2560ELj1ELj1ELj4ELj8ENS_18Kernel_traits_baseILj2560EfS2_fS2_fjLj128EEEEELb0ELb0ELb1EEEvNS_9BwdParamsE --------------------------
	.section	.nv.info._ZN10layer_norm31ln_parallel_residual_bwd_kernelINS_13Kernel_traitsIf6__halffS2_fjLj2560ELj1ELj1ELj4ELj8ENS_18Kernel_traits_baseILj2560EfS2_fS2_fjLj128EEEEELb0ELb0ELb1EEEvNS_9BwdParamsE,"",@"SHT_CUDA_INFO"
	.sectionflags	@""
	.align	4


	//----- nvinfo : EIATTR_CUDA_API_VERSION
	.align		4
        /*0000*/ 	.byte	0x04, 0x37
        /*0002*/ 	.short	(.L_2251 - .L_2250)
.L_2250:
        /*0004*/ 	.word	0x00000082


	//----- nvinfo : EIATTR_KPARAM_INFO
	.align		4
.L_2251:
        /*0008*/ 	.byte	0x04, 0x17
        /*000a*/ 	.short	(.L_2253 - .L_2252)
.L_2252:
        /*000c*/ 	.word	0x00000000
        /*0010*/ 	.short	0x0000
        /*0012*/ 	.short	0x0000
        /*0014*/ 	.byte	0x00, 0xf0, 0xa1, 0x04


	//----- nvinfo : EIATTR_SPARSE_MMA_MASK
	.align		4
.L_2253:
        /*0018*/ 	.byte	0x03, 0x50
        /*001a*/ 	.short	0x0000


	//----- nvinfo : EIATTR_MAXREG_COUNT
	.align		4
        /*001c*/ 	.byte	0x03, 0x1b
        /*001e*/ 	.short	0x00ff


	//----- nvinfo : EIATTR_NUM_BARRIERS
	.align		4
        /*0020*/ 	.byte	0x02, 0x4c
        /*0022*/ 	.byte	0x01
	.zero		1


	//----- nvinfo : EIATTR_MERCURY_ISA_VERSION
	.align		4
        /*0024*/ 	.byte	0x03, 0x5f
        /*0026*/ 	.short	0x0101


	//----- nvinfo : EIATTR_COOP_GROUP_MASK_REGIDS
	.align		4
        /*0028*/ 	.byte	0x04, 0x29
        /*002a*/ 	.short	(.L_2255 - .L_2254)


	//   ....[0]....
.L_2254:
        /*002c*/ 	.word	0xffffffff


	//   ....[1]....
        /*0030*/ 	.word	0xffffffff


	//   ....[2]....
        /*0034*/ 	.word	0xffffffff


	//   ....[3]....
        /*0038*/ 	.word	0xffffffff


	//   ....[4]....
        /*003c*/ 	.word	0xffffffff


	//   ....[5]....
        /*0040*/ 	.word	0xffffffff


	//   ....[6]....
        /*0044*/ 	.word	0xffffffff


	//   ....[7]....
        /*0048*/ 	.word	0xffffffff


	//   ....[8]....
        /*004c*/ 	.word	0xffffffff


	//   ....[9]....
        /*0050*/ 	.word	0xffffffff


	//----- nvinfo : EIATTR_COOP_GROUP_INSTR_OFFSETS
	.align		4
.L_2255:
        /*0054*/ 	.byte	0x04, 0x28
        /*0056*/ 	.short	(.L_2257 - .L_2256)


	//   ....[0]....
.L_2256:
        /*0058*/ 	.word	0x00001780


	//   ....[1]....
        /*005c*/ 	.word	0x00001790


	//   ....[2]....
        /*0060*/ 	.word	0x000017c0


	//   ....[3]....
        /*0064*/ 	.word	0x000017d0


	//   ....[4]....
        /*0068*/ 	.word	0x00001800


	//   ....[5]....
        /*006c*/ 	.word	0x00001810


	//   ....[6]....
        /*0070*/ 	.word	0x00001840


	//   ....[7]....
        /*0074*/ 	.word	0x00001850


	//   ....[8]....
        /*0078*/ 	.word	0x00001890


	//   ....[9]....
        /*007c*/ 	.word	0x000018a0


	//----- nvinfo : EIATTR_VRC_CTA_INIT_COUNT
	.align		4
.L_2257:
        /*0080*/ 	.byte	0x02, 0x4a
	.zero		1
	.zero		1


	//----- nvinfo : EIATTR_EXIT_INSTR_OFFSETS
	.align		4
        /*0084*/ 	.byte	0x04, 0x1c
        /*0086*/ 	.short	(.L_2259 - .L_2258)


	//   ....[0]....
.L_2258:
        /*0088*/ 	.word	0x00006270


	//----- nvinfo : EIATTR_MAX_THREADS
	.align		4
.L_2259:
        /*008c*/ 	.byte	0x04, 0x05
        /*008e*/ 	.short	(.L_2261 - .L_2260)
.L_2260:
        /*0090*/ 	.word	0x00000080
        /*0094*/ 	.word	0x00000001
        /*0098*/ 	.word	0x00000001


	//----- nvinfo : EIATTR_CRS_STACK_SIZE
	.align		4
.L_2261:
        /*009c*/ 	.byte	0x04, 0x1e
        /*009e*/ 	.short	(.L_2263 - .L_2262)
.L_2262:
        /*00a0*/ 	.word	0x00000000


	//----- nvinfo : EIATTR_CBANK_PARAM_SIZE
	.align		4
.L_2263:
        /*00a4*/ 	.byte	0x03, 0x19
        /*00a6*/ 	.short	0x0128


	//----- nvinfo : EIATTR_PARAM_CBANK
	.align		4
        /*00a8*/ 	.byte	0x04, 0x0a
        /*00aa*/ 	.short	(.L_2265 - .L_2264)
	.align		4
.L_2264:
        /*00ac*/ 	.word	index@(.nv.constant0._ZN10layer_norm31ln_parallel_residual_bwd_kernelINS_13Kernel_traitsIf6__halffS2_fjLj2560ELj1ELj1ELj4ELj8ENS_18Kernel_traits_baseILj2560EfS2_fS2_fjLj128EEEEELb0ELb0ELb1EEEvNS_9BwdParamsE)
        /*00b0*/ 	.short	0x0380
        /*00b2*/ 	.short	0x0128


	//----- nvinfo : EIATTR_SW_WAR
	.align		4
.L_2265:
        /*00b4*/ 	.byte	0x04, 0x36
        /*00b6*/ 	.short	(.L_2267 - .L_2266)
.L_2266:
        /*00b8*/ 	.word	0x00000008
.L_2267:


//--------------------- .nv.info._ZN10layer_norm31ln_parallel_residual_bwd_kernelINS_13Kernel_traitsIf6__halffS2_fjLj2560ELj1ELj1ELj4ELj8ENS_18Kernel_traits_baseILj2560EfS2_fS2_fjLj128EEEEELb0ELb1ELb0EEEvNS_9BwdParamsE --------------------------
	.section	.nv.info._ZN10layer_norm31ln_parallel_residual_bwd_kernelINS_13Kernel_traitsIf6__halffS2_fjLj2560ELj1ELj1ELj4ELj8ENS_18Kernel_traits_baseILj2560EfS2_fS2_fjLj128EEEEELb0ELb1ELb0EEEvNS_9BwdParamsE,"",@"SHT_CUDA_INFO"
	.sectionflags	@""
	.align	4


	//----- nvinfo : EIATTR_CUDA_API_VERSION
	.align		4
        /*0000*/ 	.byte	0x04, 0x37
        /*0002*/ 	.short	(.L_2269 - .L_2268)
.L_2268:
        /*0004*/ 	.word	0x00000082


	//----- nvinfo : EIATTR_KPARAM_INFO
	.align		4
.L_2269:
        /*0008*/ 	.byte	0x04, 0x17
        /*000a*/ 	.short	(.L_2271 - .L_2270)
.L_2270:
        /*000c*/ 	.word	0x00000000
        /*0010*/ 	.short	0x0000
        /*0012*/ 	.short	0x0000
        /*0014*/ 	.byte	0x00, 0xf0, 0xa1, 0x04


	//----- nvinfo : EIATTR_SPARSE_MMA_MASK
	.align		4
.L_2271:
        /*0018*/ 	.byte	0x03, 0x50
        /*001a*/ 	.short	0x0000


	//----- nvinfo : EIATTR_MAXREG_COUNT
	.align		4
        /*001c*/ 	.byte	0x03, 0x1b
        /*001e*/ 	.short	0x00ff


	//----- nvinfo : EIATTR_NUM_BARRIERS
	.align		4
        /*0020*/ 	.byte	0x02, 0x4c
        /*0022*/ 	.byte	0x01
	.zero		1


	//----- nvinfo : EIATTR_MERCURY_ISA_VERSION
	.align		4
        /*0024*/ 	.byte	0x03, 0x5f
        /*0026*/ 	.short	0x0101


	//----- nvinfo : EIATTR_COOP_GROUP_MASK_REGIDS
	.align		4
        /*0028*/ 	.byte	0x04, 0x29
        /*002a*/ 	.short	(.L_2273 - .L_2272)


	//   ....[0]....
.L_2272:
        /*002c*/ 	.word	0xffffffff


	//   ....[1]....
        /*0030*/ 	.word	0xffffffff


	//   ....[2]....
        /*0034*/ 	.word	0xffffffff


	//   ....[3]....
        /*0038*/ 	.word	0xffffffff


	//   ....[4]....
        /*003c*/ 	.word	0xffffffff


	//   ....[5]....
        /*0040*/ 	.word	0xffffffff


	//   ....[6]....
        /*0044*/ 	.word	0xffffffff


	//   ....[7]....
        /*0048*/ 	.word	0xffffffff


	//   ....[8]....
        /*004c*/ 	.word	0xffffffff


	//   ....[9]....
        /*0050*/ 	.word	0xffffffff


	//----- nvinfo : EIATTR_COOP_GROUP_INSTR_OFFSETS
	.align		4
.L_2273:
        /*0054*/ 	.byte	0x04, 0x28
        /*0056*/ 	.short	(.L_2275 - .L_2274)


	//   ....[0]....
.L_2274:
        /*0058*/ 	.word	0x000016a0


	//   ....[1]....
        /*005c*/ 	.word	0x000016d0


	//   ....[2]....
        /*0060*/ 	.word	0x00001700


	//   ....[3]....
        /*0064*/ 	.word	0x00001710


	//   ....[4]....
        /*0068*/ 	.word	0x00001740


	//   ....[5]....
        /*006c*/ 	.word	0x00001750


	//   ....[6]....
        /*0070*/ 	.word	0x00001780


	//   ....[7]....
        /*0074*/ 	.word	0x00001790


	//   ....[8]....
        /*0078*/ 	.word	0x000017c0


	//   ....[9]....
        /*007c*/ 	.word	0x000017d0


	//----- nvinfo : EIATTR_VRC_CTA_INIT_COUNT
	.align		4
.L_2275:
        /*0080*/ 	.byte	0x02, 0x4a
	.zero		1
	.zero		1


	//----- nvinfo : EIATTR_EXIT_INSTR_OFFSETS
	.align		4
        /*0084*/ 	.byte	0x04, 0x1c
        /*0086*/ 	.short	(.L_2277 - .L_2276)


	//   ....[0]....
.L_2276:
        /*0088*/ 	.word	0x00005cf0


	//   ....[1]....
        /*008c*/ 	.word	0x00005d70


	//----- nvinfo : EIATTR_MAX_THREADS
	.align		4
.L_2277:
        /*0090*/ 	.byte	0x04, 0x05
        /*0092*/ 	.short	(.L_2279 - .L_2278)
.L_2278:
        /*0094*/ 	.word	0x00000080
        /*0098*/ 	.word	0x00000001
        /*009c*/ 	.word	0x00000001


	//----- nvinfo : EIATTR_CRS_STACK_SIZE
	.align		4
.L_2279:
        /*00a0*/ 	.byte	0x04, 0x1e
        /*00a2*/ 	.short	(.L_2281 - .L_2280)
.L_2280:
        /*00a4*/ 	.word	0x00000000


	//----- nvinfo : EIATTR_CBANK_PARAM_SIZE
	.align		4
.L_2281:
        /*00a8*/ 	.byte	0x03, 0x19
        /*00aa*/ 	.short	0x0128


	//----- nvinfo : EIATTR_PARAM_CBANK
	.align		4
        /*00ac*/ 	.byte	0x04, 0x0a
        /*00ae*/ 	.short	(.L_2283 - .L_2282)
	.align		4
.L_2282:
        /*00b0*/ 	.word	index@(.nv.constant0._ZN10layer_norm31ln_parallel_residual_bwd_kernelINS_13Kernel_traitsIf6__halffS2_fjLj2560ELj1ELj1ELj4ELj8ENS_18Kernel_traits_baseILj2560EfS2_fS2_fjLj128EEEEELb0ELb1ELb0EEEvNS_9BwdParamsE)
        /*00b4*/ 	.short	0x0380
        /*00b6*/ 	.short	0x0128


	//----- nvinfo : EIATTR_SW_WAR
	.align		4
.L_2283:
        /*00b8*/ 	.byte	0x04, 0x36
        /*00ba*/ 	.short	(.L_2285 - .L_2284)
.L_2284:
        /*00bc*/ 	.word	0x00000008
.L_2285:


//--------------------- .nv.info._ZN10layer_norm31ln_parallel_residual_bwd_kernelINS_13Kernel_traitsIf6__halffS2_fjLj2560ELj1ELj1ELj4ELj8ENS_18Kernel_traits_baseILj2560EfS2_fS2_fjLj128EEEEELb0ELb1ELb1EEEvNS_9BwdParamsE --------------------------
	.section	.nv.info._ZN10layer_norm31ln_parallel_residual_bwd_kernelINS_13Kernel_traitsIf6__halffS2_fjLj2560ELj1ELj1ELj4ELj8ENS_18Kernel_traits_baseILj2560EfS2_fS2_fjLj128EEEEELb0ELb1ELb1EEEvNS_9BwdParamsE,"",@"SHT_CUDA_INFO"
	.sectionflags	@""
	.align	4


	//----- nvinfo : EIATTR_CUDA_API_VERSION
	.align		4
        /*0000*/ 	.byte	0x04, 0x37
        /*0002*/ 	.short	(.L_2287 - .L_2286)
.L_2286:
        /*0004*/ 	.word	0x00000082


	//----- nvinfo : EIATTR_KPARAM_INFO
	.align		4
.L_2287:
        /*0008*/ 	.byte	0x04, 0x17
        /*000a*/ 	.short	(.L_2289 - .L_2288)
.L_2288:
        /*000c*/ 	.word	0x00000000
        /*0010*/ 	.short	0x0000
        /*0012*/ 	.short	0x0000
        /*0014*/ 	.byte	0x00, 0xf0, 0xa1, 0x04


	//----- nvinfo : EIATTR_SPARSE_MMA_MASK
	.align		4
.L_2289:
        /*0018*/ 	.byte	0x03, 0x50
        /*001a*/ 	.short	0x0000


	//----- nvinfo : EIATTR_MAXREG_COUNT
	.align		4
        /*001c*/ 	.byte	0x03, 0x1b
        /*001e*/ 	.short	0x00ff


	//----- nvinfo : EIATTR_NUM_BARRIERS
	.align		4
        /*0020*/ 	.byte	0x02, 0x4c
        /*0022*/ 	.byte	0x01
	.zero		1


	//----- nvinfo : EIATTR_MERCURY_ISA_VERSION
	.align		4
        /*0024*/ 	.byte	0x03, 0x5f
        /*0026*/ 	.short	0x0101


	//----- nvinfo : EIATTR_COOP_GROUP_MASK_REGIDS
	.align		4
        /*0028*/ 	.byte	0x04, 0x29
        /*002a*/ 	.short	(.L_2291 - .L_2290)


	//   ....[0]....
.L_2290:
        /*002c*/ 	.word	0xffffffff


	//   ....[1]....
        /*0030*/ 	.word	0xffffffff


	//   ....[2]....
        /*0034*/ 	.word	0xffffffff


	//   ....[3]....
        /*0038*/ 	.word	0xffffffff


	//   ....[4]....
        /*003c*/ 	.word	0xffffffff


	//   ....[5]....
        /*0040*/ 	.word	0xffffffff


	//   ....[6]....
        /*0044*/ 	.word	0xffffffff


	//   ....[7]....
        /*0048*/ 	.word	0xffffffff


	//   ....[8]....
        /*004c*/ 	.word	0xffffffff


	//   ....[9]....
        /*0050*/ 	.word	0xffffffff


	//----- nvinfo : EIATTR_COOP_GROUP_INSTR_OFFSETS
	.align		4
.L_2291:
        /*0054*/ 	.byte	0x04, 0x28
        /*0056*/ 	.short	(.L_2293 - .L_2292)


	//   ....[0]....
.L_2292:
        /*0058*/ 	.word	0x00000fa0


	//   ....[1]....
        /*005c*/ 	.word	0x00001060


	//   ....[2]....
        /*0060*/ 	.word	0x00001070


	//   ....[3]....
        /*0064*/ 	.word	0x000010a0


	//   ....[4]....
        /*0068*/ 	.word	0x000010b0


	//   ....[5]....
        /*006c*/ 	.word	0x000010e0


	//   ....[6]....
        /*0070*/ 	.word	0x000010f0


	//   ....[7]....
        /*0074*/ 	.word	0x00001120


	//   ....[8]....
        /*0078*/ 	.word	0x00001130


	//   ....[9]....
        /*007c*/ 	.word	0x00001170


	//----- nvinfo : EIATTR_VRC_CTA_INIT_COUNT
	.align		4
.L_2293:
        /*0080*/ 	.byte	0x02, 0x4a
	.zero		1
	.zero		1


	//----- nvinfo : EIATTR_EXIT_INSTR_OFFSETS
	.align		4
        /*0084*/ 	.byte	0x04, 0x1c
        /*0086*/ 	.short	(.L_2295 - .L_2294)


	//   ....[0]....
.L_2294:
        /*0088*/ 	.word	0x00005520


	//----- nvinfo : EIATTR_MAX_THREADS
	.align		4
.L_2295:
        /*008c*/ 	.byte	0x04, 0x05
        /*008e*/ 	.short	(.L_2297 - .L_2296)
.L_2296:
        /*0090*/ 	.word	0x00000080
        /*0094*/ 	.word	0x00000001
        /*0098*/ 	.word	0x00000001


	//----- nvinfo : EIATTR_CRS_STACK_SIZE
	.align		4
.L_2297:
        /*009c*/ 	.byte	0x04, 0x1e
        /*009e*/ 	.short	(.L_2299 - .L_2298)
.L_2298:
        /*00a0*/ 	.word	0x00000000


	//----- nvinfo : EIATTR_CBANK_PARAM_SIZE
	.align		4
.L_2299:
        /*00a4*/ 	.byte	0x03, 0x19
        /*00a6*/ 	.short	0x0128


	//----- nvinfo : EIATTR_PARAM_CBANK
	.align		4
        /*00a8*/ 	.byte	0x04, 0x0a
        /*00aa*/ 	.short	(.L_2301 - .L_2300)
	.align		4
.L_2300:
        /*00ac*/ 	.word	index@(.nv.constant0._ZN10layer_norm31ln_parallel_residual_bwd_kernelINS_13Kernel_traitsIf6__halffS2_fjLj2560ELj1ELj1ELj4ELj8ENS_18Kernel_traits_baseILj2560EfS2_fS2_fjLj128EEEEELb0ELb1ELb1EEEvNS_9BwdParamsE)
        /*00b0*/ 	.short	0x0380
        /*00b2*/ 	.short	0x0128


	//----- nvinfo : EIATTR_SW_WAR
	.align		4
.L_2301:
        /*00b4*/ 	.byte	0x04, 0x36
        /*00b6*/ 	.short	(.L_2303 - .L_2302)
.L_2302:
        /*00b8*/ 	.word	0x00000008
.L_2303:


//--------------------- .nv.info._ZN10layer_norm31ln_parallel_residual_bwd_kernelINS_13Kernel_traitsIf6__halffS2_fjLj2560ELj1ELj1ELj4ELj8ENS_18Kernel_traits_baseILj2560EfS2_fS2_fjLj128EEEEELb1ELb0ELb0EEEvNS_9BwdParamsE --------------------------
	.section	.nv.info._ZN10layer_norm31ln_parallel_residual_bwd_kernelINS_13Kernel_traitsIf6__halffS2_fjLj2560ELj1ELj1ELj4ELj8ENS_18Kernel_traits_baseILj2560EfS2_fS2_fjLj128EEEEELb1ELb0ELb0EEEvNS_9BwdParamsE,"",@"SHT_CUDA_INFO"
	.sectionflags	@""
	.align	4


	//----- nvinfo : EIATTR_CUDA_API_VERSION
	.align		4
        /*0000*/ 	.byte	0x04, 0x37
        /*0002*/ 	.short	(.L_2305 - .L_2304)
.L_2304:
        /*0004*/ 	.word	0x00000082


	//----- nvinfo : EIATTR_KPARAM_INFO
	.align		4
.L_2305:
        /*0008*/ 	.byte	0x04, 0x17
        /*000a*/ 	.short	(.L_2307 - .L_2306)
.L_2306:
        /*000c*/ 	.word	0x00000000
        /*0010*/ 	.short	0x0000
        /*0012*/ 	.short	0x0000
        /*0014*/ 	.byte	0x00, 0xf0, 0xa1, 0x04


	//----- nvinfo : EIATTR_SPARSE_MMA_MASK
	.align		4
.L_2307:
        /*0018*/ 	.byte	0x03, 0x50
        /*001a*/ 	.short	0x0000


	//----- nvinfo : EIATTR_MAXREG_COUNT
	.align		4
        /*001c*/ 	.byte	0x03, 0x1b
        /*001e*/ 	.short	0x00ff


	//----- nvinfo : EIATTR_NUM_BARRIERS
	.align		4
        /*0020*/ 	.byte	0x02, 0x4c
        /*0022*/ 	.byte	0x01
	.zero		1


	//----- nvinfo : EIATTR_MERCURY_ISA_VERSION
	.align		4
        /*0024*/ 	.byte	0x03, 0x5f
        /*0026*/ 	.short	0x0101


	//----- nvinfo : EIATTR_COOP_GROUP_MASK_REGIDS
	.align		4
        /*0028*/ 	.byte	0x04, 0x29
        /*002a*/ 	.short	(.L_2309 - .L_2308)


	//   ....[0]....
.L_2308:
        /*002c*/ 	.word	0xffffffff


	//   ....[1]....
        /*0030*/ 	.word	0xffffffff


	//   ....[2]....
        /*0034*/ 	.word	0xffffffff


	//   ....[3]....
        /*0038*/ 	.word	0xffffffff


	//   ....[4]....
        /*003c*/ 	.word	0xffffffff


	//   ....[5]....
        /*0040*/ 	.word	0xffffffff


	//   ....[6]....
        /*0044*/ 	.word	0xffffffff


	//   ....[7]....
        /*0048*/ 	.word	0xffffffff


	//   ....[8]....
        /*004c*/ 	.word	0xffffffff


	//   ....[9]....
        /*0050*/ 	.word	0xffffffff


	//----- nvinfo : EIATTR_COOP_GROUP_INSTR_OFFSETS
	.align		4
.L_2309:
        /*0054*/ 	.byte	0x04, 0x28
        /*0056*/ 	.short	(.L_2311 - .L_2310)


	//   ....[0]....
.L_2310:
        /*0058*/ 	.word	0x000023d0


	//   ....[1]....
        /*005c*/ 	.word	0x000023f0


	//   ....[2]....
        /*0060*/ 	.word	0x00002420


	//   ....[3]....
        /*0064*/ 	.word	0x00002430


	//   ....[4]....
        /*0068*/ 	.word	0x00002470


	//   ....[5]....
        /*006c*/ 	.word	0x00002480


	//   ....[6]....
        /*0070*/ 	.word	0x000024c0


	//   ....[7]....
        /*0074*/ 	.word	0x000024d0


	//   ....[8]....
        /*0078*/ 	.word	0x00002500


	//   ....[9]....
        /*007c*/ 	.word	0x00002510


	//----- nvinfo : EIATTR_VRC_CTA_INIT_COUNT
	.align		4
.L_2311:
        /*0080*/ 	.byte	0x02, 0x4a
	.zero		1
	.zero		1


	//----- nvinfo : EIATTR_EXIT_INSTR_OFFSETS
	.align		4
        /*0084*/ 	.byte	0x04, 0x1c
        /*0086*/ 	.short	(.L_2313 - .L_2312)


	//   ....[0]....
.L_2312:
        /*0088*/ 	.word	0x00009810


	//   ....[1]....
        /*008c*/ 	.word	0x000098e0


	//----- nvinfo : EIATTR_MAX_THREADS
	.align		4
.L_2313:
        /*0090*/ 	.byte	0x04, 0x05
        /*0092*/ 	.short	(.L_2315 - .L_2314)
.L_2314:
        /*0094*/ 	.word	0x00000080
        /*0098*/ 	.word	0x00000001
        /*009c*/ 	.word	0x00000001


	//----- nvinfo : EIATTR_CRS_STACK_SIZE
	.align		4
.L_2315:
        /*00a0*/ 	.byte	0x04, 0x1e
        /*00a2*/ 	.short	(.L_2317 - .L_2316)
.L_2316:
        /*00a4*/ 	.word	0x00000000


	//----- nvinfo : EIATTR_CBANK_PARAM_SIZE
	.align		4
.L_2317:
        /*00a8*/ 	.byte	0x03, 0x19
        /*00aa*/ 	.short	0x0128


	//----- nvinfo : EIATTR_PARAM_CBANK
	.align		4
        /*00ac*/ 	.byte	0x04, 0x0a
        /*00ae*/ 	.short	(.L_2319 - .L_2318)
	.align		4
.L_2318:
        /*00b0*/ 	.word	index@(.nv.constant0._ZN10layer_norm31ln_parallel_residual_bwd_kernelINS_13Kernel_traitsIf6__halffS2_fjLj2560ELj1ELj1ELj4ELj8ENS_18Kernel_traits_baseILj2560EfS2_fS2_fjLj128EEEEELb1ELb0ELb0EEEvNS_9BwdParamsE)
        /*00b4*/ 	.short	0x0380
        /*00b6*/ 	.short	0x0128


	//----- nvinfo : EIATTR_SW_WAR
	.align		4
.L_2319:
        /*00b8*/ 	.byte	0x04, 0x36
        /*00ba*/ 	.short	(.L_2321 - .L_2320)
.L_2320:
        /*00bc*/ 	.word	0x00000008
.L_2321:


//--------------------- .nv.info._ZN10layer_norm31ln_parallel_residual_bwd_kernelINS_13Kernel_traitsIf6__halffS2_fjLj2560ELj1ELj1ELj4ELj8ENS_18Kernel_traits_baseILj2560EfS2_fS2_fjLj128EEEEELb1ELb0ELb1EEEvNS_9BwdParamsE --------------------------
	.section	.nv.info._ZN10layer_norm31ln_parallel_residual_bwd_kernelINS_13Kernel_traitsIf6__halffS2_fjLj2560ELj1ELj1ELj4ELj8ENS_18Kernel_traits_baseILj2560EfS2_fS2_fjLj128EEEEELb1ELb0ELb1EEEvNS_9BwdParamsE,"",@"SHT_CUDA_INFO"
	.sectionflags	@""
	.align	4


	//----- nvinfo : EIATTR_CUDA_API_VERSION
	.align		4
        /*0000*/ 	.byte	0x04, 0x37
        /*0002*/ 	.short	(.L_2323 - .L_2322)
.L_2322:
        /*0004*/ 	.word	0x00000082


	//----- nvinfo : EIATTR_KPARAM_INFO
	.align		4
.L_2323:
        /*0008*/ 	.byte	0x04, 0x17
        /*000a*/ 	.short	(.L_2325 - .L_2324)
.L_2324:
        /*000c*/ 	.word	0x00000000
        /*0010*/ 	.short	0x0000
        /*0012*/ 	.short	0x0000
        /*0014*/ 	.byte	0x00, 0xf0, 0xa1, 0x04


	//----- nvinfo : EIATTR_SPARSE_MMA_MASK
	.align		4
.L_2325:
        /*0018*/ 	.byte	0x03, 0x50
        /*001a*/ 	.short	0x0000


	//----- nvinfo : EIATTR_MAXREG_COUNT
	.align		4
        /*001c*/ 	.byte	0x03, 0x1b
        /*001e*/ 	.short	0x00ff


	//----- nvinfo : EIATTR_NUM_BARRIERS
	.align		4
        /*0020*/ 	.byte	0x02, 0x4c
        /*0022*/ 	.byte	0x01
	.zero		1


	//----- nvinfo : EIATTR_MERCURY_ISA_VERSION
	.align		4
        /*0024*/ 	.byte	0x03, 0x5f
        /*0026*/ 	.short	0x0101


	//----- nvinfo : EIATTR_COOP_GROUP_MASK_REGIDS
	.align		4
        /*0028*/ 	.byte	0x04, 0x29
        /*002a*/ 	.short	(.L_2327 - .L_2326)


	//   ....[0]....
.L_2326:
        /*002c*/ 	.word	0xffffffff


	//   ....[1]....
        /*0030*/ 	.word	0xffffffff


	//   ....[2]....
        /*0034*/ 	.word	0xffffffff


	//   ....[3]....
        /*0038*/ 	.word	0xffffffff


	//   ....[4]....
        /*003c*/ 	.word	0xffffffff


	//   ....[5]....
        /*0040*/ 	.word	0xffffffff


	//   ....[6]....
        /*0044*/ 	.word	0xffffffff


	//   ....[7]....
        /*0048*/ 	.word	0xffffffff


	//   ....[8]....
        /*004c*/ 	.word	0xffffffff


	//   ....[9]....
        /*0050*/ 	.word	0xffffffff


	//----- nvinfo : EIATTR_COOP_GROUP_INSTR_OFFSETS
	.align		4
.L_2327:
        /*0054*/ 	.byte	0x04, 0x28
        /*0056*/ 	.short	(.L_2329 - .L_2328)


	//   ....[0]....
.L_2328:
        /*0058*/ 	.word	0x000018d0


	//   ....[1]....
        /*005c*/ 	.word	0x00001960


	//   ....[2]....
        /*0060*/ 	.word	0x00001980


	//   ....[3]....
        /*0064*/ 	.word	0x000019a0


	//   ....[4]....
        /*0068*/ 	.word	0x000019c0


	//   ....[5]....
        /*006c*/ 	.word	0x000019e0


	//   ....[6]....
        /*0070*/ 	.word	0x00001a00


	//   ....[7]....
        /*0074*/ 	.word	0x00001a30


	//   ....[8]....
        /*0078*/ 	.word	0x00001a50


	//   ....[9]....
        /*007c*/ 	.word	0x00001a80


	//----- nvinfo : EIATTR_VRC_CTA_INIT_COUNT
	.align		4
.L_2329:
        /*0080*/ 	.byte	0x02, 0x4a
	.zero		1
	.zero		1


	//----- nvinfo : EIATTR_EXIT_INSTR_OFFSETS
	.align		4
        /*0084*/ 	.byte	0x04, 0x1c
        /*0086*/ 	.short	(.L_2331 - .L_2330)


	//   ....[0]....
.L_2330:
        /*0088*/ 	.word	0x00008ff0


	//----- nvinfo : EIATTR_MAX_THREADS
	.align		4
.L_2331:
        /*008c*/ 	.byte	0x04, 0x05
        /*008e*/ 	.short	(.L_2333 - .L_2332)
.L_2332:
        /*0090*/ 	.word	0x00000080
        /*0094*/ 	.word	0x00000001
        /*0098*/ 	.word	0x00000001


	//----- nvinfo : EIATTR_CRS_STACK_SIZE
	.align		4
.L_2333:
        /*009c*/ 	.byte	0x04, 0x1e
        /*009e*/ 	.short	(.L_2335 - .L_2334)
.L_2334:
        /*00a0*/ 	.word	0x00000000


	//----- nvinfo : EIATTR_CBANK_PARAM_SIZE
	.align		4
.L_2335:
        /*00a4*/ 	.byte	0x03, 0x19
        /*00a6*/ 	.short	0x0128


	//----- nvinfo : EIATTR_PARAM_CBANK
	.align		4
        /*00a8*/ 	.byte	0x04, 0x0a
        /*00aa*/ 	.short	(.L_2337 - .L_2336)
	.align		4
.L_2336:
        /*00ac*/ 	.word	index@(.nv.constant0._ZN10layer_norm31ln_parallel_residual_bwd_kernelINS_13Kernel_traitsIf6__halffS2_fjLj2560ELj1ELj1ELj4ELj8ENS_18Kernel_traits_baseILj2560EfS2_fS2_fjLj128EEEEELb1ELb0ELb1EEEvNS_9BwdParamsE)
        /*00b0*/ 	.short	0x0380
        /*00b2*/ 	.short	0x0128


	//----- nvinfo : EIATTR_SW_WAR
	.align		4
.L_2337:
        /*00b4*/ 	.byte	0x04, 0x36
        /*00b6*/ 	.short	(.L_2339 - .L_2338)
.L_2338:
        /*00b8*/ 	.word	0x00000008
.L_2339:


//--------------------- .nv.info._ZN10layer_norm22ln_bwd_finalize_kernelINS_22Kernel_traits_finalizeILj2560Ef6__halffS2_fjLb0ELj1024ELj4ENS_18Kernel_traits_baseILj2560EfS2_fS2_fjLj1024EEEEELb0ELb0EEEvNS_9BwdParamsE --------------------------
	.section	.nv.info._ZN10layer_norm22ln_bwd_finalize_kernelINS_22Kernel_traits_finalizeILj2560Ef6__halffS2_fjLb0ELj1024ELj4ENS_18Kernel_traits_baseILj2560EfS2_fS2_fjLj1024EEEEELb0ELb0EEEvNS_9BwdParamsE,"",@"SHT_CUDA_INFO"
	.sectionflags	@""
	.align	4


	//----- nvinfo : EIATTR_CUDA_API_VERSION
	.align		4
        /*0000*/ 	.byte	0x04, 0x37
        /*0002*/ 	.short	(.L_2341 - .L_2340)
.L_2340:
        /*0004*/ 	.word	0x00000082


	//----- nvinfo : EIATTR_KPARAM_INFO
	.align		4
.L_2341:
        /*0008*/ 	.byte	0x04, 0x17
        /*000a*/ 	.short	(.L_2343 - .L_2342)
.L_2342:
        /*000c*/ 	.word	0x00000000
        /*0010*/ 	.short	0x0000
        /*0012*/ 	.short	0x0000
        /*0014*/ 	.byte	0x00, 0xf0, 0xa1, 0x04


	//----- nvinfo : EIATTR_SPARSE_MMA_MASK
	.align		4
.L_2343:
        /*0018*/ 	.byte	0x03, 0x50
        /*001a*/ 	.short	0x0000


	//----- nvinfo : EIATTR_MAXREG_COUNT
	.align		4
        /*001c*/ 	.byte	0x03, 0x1b
        /*001e*/ 	.short	0x0040


	//----- nvinfo : EIATTR_NUM_BARRIERS
	.align		4
        /*0020*/ 	.byte	0x02, 0x4c
        /*0022*/ 	.byte	0x01
	.zero		1


	//----- nvinfo : EIATTR_MERCURY_ISA_VERSION
	.align		4
        /*0024*/ 	.byte	0x03, 0x5f
        /*0026*/ 	.short	0x0101


	//----- nvinfo : EIATTR_COOP_GROUP_MASK_REGIDS
	.align		4
        /*0028*/ 	.byte	0x04, 0x29
        /*002a*/ 	.short	(.L_2345 - .L_2344)


	//   ....[0]....
.L_2344:
        /*002c*/ 	.word	0xffffffff


	//   ....[1]....
        /*0030*/ 	.word	0xffffffff


	//   ....[2]....
        /*0034*/ 	.word	0xffffffff


	//   ....[3]....
        /*0038*/ 	.word	0xffffffff


	//   ....[4]....
        /*003c*/ 	.word	0xffffffff


	//   ....[5]....
        /*0040*/ 	.word	0xffffffff


	//   ....[6]....
        /*0044*/ 	.word	0xffffffff


	//   ....[7]....
        /*0048*/ 	.word	0xffffffff


	//   ....[8]....
        /*004c*/ 	.word	0xffffffff


	//   ....[9]....
        /*0050*/ 	.word	0xffffffff


	//----- nvinfo : EIATTR_COOP_GROUP_INSTR_OFFSETS
	.align		4
.L_2345:
        /*0054*/ 	.byte	0x04, 0x28
        /*0056*/ 	.short	(.L_2347 - .L_2346)


	//   ....[0]....
.L_2346:
        /*0058*/ 	.word	0x000015e0


	//   ....[1]....
        /*005c*/ 	.word	0x000015f0


	//   ....[2]....
        /*0060*/ 	.word	0x00001620


	//   ....[3]....
        /*0064*/ 	.word	0x00001630


	//   ....[4]....
        /*0068*/ 	.word	0x00001660


	//   ....[5]....
        /*006c*/ 	.word	0x00001670


	//   ....[6]....
        /*0070*/ 	.word	0x000016b0


	//   ....[7]....
        /*0074*/ 	.word	0x000016e0


	//   ....[8]....
        /*0078*/ 	.word	0x00001710


	//   ....[9]....
        /*007c*/ 	.word	0x00001720


	//----- nvinfo : EIATTR_VRC_CTA_INIT_COUNT
	.align		4
.L_2347:
        /*0080*/ 	.byte	0x02, 0x4a
	.zero		1
	.zero		1


	//----- nvinfo : EIATTR_EXIT_INSTR_OFFSETS
	.align		4
        /*0084*/ 	.byte	0x04, 0x1c
        /*0086*/ 	.short	(.L_2349 - .L_2348)


	//   ....[0]....
.L_2348:
        /*0088*/ 	.word	0x00000060


	//   ....[1]....
        /*008c*/ 	.word	0x00001780


	//   ....[2]....
        /*0090*/ 	.word	0x000017b0


	//   ....[3]....
        /*0094*/ 	.word	0x00001850


	//----- nvinfo : EIATTR_MAX_THREADS
	.align		4
.L_2349:
        /*0098*/ 	.byte	0x04, 0x05
        /*009a*/ 	.short	(.L_2351 - .L_2350)
.L_2350:
        /*009c*/ 	.word	0x00000400
        /*00a0*/ 	.word	0x00000001
        /*00a4*/ 	.word	0x00000001


	//----- nvinfo : EIATTR_CRS_STACK_SIZE
	.align		4
.L_2351:
        /*00a8*/ 	.byte	0x04, 0x1e
        /*00aa*/ 	.short	(.L_2353 - .L_2352)
.L_2352:
        /*00ac*/ 	.word	0x00000000


	//----- nvinfo : EIATTR_CBANK_PARAM_SIZE
	.align		4
.L_2353:
        /*00b0*/ 	.byte	0x03, 0x19
        /*00b2*/ 	.short	0x0128


	//----- nvinfo : EIATTR_PARAM_CBANK
	.align		4
        /*00b4*/ 	.byte	0x04, 0x0a
        /*00b6*/ 	.short	(.L_2355 - .L_2354)
	.align		4
.L_2354:
        /*00b8*/ 	.word	index@(.nv.constant0._ZN10layer_norm22ln_bwd_finalize_kernelINS_22Kernel_traits_finalizeILj2560Ef6__halffS2_fjLb0ELj1024ELj4ENS_18Kernel_traits_baseILj2560EfS2_fS2_fjLj1024EEEEELb0ELb0EEEvNS_9BwdParamsE)
        /*00bc*/ 	.short	0x0380
        /*00be*/ 	.short	0x0128


	//----- nvinfo : EIATTR_SW_WAR
	.align		4
.L_2355:
        /*00c0*/ 	.byte	0x04, 0x36
        /*00c2*/ 	.short	(.L_2357 - .L_2356)
.L_2356:
        /*00c4*/ 	.word	0x00000008
.L_2357:


//--------------------- .nv.info._ZN10layer_norm40ln_parallel_residual_bwd_finalize_kernelINS_22Kernel_traits_finalizeILj2560Ef6__halffS2_fjLb0ELj1024ELj4ENS_18Kernel_traits_baseILj2560EfS2_fS2_fjLj1024EEEEELb0EEEvNS_9BwdParamsE --------------------------
	.section	.nv.info._ZN10layer_norm40ln_parallel_residual_bwd_finalize_kernelINS_22Kernel_traits_finalizeILj2560Ef6__halffS2_fjLb0ELj1024ELj4ENS_18Kernel_traits_baseILj2560EfS2_fS2_fjLj1024EEEEELb0EEEvNS_9BwdParamsE,"",@"SHT_CUDA_INFO"
	.sectionflags	@""
	.align	4


	//----- nvinfo : EIATTR_CUDA_API_VERSION
	.align		4
        /*0000*/ 	.byte	0x04, 0x37
        /*0002*/ 	.short	(.L_2359 - .L_2358)
.L_2358:
        /*0004*/ 	.word	0x00000082


	//----- nvinfo : EIATTR_KPARAM_INFO
	.align		4
.L_2359:
        /*0008*/ 	.byte	0x04, 0x17
        /*000a*/ 	.short	(.L_2361 - .L_2360)
.L_2360:
        /*000c*/ 	.word	0x00000000
        /*0010*/ 	.short	0x0000
        /*0012*/ 	.short	0x0000
        /*0014*/ 	.byte	0x00, 0xf0, 0xa1, 0x04


	//----- nvinfo : EIATTR_SPARSE_MMA_MASK
	.align		4
.L_2361:
        /*0018*/ 	.byte	0x03, 0x50
        /*001a*/ 	.short	0x0000


	//----- nvinfo : EIATTR_MAXREG_COUNT
	.align		4
        /*001c*/ 	.byte	0x03, 0x1b
        /*001e*/ 	.short	0x0040


	//----- nvinfo : EIATTR_NUM_BARRIERS
	.align		4
        /*0020*/ 	.byte	0x02, 0x4c
        /*0022*/ 	.byte	0x01
	.zero		1


	//----- nvinfo : EIATTR_MERCURY_ISA_VERSION
	.align		4
        /*0024*/ 	.byte	0x03, 0x5f
        /*0026*/ 	.short	0x0101


	//----- nvinfo : EIATTR_COOP_GROUP_MASK_REGIDS
	.align		4
        /*0028*/ 	.byte	0x04, 0x29
        /*002a*/ 	.short	(.L_2363 - .L_2362)


	//   ....[0]....
.L_2362:
        /*002c*/ 	.word	0xffffffff


	//   ....[1]....
        /*0030*/ 	.word	0xffffffff


	//   ....[2]....
        /*0034*/ 	.word	0xffffffff


	//   ....[3]....
        /*0038*/ 	.word	0xffffffff


	//   ....[4]....
        /*003c*/ 	.word	0xffffffff


	//   ....[5]....
        /*0040*/ 	.word	0xffffffff


	//   ....[6]....
        /*0044*/ 	.word	0xffffffff


	//   ....[7]....
        /*0048*/ 	.word	0xffffffff


	//   ....[8]....
        /*004c*/ 	.word	0xffffffff


	//   ....[9]....
        /*0050*/ 	.word	0xffffffff


	//   ....[10]....
        /*0054*/ 	.word	0xffffffff


	//   ....[11]....
        /*0058*/ 	.word	0xffffffff


	//   ....[12]....
        /*005c*/ 	.word	0xffffffff


	//   ....[13]....
        /*0060*/ 	.word	0xffffffff


	//   ....[14]....
        /*0064*/ 	.word	0xffffffff


	//   ....[15]....
        /*0068*/ 	.word	0xffffffff


	//   ....[16]....
        /*006c*/ 	.word	0xffffffff


	//   ....[17]....
        /*0070*/ 	.word	0xffffffff


	//   ....[18]....
        /*0074*/ 	.word	0xffffffff


	//   ....[19]....
        /*0078*/ 	.word	0xffffffff


	//----- nvinfo : EIATTR_COOP_GROUP_INSTR_OFFSETS
	.align		4
.L_2363:
        /*007c*/ 	.byte	0x04, 0x28
        /*007e*/ 	.short	(.L_2365 - .L_2364)


	//   ....[0]....
.L_2364:
        /*0080*/ 	.word	0x000013b0


	//   ....[1]....
        /*0084*/ 	.word	0x000013c0


	//   ....[2]....
        /*0088*/ 	.word	0x000013d0


	//   ....[3]....
        /*008c*/ 	.word	0x000013e0


	//   ....[4]....
        /*0090*/ 	.word	0x00001410


	//   ....[5]....
        /*0094*/ 	.word	0x00001430


	//   ....[6]....
        /*0098*/ 	.word	0x00001450


	//   ....[7]....
        /*009c*/ 	.word	0x00001460


	//   ....[8]....
        /*00a0*/ 	.word	0x000014a0


	//   ....[9]....
        /*00a4*/ 	.word	0x000014c0


	//   ....[10]....
        /*00a8*/ 	.word	0x000014d0


	//   ....[11]....
        /*00ac*/ 	.word	0x000014e0


	//   ....[12]....
        /*00b0*/ 	.word	0x00001510


	//   ....[13]....
        /*00b4*/ 	.word	0x00001530


	//   ....[14]....
        /*00b8*/ 	.word	0x00001550


	//   ....[15]....
        /*00bc*/ 	.word	0x00001560


	//   ....[16]....
        /*00c0*/ 	.word	0x000015a0


	//   ....[17]....
        /*00c4*/ 	.word	0x000015d0


	//   ....[18]....
        /*00c8*/ 	.word	0x00001600


	//   ....[19]....
        /*00cc*/ 	.word	0x00001610


	//----- nvinfo : EIATTR_VRC_CTA_INIT_COUNT
	.align		4
.L_2365:
        /*00d0*/ 	.byte	0x02, 0x4a
	.zero		1
	.zero		1


	//----- nvinfo : EIATTR_EXIT_INSTR_OFFSETS
	.align		4
        /*00d4*/ 	.byte	0x04, 0x1c
        /*00d6*/ 	.short	(.L_2367 - .L_2366)


	//   ....[0]....
.L_2366:
        /*00d8*/ 	.word	0x00000060


	//   ....[1]....
        /*00dc*/ 	.word	0x000016b0


	//   ....[2]....
        /*00e0*/ 	.word	0x000016e0


	//   ....[3]....
        /*00e4*/ 	.word	0x00001800


	//----- nvinfo : EIATTR_MAX_THREADS
	.align		4
.L_2367:
        /*00e8*/ 	.byte	0x04, 0x05
        /*00ea*/ 	.short	(.L_2369 - .L_2368)
.L_2368:
        /*00ec*/ 	.word	0x00000400
        /*00f0*/ 	.word	0x00000001
        /*00f4*/ 	.word	0x00000001


	//----- nvinfo : EIATTR_CRS_STACK_SIZE
	.align		4
.L_2369:
        /*00f8*/ 	.byte	0x04, 0x1e
        /*00fa*/ 	.short	(.L_2371 - .L_2370)
.L_2370:
        /*00fc*/ 	.word	0x00000000


	//----- nvinfo : EIATTR_CBANK_PARAM_SIZE
	.align		4
.L_2371:
        /*0100*/ 	.byte	0x03, 0x19
        /*0102*/ 	.short	0x0128


	//----- nvinfo : EIATTR_PARAM_CBANK
	.align		4
        /*0104*/ 	.byte	0x04, 0x0a
        /*0106*/ 	.short	(.L_2373 - .L_2372)
	.align		4
.L_2372:
        /*0108*/ 	.word	index@(.nv.constant0._ZN10layer_norm40ln_parallel_residual_bwd_finalize_kernelINS_22Kernel_traits_finalizeILj2560Ef6__halffS2_fjLb0ELj1024ELj4ENS_18Kernel_traits_baseILj2560EfS2_fS2_fjLj1024EEEEELb0EEEvNS_9BwdParamsE)
        /*010c*/ 	.short	0x0380
        /*010e*/ 	.short	0x0128


	//----- nvinfo : EIATTR_SW_WAR
	.align		4
.L_2373:
        /*0110*/ 	.byte	0x04, 0x36
        /*0112*/ 	.short	(.L_2375 - .L_2374)
.L_2374:
        /*0114*/ 	.word	0x00000008
.L_2375:


//--------------------- .nv.info._ZN10layer_norm31ln_parallel_residual_bwd_kernelINS_13Kernel_traitsIf6__halffS2_fjLj2560ELj1ELj1ELj4ELj8ENS_18Kernel_traits_baseILj2560EfS2_fS2_fjLj128EEEEELb1ELb1ELb0EEEvNS_9BwdParamsE --------------------------
	.section	.nv.info._ZN10layer_norm31ln_parallel_residual_bwd_kernelINS_13Kernel_traitsIf6__halffS2_fjLj2560ELj1ELj1ELj4ELj8ENS_18Kernel_traits_baseILj2560EfS2_fS2_fjLj128EEEEELb1ELb1ELb0EEEvNS_9BwdParamsE,"",@"SHT_CUDA_INFO"
	.sectionflags	@""
	.align	4


	//----- nvinfo : EIATTR_CUDA_API_VERSION
	.align		4
        /*0000*/ 	.byte	0x04, 0x37
        /*0002*/ 	.short	(.L_2377 - .L_2376)
.L_2376:
        /*0004*/ 	.word	0x00000082


	//----- nvinfo : EIATTR_KPARAM_INFO
	.align		4
.L_2377:
        /*0008*/ 	.byte	0x04, 0x17
        /*000a*/ 	.short	(.L_2379 - .L_2378)
.L_2378:
        /*000c*/ 	.word	0x00000000
        /*0010*/ 	.short	0x0000
        /*0012*/ 	.short	0x0000
        /*0014*/ 	.byte	0x00, 0xf0, 0xa1, 0x04


	//----- nvinfo : EIATTR_SPARSE_MMA_MASK
	.align		4
.L_2379:
        /*0018*/ 	.byte	0x03, 0x50
        /*001a*/ 	.short	0x0000


	//----- nvinfo : EIATTR_MAXREG_COUNT
	.align		4
        /*001c*/ 	.byte	0x03, 0x1b
        /*001e*/ 	.short	0x00ff


	//----- nvinfo : EIATTR_NUM_BARRIERS
	.align		4
        /*0020*/ 	.byte	0x02, 0x4c
        /*0022*/ 	.byte	0x01
	.zero		1


	//----- nvinfo : EIATTR_MERCURY_ISA_VERSION
	.align		4
        /*0024*/ 	.byte	0x03, 0x5f
        /*0026*/ 	.short	0x0101


	//----- nvinfo : EIATTR_COOP_GROUP_MASK_REGIDS
	.align		4
        /*0028*/ 	.byte	0x04, 0x29
        /*002a*/ 	.short	(.L_2381 - .L_2380)


	//   ....[0]....
.L_2380:
        /*002c*/ 	.word	0xffffffff


	//   ....[1]....
        /*0030*/ 	.word	0xffffffff


	//   ....[2]....
        /*0034*/ 	.word	0xffffffff


	//   ....[3]....
        /*0038*/ 	.word	0xffffffff


	//   ....[4]....
        /*003c*/ 	.word	0xffffffff


	//   ....[5]....
        /*0040*/ 	.word	0xffffffff


	//   ....[6]....
        /*0044*/ 	.word	0xffffffff


	//   ....[7]....
        /*0048*/ 	.word	0xffffffff


	//   ....[8]....
        /*004c*/ 	.word	0xffffffff


	//   ....[9]....
        /*0050*/ 	.word	0xffffffff


	//----- nvinfo : EIATTR_COOP_GROUP_INSTR_OFFSETS
	.align		4
.L_2381:
        /*0054*/ 	.byte	0x04, 0x28
        /*0056*/ 	.short	(.L_2383 - .L_2382)


	//   ....[0]....
.L_2382:
        /*0058*/ 	.word	0x00001960


	//   ....[1]....
        /*005c*/ 	.word	0x00001980


	//   ....[2]....
        /*0060*/ 	.word	0x000019c0


	//   ....[3]....
        /*0064*/ 	.word	0x000019d0


	//   ....[4]....
        /*0068*/ 	.word	0x00001a10


	//   ....[5]....
        /*006c*/ 	.word	0x00001a20


	//   ....[6]....
        /*0070*/ 	.word	0x00001a50


	//   ....[7]....
        /*0074*/ 	.word	0x00001a60


	//   ....[8]....
        /*0078*/ 	.word	0x00001a90


	//   ....[9]....
        /*007c*/ 	.word	0x00001aa0


	//----- nvinfo : EIATTR_VRC_CTA_INIT_COUNT
	.align		4
.L_2383:
        /*0080*/ 	.byte	0x02, 0x4a
	.zero		1
	.zero		1


	//----- nvinfo : EIATTR_EXIT_INSTR_OFFSETS
	.align		4
        /*0084*/ 	.byte	0x04, 0x1c
        /*0086*/ 	.short	(.L_2385 - .L_2384)


	//   ....[0]....
.L_2384:
        /*0088*/ 	.word	0x00008ac0


	//   ....[1]....
        /*008c*/ 	.word	0x00008b40


	//----- nvinfo : EIATTR_MAX_THREADS
	.align		4
.L_2385:
        /*0090*/ 	.byte	0x04, 0x05
        /*0092*/ 	.short	(.L_2387 - .L_2386)
.L_2386:
        /*0094*/ 	.word	0x00000080
        /*0098*/ 	.word	0x00000001
        /*009c*/ 	.word	0x00000001


	//----- nvinfo : EIATTR_CRS_STACK_SIZE
	.align		4
.L_2387:
        /*00a0*/ 	.byte	0x04, 0x1e
        /*00a2*/ 	.short	(.L_2389 - .L_2388)
.L_2388:
        /*00a4*/ 	.word	0x00000000


	//----- nvinfo : EIATTR_CBANK_PARAM_SIZE
	.align		4
.L_2389:
        /*00a8*/ 	.byte	0x03, 0x19
        /*00aa*/ 	.short	0x0128


	//----- nvinfo : EIATTR_PARAM_CBANK
	.align		4
        /*00ac*/ 	.byte	0x04, 0x0a
        /*00ae*/ 	.short	(.L_2391 - .L_2390)
	.align		4
.L_2390:
        /*00b0*/ 	.word	index@(.nv.constant0._ZN10layer_norm31ln_parallel_residual_bwd_kernelINS_13Kernel_traitsIf6__halffS2_fjLj2560ELj1ELj1ELj4ELj8ENS_18Kernel_traits_baseILj2560EfS2_fS2_fjLj128EEEEELb1ELb1ELb0EEEvNS_9BwdParamsE)
        /*00b4*/ 	.short	0x0380
        /*00b6*/ 	.short	0x0128


	//----- nvinfo : EIATTR_SW_WAR
	.align		4
.L_2391:
        /*00b8*/ 	.byte	0x04, 0x36
        /*00ba*/ 	.short	(.L_2393 - .L_2392)
.L_2392:
        /*00bc*/ 	.word	0x00000008
.L_2393:


//--------------------- .nv.info._ZN10layer_norm22ln_bwd_finalize_kernelINS_22Kernel_traits_finalizeILj2560Ef6__halffS2_fjLb0ELj1024ELj4ENS_18Kernel_traits_baseILj2560EfS2_fS2_fjLj1024EEEEELb0ELb1EEEvNS_9BwdParamsE --------------------------
	.section	.nv.info._ZN10layer_norm22ln_bwd_finalize_kernelINS_22Kernel_traits_finalizeILj2560Ef6__halffS2_fjLb0ELj1024ELj4ENS_18Kernel_traits_baseILj2560EfS2_fS2_fjLj1024EEEEELb0ELb1EEEvNS_9BwdParamsE,"",@"SHT_CUDA_INFO"
	.sectionflags	@""
	.align	4


	//----- nvinfo : EIATTR_CUDA_API_VERSION
	.align		4
        /*0000*/ 	.byte	0x04, 0x37
        /*0002*/ 	.short	(.L_2395 - .L_2394)
.L_2394:
        /*0004*/ 	.word	0x00000082


	//----- nvinfo : EIATTR_KPARAM_INFO
	.align		4
.L_2395:
        /*0008*/ 	.byte	0x04, 0x17
        /*000a*/ 	.short	(.L_2397 - .L_2396)
.L_2396:
        /*000c*/ 	.word	0x00000000
        /*0010*/ 	.short	0x0000
        /*0012*/ 	.short	0x0000
        /*0014*/ 	.byte	0x00, 0xf0, 0xa1, 0x04


	//----- nvinfo : EIATTR_SPARSE_MMA_MASK
	.align		4
.L_2397:
        /*0018*/ 	.byte	0x03, 0x50
        /*001a*/ 	.short	0x0000


	//----- nvinfo : EIATTR_MAXREG_COUNT
	.align		4
        /*001c*/ 	.byte	0x03, 0x1b
        /*001e*/ 	.short	0x0040


	//----- nvinfo : EIATTR_NUM_BARRIERS
	.align		4
        /*0020*/ 	.byte	0x02, 0x4c
        /*0022*/ 	.byte	0x01
	.zero		1


	//----- nvinfo : EIATTR_MERCURY_ISA_VERSION
	.align		4
        /*0024*/ 	.byte	0x03, 0x5f
        /*0026*/ 	.short	0x0101


	//----- nvinfo : EIATTR_COOP_GROUP_MASK_REGIDS
	.align		4
        /*0028*/ 	.byte	0x04, 0x29
        /*002a*/ 	.short	(.L_2399 - .L_2398)


	//   ....[0]....
.L_2398:
        /*002c*/ 	.word	0xffffffff


	//   ....[1]....
        /*0030*/ 	.word	0xffffffff


	//   ....[2]....
        /*0034*/ 	.word	0xffffffff


	//   ....[3]....
        /*0038*/ 	.word	0xffffffff


	//   ....[4]....
        /*003c*/ 	.word	0xffffffff


	//   ....[5]....
        /*0040*/ 	.word	0xffffffff


	//   ....[6]....
        /*0044*/ 	.word	0xffffffff


	//   ....[7]....
        /*0048*/ 	.word	0xffffffff


	//   ....[8]....
        /*004c*/ 	.word	0xffffffff


	//   ....[9]....
        /*0050*/ 	.word	0xffffffff


	//----- nvinfo : EIATTR_COOP_GROUP_INSTR_OFFSETS
	.align		4
.L_2399:
        /*0054*/ 	.byte	0x04, 0x28
        /*0056*/ 	.short	(.L_2401 - .L_2400)


	//   ....[0]....
.L_2400:
        /*0058*/ 	.word	0x00001630


	//   ....[1]....
        /*005c*/ 	.word	0x00001640


	//   ....[2]....
        /*0060*/ 	.word	0x00001670


	//   ....[3]....
        /*0064*/ 	.word	0x00001680


	//   ....[4]....
        /*0068*/ 	.word	0x000016b0


	//   ....[5]....
        /*006c*/ 	.word	0x000016c0


	//   ....[6]....
        /*0070*/ 	.word	0x000016f0


	//   ....[7]....
        /*0074*/ 	.word	0x00001710


	//   ....[8]....
        /*0078*/ 	.word	0x00001740


	//   ....[9]....
        /*007c*/ 	.word	0x00001750


	//----- nvinfo : EIATTR_VRC_CTA_INIT_COUNT
	.align		4
.L_2401:
        /*0080*/ 	.byte	0x02, 0x4a
	.zero		1
	.zero		1


	//----- nvinfo : EIATTR_EXIT_INSTR_OFFSETS
	.align		4
        /*0084*/ 	.byte	0x04, 0x1c
        /*0086*/ 	.short	(.L_2403 - .L_2402)


	//   ....[0]....
.L_2402:
        /*0088*/ 	.word	0x00000070


	//   ....[1]....
        /*008c*/ 	.word	0x000017b0


	//   ....[2]....
        /*0090*/ 	.word	0x00001860


	//----- nvinfo : EIATTR_MAX_THREADS
	.align		4
.L_2403:
        /*0094*/ 	.byte	0x04, 0x05
        /*0096*/ 	.short	(.L_2405 - .L_2404)
.L_2404:
        /*0098*/ 	.word	0x00000400
        /*009c*/ 	.word	0x00000001
        /*00a0*/ 	.word	0x00000001


	//----- nvinfo : EIATTR_CRS_STACK_SIZE
	.align		4
.L_2405:
        /*00a4*/ 	.byte	0x04, 0x1e
        /*00a6*/ 	.short	(.L_2407 - .L_2406)
.L_2406:
        /*00a8*/ 	.word	0x00000000


	//----- nvinfo : EIATTR_CBANK_PARAM_SIZE
	.align		4
.L_2407:
        /*00ac*/ 	.byte	0x03, 0x19
        /*00ae*/ 	.short	0x0128


	//----- nvinfo : EIATTR_PARAM_CBANK
	.align		4
        /*00b0*/ 	.byte	0x04, 0x0a
        /*00b2*/ 	.short	(.L_2409 - .L_2408)
	.align		4
.L_2408:
        /*00b4*/ 	.word	index@(.nv.constant0._ZN10layer_norm22ln_bwd_finalize_kernelINS_22Kernel_traits_finalizeILj2560Ef6__halffS2_fjLb0ELj1024ELj4ENS_18Kernel_traits_baseILj2560EfS2_fS2_fjLj1024EEEEELb0ELb1EEEvNS_9BwdParamsE)
        /*00b8*/ 	.short	0x0380
        /*00ba*/ 	.short	0x0128


	//----- nvinfo : EIATTR_SW_WAR
	.align		4
.L_2409:
        /*00bc*/ 	.byte	0x04, 0x36
        /*00be*/ 	.short	(.L_2411 - .L_2410)
.L_2410:
        /*00c0*/ 	.word	0x00000008
.L_2411:


//--------------------- .nv.info._ZN10layer_norm40ln_parallel_residual_bwd_finalize_kernelINS_22Kernel_traits_finalizeILj2560Ef6__halffS2_fjLb0ELj1024ELj4ENS_18Kernel_traits_baseILj2560EfS2_fS2_fjLj1024EEEEELb1EEEvNS_9BwdParamsE --------------------------
	.section	.nv.info._ZN10layer_norm40ln_parallel_residual_bwd_finalize_kernelINS_22Kernel_traits_finalizeILj2560Ef6__halffS2_fjLb0ELj1024ELj4ENS_18Kernel_traits_baseILj2560EfS2_fS2_fjLj1024EEEEELb1EEEvNS_9BwdParamsE,"",@"SHT_CUDA_INFO"
	.sectionflags	@""
	.align	4


	//----- nvinfo : EIATTR_CUDA_API_VERSION
	.align		4
        /*0000*/ 	.byte	0x04, 0x37
        /*0002*/ 	.short	(.L_2413 - .L_2412)
.L_2412:
        /*0004*/ 	.word	0x00000082


	//----- nvinfo : EIATTR_KPARAM_INFO
	.align		4
.L_2413:
        /*0008*/ 	.byte	0x04, 0x17
        /*000a*/ 	.short	(.L_2415 - .L_2414)
.L_2414:
        /*000c*/ 	.word	0x00000000
        /*0010*/ 	.short	0x0000
        /*0012*/ 	.short	0x0000
        /*0014*/ 	.byte	0x00, 0xf0, 0xa1, 0x04


	//----- nvinfo : EIATTR_SPARSE_MMA_MASK
	.align		4
.L_2415:
        /*0018*/ 	.byte	0x03, 0x50
        /*001a*/ 	.short	0x0000


	//----- nvinfo : EIATTR_MAXREG_COUNT
	.align		4
        /*001c*/ 	.byte	0x03, 0x1b
        /*001e*/ 	.short	0x0040


	//----- nvinfo : EIATTR_NUM_BARRIERS
	.align		4
        /*0020*/ 	.byte	0x02, 0x4c
        /*0022*/ 	.byte	0x01
	.zero		1


	//----- nvinfo : EIATTR_MERCURY_ISA_VERSION
	.align		4
        /*0024*/ 	.byte	0x03, 0x5f
        /*0026*/ 	.short	0x0101


	//----- nvinfo : EIATTR_COOP_GROUP_MASK_REGIDS
	.align		4
        /*0028*/ 	.byte	0x04, 0x29
        /*002a*/ 	.short	(.L_2417 - .L_2416)


	//   ....[0]....
.L_2416:
        /*002c*/ 	.word	0xffffffff


	//   ....[1]....
        /*0030*/ 	.word	0xffffffff


	//   ....[2]....
        /*0034*/ 	.word	0xffffffff


	//   ....[3]....
        /*0038*/ 	.word	0xffffffff


	//   ....[4]....
        /*003c*/ 	.word	0xffffffff


	//   ....[5]....
        /*0040*/ 	.word	0xffffffff


	//   ....[6]....
        /*0044*/ 	.word	0xffffffff


	//   ....[7]....
        /*0048*/ 	.word	0xffffffff


	//   ....[8]....
        /*004c*/ 	.word	0xffffffff


	//   ....[9]....
        /*0050*/ 	.word	0xffffffff


	//   ....[10]....
        /*0054*/ 	.word	0xffffffff


	//   ....[11]....
        /*0058*/ 	.word	0xffffffff


	//   ....[12]....
        /*005c*/ 	.word	0xffffffff


	//   ....[13]....
        /*0060*/ 	.word	0xffffffff


	//   ....[14]....
        /*0064*/ 	.word	0xffffffff


	//   ....[15]....
        /*0068*/ 	.word	0xffffffff


	//   ....[16]....
        /*006c*/ 	.word	0xffffffff


	//   ....[17]....
        /*0070*/ 	.word	0xffffffff


	//   ....[18]....
        /*0074*/ 	.word	0xffffffff


	//   ....[19]....
        /*0078*/ 	.word	0xffffffff


	//----- nvinfo : EIATTR_COOP_GROUP_INSTR_OFFSETS
	.align		4
.L_2417:
        /*007c*/ 	.byte	0x04, 0x28
        /*007e*/ 	.short	(.L_2419 - .L_2418)


	//   ....[0]....
.L_2418:
        /*0080*/ 	.word	0x00001410


	//   ....[1]....
        /*0084*/ 	.word	0x00001420


	//   ....[2]....
        /*0088*/ 	.word	0x00001430


	//   ....[3]....
        /*008c*/ 	.word	0x00001440


	//   ....[4]....
        /*0090*/ 	.word	0x00001470


	//   ....[5]....
        /*0094*/ 	.word	0x00001490


	//   ....[6]....
        /*0098*/ 	.word	0x000014b0


	//   ....[7]....
        /*009c*/ 	.word	0x000014c0


	//   ....[8]....
        /*00a0*/ 	.word	0x000014f0


	//   ....[9]....
        /*00a4*/ 	.word	0x00001510


	//   ....[10]....
        /*00a8*/ 	.word	0x00001530


	//   ....[11]....
        /*00ac*/ 	.word	0x00001540


	//   ....[12]....
        /*00b0*/ 	.word	0x00001570


	//   ....[13]....
        /*00b4*/ 	.word	0x00001590


	//   ....[14]....
        /*00b8*/ 	.word	0x000015b0


	//   ....[15]....
        /*00bc*/ 	.word	0x000015c0


	//   ....[16]....
        /*00c0*/ 	.word	0x000015f0


	//   ....[17]....
        /*00c4*/ 	.word	0x00001620


	//   ....[18]....
        /*00c8*/ 	.word	0x00001630


	//   ....[19]....
        /*00cc*/ 	.word	0x00001640


	//----- nvinfo : EIATTR_VRC_CTA_INIT_COUNT
	.align		4
.L_2419:
        /*00d0*/ 	.byte	0x02, 0x4a
	.zero		1
	.zero		1


	//----- nvinfo : EIATTR_EXIT_INSTR_OFFSETS
	.align		4
        /*00d4*/ 	.byte	0x04, 0x1c
        /*00d6*/ 	.short	(.L_2421 - .L_2420)


	//   ....[0]....
.L_2420:
        /*00d8*/ 	.word	0x00000060


	//   ....[1]....
        /*00dc*/ 	.word	0x000016e0


	//   ....[2]....
        /*00e0*/ 	.word	0x00001810


	//----- nvinfo : EIATTR_MAX_THREADS
	.align		4
.L_2421:
        /*00e4*/ 	.byte	0x04, 0x05
        /*00e6*/ 	.short	(.L_2423 - .L_2422)
.L_2422:
        /*00e8*/ 	.word	0x00000400
        /*00ec*/ 	.word	0x00000001
        /*00f0*/ 	.word	0x00000001


	//----- nvinfo : EIATTR_CRS_STACK_SIZE
	.align		4
.L_2423:
        /*00f4*/ 	.byte	0x04, 0x1e
        /*00f6*/ 	.short	(.L_2425 - .L_2424)
.L_2424:
        /*00f8*/ 	.word	0x00000000


	//----- nvinfo : EIATTR_CBANK_PARAM_SIZE
	.align		4
.L_2425:
        /*00fc*/ 	.byte	0x03, 0x19
        /*00fe*/ 	.short	0x0128


	//----- nvinfo : EIATTR_PARAM_CBANK
	.align		4
        /*0100*/ 	.byte	0x04, 0x0a
        /*0102*/ 	.short	(.L_2427 - .L_2426)
	.align		4
.L_2426:
        /*0104*/ 	.word	index@(.nv.constant0._ZN10layer_norm40ln_parallel_residual_bwd_finalize_kernelINS_22Kernel_traits_finalizeILj2560Ef6__halffS2_fjLb0ELj1024ELj4ENS_18Kernel_traits_baseILj2560EfS2_fS2_fjLj1024EEEEELb1EEEvNS_9BwdParamsE)
        /*0108*/ 	.short	0x0380
        /*010a*/ 	.short	0x0128


	//----- nvinfo : EIATTR_SW_WAR
	.align		4
.L_2427:
        /*010c*/ 	.byte	0x04, 0x36
        /*010e*/ 	.short	(.L_2429 - .L_2428)
.L_2428:
        /*0110*/ 	.word	0x00000008
.L_2429:


//--------------------- .nv.info._ZN10layer_norm31ln_parallel_residual_bwd_kernelINS_13Kernel_traitsIf6__halffS2_fjLj2560ELj1ELj1ELj4ELj8ENS_18Kernel_traits_baseILj2560EfS2_fS2_fjLj128EEEEELb1ELb1ELb1EEEvNS_9BwdParamsE --------------------------
	.section	.nv.info._ZN10layer_norm31ln_parallel_residual_bwd_kernelINS_13Kernel_traitsIf6__halffS2_fjLj2560ELj1ELj1ELj4ELj8ENS_18Kernel_traits_baseILj2560EfS2_fS2_fjLj128EEEEELb1ELb1ELb1EEEvNS_9BwdParamsE,"",@"SHT_CUDA_INFO"
	.sectionflags	@""
	.align	4


	//----- nvinfo : EIATTR_CUDA_API_VERSION
	.align		4
        /*0000*/ 	.byte	0x04, 0x37
        /*0002*/ 	.short	(.L_2431 - .L_2430)
.L_2430:
        /*0004*/ 	.word	0x00000082


	//----- nvinfo : EIATTR_KPARAM_INFO
	.align		4
.L_2431:
        /*0008*/ 	.byte	0x04, 0x17
        /*000a*/ 	.short	(.L_2433 - .L_2432)
.L_2432:
        /*000c*/ 	.word	0x00000000
        /*0010*/ 	.short	0x0000
        /*0012*/ 	.short	0x0000
        /*0014*/ 	.byte	0x00, 0xf0, 0xa1, 0x04


	//----- nvinfo : EIATTR_SPARSE_MMA_MASK
	.align		4
.L_2433:
        /*0018*/ 	.byte	0x03, 0x50
        /*001a*/ 	.short	0x0000


	//----- nvinfo : EIATTR_MAXREG_COUNT
	.align		4
        /*001c*/ 	.byte	0x03, 0x1b
        /*001e*/ 	.short	0x00ff


	//----- nvinfo : EIATTR_NUM_BARRIERS
	.align		4
        /*0020*/ 	.byte	0x02, 0x4c
        /*0022*/ 	.byte	0x01
	.zero		1


	//----- nvinfo : EIATTR_MERCURY_ISA_VERSION
	.align		4
        /*0024*/ 	.byte	0x03, 0x5f
        /*0026*/ 	.short	0x0101


	//----- nvinfo : EIATTR_COOP_GROUP_MASK_REGIDS
	.align		4
        /*0028*/ 	.byte	0x04, 0x29
        /*002a*/ 	.short	(.L_2435 - .L_2434)


	//   ....[0]....
.L_2434:
        /*002c*/ 	.word	0xffffffff


	//   ....[1]....
        /*0030*/ 	.word	0xffffffff


	//   ....[2]....
        /*0034*/ 	.word	0xffffffff


	//   ....[3]....
        /*0038*/ 	.word	0xffffffff


	//   ....[4]....
        /*003c*/ 	.word	0xffffffff


	//   ....[5]....
        /*0040*/ 	.word	0xffffffff


	//   ....[6]....
        /*0044*/ 	.word	0xffffffff


	//   ....[7]....
        /*0048*/ 	.word	0xffffffff


	//   ....[8]....
        /*004c*/ 	.word	0xffffffff


	//   ....[9]....
        /*0050*/ 	.word	0xffffffff


	//----- nvinfo : EIATTR_COOP_GROUP_INSTR_OFFSETS
	.align		4
.L_2435:
        /*0054*/ 	.byte	0x04, 0x28
        /*0056*/ 	.short	(.L_2437 - .L_2436)


	//   ....[0]....
.L_2436:
        /*0058*/ 	.word	0x000012d0


	//   ....[1]....
        /*005c*/ 	.word	0x00001380


	//   ....[2]....
        /*0060*/ 	.word	0x00001390


	//   ....[3]....
        /*0064*/ 	.word	0x000013b0


	//   ....[4]....
        /*0068*/ 	.word	0x000013d0


	//   ....[5]....
        /*006c*/ 	.word	0x000013f0


	//   ....[6]....
        /*0070*/ 	.word	0x00001410


	//   ....[7]....
        /*0074*/ 	.word	0x00001440


	//   ....[8]....
        /*0078*/ 	.word	0x00001480


	//   ....[9]....
        /*007c*/ 	.word	0x000014a0


	//----- nvinfo : EIATTR_VRC_CTA_INIT_COUNT
	.align		4
.L_2437:
        /*0080*/ 	.byte	0x02, 0x4a
	.zero		1
	.zero		1


	//----- nvinfo : EIATTR_EXIT_INSTR_OFFSETS
	.align		4
        /*0084*/ 	.byte	0x04, 0x1c
        /*0086*/ 	.short	(.L_2439 - .L_2438)


	//   ....[0]....
.L_2438:
        /*0088*/ 	.word	0x00008330


	//----- nvinfo : EIATTR_MAX_THREADS
	.align		4
.L_2439:
        /*008c*/ 	.byte	0x04, 0x05
        /*008e*/ 	.short	(.L_2441 - .L_2440)
.L_2440:
        /*0090*/ 	.word	0x00000080
        /*0094*/ 	.word	0x00000001
        /*0098*/ 	.word	0x00000001


	//----- nvinfo : EIATTR_CRS_STACK_SIZE
	.align		4
.L_2441:
        /*009c*/ 	.byte	0x04, 0x1e
        /*009e*/ 	.short	(.L_2443 - .L_2442)
.L_2442:
        /*00a0*/ 	.word	0x00000000


	//----- nvinfo : EIATTR_CBANK_PARAM_SIZE
	.align		4
.L_2443:
        /*00a4*/ 	.byte	0x03, 0x19
        /*00a6*/ 	.short	0x0128


	//----- nvinfo : EIATTR_PARAM_CBANK
	.align		4
        /*00a8*/ 	.byte	0x04, 0x0a
        /*00aa*/ 	.short	(.L_2445 - .L_2444)
	.align		4
.L_2444:
        /*00ac*/ 	.word	index@(.nv.constant0._ZN10layer_norm31ln_parallel_residual_bwd_kernelINS_13Kernel_traitsIf6__halffS2_fjLj2560ELj1ELj1ELj4ELj8ENS_18Kernel_traits_baseILj2560EfS2_fS2_fjLj128EEEEELb1ELb1ELb1EEEvNS_9BwdParamsE)
        /*00b0*/ 	.short	0x0380
        /*00b2*/ 	.short	0x0128


	//----- nvinfo : EIATTR_SW_WAR
	.align		4
.L_2445:
        /*00b4*/ 	.byte	0x04, 0x36
        /*00b6*/ 	.short	(.L_2447 - .L_2446)
.L_2446:
        /*00b8*/ 	.word	0x00000008
.L_2447:


//--------------------- .nv.info._ZN10layer_norm31ln_parallel_residual_bwd_kernelINS_13Kernel_traitsI6__halfffffjLj2560ELj1ELj1ELj4ELj16ENS_18Kernel_traits_baseILj2560ES2_ffffjLj128EEEEELb0ELb0ELb0EEEvNS_9BwdParamsE --------------------------
	.section	.nv.info._ZN10layer_norm31ln_parallel_residual_bwd_kernelINS_13Kernel_traitsI6__halfffffjLj2560ELj1ELj1ELj4ELj16ENS_18Kernel_traits_baseILj2560ES2_ffffjLj128EEEEELb0ELb0ELb0EEEvNS_9BwdParamsE,"",@"SHT_CUDA_INFO"
	.sectionflags	@""
	.align	4


	//----- nvinfo : EIATTR_CUDA_API_VERSION
	.align		4
        /*0000*/ 	.byte	0x04, 0x37
        /*0002*/ 	.short	(.L_2449 - .L_2448)
.L_2448:
        /*0004*/ 	.word	0x00000082


	//----- nvinfo : EIATTR_KPARAM_INFO
	.align		4
.L_2449:
        /*0008*/ 	.byte	0x04, 0x17
        /*000a*/ 	.short	(.L_2451 - .L_2450)
.L_2450:
        /*000c*/ 	.word	0x00000000
        /*0010*/ 	.short	0x0000
        /*0012*/ 	.short	0x0000
        /*0014*/ 	.byte	0x00, 0xf0, 0xa1, 0x04


	//----- nvinfo : EIATTR_SPARSE_MMA_MASK
	.align		4
.L_2451:
        /*0018*/ 	.byte	0x03, 0x50
        /*001a*/ 	.short	0x0000


	//----- nvinfo : EIATTR_MAXREG_COUNT
	.align		4
        /*001c*/ 	.byte	0x03, 0x1b
        /*001e*/ 	.short	0x00ff


	//----- nvinfo : EIATTR_NUM_BARRIERS
	.align		4
        /*0020*/ 	.byte	0x02, 0x4c
        /*0022*/ 	.byte	0x01
	.zero		1


	//----- nvinfo : EIATTR_MERCURY_ISA_VERSION
	.align		4
        /*0024*/ 	.byte	0x03, 0x5f
        /*0026*/ 	.short	0x0101


	//----- nvinfo : EIATTR_COOP_GROUP_MASK_REGIDS
	.align		4
        /*0028*/ 	.byte	0x04, 0x29
        /*002a*/ 	.short	(.L_2453 - .L_2452)


	//   ....[0]....
.L_2452:
        /*002c*/ 	.word	0xffffffff


	//   ....[1]....
        /*0030*/ 	.word	0xffffffff


	//   ....[2]....
        /*0034*/ 	.word	0xffffffff


	//   ....[3]....
        /*0038*/ 	.word	0xffffffff


	//   ....[4]....
        /*003c*/ 	.word	0xffffffff


	//   ....[5]....
        /*0040*/ 	.word	0xffffffff


	//   ....[6]....
        /*0044*/ 	.word	0xffffffff


	//   ....[7]....
        /*0048*/ 	.word	0xffffffff


	//   ....[8]....
        /*004c*/ 	.word	0xffffffff


	//   ....[9]....
        /*0050*/ 	.word	0xffffffff


	//----- nvinfo : EIATTR_COOP_GROUP_INSTR_OFFSETS
	.align		4
.L_2453:
        /*0054*/ 	.byte	0x04, 0x28
        /*0056*/ 	.short	(.L_2455 - .L_2454)


	//   ....[0]....
.L_2454:
        /*0058*/ 	.word	0x00002290


	//   ....[1]....
        /*005c*/ 	.word	0x000022b0


	//   ....[2]....
        /*0060*/ 	.word	0x000022f0


	//   ....[3]....
        /*0064*/ 	.word	0x00002300


	//   ....[4]....
        /*0068*/ 	.word	0x00002340


	//   ....[5]....
        /*006c*/ 	.word	0x00002350


	//   ....[6]....
        /*0070*/ 	.word	0x00002380


	//   ....[7]....
        /*0074*/ 	.word	0x00002390


	//   ....[8]....
        /*0078*/ 	.word	0x000023c0


	//   ....[9]....
        /*007c*/ 	.word	0x000023d0


	//----- nvinfo : EIATTR_VRC_CTA_INIT_COUNT
	.align		4
.L_2455:
        /*0080*/ 	.byte	0x02, 0x4a
	.zero		1
	.zero		1


	//----- nvinfo : EIATTR_EXIT_INSTR_OFFSETS
	.align		4
        /*0084*/ 	.byte	0x04, 0x1c
        /*0086*/ 	.short	(.L_2457 - .L_2456)


	//   ....[0]....
.L_2456:
        /*0088*/ 	.word	0x000061a0


	//   ....[1]....
        /*008c*/ 	.word	0x00006270


	//----- nvinfo : EIATTR_MAX_THREADS
	.align		4
.L_2457:
        /*0090*/ 	.byte	0x04, 0x05
        /*0092*/ 	.short	(.L_2459 - .L_2458)
.L_2458:
        /*0094*/ 	.word	0x00000080
        /*0098*/ 	.word	0x00000001
        /*009c*/ 	.word	0x00000001


	//----- nvinfo : EIATTR_CRS_STACK_SIZE
	.align		4
.L_2459:
        /*00a0*/ 	.byte	0x04, 0x1e
        /*00a2*/ 	.short	(.L_2461 - .L_2460)
.L_2460:
        /*00a4*/ 	.word	0x00000000


	//----- nvinfo : EIATTR_CBANK_PARAM_SIZE
	.align		4
.L_2461:
        /*00a8*/ 	.byte	0x03, 0x19
        /*00aa*/ 	.short	0x0128


	//----- nvinfo : EIATTR_PARAM_CBANK
	.align		4
        /*00ac*/ 	.byte	0x04, 0x0a
        /*00ae*/ 	.short	(.L_2463 - .L_2462)
	.align		4
.L_2462:
        /*00b0*/ 	.word	index@(.nv.constant0._ZN10layer_norm31ln_parallel_residual_bwd_kernelINS_13Kernel_traitsI6__halfffffjLj2560ELj1ELj1ELj4ELj16ENS_18Kernel_traits_baseILj2560ES2_ffffjLj128EEEEELb0ELb0ELb0EEEvNS_9BwdParamsE)
        /*00b4*/ 	.short	0x0380
        /*00b6*/ 	.short	0x0128


	//----- nvinfo : EIATTR_SW_WAR
	.align		4
.L_2463:
        /*00b8*/ 	.byte	0x04, 0x36
        /*00ba*/ 	.short	(.L_2465 - .L_2464)
.L_2464:
        /*00bc*/ 	.word	0x00000008
.L_2465:


//--------------------- .nv.info._ZN10layer_norm31ln_parallel_residual_bwd_kernelINS_13Kernel_traitsI6__halfffffjLj2560ELj1ELj1ELj4ELj16ENS_18Kernel_traits_baseILj2560ES2_ffffjLj128EEEEELb0ELb0ELb1EEEvNS_9BwdParamsE --------------------------
	.section	.nv.info._ZN10layer_norm31ln_parallel_residual_bwd_kernelINS_13Kernel_traitsI6__halfffffjLj2560ELj1ELj1ELj4ELj16ENS_18Kernel_traits_baseILj2560ES2_ffffjLj128EEEEELb0ELb0ELb1EEEvNS_9BwdParamsE,"",@"SHT_CUDA_INFO"
	.sectionflags	@""
	.align	4


	//----- nvinfo : EIATTR_CUDA_API_VERSION
	.align		4
        /*0000*/ 	.byte	0x04, 0x37
        /*0002*/ 	.short	(.L_2467 - .L_2466)
.L_2466:
        /*0004*/ 	.word	0x00000082


	//----- nvinfo : EIATTR_KPARAM_INFO
	.align		4
.L_2467:
        /*0008*/ 	.byte	0x04, 0x17
        /*000a*/ 	.short	(.L_2469 - .L_2468)
.L_2468:
        /*000c*/ 	.word	0x00000000
        /*0010*/ 	.short	0x0000
        /*0012*/ 	.short	0x0000
        /*0014*/ 	.byte	0x00, 0xf0, 0xa1, 0x04


	//----- nvinfo : EIATTR_SPARSE_MMA_MASK
	.align		4
.L_2469:
        /*0018*/ 	.byte	0x03, 0x50
        /*001a*/ 	.short	0x0000


	//----- nvinfo : EIATTR_MAXREG_COUNT
	.align		4
        /*001c*/ 	.byte	0x03, 0x1b
        /*001e*/ 	.short	0x00ff


	//----- nvinfo : EIATTR_NUM_BARRIERS
	.align		4
        /*0020*/ 	.byte	0x02, 0x4c
        /*0022*/ 	.byte	0x01
	.zero		1


	//----- nvinfo : EIATTR_MERCURY_ISA_VERSION
	.align		4
        /*0024*/ 	.byte	0x03, 0x5f
        /*0026*/ 	.short	0x0101


	//----- nvinfo : EIATTR_COOP_GROUP_MASK_REGIDS
	.align		4
        /*0028*/ 	.byte	0x04, 0x29
        /*002a*/ 	.short	(.L_2471 - .L_2470)


	//   ....[0]....
.L_2470:
        /*002c*/ 	.word	0xffffffff


	//   ....[1]....
        /*0030*/ 	.word	0xffffffff


	//   ....[2]....
        /*0034*/ 	.word	0xffffffff


	//   ....[3]....
        /*0038*/ 	.word	0xffffffff


	//   ....[4]....
        /*003c*/ 	.word	0xffffffff


	//   ....[5]....
        /*0040*/ 	.word	0xffffffff


	//   ....[6]....
        /*0044*/ 	.word	0xffffffff


	//   ....[7]....
        /*0048*/ 	.word	0xffffffff


	//   ....[8]....
        /*004c*/ 	.word	0xffffffff


	//   ....[9]....
        /*0050*/ 	.word	0xffffffff


	//----- nvinfo : EIATTR_COOP_GROUP_INSTR_OFFSETS
	.align		4
.L_2471:
        /*0054*/ 	.byte	0x04, 0x28
        /*0056*/ 	.short	(.L_2473 - .L_2472)


	//   ....[0]....
.L_2472:
        /*0058*/ 	.word	0x00001640


	//   ....[1]....
        /*005c*/ 	.word	0x00001650


	//   ....[2]....
        /*0060*/ 	.word	0x00001680


	//   ....[3]....
        /*0064*/ 	.word	0x00001690


	//   ....[4]....
        /*0068*/ 	.word	0x000016c0


	//   ....[5]....
        /*006c*/ 	.word	0x000016d0


	//   ....[6]....
        /*0070*/ 	.word	0x00001700


	//   ....[7]....
        /*0074*/ 	.word	0x00001710


	//   ....[8]....
        /*0078*/ 	.word	0x00001750


	//   ....[9]....
        /*007c*/ 	.word	0x00001760


	//----- nvinfo : EIATTR_VRC_CTA_INIT_COUNT
	.align		4
.L_2473:
        /*0080*/ 	.byte	0x02, 0x4a
	.zero		1
	.zero		1


	//----- nvinfo : EIATTR_EXIT_INSTR_OFFSETS
	.align		4
        /*0084*/ 	.byte	0x04, 0x1c
        /*0086*/ 	.short	(.L_2475 - .L_2474)


	//   ....[0]....
.L_2474:
        /*0088*/ 	.word	0x00005640


	//----- nvinfo : EIATTR_MAX_THREADS
	.align		4
.L_2475:
        /*008c*/ 	.byte	0x04, 0x05
        /*008e*/ 	.short	(.L_2477 - .L_2476)
.L_2476:
        /*0090*/ 	.word	0x00000080
        /*0094*/ 	.word	0x00000001
        /*0098*/ 	.word	0x00000001


	//----- nvinfo : EIATTR_CRS_STACK_SIZE
	.align		4
.L_2477:
        /*009c*/ 	.byte	0x04, 0x1e
        /*009e*/ 	.short	(.L_2479 - .L_2478)
.L_2478:
        /*00a0*/ 	.word	0x00000000


	//----- nvinfo : EIATTR_CBANK_PARAM_SIZE
	.align		4
.L_2479:
        /*00a4*/ 	.byte	0x03, 0x19
        /*00a6*/ 	.short	0x0128


	//----- nvinfo : EIATTR_PARAM_CBANK
	.align		4
        /*00a8*/ 	.byte	0x04, 0x0a
        /*00aa*/ 	.short	(.L_2481 - .L_2480)
	.align		4
.L_2480:
        /*00ac*/ 	.word	index@(.nv.constant0._ZN10layer_norm31ln_parallel_residual_bwd_kernelINS_13Kernel_traitsI6__halfffffjLj2560ELj1ELj1ELj4ELj16ENS_18Kernel_traits_baseILj2560ES2_ffffjLj128EEEEELb0ELb0ELb1EEEvNS_9BwdParamsE)
        /*00b0*/ 	.short	0x0380
        /*00b2*/ 	.short	0x0128


	//----- nvinfo : EIATTR_SW_WAR
	.align		4
.L_2481:
        /*00b4*/ 	.byte	0x04, 0x36
        /*00b6*/ 	.short	(.L_2483 - .L_2482)
.L_2482:
        /*00b8*/ 	.word	0x00000008
.L_2483:


//--------------------- .nv.info._ZN10layer_norm31ln_parallel_residual_bwd_kernelINS_13Kernel_traitsI6__halfffffjLj2560ELj1ELj1ELj4ELj16ENS_18Kernel_traits_baseILj2560ES2_ffffjLj128EEEEELb0ELb1ELb0EEEvNS_9BwdParamsE --------------------------
	.section	.nv.info._ZN10layer_norm31ln_parallel_residual_bwd_kernelINS_13Kernel_traitsI6__halfffffjLj2560ELj1ELj1ELj4ELj16ENS_18Kernel_traits_baseILj2560ES2_ffffjLj128EEEEELb0ELb1ELb0EEEvNS_9BwdParamsE,"",@"SHT_CUDA_INFO"
	.sectionflags	@""
	.align	4


	//----- nvinfo : EIATTR_CUDA_API_VERSION
	.align		4
        /*0000*/ 	.byte	0x04, 0x37
        /*0002*/ 	.short	(.L_2485 - .L_2484)
.L_2484:
        /*0004*/ 	.word	0x00000082


	//----- nvinfo : EIATTR_KPARAM_INFO
	.align		4
.L_2485:
        /*0008*/ 	.byte	0x04, 0x17
        /*000a*/ 	.short	(.L_2487 - .L_2486)
.L_2486:
        /*000c*/ 	.word	0x00000000
        /*0010*/ 	.short	0x0000
        /*0012*/ 	.short	0x0000
        /*0014*/ 	.byte	0x00, 0xf0, 0xa1, 0x04


	//----- nvinfo : EIATTR_SPARSE_MMA_MASK
	.align		4
.L_2487:
        /*0018*/ 	.byte	0x03, 0x50
        /*001a*/ 	.short	0x0000


	//----- nvinfo : EIATTR_MAXREG_COUNT
	.align		4
        /*001c*/ 	.byte	0x03, 0x1b
        /*001e*/ 	.short	0x00ff


	//----- nvinfo : EIATTR_NUM_BARRIERS
	.align		4
        /*0020*/ 	.byte	0x02, 0x4c
        /*0022*/ 	.byte	0x01
	.zero		1


	//----- nvinfo : EIATTR_MERCURY_ISA_VERSION
	.align		4
        /*0024*/ 	.byte	0x03, 0x5f
        /*0026*/ 	.short	0x0101


	//----- nvinfo : EIATTR_COOP_GROUP_MASK_REGIDS
	.align		4
        /*0028*/ 	.byte	0x04, 0x29
        /*002a*/ 	.short	(.L_2489 - .L_2488)


	//   ....[0]....
.L_2488:
        /*002c*/ 	.word	0xffffffff


	//   ....[1]....
        /*0030*/ 	.word	0xffffffff


	//   ....[2]....
        /*0034*/ 	.word	0xffffffff


	//   ....[3]....
        /*0038*/ 	.word	0xffffffff


	//   ....[4]....
        /*003c*/ 	.word	0xffffffff


	//   ....[5]....
        /*0040*/ 	.word	0xffffffff


	//   ....[6]....
        /*0044*/ 	.word	0xffffffff


	//   ....[7]....
        /*0048*/ 	.word	0xffffffff


	//   ....[8]....
        /*004c*/ 	.word	0xffffffff


	//   ....[9]....
        /*0050*/ 	.word	0xffffffff


	//----- nvinfo : EIATTR_COOP_GROUP_INSTR_OFFSETS
	.align		4
.L_2489:
        /*0054*/ 	.byte	0x04, 0x28
        /*0056*/ 	.short	(.L_2491 - .L_2490)


	//   ....[0]....
.L_2490:
        /*0058*/ 	.word	0x00001730


	//   ....[1]....
        /*005c*/ 	.word	0x00001760


	//   ....[2]....
        /*0060*/ 	.word	0x00001790


	//   ....[3]....
        /*0064*/ 	.word	0x000017a0


	//   ....[4]....
        /*0068*/ 	.word	0x000017d0


	//   ....[5]....
        /*006c*/ 	.word	0x000017e0


	//   ....[6]....
        /*0070*/ 	.word	0x00001810


	//   ....[7]....
        /*0074*/ 	.word	0x00001820


	//   ....[8]....
        /*0078*/ 	.word	0x00001850


	//   ....[9]....
        /*007c*/ 	.word	0x00001860


	//----- nvinfo : EIATTR_VRC_CTA_INIT_COUNT
	.align		4
.L_2491:
        /*0080*/ 	.byte	0x02, 0x4a
	.zero		1
	.zero		1


	//----- nvinfo : EIATTR_EXIT_INSTR_OFFSETS
	.align		4
        /*0084*/ 	.byte	0x04, 0x1c
        /*0086*/ 	.short	(.L_2493 - .L_2492)


	//   ....[0]....
.L_2492:
        /*0088*/ 	.word	0x000053d0


	//   ....[1]....
        /*008c*/ 	.word	0x00005450


	//----- nvinfo : EIATTR_MAX_THREADS
	.align		4
.L_2493:
        /*0090*/ 	.byte	0x04, 0x05
        /*0092*/ 	.short	(.L_2495 - .L_2494)
.L_2494:
        /*0094*/ 	.word	0x00000080
        /*0098*/ 	.word	0x00000001
        /*009c*/ 	.word	0x00000001


	//----- nvinfo : EIATTR_CRS_STACK_SIZE
	.align		4
.L_2495:
        /*00a0*/ 	.byte	0x04, 0x1e
        /*00a2*/ 	.short	(.L_2497 - .L_2496)
.L_2496:
        /*00a4*/ 	.word	0x00000000


	//----- nvinfo : EIATTR_CBANK_PARAM_SIZE
	.align		4
.L_2497:
        /*00a8*/ 	.byte	0x03, 0x19
        /*00aa*/ 	.short	0x0128


	//----- nvinfo : EIATTR_PARAM_CBANK
	.align		4
        /*00ac*/ 	.byte	0x04, 0x0a
        /*00ae*/ 	.short	(.L_2499 - .L_2498)
	.align		4
.L_2498:
        /*00b0*/ 	.word	index@(.nv.constant0._ZN10layer_norm31ln_parallel_residual_bwd_kernelINS_13Kernel_traitsI6__halfffffjLj2560ELj1ELj1ELj4ELj16ENS_18Kernel_traits_baseILj2560ES2_ffffjLj128EEEEELb0ELb1ELb0EEEvNS_9BwdParamsE)
        /*00b4*/ 	.short	0x0380
        /*00b6*/ 	.short	0x0128


	//----- nvinfo : EIATTR_SW_WAR
	.align		4
.L_2499:
        /*00b8*/ 	.byte	0x04, 0x36
        /*00ba*/ 	.short	(.L_2501 - .L_2500)
.L_2500:
        /*00bc*/ 	.word	0x00000008
.L_2501:


//--------------------- .nv.info._ZN10layer_norm31ln_parallel_residual_bwd_kernelINS_13Kernel_traitsI6__halfffffjLj2560ELj1ELj1ELj4ELj16ENS_18Kernel_traits_baseILj2560ES2_ffffjLj128EEEEELb0ELb1ELb1EEEvNS_9BwdParamsE --------------------------
	.section	.nv.info._ZN10layer_norm31ln_parallel_residual_bwd_kernelINS_13Kernel_traitsI6__halfffffjLj2560ELj1ELj1ELj4ELj16ENS_18Kernel_traits_baseILj2560ES2_ffffjLj128EEEEELb0ELb1ELb1EEEvNS_9BwdParamsE,"",@"SHT_CUDA_INFO"
	.sectionflags	@""
	.align	4


	//----- nvinfo : EIATTR_CUDA_API_VERSION
	.align		4
        /*0000*/ 	.byte	0x04, 0x37
        /*0002*/ 	.short	(.L_2503 - .L_2502)
.L_2502:
        /*0004*/ 	.word	0x00000082


	//----- nvinfo : EIATTR_KPARAM_INFO
	.align		4
.L_2503:
        /*0008*/ 	.byte	0x04, 0x17
        /*000a*/ 	.short	(.L_2505 - .L_2504)
.L_2504:
        /*000c*/ 	.word	0x00000000
        /*0010*/ 	.short	0x0000
        /*0012*/ 	.short	0x0000
        /*0014*/ 	.byte	0x00, 0xf0, 0xa1, 0x04


	//----- nvinfo : EIATTR_SPARSE_MMA_MASK
	.align		4
.L_2505:
        /*0018*/ 	.byte	0x03, 0x50
        /*001a*/ 	.short	0x0000


	//----- nvinfo : EIATTR_MAXREG_COUNT
	.align		4
        /*001c*/ 	.byte	0x03, 0x1b
        /*001e*/ 	.short	0x00ff


	//----- nvinfo : EIATTR_NUM_BARRIERS
	.align		4
        /*0020*/ 	.byte	0x02, 0x4c
        /*0022*/ 	.byte	0x01
	.zero		1


	//----- nvinfo : EIATTR_MERCURY_ISA_VERSION
	.align		4
        /*0024*/ 	.byte	0x03, 0x5f
        /*0026*/ 	.short	0x0101


	//----- nvinfo : EIATTR_COOP_GROUP_MASK_REGIDS
	.align		4
        /*0028*/ 	.byte	0x04, 0x29
        /*002a*/ 	.short	(.L_2507 - .L_2506)


	//   ....[0]....
.L_2506:
        /*002c*/ 	.word	0xffffffff


	//   ....[1]....
        /*0030*/ 	.word	0xffffffff


	//   ....[2]....
        /*0034*/ 	.word	0xffffffff


	//   ....[3]....
        /*0038*/ 	.word	0xffffffff


	//   ....[4]....
        /*003c*/ 	.word	0xffffffff


	//   ....[5]....
        /*0040*/ 	.word	0xffffffff


	//   ....[6]....
        /*0044*/ 	.word	0xffffffff


	//   ....[7]....
        /*0048*/ 	.word	0xffffffff


	//   ....[8]....
        /*004c*/ 	.word	0xffffffff


	//   ....[9]....
        /*0050*/ 	.word	0xffffffff


	//----- nvinfo : EIATTR_COOP_GROUP_INSTR_OFFSETS
	.align		4
.L_2507:
        /*0054*/ 	.byte	0x04, 0x28
        /*0056*/ 	.short	(.L_2509 - .L_2508)


	//   ....[0]....
.L_2508:
        /*0058*/ 	.word	0x00000ef0


	//   ....[1]....
        /*005c*/ 	.word	0x00000fc0


	//   ....[2]....
        /*0060*/ 	.word	0x00000fd0


	//   ....[3]....
        /*0064*/ 	.word	0x00001000


	//   ....[4]....
        /*0068*/ 	.word	0x00001010


	//   ....[5]....
        /*006c*/ 	.word	0x00001030


	//   ....[6]....
        /*0070*/ 	.word	0x00001060


	//   ....[7]....
        /*0074*/ 	.word	0x00001080


	//   ....[8]....
        /*0078*/ 	.word	0x000010b0


	//   ....[9]....
        /*007c*/ 	.word	0x000010c0


	//----- nvinfo : EIATTR_VRC_CTA_INIT_COUNT
	.align		4
.L_2509:
        /*0080*/ 	.byte	0x02, 0x4a
	.zero		1
	.zero		1


	//----- nvinfo : EIATTR_EXIT_INSTR_OFFSETS
	.align		4
        /*0084*/ 	.byte	0x04, 0x1c
        /*0086*/ 	.short	(.L_2511 - .L_2510)


	//   ....[0]....
.L_2510:
        /*0088*/ 	.word	0x00004990


	//----- nvinfo : EIATTR_MAX_THREADS
	.align		4
.L_2511:
        /*008c*/ 	.byte	0x04, 0x05
        /*008e*/ 	.short	(.L_2513 - .L_2512)
.L_2512:
        /*0090*/ 	.word	0x00000080
        /*0094*/ 	.word	0x00000001
        /*0098*/ 	.word	0x00000001


	//----- nvinfo : EIATTR_CRS_STACK_SIZE
	.align		4
.L_2513:
        /*009c*/ 	.byte	0x04, 0x1e
        /*009e*/ 	.short	(.L_2515 - .L_2514)
.L_2514:
        /*00a0*/ 	.word	0x00000000


	//----- nvinfo : EIATTR_CBANK_PARAM_SIZE
	.align		4
.L_2515:
        /*00a4*/ 	.byte	0x03, 0x19
        /*00a6*/ 	.short	0x0128


	//----- nvinfo : EIATTR_PARAM_CBANK
	.align		4
        /*00a8*/ 	.byte	0x04, 0x0a
        /*00aa*/ 	.short	(.L_2517 - .L_2516)
	.align		4
.L_2516:
        /*00ac*/ 	.word	index@(.nv.constant0._ZN10layer_norm31ln_parallel_residual_bwd_kernelINS_13Kernel_traitsI6__halfffffjLj2560ELj1ELj1ELj4ELj16ENS_18Kernel_traits_baseILj2560ES2_ffffjLj128EEEEELb0ELb1ELb1EEEvNS_9BwdParamsE)
        /*00b0*/ 	.short	0x0380
        /*00b2*/ 	.short	0x0128


	//----- nvinfo : EIATTR_SW_WAR
	.align		4
.L_2517:
        /*00b4*/ 	.byte	0x04, 0x36
        /*00b6*/ 	.short	(.L_2519 - .L_2518)
.L_2518:
        /*00b8*/ 	.word	0x00000008
.L_2519:


//--------------------- .nv.info._ZN10layer_norm31ln_parallel_residual_bwd_kernelINS_13Kernel_traitsI6__halfffffjLj2560ELj1ELj1ELj4ELj16ENS_18Kernel_traits_baseILj2560ES2_ffffjLj128EEEEELb1ELb0ELb0EEEvNS_9BwdParamsE --------------------------
	.section	.nv.info._ZN10layer_norm31ln_parallel_residual_bwd_kernelINS_13Kernel_traitsI6__halfffffjLj2560ELj1ELj1ELj4ELj16ENS_18Kernel_traits_baseILj2560ES2_ffffjLj128EEEEELb1ELb0ELb0EEEvNS_9BwdParamsE,"",@"SHT_CUDA_INFO"
	.sectionflags	@""
	.align	4


	//----- nvinfo : EIATTR_CUDA_API_VERSION
	.align		4
        /*0000*/ 	.byte	0x04, 0x37
        /*0002*/ 	.short	(.L_2521 - .L_2520)
.L_2520:
        /*0004*/ 	.word	0x00000082


	//----- nvinfo : EIATTR_KPARAM_INFO
	.align		4
.L_2521:
        /*0008*/ 	.byte	0x04, 0x17
        /*000a*/ 	.short	(.L_2523 - .L_2522)
.L_2522:
        /*000c*/ 	.word	0x00000000
        /*0010*/ 	.short	0x0000
        /*0012*/ 	.short	0x0000
        /*0014*/ 	.byte	0x00, 0xf0, 0xa1, 0x04


	//----- nvinfo : EIATTR_SPARSE_MMA_MASK
	.align		4
.L_2523:
        /*0018*/ 	.byte	0x03, 0x50
        /*001a*/ 	.short	0x0000


	//----- nvinfo : EIATTR_MAXREG_COUNT
	.align		4
        /*001c*/ 	.byte	0x03, 0x1b
        /*001e*/ 	.short	0x00ff


	//----- nvinfo : EIATTR_NUM_BARRIERS
	.align		4
        /*0020*/ 	.byte	0x02, 0x4c
        /*0022*/ 	.byte	0x01
	.zero		1


	//----- nvinfo : EIATTR_MERCURY_ISA_VERSION
	.align		4
        /*0024*/ 	.byte	0x03, 0x5f
        /*0026*/ 	.short	0x0101


	//----- nvinfo : EIATTR_COOP_GROUP_MASK_REGIDS
	.align		4
        /*0028*/ 	.byte	0x04, 0x29
        /*002a*/ 	.short	(.L_2525 - .L_2524)


	//   ....[0]....
.L_2524:
        /*002c*/ 	.word	0xffffffff


	//   ....[1]....
        /*0030*/ 	.word	0xffffffff


	//   ....[2]....
        /*0034*/ 	.word	0xffffffff


	//   ....[3]....
        /*0038*/ 	.word	0xffffffff


	//   ....[4]....
        /*003c*/ 	.word	0xffffffff


	//   ....[5]....
        /*0040*/ 	.word	0xffffffff


	//   ....[6]....
        /*0044*/ 	.word	0xffffffff


	//   ....[7]....
        /*0048*/ 	.word	0xffffffff


	//   ....[8]....
        /*004c*/ 	.word	0xffffffff


	//   ....[9]....
        /*0050*/ 	.word	0xffffffff


	//----- nvinfo : EIATTR_COOP_GROUP_INSTR_OFFSETS
	.align		4
.L_2525:
        /*0054*/ 	.byte	0x04, 0x28
        /*0056*/ 	.short	(.L_2527 - .L_2526)


	//   ....[0]....
.L_2526:
        /*0058*/ 	.word	0x00002530


	//   ....[1]....
        /*005c*/ 	.word	0x00002550


	//   ....[2]....
        /*0060*/ 	.word	0x00002590


	//   ....[3]....
        /*0064*/ 	.word	0x000025a0


	//   ....[4]....
        /*0068*/ 	.word	0x000025e0


	//   ....[5]....
        /*006c*/ 	.word	0x000025f0


	//   ....[6]....
        /*0070*/ 	.word	0x00002620


	//   ....[7]....
        /*0074*/ 	.word	0x00002630


	//   ....[8]....
        /*0078*/ 	.word	0x00002660


	//   ....[9]....
        /*007c*/ 	.word	0x00002670


	//----- nvinfo : EIATTR_VRC_CTA_INIT_COUNT
	.align		4
.L_2527:
        /*0080*/ 	.byte	0x02, 0x4a
	.zero		1
	.zero		1


	//----- nvinfo : EIATTR_EXIT_INSTR_OFFSETS
	.align		4
        /*0084*/ 	.byte	0x04, 0x1c
        /*0086*/ 	.short	(.L_2529 - .L_2528)


	//   ....[0]....
.L_2528:
        /*0088*/ 	.word	0x00008210


	//   ....[1]....
        /*008c*/ 	.word	0x000082e0


	//----- nvinfo : EIATTR_MAX_THREADS
	.align		4
.L_2529:
        /*0090*/ 	.byte	0x04, 0x05
        /*0092*/ 	.short	(.L_2531 - .L_2530)
.L_2530:
        /*0094*/ 	.word	0x00000080
        /*0098*/ 	.word	0x00000001
        /*009c*/ 	.word	0x00000001


	//----- nvinfo : EIATTR_CRS_STACK_SIZE
	.align		4
.L_2531:
        /*00a0*/ 	.byte	0x04, 0x1e
        /*00a2*/ 	.short	(.L_2533 - .L_2532)
.L_2532:
        /*00a4*/ 	.word	0x00000000


	//----- nvinfo : EIATTR_CBANK_PARAM_SIZE
	.align		4
.L_2533:
        /*00a8*/ 	.byte	0x03, 0x19
        /*00aa*/ 	.short	0x0128


	//----- nvinfo : EIATTR_PARAM_CBANK
	.align		4
        /*00ac*/ 	.byte	0x04, 0x0a
        /*00ae*/ 	.short	(.L_2535 - .L_2534)
	.align		4
.L_2534:
        /*00b0*/ 	.word	index@(.nv.constant0._ZN10layer_norm31ln_parallel_residual_bwd_kernelINS_13Kernel_traitsI6__halfffffjLj2560ELj1ELj1ELj4ELj16ENS_18Kernel_traits_baseILj2560ES2_ffffjLj128EEEEELb1ELb0ELb0EEEvNS_9BwdParamsE)
        /*00b4*/ 	.short	0x0380
        /*00b6*/ 	.short	0x0128


	//----- nvinfo : EIATTR_SW_WAR
	.align		4
.L_2535:
        /*00b8*/ 	.byte	0x04, 0x36
        /*00ba*/ 	.short	(.L_2537 - .L_2536)
.L_2536:
        /*00bc*/ 	.word	0x00000008
.L_2537:


//--------------------- .nv.info._ZN10layer_norm31ln_parallel_residual_bwd_kernelINS_13Kernel_traitsI6__halfffffjLj2560ELj1ELj1ELj4ELj16ENS_18Kernel_traits_baseILj2560ES2_ffffjLj128EEEEELb1ELb0ELb1EEEvNS_9BwdParamsE --------------------------
	.section	.nv.info._ZN10layer_norm31ln_parallel_residual_bwd_kernelINS_13Kernel_traitsI6__halfffffjLj2560ELj1ELj1ELj4ELj16ENS_18Kernel_traits_baseILj2560ES2_ffffjLj128EEEEELb1ELb0ELb1EEEvNS_9BwdParamsE,"",@"SHT_CUDA_INFO"
	.sectionflags	@""
	.align	4


	//----- nvinfo : EIATTR_CUDA_API_VERSION
	.align		4
        /*0000*/ 	.byte	0x04, 0x37
        /*0002*/ 	.short	(.L_2539 - .L_2538)
.L_2538:
        /*0004*/ 	.word	0x00000082


	//----- nvinfo : EIATTR_KPARAM_INFO
	.align		4
.L_2539:
        /*0008*/ 	.byte	0x04, 0x17
        /*000a*/ 	.short	(.L_2541 - .L_2540)
.L_2540:
        /*000c*/ 	.word	0x00000000
        /*0010*/ 	.short	0x0000
        /*0012*/ 	.short	0x0000
        /*0014*/ 	.byte	0x00, 0xf0, 0xa1, 0x04


	//----- nvinfo : EIATTR_SPARSE_MMA_MASK
	.align		4
.L_2541:
        /*0018*/ 	.byte	0x03, 0x50
        /*001a*/ 	.short	0x0000


	//----- nvinfo : EIATTR_MAXREG_COUNT
	.align		4
        /*001c*/ 	.byte	0x03, 0x1b
        /*001e*/ 	.short	0x00ff


	//----- nvinfo : EIATTR_NUM_BARRIERS
	.align		4
        /*0020*/ 	.byte	0x02, 0x4c
        /*0022*/ 	.byte	0x01
	.zero		1


	//----- nvinfo : EIATTR_MERCURY_ISA_VERSION
	.align		4
        /*0024*/ 	.byte	0x03, 0x5f
        /*0026*/ 	.short	0x0101


	//----- nvinfo : EIATTR_COOP_GROUP_MASK_REGIDS
	.align		4
        /*0028*/ 	.byte	0x04, 0x29
        /*002a*/ 	.short	(.L_2543 - .L_2542)


	//   ....[0]....
.L_2542:
        /*002c*/ 	.word	0xffffffff


	//   ....[1]....
        /*0030*/ 	.word	0xffffffff


	//   ....[2]....
        /*0034*/ 	.word	0xffffffff


	//   ....[3]....
        /*0038*/ 	.word	0xffffffff


	//   ....[4]....
        /*003c*/ 	.word	0xffffffff


	//   ....[5]....
        /*0040*/ 	.word	0xffffffff


	//   ....[6]....
        /*0044*/ 	.word	0xffffffff


	//   ....[7]....
        /*0048*/ 	.word	0xffffffff


	//   ....[8]....
        /*004c*/ 	.word	0xffffffff


	//   ....[9]....
        /*0050*/ 	.word	0xffffffff


	//----- nvinfo : EIATTR_COOP_GROUP_INSTR_OFFSETS
	.align		4
.L_2543:
        /*0054*/ 	.byte	0x04, 0x28
        /*0056*/ 	.short	(.L_2545 - .L_2544)


	//   ....[0]....
.L_2544:
        /*0058*/ 	.word	0x00001800


	//   ....[1]....
        /*005c*/ 	.word	0x00001820


	//   ....[2]....
        /*0060*/ 	.word	0x00001840


	//   ....[3]....
        /*0064*/ 	.word	0x00001860


	//   ....[4]....
        /*0068*/ 	.word	0x00001880


	//   ....[5]....
        /*006c*/ 	.word	0x000018a0


	//   ....[6]....
        /*0070*/ 	.word	0x000018c0


	//   ....[7]....
        /*0074*/ 	.word	0x000018e0


	//   ....[8]....
        /*0078*/ 	.word	0x00001920


	//   ....[9]....
        /*007c*/ 	.word	0x00001930


	//----- nvinfo : EIATTR_VRC_CTA_INIT_COUNT
	.align		4
.L_2545:
        /*0080*/ 	.byte	0x02, 0x4a
	.zero		1
	.zero		1


	//----- nvinfo : EIATTR_EXIT_INSTR_OFFSETS
	.align		4
        /*0084*/ 	.byte	0x04, 0x1c
        /*0086*/ 	.short	(.L_2547 - .L_2546)


	//   ....[0]....
.L_2546:
        /*0088*/ 	.word	0x00007630


	//----- nvinfo : EIATTR_MAX_THREADS
	.align		4
.L_2547:
        /*008c*/ 	.byte	0x04, 0x05
        /*008e*/ 	.short	(.L_2549 - .L_2548)
.L_2548:
        /*0090*/ 	.word	0x00000080
        /*0094*/ 	.word	0x00000001
        /*0098*/ 	.word	0x00000001


	//----- nvinfo : EIATTR_CRS_STACK_SIZE
	.align		4
.L_2549:
        /*009c*/ 	.byte	0x04, 0x1e
        /*009e*/ 	.short	(.L_2551 - .L_2550)
.L_2550:
        /*00a0*/ 	.word	0x00000000


	//----- nvinfo : EIATTR_CBANK_PARAM_SIZE
	.align		4
.L_2551:
        /*00a4*/ 	.byte	0x03, 0x19
        /*00a6*/ 	.short	0x0128


	//----- nvinfo : EIATTR_PARAM_CBANK
	.align		4
        /*00a8*/ 	.byte	0x04, 0x0a
        /*00aa*/ 	.short	(.L_2553 - .L_2552)
	.align		4
.L_2552:
        /*00ac*/ 	.word	index@(.nv.constant0._ZN10layer_norm31ln_parallel_residual_bwd_kernelINS_13Kernel_traitsI6__halfffffjLj2560ELj1ELj1ELj4ELj16ENS_18Kernel_traits_baseILj2560ES2_ffffjLj128EEEEELb1ELb0ELb1EEEvNS_9BwdParamsE)
        /*00b0*/ 	.short	0x0380
        /*00b2*/ 	.short	0x0128


	//----- nvinfo : EIATTR_SW_WAR
	.align		4
.L_2553:
        /*00b4*/ 	.byte	0x04, 0x36
        /*00b6*/ 	.short	(.L_2555 - .L_2554)
.L_2554:
        /*00b8*/ 	.word	0x00000008
.L_2555:


//--------------------- .nv.info._ZN10layer_norm22ln_bwd_finalize_kernelINS_22Kernel_traits_finalizeILj2560E6__halfffffjLb0ELj1024ELj4ENS_18Kernel_traits_baseILj2560ES2_ffffjLj1024EEEEELb0ELb0EEEvNS_9BwdParamsE --------------------------
	.section	.nv.info._ZN10layer_norm22ln_bwd_finalize_kernelINS_22Kernel_traits_finalizeILj2560E6__halfffffjLb0ELj1024ELj4ENS_18Kernel_traits_baseILj2560ES2_ffffjLj1024EEEEELb0ELb0EEEvNS_9BwdParamsE,"",@"SHT_CUDA_INFO"
	.sectionflags	@""
	.align	4


	//----- nvinfo : EIATTR_CUDA_API_VERSION
	.align		4
        /*0000*/ 	.byte	0x04, 0x37
        /*0002*/ 	.short	(.L_2557 - .L_2556)
.L_2556:
        /*0004*/ 	.word	0x00000082


	//----- nvinfo : EIATTR_KPARAM_INFO
	.align		4
.L_2557:
        /*0008*/ 	.byte	0x04, 0x17
        /*000a*/ 	.short	(.L_2559 - .L_2558)
.L_2558:
        /*000c*/ 	.word	0x00000000
        /*0010*/ 	.short	0x0000
        /*0012*/ 	.short	0x0000
        /*0014*/ 	.byte	0x00, 0xf0, 0xa1, 0x04


	//----- nvinfo : EIATTR_SPARSE_MMA_MASK
	.align		4
.L_2559:
        /*0018*/ 	.byte	0x03, 0x50
        /*001a*/ 	.short	0x0000


	//----- nvinfo : EIATTR_MAXREG_COUNT
	.align		4
        /*001c*/ 	.byte	0x03, 0x1b
        /*001e*/ 	.short	0x0040


	//----- nvinfo : EIATTR_NUM_BARRIERS
	.align		4
        /*0020*/ 	.byte	0x02, 0x4c
        /*0022*/ 	.byte	0x01
	.zero		1


	//----- nvinfo : EIATTR_MERCURY_ISA_VERSION
	.align		4
        /*0024*/ 	.byte	0x03, 0x5f
        /*0026*/ 	.short	0x0101


	//----- nvinfo : EIATTR_COOP_GROUP_MASK_REGIDS
	.align		4
        /*0028*/ 	.byte	0x04, 0x29
        /*002a*/ 	.short	(.L_2561 - .L_2560)


	//   ....[0]....
.L_2560:
        /*002c*/ 	.word	0xffffffff


	//   ....[1]....
        /*0030*/ 	.word	0xffffffff


	//   ....[2]....
        /*0034*/ 	.word	0xffffffff


	//   ....[3]....
        /*0038*/ 	.word	0xffffffff


	//   ....[4]....
        /*003c*/ 	.word	0xffffffff


	//   ....[5]....
        /*0040*/ 	.word	0xffffffff


	//   ....[6]....
        /*0044*/ 	.word	0xffffffff


	//   ....[7]....
        /*0048*/ 	.word	0xffffffff


	//   ....[8]....
        /*004c*/ 	.word	0xffffffff


	//   ....[9]....
        /*0050*/ 	.word	0xffffffff


	//----- nvinfo : EIATTR_COOP_GROUP_INSTR_OFFSETS
	.align		4
.L_2561:
        /*0054*/ 	.byte	0x04, 0x28
        /*0056*/ 	.short	(.L_2563 - .L_2562)


	//   ....[0]....
.L_2562:
        /*0058*/ 	.word	0x000015e0


	//   ....[1]....
        /*005c*/ 	.word	0x000015f0


	//   ....[2]....
        /*0060*/ 	.word	0x00001620


	//   ....[3]....
        /*0064*/ 	.word	0x00001630


	//   ....[4]....
        /*0068*/ 	.word	0x00001660


	//   ....[5]....
        /*006c*/ 	.word	0x00001670


	//   ....[6]....
        /*0070*/ 	.word	0x000016b0


	//   ....[7]....
        /*0074*/ 	.word	0x000016e0


	//   ....[8]....
        /*0078*/ 	.word	0x00001710


	//   ....[9]....
        /*007c*/ 	.word	0x00001720


	//----- nvinfo : EIATTR_VRC_CTA_INIT_COUNT
	.align		4
.L_2563:
        /*0080*/ 	.byte	0x02, 0x4a
	.zero		1
	.zero		1


	//----- nvinfo : EIATTR_EXIT_INSTR_OFFSETS
	.align		4
        /*0084*/ 	.byte	0x04, 0x1c
        /*0086*/ 	.short	(.L_2565 - .L_2564)


	//   ....[0]....
.L_2564:
        /*0088*/ 	.word	0x00000060


	//   ....[1]....
        /*008c*/ 	.word	0x00001780


	//   ....[2]....
        /*0090*/ 	.word	0x000017b0


	//   ....[3]....
        /*0094*/ 	.word	0x00001870


	//----- nvinfo : EIATTR_MAX_THREADS
	.align		4
.L_2565:
        /*0098*/ 	.byte	0x04, 0x05
        /*009a*/ 	.short	(.L_2567 - .L_2566)
.L_2566:
        /*009c*/ 	.word	0x00000400
        /*00a0*/ 	.word	0x00000001
        /*00a4*/ 	.word	0x00000001


	//----- nvinfo : EIATTR_CRS_STACK_SIZE
	.align		4
.L_2567:
        /*00a8*/ 	.byte	0x04, 0x1e
        /*00aa*/ 	.short	(.L_2569 - .L_2568)
.L_2568:
        /*00ac*/ 	.word	0x00000000


	//----- nvinfo : EIATTR_CBANK_PARAM_SIZE
	.align		4
.L_2569:
        /*00b0*/ 	.byte	0x03, 0x19
        /*00b2*/ 	.short	0x0128


	//----- nvinfo : EIATTR_PARAM_CBANK
	.align		4
        /*00b4*/ 	.byte	0x04, 0x0a
        /*00b6*/ 	.short	(.L_2571 - .L_2570)
	.align		4
.L_2570:
        /*00b8*/ 	.word	index@(.nv.constant0._ZN10layer_norm22ln_bwd_finalize_kernelINS_22Kernel_traits_finalizeILj2560E6__halfffffjLb0ELj1024ELj4ENS_18Kernel_traits_baseILj2560ES2_ffffjLj1024EEEEELb0ELb0EEEvNS_9BwdParamsE)
        /*00bc*/ 	.short	0x0380
        /*00be*/ 	.short	0x0128


	//----- nvinfo : EIATTR_SW_WAR
	.align		4
.L_2571:
        /*00c0*/ 	.byte	0x04, 0x36
        /*00c2*/ 	.short	(.L_2573 - .L_2572)
.L_2572:
        /*00c4*/ 	.word	0x00000008
.L_2573:


//--------------------- .nv.info._ZN10layer_norm40ln_parallel_residual_bwd_finalize_kernelINS_22Kernel_traits_finalizeILj2560E6__halfffffjLb0ELj1024ELj4ENS_18Kernel_traits_baseILj2560ES2_ffffjLj1024EEEEELb0EEEvNS_9BwdParamsE --------------------------
	.section	.nv.info._ZN10layer_norm40ln_parallel_residual_bwd_finalize_kernelINS_22Kernel_traits_finalizeILj2560E6__halfffffjLb0ELj1024ELj4ENS_18Kernel_traits_baseILj2560ES2_ffffjLj1024EEEEELb0EEEvNS_9BwdParamsE,"",@"SHT_CUDA_INFO"
	.sectionflags	@""
	.align	4


	//----- nvinfo : EIATTR_CUDA_API_VERSION
	.align		4
        /*0000*/ 	.byte	0x04, 0x37
        /*0002*/ 	.short	(.L_2575 - .L_2574)
.L_2574:
        /*0004*/ 	.word	0x00000082


	//----- nvinfo : EIATTR_KPARAM_INFO
	.align		4
.L_2575:
        /*0008*/ 	.byte	0x04, 0x17
        /*000a*/ 	.short	(.L_2577 - .L_2576)
.L_2576:
        /*000c*/ 	.word	0x00000000
        /*0010*/ 	.short	0x0000
        /*0012*/ 	.short	0x0000
        /*0014*/ 	.byte	0x00, 0xf0, 0xa1, 0x04


	//----- nvinfo : EIATTR_SPARSE_MMA_MASK
	.align		4
.L_2577:
        /*0018*/ 	.byte	0x03, 0x50
        /*001a*/ 	.short	0x0000


	//----- nvinfo : EIATTR_MAXREG_COUNT
	.align		4
        /*001c*/ 	.byte	0x03, 0x1b
        /*001e*/ 	.short	0x0040


	//----- nvinfo : EIATTR_NUM_BARRIERS
	.align		4
        /*0020*/ 	.byte	0x02, 0x4c
        /*0022*/ 	.byte	0x01
	.zero		1


	//----- nvinfo : EIATTR_MERCURY_ISA_VERSION
	.align		4
        /*0024*/ 	.byte	0x03, 0x5f
        /*0026*/ 	.short	0x0101


	//----- nvinfo : EIATTR_COOP_GROUP_MASK_REGIDS
	.align		4
        /*0028*/ 	.byte	0x04, 0x29
        /*002a*/ 	.short	(.L_2579 - .L_2578)


	//   ....[0]....
.L_2578:
        /*002c*/ 	.word	0xffffffff


	//   ....[1]....
        /*0030*/ 	.word	0xffffffff


	//   ....[2]....
        /*0034*/ 	.word	0xffffffff


	//   ....[3]....
        /*0038*/ 	.word	0xffffffff


	//   ....[4]....
        /*003c*/ 	.word	0xffffffff


	//   ....[5]....
        /*0040*/ 	.word	0xffffffff


	//   ....[6]....
        /*0044*/ 	.word	0xffffffff


	//   ....[7]....
        /*0048*/ 	.word	0xffffffff


	//   ....[8]....
        /*004c*/ 	.word	0xffffffff


	//   ....[9]....
        /*0050*/ 	.word	0xffffffff


	//   ....[10]....
        /*0054*/ 	.word	0xffffffff


	//   ....[11]....
        /*0058*/ 	.word	0xffffffff


	//   ....[12]....
        /*005c*/ 	.word	0xffffffff


	//   ....[13]....
        /*0060*/ 	.word	0xffffffff


	//   ....[14]....
        /*0064*/ 	.word	0xffffffff


	//   ....[15]....
        /*0068*/ 	.word	0xffffffff


	//   ....[16]....
        /*006c*/ 	.word	0xffffffff


	//   ....[17]....
        /*0070*/ 	.word	0xffffffff


	//   ....[18]....
        /*0074*/ 	.word	0xffffffff


	//   ....[19]....
        /*0078*/ 	.word	0xffffffff


	//----- nvinfo : EIATTR_COOP_GROUP_INSTR_OFFSETS
	.align		4
.L_2579:
        /*007c*/ 	.byte	0x04, 0x28
        /*007e*/ 	.short	(.L_2581 - .L_2580)


	//   ....[0]....
.L_2580:
        /*0080*/ 	.word	0x000013b0


	//   ....[1]....
        /*0084*/ 	.word	0x000013c0


	//   ....[2]....
        /*0088*/ 	.word	0x000013d0


	//   ....[3]....
        /*008c*/ 	.word	0x000013e0


	//   ....[4]....
        /*0090*/ 	.word	0x00001410


	//   ....[5]....
        /*0094*/ 	.word	0x00001430


	//   ....[6]....
        /*0098*/ 	.word	0x00001450


	//   ....[7]....
        /*009c*/ 	.word	0x00001460


	//   ....[8]....
        /*00a0*/ 	.word	0x000014a0


	//   ....[9]....
        /*00a4*/ 	.word	0x000014c0


	//   ....[10]....
        /*00a8*/ 	.word	0x000014d0


	//   ....[11]....
        /*00ac*/ 	.word	0x000014e0


	//   ....[12]....
        /*00b0*/ 	.word	0x00001510


	//   ....[13]....
        /*00b4*/ 	.word	0x00001530


	//   ....[14]....
        /*00b8*/ 	.word	0x00001550


	//   ....[15]....
        /*00bc*/ 	.word	0x00001560


	//   ....[16]....
        /*00c0*/ 	.word	0x000015a0


	//   ....[17]....
        /*00c4*/ 	.word	0x000015d0


	//   ....[18]....
        /*00c8*/ 	.word	0x00001600


	//   ....[19]....
        /*00cc*/ 	.word	0x00001610


	//----- nvinfo : EIATTR_VRC_CTA_INIT_COUNT
	.align		4
.L_2581:
        /*00d0*/ 	.byte	0x02, 0x4a
	.zero		1
	.zero		1


	//----- nvinfo : EIATTR_EXIT_INSTR_OFFSETS
	.align		4
        /*00d4*/ 	.byte	0x04, 0x1c
        /*00d6*/ 	.short	(.L_2583 - .L_2582)


	//   ....[0]....
.L_2582:
        /*00d8*/ 	.word	0x00000060


	//   ....[1]....
        /*00dc*/ 	.word	0x000016b0


	//   ....[2]....
        /*00e0*/ 	.word	0x000016e0


	//   ....[3]....
        /*00e4*/ 	.word	0x00001840


	//----- nvinfo : EIATTR_MAX_THREADS
	.align		4
.L_2583:
        /*00e8*/ 	.byte	0x04, 0x05
        /*00ea*/ 	.short	(.L_2585 - .L_2584)
.L_2584:
        /*00ec*/ 	.word	0x00000400
        /*00f0*/ 	.word	0x00000001
        /*00f4*/ 	.word	0x00000001


	//----- nvinfo : EIATTR_CRS_STACK_SIZE
	.align		4
.L_2585:
        /*00f8*/ 	.byte	0x04, 0x1e
        /*00fa*/ 	.short	(.L_2587 - .L_2586)
.L_2586:
        /*00fc*/ 	.word	0x00000000


	//----- nvinfo : EIATTR_CBANK_PARAM_SIZE
	.align		4
.L_2587:
        /*0100*/ 	.byte	0x03, 0x19
        /*0102*/ 	.short	0x0128


	//----- nvinfo : EIATTR_PARAM_CBANK
	.align		4
        /*0104*/ 	.byte	0x04, 0x0a
        /*0106*/ 	.short	(.L_2589 - .L_2588)
	.align		4
.L_2588:
        /*0108*/ 	.word	index@(.nv.constant0._ZN10layer_norm40ln_parallel_residual_bwd_finalize_kernelINS_22Kernel_traits_finalizeILj2560E6__halfffffjLb0ELj1024ELj4ENS_18Kernel_traits_baseILj2560ES2_ffffjLj1024EEEEELb0EEEvNS_9BwdParamsE)
        /*010c*/ 	.short	0x0380
        /*010e*/ 	.short	0x0128


	//----- nvinfo : EIATTR_SW_WAR
	.align		4
.L_2589:
        /*0110*/ 	.byte	0x04, 0x36
        /*0112*/ 	.short	(.L_2591 - .L_2590)
.L_2590:
        /*0114*/ 	.word	0x00000008
.L_2591:


//--------------------- .nv.info._ZN10layer_norm31ln_parallel_residual_bwd_kernelINS_13Kernel_traitsI6__halfffffjLj2560ELj1ELj1ELj4ELj16ENS_18Kernel_traits_baseILj2560ES2_ffffjLj128EEEEELb1ELb1ELb0EEEvNS_9BwdParamsE --------------------------
	.section	.nv.info._ZN10layer_norm31ln_parallel_residual_bwd_kernelINS_13Kernel_traitsI6__halfffffjLj2560ELj1ELj1ELj4ELj16ENS_18Kernel_traits_baseILj2560ES2_ffffjLj128EEEEELb1ELb1ELb0EEEvNS_9BwdParamsE,"",@"SHT_CUDA_INFO"
	.sectionflags	@""
	.align	4


	//----- nvinfo : EIATTR_CUDA_API_VERSION
	.align		4
        /*0000*/ 	.byte	0x04, 0x37
        /*0002*/ 	.short	(.L_2593 - .L_2592)
.L_2592:
        /*0004*/ 	.word	0x00000082


	//----- nvinfo : EIATTR_KPARAM_INFO
	.align		4
.L_2593:
        /*0008*/ 	.byte	0x04, 0x17
        /*000a*/ 	.short	(.L_2595 - .L_2594)
.L_2594:
        /*000c*/ 	.word	0x00000000
        /*0010*/ 	.short	0x0000
        /*0012*/ 	.short	0x0000
        /*0014*/ 	.byte	0x00, 0xf0, 0xa1, 0x04


	//----- nvinfo : EIATTR_SPARSE_MMA_MASK
	.align		4
.L_2595:
        /*0018*/ 	.byte	0x03, 0x50
        /*001a*/ 	.short	0x0000


	//----- nvinfo : EIATTR_MAXREG_COUNT
	.align		4
        /*001c*/ 	.byte	0x03, 0x1b
        /*001e*/ 	.short	0x00ff


	//----- nvinfo : EIATTR_NUM_BARRIERS
	.align		4
        /*0020*/ 	.byte	0x02, 0x4c
        /*0022*/ 	.byte	0x01
	.zero		1


	//----- nvinfo : EIATTR_MERCURY_ISA_VERSION
	.align		4
        /*0024*/ 	.byte	0x03, 0x5f
        /*0026*/ 	.short	0x0101


	//----- nvinfo : EIATTR_COOP_GROUP_MASK_REGIDS
	.align		4
        /*0028*/ 	.byte	0x04, 0x29
        /*002a*/ 	.short	(.L_2597 - .L_2596)


	//   ....[0]....
.L_2596:
        /*002c*/ 	.word	0xffffffff


	//   ....[1]....
        /*0030*/ 	.word	0xffffffff


	//   ....[2]....
        /*0034*/ 	.word	0xffffffff


	//   ....[3]....
        /*0038*/ 	.word	0xffffffff


	//   ....[4]....
        /*003c*/ 	.word	0xffffffff


	//   ....[5]....
        /*0040*/ 	.word	0xffffffff


	//   ....[6]....
        /*0044*/ 	.word	0xffffffff


	//   ....[7]....
        /*0048*/ 	.word	0xffffffff


	//   ....[8]....
        /*004c*/ 	.word	0xffffffff


	//   ....[9]....
        /*0050*/ 	.word	0xffffffff


	//----- nvinfo : EIATTR_COOP_GROUP_INSTR_OFFSETS
	.align		4
.L_2597:
        /*0054*/ 	.byte	0x04, 0x28
        /*0056*/ 	.short	(.L_2599 - .L_2598)


	//   ....[0]....
.L_2598:
        /*0058*/ 	.word	0x00001a10


	//   ....[1]....
        /*005c*/ 	.word	0x00001a30


	//   ....[2]....
        /*0060*/ 	.word	0x00001a70


	//   ....[3]....
        /*0064*/ 	.word	0x00001a80


	//   ....[4]....
        /*0068*/ 	.word	0x00001ac0


	//   ....[5]....
        /*006c*/ 	.word	0x00001ad0


	//   ....[6]....
        /*0070*/ 	.word	0x00001b00


	//   ....[7]....
        /*0074*/ 	.word	0x00001b10


	//   ....[8]....
        /*0078*/ 	.word	0x00001b40


	//   ....[9]....
        /*007c*/ 	.word	0x00001b50


	//----- nvinfo : EIATTR_VRC_CTA_INIT_COUNT
	.align		4
.L_2599:
        /*0080*/ 	.byte	0x02, 0x4a
	.zero		1
	.zero		1


	//----- nvinfo : EIATTR_EXIT_INSTR_OFFSETS
	.align		4
        /*0084*/ 	.byte	0x04, 0x1c
        /*0086*/ 	.short	(.L_2601 - .L_2600)


	//   ....[0]....
.L_2600:
        /*0088*/ 	.word	0x000073a0


	//   ....[1]....
        /*008c*/ 	.word	0x00007420


	//----- nvinfo : EIATTR_MAX_THREADS
	.align		4
.L_2601:
        /*0090*/ 	.byte	0x04, 0x05
        /*0092*/ 	.short	(.L_2603 - .L_2602)
.L_2602:
        /*0094*/ 	.word	0x00000080
        /*0098*/ 	.word	0x00000001
        /*009c*/ 	.word	0x00000001


	//----- nvinfo : EIATTR_CRS_STACK_SIZE
	.align		4
.L_2603:
        /*00a0*/ 	.byte	0x04, 0x1e
        /*00a2*/ 	.short	(.L_2605 - .L_2604)
.L_2604:
        /*00a4*/ 	.word	0x00000000


	//----- nvinfo : EIATTR_CBANK_PARAM_SIZE
	.align		4
.L_2605:
        /*00a8*/ 	.byte	0x03, 0x19
        /*00aa*/ 	.short	0x0128


	//----- nvinfo : EIATTR_PARAM_CBANK
	.align		4
        /*00ac*/ 	.byte	0x04, 0x0a
        /*00ae*/ 	.short	(.L_2607 - .L_2606)
	.align		4
.L_2606:
        /*00b0*/ 	.word	index@(.nv.constant0._ZN10layer_norm31ln_parallel_residual_bwd_kernelINS_13Kernel_traitsI6__halfffffjLj2560ELj1ELj1ELj4ELj16ENS_18Kernel_traits_baseILj2560ES2_ffffjLj128EEEEELb1ELb1ELb0EEEvNS_9BwdParamsE)
        /*00b4*/ 	.short	0x0380
        /*00b6*/ 	.short	0x0128


	//----- nvinfo : EIATTR_SW_WAR
	.align		4
.L_2607:
        /*00b8*/ 	.byte	0x04, 0x36
        /*00ba*/ 	.short	(.L_2609 - .L_2608)
.L_2608:
        /*00bc*/ 	.word	0x00000008
.L_2609:


//--------------------- .nv.info._ZN10layer_norm22ln_bwd_finalize_kernelINS_22Kernel_traits_finalizeILj2560E6__halfffffjLb0ELj1024ELj4ENS_18Kernel_traits_baseILj2560ES2_ffffjLj1024EEEEELb0ELb1EEEvNS_9BwdParamsE --------------------------
	.section	.nv.info._ZN10layer_norm22ln_bwd_finalize_kernelINS_22Kernel_traits_finalizeILj2560E6__halfffffjLb0ELj1024ELj4ENS_18Kernel_traits_baseILj2560ES2_ffffjLj1024EEEEELb0ELb1EEEvNS_9BwdParamsE,"",@"SHT_CUDA_INFO"
	.sectionflags	@""
	.align	4


	//----- nvinfo : EIATTR_CUDA_API_VERSION
	.align		4
        /*0000*/ 	.byte	0x04, 0x37
        /*0002*/ 	.short	(.L_2611 - .L_2610)
.L_2610:
        /*0004*/ 	.word	0x00000082


	//----- nvinfo : EIATTR_KPARAM_INFO
	.align		4
.L_2611:
        /*0008*/ 	.byte	0x04, 0x17
        /*000a*/ 	.short	(.L_2613 - .L_2612)
.L_2612:
        /*000c*/ 	.word	0x00000000
        /*0010*/ 	.short	0x0000
        /*0012*/ 	.short	0x0000
        /*0014*/ 	.byte	0x00, 0xf0, 0xa1, 0x04


	//----- nvinfo : EIATTR_SPARSE_MMA_MASK
	.align		4
.L_2613:
        /*0018*/ 	.byte	0x03, 0x50
        /*001a*/ 	.short	0x0000


	//----- nvinfo : EIATTR_MAXREG_COUNT
	.align		4
        /*001c*/ 	.byte	0x03, 0x1b
        /*001e*/ 	.short	0x0040


	//----- nvinfo : EIATTR_NUM_BARRIERS
	.align		4
        /*0020*/ 	.byte	0x02, 0x4c
        /*0022*/ 	.byte	0x01
	.zero		1


	//----- nvinfo : EIATTR_MERCURY_ISA_VERSION
	.align		4
        /*0024*/ 	.byte	0x03, 0x5f
        /*0026*/ 	.short	0x0101


	//----- nvinfo : EIATTR_COOP_GROUP_MASK_REGIDS
	.align		4
        /*0028*/ 	.byte	0x04, 0x29
        /*002a*/ 	.short	(.L_2615 - .L_2614)


	//   ....[0]....
.L_2614:
        /*002c*/ 	.word	0xffffffff


	//   ....[1]....
        /*0030*/ 	.word	0xffffffff


	//   ....[2]....
        /*0034*/ 	.word	0xffffffff


	//   ....[3]....
        /*0038*/ 	.word	0xffffffff


	//   ....[4]....
        /*003c*/ 	.word	0xffffffff


	//   ....[5]....
        /*0040*/ 	.word	0xffffffff


	//   ....[6]....
        /*0044*/ 	.word	0xffffffff


	//   ....[7]....
        /*0048*/ 	.word	0xffffffff


	//   ....[8]....
        /*004c*/ 	.word	0xffffffff


	//   ....[9]....
        /*0050*/ 	.word	0xffffffff


	//----- nvinfo : EIATTR_COOP_GROUP_INSTR_OFFSETS
	.align		4
.L_2615:
        /*0054*/ 	.byte	0x04, 0x28
        /*0056*/ 	.short	(.L_2617 - .L_2616)


	//   ....[0]....
.L_2616:
        /*0058*/ 	.word	0x00001630


	//   ....[1]....
        /*005c*/ 	.word	0x00001640


	//   ....[2]....
        /*0060*/ 	.word	0x00001670


	//   ....[3]....
        /*0064*/ 	.word	0x00001680


	//   ....[4]....
        /*0068*/ 	.word	0x000016b0


	//   ....[5]....
        /*006c*/ 	.word	0x000016d0


	//   ....[6]....
        /*0070*/ 	.word	0x00001700


	//   ....[7]....
        /*0074*/ 	.word	0x00001710


	//   ....[8]....
        /*0078*/ 	.word	0x00001740


	//   ....[9]....
        /*007c*/ 	.word	0x00001750


	//----- nvinfo : EIATTR_VRC_CTA_INIT_COUNT
	.align		4
.L_2617:
        /*0080*/ 	.byte	0x02, 0x4a
	.zero		1
	.zero		1


	//----- nvinfo : EIATTR_EXIT_INSTR_OFFSETS
	.align		4
        /*0084*/ 	.byte	0x04, 0x1c
        /*0086*/ 	.short	(.L_2619 - .L_2618)


	//   ....[0]....
.L_2618:
        /*0088*/ 	.word	0x00000070


	//   ....[1]....
        /*008c*/ 	.word	0x000017b0


	//   ....[2]....
        /*0090*/ 	.word	0x00001880


	//----- nvinfo : EIATTR_MAX_THREADS
	.align		4
.L_2619:
        /*0094*/ 	.byte	0x04, 0x05
        /*0096*/ 	.short	(.L_2621 - .L_2620)
.L_2620:
        /*0098*/ 	.word	0x00000400
        /*009c*/ 	.word	0x00000001
        /*00a0*/ 	.word	0x00000001


	//----- nvinfo : EIATTR_CRS_STACK_SIZE
	.align		4
.L_2621:
        /*00a4*/ 	.byte	0x04, 0x1e
        /*00a6*/ 	.short	(.L_2623 - .L_2622)
.L_2622:
        /*00a8*/ 	.word	0x00000000


	//----- nvinfo : EIATTR_CBANK_PARAM_SIZE
	.align		4
.L_2623:
        /*00ac*/ 	.byte	0x03, 0x19
        /*00ae*/ 	.short	0x0128


	//----- nvinfo : EIATTR_PARAM_CBANK
	.align		4
        /*00b0*/ 	.byte	0x04, 0x0a
        /*00b2*/ 	.short	(.L_2625 - .L_2624)
	.align		4
.L_2624:
        /*00b4*/ 	.word	index@(.nv.constant0._ZN10layer_norm22ln_bwd_finalize_kernelINS_22Kernel_traits_finalizeILj2560E6__halfffffjLb0ELj1024ELj4ENS_18Kernel_traits_baseILj2560ES2_ffffjLj1024EEEEELb0ELb1EEEvNS_9BwdParamsE)
        /*00b8*/ 	.short	0x0380
        /*00ba*/ 	.short	0x0128


	//----- nvinfo : EIATTR_SW_WAR
	.align		4
.L_2625:
        /*00bc*/ 	.byte	0x04, 0x36
        /*00be*/ 	.short	(.L_2627 - .L_2626)
.L_2626:
        /*00c0*/ 	.word	0x00000008
.L_2627:


//--------------------- .nv.info._ZN10layer_norm40ln_parallel_residual_bwd_finalize_kernelINS_22Kernel_traits_finalizeILj2560E6__halfffffjLb0ELj1024ELj4ENS_18Kernel_traits_baseILj2560ES2_ffffjLj1024EEEEELb1EEEvNS_9BwdParamsE --------------------------
	.section	.nv.info._ZN10layer_norm40ln_parallel_residual_bwd_finalize_kernelINS_22Kernel_traits_finalizeILj2560E6__halfffffjLb0ELj1024ELj4ENS_18Kernel_traits_baseILj2560ES2_ffffjLj1024EEEEELb1EEEvNS_9BwdParamsE,"",@"SHT_CUDA_INFO"
	.sectionflags	@""
	.align	4


	//----- nvinfo : EIATTR_CUDA_API_VERSION
	.align		4
        /*0000*/ 	.byte	0x04, 0x37
        /*0002*/ 	.short	(.L_2629 - .L_2628)
.L_2628:
        /*0004*/ 	.word	0x00000082


	//----- nvinfo : EIATTR_KPARAM_INFO
	.align		4
.L_2629:
        /*0008*/ 	.byte	0x04, 0x17
        /*000a*/ 	.short	(.L_2631 - .L_2630)
.L_2630:
        /*000c*/ 	.word	0x00000000
        /*0010*/ 	.short	0x0000
        /*0012*/ 	.short	0x0000
        /*0014*/ 	.byte	0x00, 0xf0, 0xa1, 0x04


	//----- nvinfo : EIATTR_SPARSE_MMA_MASK
	.align		4
.L_2631:
        /*0018*/ 	.byte	0x03, 0x50
        /*001a*/ 	.short	0x0000


	//----- nvinfo : EIATTR_MAXREG_COUNT
	.align		4
        /*001c*/ 	.byte	0x03, 0x1b
        /*001e*/ 	.short	0x0040


	//----- nvinfo : EIATTR_NUM_BARRIERS
	.align		4
        /*0020*/ 	.byte	0x02, 0x4c
        /*0022*/ 	.byte	0x01
	.zero		1


	//----- nvinfo : EIATTR_MERCURY_ISA_VERSION
	.align		4
        /*0024*/ 	.byte	0x03, 0x5f
        /*0026*/ 	.short	0x0101


	//----- nvinfo : EIATTR_COOP_GROUP_MASK_REGIDS
	.align		4
        /*0028*/ 	.byte	0x04, 0x29
        /*002a*/ 	.short	(.L_2633 - .L_2632)


	//   ....[0]....
.L_2632:
        /*002c*/ 	.word	0xffffffff


	//   ....[1]....
        /*0030*/ 	.word	0xffffffff


	//   ....[2]....
        /*0034*/ 	.word	0xffffffff


	//   ....[3]....
        /*0038*/ 	.word	0xffffffff


	//   ....[4]....
        /*003c*/ 	.word	0xffffffff


	//   ....[5]....
        /*0040*/ 	.word	0xffffffff


	//   ....[6]....
        /*0044*/ 	.word	0xffffffff


	//   ....[7]....
        /*0048*/ 	.word	0xffffffff


	//   ....[8]....
        /*004c*/ 	.word	0xffffffff


	//   ....[9]....
        /*0050*/ 	.word	0xffffffff


	//   ....[10]....
        /*0054*/ 	.word	0xffffffff


	//   ....[11]....
        /*0058*/ 	.word	0xffffffff


	//   ....[12]....
        /*005c*/ 	.word	0xffffffff


	//   ....[13]....
        /*0060*/ 	.word	0xffffffff


	//   ....[14]....
        /*0064*/ 	.word	0xffffffff


	//   ....[15]....
        /*0068*/ 	.word	0xffffffff


	//   ....[16]....
        /*006c*/ 	.word	0xffffffff


	//   ....[17]....
        /*0070*/ 	.word	0xffffffff


	//   ....[18]....
        /*0074*/ 	.word	0xffffffff


	//   ....[19]....
        /*0078*/ 	.word	0xffffffff


	//----- nvinfo : EIATTR_COOP_GROUP_INSTR_OFFSETS
	.align		4
.L_2633:
        /*007c*/ 	.byte	0x04, 0x28
        /*007e*/ 	.short	(.L_2635 - .L_2634)


	//   ....[0]....
.L_2634:
        /*0080*/ 	.word	0x00001410


	//   ....[1]....
        /*0084*/ 	.word	0x00001420


	//   ....[2]....
        /*0088*/ 	.word	0x00001430


	//   ....[3]....
        /*008c*/ 	.word	0x00001440


	//   ....[4]....
        /*0090*/ 	.word	0x00001480


	//   ....[5]....
        /*0094*/ 	.word	0x000014a0


	//   ....[6]....
        /*0098*/ 	.word	0x000014b0


	//   ....[7]....
        /*009c*/ 	.word	0x000014c0


	//   ....[8]....
        /*00a0*/ 	.word	0x000014f0


	//   ....[9]....
        /*00a4*/ 	.word	0x00001520


	//   ....[10]....
        /*00a8*/ 	.word	0x00001530


	//   ....[11]....
        /*00ac*/ 	.word	0x00001540


	//   ....[12]....
        /*00b0*/ 	.word	0x00001560


	//   ....[13]....
        /*00b4*/ 	.word	0x00001590


	//   ....[14]....
        /*00b8*/ 	.word	0x000015b0


	//   ....[15]....
        /*00bc*/ 	.word	0x000015c0


	//   ....[16]....
        /*00c0*/ 	.word	0x000015e0


	//   ....[17]....
        /*00c4*/ 	.word	0x00001610


	//   ....[18]....
        /*00c8*/ 	.word	0x00001630


	//   ....[19]....
        /*00cc*/ 	.word	0x00001640


	//----- nvinfo : EIATTR_VRC_CTA_INIT_COUNT
	.align		4
.L_2635:
        /*00d0*/ 	.byte	0x02, 0x4a
	.zero		1
	.zero		1


	//----- nvinfo : EIATTR_EXIT_INSTR_OFFSETS
	.align		4
        /*00d4*/ 	.byte	0x04, 0x1c
        /*00d6*/ 	.short	(.L_2637 - .L_2636)


	//   ....[0]....
.L_2636:
        /*00d8*/ 	.word	0x00000060


	//   ....[1]....
        /*00dc*/ 	.word	0x000016e0


	//   ....[2]....
        /*00e0*/ 	.word	0x00001850


	//----- nvinfo : EIATTR_MAX_THREADS
	.align		4
.L_2637:
        /*00e4*/ 	.byte	0x04, 0x05
        /*00e6*/ 	.short	(.L_2639 - .L_2638)
.L_2638:
        /*00e8*/ 	.word	0x00000400
        /*00ec*/ 	.word	0x00000001
        /*00f0*/ 	.word	0x00000001


	//----- nvinfo : EIATTR_CRS_STACK_SIZE
	.align		4
.L_2639:
        /*00f4*/ 	.byte	0x04, 0x1e
        /*00f6*/ 	.short	(.L_2641 - .L_2640)
.L_2640:
        /*00f8*/ 	.word	0x00000000


	//----- nvinfo : EIATTR_CBANK_PARAM_SIZE
	.align		4
.L_2641:
        /*00fc*/ 	.byte	0x03, 0x19
        /*00fe*/ 	.short	0x0128


	//----- nvinfo : EIATTR_PARAM_CBANK
	.align		4
        /*0100*/ 	.byte	0x04, 0x0a
        /*0102*/ 	.short	(.L_2643 - .L_2642)
	.align		4
.L_2642:
        /*0104*/ 	.word	index@(.nv.constant0._ZN10layer_norm40ln_parallel_residual_bwd_finalize_kernelINS_22Kernel_traits_finalizeILj2560E6__halfffffjLb0ELj1024ELj4ENS_18Kernel_traits_baseILj2560ES2_ffffjLj1024EEEEELb1EEEvNS_9BwdParamsE)
        /*0108*/ 	.short	0x0380
        /*010a*/ 	.short	0x0128


	//----- nvinfo : EIATTR_SW_WAR
	.align		4
.L_2643:
        /*010c*/ 	.byte	0x04, 0x36
        /*010e*/ 	.short	(.L_2645 - .L_2644)
.L_2644:
        /*0110*/ 	.word	0x00000008
.L_2645:


//--------------------- .nv.info._ZN10layer_norm31ln_parallel_residual_bwd_kernelINS_13Kernel_traitsI6__halfffffjLj2560ELj1ELj1ELj4ELj16ENS_18Kernel_traits_baseILj2560ES2_ffffjLj128EEEEELb1ELb1ELb1EEEvNS_9BwdParamsE --------------------------
	.section	.nv.info._ZN10layer_norm31ln_parallel_residual_bwd_kernelINS_13Kernel_traitsI6__halfffffjLj2560ELj1ELj1ELj4ELj16ENS_18Kernel_traits_baseILj2560ES2_ffffjLj128EEEEELb1ELb1ELb1EEEvNS_9BwdParamsE,"",@"SHT_CUDA_INFO"
	.sectionflags	@""
	.align	4


	//----- nvinfo : EIATTR_CUDA_API_VERSION
	.align		4
        /*0000*/ 	.byte	0x04, 0x37
        /*0002*/ 	.short	(.L_2647 - .L_2646)
.L_2646:
        /*0004*/ 	.word	0x00000082


	//----- nvinfo : EIATTR_KPARAM_INFO
	.align		4
.L_2647:
        /*0008*/ 	.byte	0x04, 0x17
        /*000a*/ 	.short	(.L_2649 - .L_2648)
.L_2648:
        /*000c*/ 	.word	0x00000000
        /*0010*/ 	.short	0x0000
        /*0012*/ 	.short	0x0000
        /*0014*/ 	.byte	0x00, 0xf0, 0xa1, 0x04


	//----- nvinfo : EIATTR_SPARSE_MMA_MASK
	.align		4
.L_2649:
        /*0018*/ 	.byte	0x03, 0x50
        /*001a*/ 	.short	0x0000


	//----- nvinfo : EIATTR_MAXREG_COUNT
	.align		4
        /*001c*/ 	.byte	0x03, 0x1b
        /*001e*/ 	.short	0x00ff


	//----- nvinfo : EIATTR_NUM_BARRIERS
	.align		4
        /*0020*/ 	.byte	0x02, 0x4c
        /*0022*/ 	.byte	0x01
	.zero		1


	//----- nvinfo : EIATTR_MERCURY_ISA_VERSION
	.align		4
        /*0024*/ 	.byte	0x03, 0x5f
        /*0026*/ 	.short	0x0101


	//----- nvinfo : EIATTR_COOP_GROUP_MASK_REGIDS
	.align		4
        /*0028*/ 	.byte	0x04, 0x29
        /*002a*/ 	.short	(.L_2651 - .L_2650)


	//   ....[0]....
.L_2650:
        /*002c*/ 	.word	0xffffffff


	//   ....[1]....
        /*0030*/ 	.word	0xffffffff


	//   ....[2]....
        /*0034*/ 	.word	0xffffffff


	//   ....[3]....
        /*0038*/ 	.word	0xffffffff


	//   ....[4]....
        /*003c*/ 	.word	0xffffffff


	//   ....[5]....
        /*0040*/ 	.word	0xffffffff


	//   ....[6]....
        /*0044*/ 	.word	0xffffffff


	//   ....[7]....
        /*0048*/ 	.word	0xffffffff


	//   ....[8]....
        /*004c*/ 	.word	0xffffffff


	//   ....[9]....
        /*0050*/ 	.word	0xffffffff


	//----- nvinfo : EIATTR_COOP_GROUP_INSTR_OFFSETS
	.align		4
.L_2651:
        /*0054*/ 	.byte	0x04, 0x28
        /*0056*/ 	.short	(.L_2653 - .L_2652)


	//   ....[0]....
.L_2652:
        /*0058*/ 	.word	0x00001300


	//   ....[1]....
        /*005c*/ 	.word	0x000013b0


	//   ....[2]....
        /*0060*/ 	.word	0x000013c0


	//   ....[3]....
        /*0064*/ 	.word	0x000013e0


	//   ....[4]....
        /*0068*/ 	.word	0x00001400


	//   ....[5]....
        /*006c*/ 	.word	0x00001420


	//   ....[6]....
        /*0070*/ 	.word	0x00001450


	//   ....[7]....
        /*0074*/ 	.word	0x00001470


	//   ....[8]....
        /*0078*/ 	.word	0x000014a0


	//   ....[9]....
        /*007c*/ 	.word	0x000014b0


	//----- nvinfo : EIATTR_VRC_CTA_INIT_COUNT
	.align		4
.L_2653:
        /*0080*/ 	.byte	0x02, 0x4a
	.zero		1
	.zero		1


	//----- nvinfo : EIATTR_EXIT_INSTR_OFFSETS
	.align		4
        /*0084*/ 	.byte	0x04, 0x1c
        /*0086*/ 	.short	(.L_2655 - .L_2654)


	//   ....[0]....
.L_2654:
        /*0088*/ 	.word	0x00006a80


	//----- nvinfo : EIATTR_MAX_THREADS
	.align		4
.L_2655:
        /*008c*/ 	.byte	0x04, 0x05
        /*008e*/ 	.short	(.L_2657 - .L_2656)
.L_2656:
        /*0090*/ 	.word	0x00000080
        /*0094*/ 	.word	0x00000001
        /*0098*/ 	.word	0x00000001


	//----- nvinfo : EIATTR_CRS_STACK_SIZE
	.align		4
.L_2657:
        /*009c*/ 	.byte	0x04, 0x1e
        /*009e*/ 	.short	(.L_2659 - .L_2658)
.L_2658:
        /*00a0*/ 	.word	0x00000000


	//----- nvinfo : EIATTR_CBANK_PARAM_SIZE
	.align		4
.L_2659:
        /*00a4*/ 	.byte	0x03, 0x19
        /*00a6*/ 	.short	0x0128


	//----- nvinfo : EIATTR_PARAM_CBANK
	.align		4
        /*00a8*/ 	.byte	0x04, 0x0a
        /*00aa*/ 	.short	(.L_2661 - .L_2660)
	.align		4
.L_2660:
        /*00ac*/ 	.word	index@(.nv.constant0._ZN10layer_norm31ln_parallel_residual_bwd_kernelINS_13Kernel_traitsI6__halfffffjLj2560ELj1ELj1ELj4ELj16ENS_18Kernel_traits_baseILj2560ES2_ffffjLj128EEEEELb1ELb1ELb1EEEvNS_9BwdParamsE)
        /*00b0*/ 	.short	0x0380
        /*00b2*/ 	.short	0x0128


	//----- nvinfo : EIATTR_SW_WAR
	.align		4
.L_2661:
        /*00b4*/ 	.byte	0x04, 0x36
        /*00b6*/ 	.short	(.L_2663 - .L_2662)
.L_2662:
        /*00b8*/ 	.word	0x00000008
.L_2663:


//--------------------- .nv.info._ZN10layer_norm31ln_parallel_residual_bwd_kernelINS_13Kernel_traitsIfffffjLj2560ELj1ELj1ELj4ELj16ENS_18Kernel_traits_baseILj2560EfffffjLj128EEEEELb0ELb0ELb0EEEvNS_9BwdParamsE --------------------------
	.section	.nv.info._ZN10layer_norm31ln_parallel_residual_bwd_kernelINS_13Kernel_traitsIfffffjLj2560ELj1ELj1ELj4ELj16ENS_18Kernel_traits_baseILj2560EfffffjLj128EEEEELb0ELb0ELb0EEEvNS_9BwdParamsE,"",@"SHT_CUDA_INFO"
	.sectionflags	@""
	.align	4


	//----- nvinfo : EIATTR_CUDA_API_VERSION
	.align		4
        /*0000*/ 	.byte	0x04, 0x37
        /*0002*/ 	.short	(.L_2665 - .L_2664)
.L_2664:
        /*0004*/ 	.word	0x00000082


	//----- nvinfo : EIATTR_KPARAM_INFO
	.align		4
.L_2665:
        /*0008*/ 	.byte	0x04, 0x17
        /*000a*/ 	.short	(.L_2667 - .L_2666)
.L_2666:
        /*000c*/ 	.word	0x00000000
        /*0010*/ 	.short	0x0000
        /*0012*/ 	.short	0x0000
        /*0014*/ 	.byte	0x00, 0xf0, 0xa1, 0x04


	//----- nvinfo : EIATTR_SPARSE_MMA_MASK
	.align		4
.L_2667:
        /*0018*/ 	.byte	0x03, 0x50
        /*001a*/ 	.short	0x0000


	//----- nvinfo : EIATTR_MAXREG_COUNT
	.align		4
        /*001c*/ 	.byte	0x03, 0x1b
        /*001e*/ 	.short	0x00ff


	//----- nvinfo : EIATTR_NUM_BARRIERS
	.align		4
        /*0020*/ 	.byte	0x02, 0x4c
        /*0022*/ 	.byte	0x01
	.zero		1


	//----- nvinfo : EIATTR_MERCURY_ISA_VERSION
	.align		4
        /*0024*/ 	.byte	0x03, 0x5f
        /*0026*/ 	.short	0x0101


	//----- nvinfo : EIATTR_COOP_GROUP_MASK_REGIDS
	.align		4
        /*0028*/ 	.byte	0x04, 0x29
        /*002a*/ 	.short	(.L_2669 - .L_2668)


	//   ....[0]....
.L_2668:
        /*002c*/ 	.word	0xffffffff


	//   ....[1]....
        /*0030*/ 	.word	0xffffffff


	//   ....[2]....
        /*0034*/ 	.word	0xffffffff


	//   ....[3]....
        /*0038*/ 	.word	0xffffffff


	//   ....[4]....
        /*003c*/ 	.word	0xffffffff


	//   ....[5]....
        /*0040*/ 	.word	0xffffffff


	//   ....[6]....
        /*0044*/ 	.word	0xffffffff


	//   ....[7]....
        /*0048*/ 	.word	0xffffffff


	//   ....[8]....
        /*004c*/ 	.word	0xffffffff


	//   ....[9]....
        /*0050*/ 	.word	0xffffffff


	//----- nvinfo : EIATTR_COOP_GROUP_INSTR_OFFSETS
	.align		4
.L_2669:
        /*0054*/ 	.byte	0x04, 0x28
        /*0056*/ 	.short	(.L_2671 - .L_2670)


	//   ....[0]....
.L_2670:
        /*0058*/ 	.word	0x00001c60


	//   ....[1]....
        /*005c*/ 	.word	0x00001c80


	//   ....[2]....
        /*0060*/ 	.word	0x00001cc0


	//   ....[3]....
        /*0064*/ 	.word	0x00001cd0


	//   ....[4]....
        /*0068*/ 	.word	0x00001d10


	//   ....[5]....
        /*006c*/ 	.word	0x00001d20


	//   ....[6]....
        /*0070*/ 	.word	0x00001d50


	//   ....[7]....
        /*0074*/ 	.word	0x00001d60


	//   ....[8]....
        /*0078*/ 	.word	0x00001d90


	//   ....[9]....
        /*007c*/ 	.word	0x00001da0


	//----- nvinfo : EIATTR_VRC_CTA_INIT_COUNT
	.align		4
.L_2671:
        /*0080*/ 	.byte	0x02, 0x4a
	.zero		1
	.zero		1


	//----- nvinfo : EIATTR_EXIT_INSTR_OFFSETS
	.align		4
        /*0084*/ 	.byte	0x04, 0x1c
        /*0086*/ 	.short	(.L_2673 - .L_2672)


	//   ....[0]....
.L_2672:
        /*0088*/ 	.word	0x00005b70


	//   ....[1]....
        /*008c*/ 	.word	0x00005c40


	//----- nvinfo : EIATTR_MAX_THREADS
	.align		4
.L_2673:
        /*0090*/ 	.byte	0x04, 0x05
        /*0092*/ 	.short	(.L_2675 - .L_2674)
.L_2674:
        /*0094*/ 	.word	0x00000080
        /*0098*/ 	.word	0x00000001
        /*009c*/ 	.word	0x00000001


	//----- nvinfo : EIATTR_CRS_STACK_SIZE
	.align		4
.L_2675:
        /*00a0*/ 	.byte	0x04, 0x1e
        /*00a2*/ 	.short	(.L_2677 - .L_2676)
.L_2676:
        /*00a4*/ 	.word	0x00000000


	//----- nvinfo : EIATTR_CBANK_PARAM_SIZE
	.align		4
.L_2677:
        /*00a8*/ 	.byte	0x03, 0x19
        /*00aa*/ 	.short	0x0128


	//----- nvinfo : EIATTR_PARAM_CBANK
	.align		4
        /*00ac*/ 	.byte	0x04, 0x0a
        /*00ae*/ 	.short	(.L_2679 - .L_2678)
	.align		4
.L_2678:
        /*00b0*/ 	.word	index@(.nv.constant0._ZN10layer_norm31ln_parallel_residual_bwd_kernelINS_13Kernel_traitsIfffffjLj2560ELj1ELj1ELj4ELj16ENS_18Kernel_traits_baseILj2560EfffffjLj128EEEEELb0ELb0ELb0EEEvNS_9BwdParamsE)
        /*00b4*/ 	.short	0x0380
        /*00b6*/ 	.short	0x0128


	//----- nvinfo : EIATTR_SW_WAR
	.align		4
.L_2679:
        /*00b8*/ 	.byte	0x04, 0x36
        /*00ba*/ 	.short	(.L_2681 - .L_2680)
.L_2680:
        /*00bc*/ 	.word	0x00000008
.L_2681:


//--------------------- .nv.info._ZN10layer_norm31ln_parallel_residual_bwd_kernelINS_13Kernel_traitsIfffffjLj2560ELj1ELj1ELj4ELj16ENS_18Kernel_traits_baseILj2560EfffffjLj128EEEEELb0ELb0ELb1EEEvNS_9BwdParamsE --------------------------
	.section	.nv.info._ZN10layer_norm31ln_parallel_residual_bwd_kernelINS_13Kernel_traitsIfffffjLj2560ELj1ELj1ELj4ELj16ENS_18Kernel_traits_baseILj2560EfffffjLj128EEEEELb0ELb0ELb1EEEvNS_9BwdParamsE,"",@"SHT_CUDA_INFO"
	.sectionflags	@""
	.align	4


	//----- nvinfo : EIATTR_CUDA_API_VERSION
	.align		4
        /*0000*/ 	.byte	0x04, 0x37
        /*0002*/ 	.short	(.L_2683 - .L_2682)
.L_2682:
        /*0004*/ 	.word	0x00000082


	//----- nvinfo : EIATTR_KPARAM_INFO
	.align		4
.L_2683:
        /*0008*/ 	.byte	0x04, 0x17
        /*000a*/ 	.short	(.L_2685 - .L_2684)
.L_2684:
        /*000c*/ 	.word	0x00000000
        /*0010*/ 	.short	0x0000
        /*0012*/ 	.short	0x0000
        /*0014*/ 	.byte	0x00, 0xf0, 0xa1, 0x04


	//----- nvinfo : EIATTR_SPARSE_MMA_MASK
	.align		4
.L_2685:
        /*0018*/ 	.byte	0x03, 0x50
        /*001a*/ 	.short	0x0000


	//----- nvinfo : EIATTR_MAXREG_COUNT
	.align		4
        /*001c*/ 	.byte	0x03, 0x1b
        /*001e*/ 	.short	0x00ff


	//----- nvinfo : EIATTR_NUM_BARRIERS
	.align		4
        /*0020*/ 	.byte	0x02, 0x4c
        /*0022*/ 	.byte	0x01
	.zero		1


	//----- nvinfo : EIATTR_MERCURY_ISA_VERSION
	.align		4
        /*0024*/ 	.byte	0x03, 0x5f
        /*0026*/ 	.short	0x0101


	//----- nvinfo : EIATTR_COOP_GROUP_MASK_REGIDS
	.align		4
        /*0028*/ 	.byte	0x04, 0x29
        /*002a*/ 	.short	(.L_2687 - .L_2686)


	//   ....[0]....
.L_2686:
        /*002c*/ 	.word	0xffffffff


	//   ....[1]....
        /*0030*/ 	.word	0xffffffff


	//   ....[2]....
        /*0034*/ 	.word	0xffffffff


	//   ....[3]....
        /*0038*/ 	.word	0xffffffff


	//   ....[4]....
        /*003c*/ 	.word	0xffffffff


	//   ....[5]....
        /*0040*/ 	.word	0xffffffff


	//   ....[6]....
        /*0044*/ 	.word	0xffffffff


	//   ....[7]....
        /*0048*/ 	.word	0xffffffff


	//   ....[8]....
        /*004c*/ 	.word	0xffffffff


	//   ....[9]....
        /*0050*/ 	.word	0xffffffff


	//----- nvinfo : EIATTR_COOP_GROUP_INSTR_OFFSETS
	.align		4
.L_2687:
        /*0054*/ 	.byte	0x04, 0x28
        /*0056*/ 	.short	(.L_2689 - .L_2688)


	//   ....[0]....
.L_2688:
        /*0058*/ 	.word	0x00001280


	//   ....[1]....
        /*005c*/ 	.word	0x00001290


	//   ....[2]....
        /*0060*/ 	.word	0x000012c0


	//   ....[3]....
        /*0064*/ 	.word	0x000012d0


	//   ....[4]....
        /*0068*/ 	.word	0x00001300


	//   ....[5]....
        /*006c*/ 	.word	0x00001310


	//   ....[6]....
        /*0070*/ 	.word	0x00001340


	//   ....[7]....
        /*0074*/ 	.word	0x00001350


	//   ....[8]....
        /*0078*/ 	.word	0x00001390


	//   ....[9]....
        /*007c*/ 	.word	0x000013a0


	//----- nvinfo : EIATTR_VRC_CTA_INIT_COUNT
	.align		4
.L_2689:
        /*0080*/ 	.byte	0x02, 0x4a
	.zero		1
	.zero		1


	//----- nvinfo : EIATTR_EXIT_INSTR_OFFSETS
	.align		4
        /*0084*/ 	.byte	0x04, 0x1c
        /*0086*/ 	.short	(.L_2691 - .L_2690)


	//   ....[0]....
.L_2690:
        /*0088*/ 	.word	0x00005280


	//----- nvinfo : EIATTR_MAX_THREADS
	.align		4
.L_2691:
        /*008c*/ 	.byte	0x04, 0x05
        /*008e*/ 	.short	(.L_2693 - .L_2692)
.L_2692:
        /*0090*/ 	.word	0x00000080
        /*0094*/ 	.word	0x00000001
        /*0098*/ 	.word	0x00000001


	//----- nvinfo : EIATTR_CRS_STACK_SIZE
	.align		4
.L_2693:
        /*009c*/ 	.byte	0x04, 0x1e
        /*009e*/ 	.short	(.L_2695 - .L_2694)
.L_2694:
        /*00a0*/ 	.word	0x00000000


	//----- nvinfo : EIATTR_CBANK_PARAM_SIZE
	.align		4
.L_2695:
        /*00a4*/ 	.byte	0x03, 0x19
        /*00a6*/ 	.short	0x0128


	//----- nvinfo : EIATTR_PARAM_CBANK
	.align		4
        /*00a8*/ 	.byte	0x04, 0x0a
        /*00aa*/ 	.short	(.L_2697 - .L_2696)
	.align		4
.L_2696:
        /*00ac*/ 	.word	index@(.nv.constant0._ZN10layer_norm31ln_parallel_residual_bwd_kernelINS_13Kernel_traitsIfffffjLj2560ELj1ELj1ELj4ELj16ENS_18Kernel_traits_baseILj2560EfffffjLj128EEEEELb0ELb0ELb1EEEvNS_9BwdParamsE)
        /*00b0*/ 	.short	0x0380
        /*00b2*/ 	.short	0x0128


	//----- nvinfo : EIATTR_SW_WAR
	.align		4
.L_2697:
        /*00b4*/ 	.byte	0x04, 0x36
        /*00b6*/ 	.short	(.L_2699 - .L_2698)
.L_2698:
        /*00b8*/ 	.word	0x00000008
.L_2699:


//--------------------- .nv.info._ZN10layer_norm31ln_parallel_residual_bwd_kernelINS_13Kernel_traitsIfffffjLj2560ELj1ELj1ELj4ELj16ENS_18Kernel_traits_baseILj2560EfffffjLj128EEEEELb0ELb1ELb0EEEvNS_9BwdParamsE --------------------------
	.section	.nv.info._ZN10layer_norm31ln_parallel_residual_bwd_kernelINS_13Kernel_traitsIfffffjLj2560ELj1ELj1ELj4ELj16ENS_18Kernel_traits_baseILj2560EfffffjLj128EEEEELb0ELb1ELb0EEEvNS_9BwdParamsE,"",@"SHT_CUDA_INFO"
	.sectionflags	@""
	.align	4


	//----- nvinfo : EIATTR_CUDA_API_VERSION
	.align		4
        /*0000*/ 	.byte	0x04, 0x37
        /*0002*/ 	.short	(.L_2701 - .L_2700)
.L_2700:
        /*0004*/ 	.word	0x00000082


	//----- nvinfo : EIATTR_KPARAM_INFO
	.align		4
.L_2701:
        /*0008*/ 	.byte	0x04, 0x17
        /*000a*/ 	.short	(.L_2703 - .L_2702)
.L_2702:
        /*000c*/ 	.word	0x00000000
        /*0010*/ 	.short	0x0000
        /*0012*/ 	.short	0x0000
        /*0014*/ 	.byte	0x00, 0xf0, 0xa1, 0x04


	//----- nvinfo : EIATTR_SPARSE_MMA_MASK
	.align		4
.L_2703:
        /*0018*/ 	.byte	0x03, 0x50
        /*001a*/ 	.short	0x0000


	//----- nvinfo : EIATTR_MAXREG_COUNT
	.align		4
        /*001c*/ 	.byte	0x03, 0x1b
        /*001e*/ 	.short	0x00ff


	//----- nvinfo : EIATTR_NUM_BARRIERS
	.align		4
        /*0020*/ 	.byte	0x02, 0x4c
        /*0022*/ 	.byte	0x01
	.zero		1


	//----- nvinfo : EIATTR_MERCURY_ISA_VERSION
	.align		4
        /*0024*/ 	.byte	0x03, 0x5f
        /*0026*/ 	.short	0x0101


	//----- nvinfo : EIATTR_COOP_GROUP_MASK_REGIDS
	.align		4
        /*0028*/ 	.byte	0x04, 0x29
        /*002a*/ 	.short	(.L_2705 - .L_2704)


	//   ....[0]....
.L_2704:
        /*002c*/ 	.word	0xffffffff


	//   ....[1]....
        /*0030*/ 	.word	0xffffffff


	//   ....[2]....
        /*0034*/ 	.word	0xffffffff


	//   ....[3]....
        /*0038*/ 	.word	0xffffffff


	//   ....[4]....
        /*003c*/ 	.word	0xffffffff


	//   ....[5]....
        /*0040*/ 	.word	0xffffffff


	//   ....[6]....
        /*0044*/ 	.word	0xffffffff


	//   ....[7]....
        /*0048*/ 	.word	0xffffffff


	//   ....[8]....
        /*004c*/ 	.word	0xffffffff


	//   ....[9]....
        /*0050*/ 	.word	0xffffffff


	//----- nvinfo : EIATTR_COOP_GROUP_INSTR_OFFSETS
	.align		4
.L_2705:
        /*0054*/ 	.byte	0x04, 0x28
        /*0056*/ 	.short	(.L_2707 - .L_2706)


	//   ....[0]....
.L_2706:
        /*0058*/ 	.word	0x00001440


	//   ....[1]....
        /*005c*/ 	.word	0x00001470


	//   ....[2]....
        /*0060*/ 	.word	0x000014a0


	//   ....[3]....
        /*0064*/ 	.word	0x000014b0


	//   ....[4]....
        /*0068*/ 	.word	0x000014e0


	//   ....[5]....
        /*006c*/ 	.word	0x000014f0


	//   ....[6]....
        /*0070*/ 	.word	0x00001520


	//   ....[7]....
        /*0074*/ 	.word	0x00001530


	//   ....[8]....
        /*0078*/ 	.word	0x00001560


	//   ....[9]....
        /*007c*/ 	.word	0x00001570


	//----- nvinfo : EIATTR_VRC_CTA_INIT_COUNT
	.align		4
.L_2707:
        /*0080*/ 	.byte	0x02, 0x4a
	.zero		1
	.zero		1


	//----- nvinfo : EIATTR_EXIT_INSTR_OFFSETS
	.align		4
        /*0084*/ 	.byte	0x04, 0x1c
        /*0086*/ 	.short	(.L_2709 - .L_2708)


	//   ....[0]....
.L_2708:
        /*0088*/ 	.word	0x000050e0


	//   ....[1]....
        /*008c*/ 	.word	0x00005160


	//----- nvinfo : EIATTR_MAX_THREADS
	.align		4
.L_2709:
        /*0090*/ 	.byte	0x04, 0x05
        /*0092*/ 	.short	(.L_2711 - .L_2710)
.L_2710:
        /*0094*/ 	.word	0x00000080
        /*0098*/ 	.word	0x00000001
        /*009c*/ 	.word	0x00000001


	//----- nvinfo : EIATTR_CRS_STACK_SIZE
	.align		4
.L_2711:
        /*00a0*/ 	.byte	0x04, 0x1e
        /*00a2*/ 	.short	(.L_2713 - .L_2712)
.L_2712:
        /*00a4*/ 	.word	0x00000000


	//----- nvinfo : EIATTR_CBANK_PARAM_SIZE
	.align		4
.L_2713:
        /*00a8*/ 	.byte	0x03, 0x19
        /*00aa*/ 	.short	0x0128


	//----- nvinfo : EIATTR_PARAM_CBANK
	.align		4
        /*00ac*/ 	.byte	0x04, 0x0a
        /*00ae*/ 	.short	(.L_2715 - .L_2714)
	.align		4
.L_2714:
        /*00b0*/ 	.word	index@(.nv.constant0._ZN10layer_norm31ln_parallel_residual_bwd_kernelINS_13Kernel_traitsIfffffjLj2560ELj1ELj1ELj4ELj16ENS_18Kernel_traits_baseILj2560EfffffjLj128EEEEELb0ELb1ELb0EEEvNS_9BwdParamsE)
        /*00b4*/ 	.short	0x0380
        /*00b6*/ 	.short	0x0128


	//----- nvinfo : EIATTR_SW_WAR
	.align		4
.L_2715:
        /*00b8*/ 	.byte	0x04, 0x36
        /*00ba*/ 	.short	(.L_2717 - .L_2716)
.L_2716:
        /*00bc*/ 	.word	0x00000008
.L_2717:


//--------------------- .nv.info._ZN10layer_norm31ln_parallel_residual_bwd_kernelINS_13Kernel_traitsIfffffjLj2560ELj1ELj1ELj4ELj16ENS_18Kernel_traits_baseILj2560EfffffjLj128EEEEELb0ELb1ELb1EEEvNS_9BwdParamsE --------------------------
	.section	.nv.info._ZN10layer_norm31ln_parallel_residual_bwd_kernelINS_13Kernel_traitsIfffffjLj2560ELj1ELj1ELj4ELj16ENS_18Kernel_traits_baseILj2560EfffffjLj128EEEEELb0ELb1ELb1EEEvNS_9BwdParamsE,"",@"SHT_CUDA_INFO"
	.sectionflags	@""
	.align	4


	//----- nvinfo : EIATTR_CUDA_API_VERSION
	.align		4
        /*0000*/ 	.byte	0x04, 0x37
        /*0002*/ 	.short	(.L_2719 - .L_2718)
.L_2718:
        /*0004*/ 	.word	0x00000082


	//----- nvinfo : EIATTR_KPARAM_INFO
	.align		4
.L_2719:
        /*0008*/ 	.byte	0x04, 0x17
        /*000a*/ 	.short	(.L_2721 - .L_2720)
.L_2720:
        /*000c*/ 	.word	0x00000000
        /*0010*/ 	.short	0x0000
        /*0012*/ 	.short	0x0000
        /*0014*/ 	.byte	0x00, 0xf0, 0xa1, 0x04


	//----- nvinfo : EIATTR_SPARSE_MMA_MASK
	.align		4
.L_2721:
        /*0018*/ 	.byte	0x03, 0x50
        /*001a*/ 	.short	0x0000


	//----- nvinfo : EIATTR_MAXREG_COUNT
	.align		4
        /*001c*/ 	.byte	0x03, 0x1b
        /*001e*/ 	.short	0x00ff


	//----- nvinfo : EIATTR_NUM_BARRIERS
	.align		4
        /*0020*/ 	.byte	0x02, 0x4c
        /*0022*/ 	.byte	0x01
	.zero		1


	//----- nvinfo : EIATTR_MERCURY_ISA_VERSION
	.align		4
        /*0024*/ 	.byte	0x03, 0x5f
        /*0026*/ 	.short	0x0101


	//----- nvinfo : EIATTR_COOP_GROUP_MASK_REGIDS
	.align		4
        /*0028*/ 	.byte	0x04, 0x29
        /*002a*/ 	.short	(.L_2723 - .L_2722)


	//   ....[0]....
.L_2722:
        /*002c*/ 	.word	0xffffffff


	//   ....[1]....
        /*0030*/ 	.word	0xffffffff


	//   ....[2]....
        /*0034*/ 	.word	0xffffffff


	//   ....[3]....
        /*0038*/ 	.word	0xffffffff


	//   ....[4]....
        /*003c*/ 	.word	0xffffffff


	//   ....[5]....
        /*0040*/ 	.word	0xffffffff


	//   ....[6]....
        /*0044*/ 	.word	0xffffffff


	//   ....[7]....
        /*0048*/ 	.word	0xffffffff


	//   ....[8]....
        /*004c*/ 	.word	0xffffffff


	//   ....[9]....
        /*0050*/ 	.word	0xffffffff


	//----- nvinfo : EIATTR_COOP_GROUP_INSTR_OFFSETS
	.align		4
.L_2723:
        /*0054*/ 	.byte	0x04, 0x28
        /*0056*/ 	.short	(.L_2725 - .L_2724)


	//   ....[0]....
.L_2724:
        /*0058*/ 	.word	0x00000d10


	//   ....[1]....
        /*005c*/ 	.word	0x00000de0


	//   ....[2]....
        /*0060*/ 	.word	0x00000df0


	//   ....[3]....
        /*0064*/ 	.word	0x00000e20


	//   ....[4]....
        /*0068*/ 	.word	0x00000e30


	//   ....[5]....
        /*006c*/ 	.word	0x00000e50


	//   ....[6]....
        /*0070*/ 	.word	0x00000e80


	//   ....[7]....
        /*0074*/ 	.word	0x00000ea0


	//   ....[8]....
        /*0078*/ 	.word	0x00000ed0


	//   ....[9]....
        /*007c*/ 	.word	0x00000ee0


	//----- nvinfo : EIATTR_VRC_CTA_INIT_COUNT
	.align		4
.L_2725:
        /*0080*/ 	.byte	0x02, 0x4a
	.zero		1
	.zero		1


	//----- nvinfo : EIATTR_EXIT_INSTR_OFFSETS
	.align		4
        /*0084*/ 	.byte	0x04, 0x1c
        /*0086*/ 	.short	(.L_2727 - .L_2726)


	//   ....[0]....
.L_2726:
        /*0088*/ 	.word	0x000047b0


	//----- nvinfo : EIATTR_MAX_THREADS
	.align		4
.L_2727:
        /*008c*/ 	.byte	0x04, 0x05
        /*008e*/ 	.short	(.L_2729 - .L_2728)
.L_2728:
        /*0090*/ 	.word	0x00000080
        /*0094*/ 	.word	0x00000001
        /*0098*/ 	.word	0x00000001


	//----- nvinfo : EIATTR_CRS_STACK_SIZE
	.align		4
.L_2729:
        /*009c*/ 	.byte	0x04, 0x1e
        /*009e*/ 	.short	(.L_2731 - .L_2730)
.L_2730:
        /*00a0*/ 	.word	0x00000000


	//----- nvinfo : EIATTR_CBANK_PARAM_SIZE
	.align		4
.L_2731:
        /*00a4*/ 	.byte	0x03, 0x19
        /*00a6*/ 	.short	0x0128


	//----- nvinfo : EIATTR_PARAM_CBANK
	.align		4
        /*00a8*/ 	.byte	0x04, 0x0a
        /*00aa*/ 	.short	(.L_2733 - .L_2732)
	.align		4
.L_2732:
        /*00ac*/ 	.word	index@(.nv.constant0._ZN10layer_norm31ln_parallel_residual_bwd_kernelINS_13Kernel_traitsIfffffjLj2560ELj1ELj1ELj4ELj16ENS_18Kernel_traits_baseILj2560EfffffjLj128EEEEELb0ELb1ELb1EEEvNS_9BwdParamsE)
        /*00b0*/ 	.short	0x0380
        /*00b2*/ 	.short	0x0128


	//----- nvinfo : EIATTR_SW_WAR
	.align		4
.L_2733:
        /*00b4*/ 	.byte	0x04, 0x36
        /*00b6*/ 	.short	(.L_2735 - .L_2734)
.L_2734:
        /*00b8*/ 	.word	0x00000008
.L_2735:


//--------------------- .nv.info._ZN10layer_norm31ln_parallel_residual_bwd_kernelINS_13Kernel_traitsIfffffjLj2560ELj1ELj1ELj4ELj16ENS_18Kernel_traits_baseILj2560EfffffjLj128EEEEELb1ELb0ELb0EEEvNS_9BwdParamsE --------------------------
	.section	.nv.info._ZN10layer_norm31ln_parallel_residual_bwd_kernelINS_13Kernel_traitsIfffffjLj2560ELj1ELj1ELj4ELj16ENS_18Kernel_traits_baseILj2560EfffffjLj128EEEEELb1ELb0ELb0EEEvNS_9BwdParamsE,"",@"SHT_CUDA_INFO"
	.sectionflags	@""
	.align	4


	//----- nvinfo : EIATTR_CUDA_API_VERSION
	.align		4
        /*0000*/ 	.byte	0x04, 0x37
        /*0002*/ 	.short	(.L_2737 - .L_2736)
.L_2736:
        /*0004*/ 	.word	0x00000082


	//----- nvinfo : EIATTR_KPARAM_INFO
	.align		4
.L_2737:
        /*0008*/ 	.byte	0x04, 0x17
        /*000a*/ 	.short	(.L_2739 - .L_2738)
.L_2738:
        /*000c*/ 	.word	0x00000000
        /*0010*/ 	.short	0x0000
        /*0012*/ 	.short	0x0000
        /*0014*/ 	.byte	0x00, 0xf0, 0xa1, 0x04


	//----- nvinfo : EIATTR_SPARSE_MMA_MASK
	.align		4
.L_2739:
        /*0018*/ 	.byte	0x03, 0x50
        /*001a*/ 	.short	0x0000


	//----- nvinfo : EIATTR_MAXREG_COUNT
	.align		4
        /*001c*/ 	.byte	0x03, 0x1b
        /*001e*/ 	.short	0x00ff


	//----- nvinfo : EIATTR_NUM_BARRIERS
	.align		4
        /*0020*/ 	.byte	0x02, 0x4c
        /*0022*/ 	.byte	0x01
	.zero		1


	//----- nvinfo : EIATTR_MERCURY_ISA_VERSION
	.align		4
        /*0024*/ 	.byte	0x03, 0x5f
        /*0026*/ 	.short	0x0101


	//----- nvinfo : EIATTR_COOP_GROUP_MASK_REGIDS
	.align		4
        /*0028*/ 	.byte	0x04, 0x29
        /*002a*/ 	.short	(.L_2741 - .L_2740)


	//   ....[0]....
.L_2740:
        /*002c*/ 	.word	0xffffffff


	//   ....[1]....
        /*0030*/ 	.word	0xffffffff


	//   ....[2]....
        /*0034*/ 	.word	0xffffffff


	//   ....[3]....
        /*0038*/ 	.word	0xffffffff


	//   ....[4]....
        /*003c*/ 	.word	0xffffffff


	//   ....[5]....
        /*0040*/ 	.word	0xffffffff


	//   ....[6]....
        /*0044*/ 	.word	0xffffffff


	//   ....[7]....
        /*0048*/ 	.word	0xffffffff


	//   ....[8]....
        /*004c*/ 	.word	0xffffffff


	//   ....[9]....
        /*0050*/ 	.word	0xffffffff


	//----- nvinfo : EIATTR_COOP_GROUP_INSTR_OFFSETS
	.align		4
.L_2741:
        /*0054*/ 	.byte	0x04, 0x28
        /*0056*/ 	.short	(.L_2743 - .L_2742)


	//   ....[0]....
.L_2742:
        /*0058*/ 	.word	0x00001ef0


	//   ....[1]....
        /*005c*/ 	.word	0x00001f10


	//   ....[2]....
        /*0060*/ 	.word	0x00001f50


	//   ....[3]....
        /*0064*/ 	.word	0x00001f60


	//   ....[4]....
        /*0068*/ 	.word	0x00001fa0


	//   ....[5]....
        /*006c*/ 	.word	0x00001fb0


	//   ....[6]....
        /*0070*/ 	.word	0x00001fe0


	//   ....[7]....
        /*0074*/ 	.word	0x00001ff0


	//   ....[8]....
        /*0078*/ 	.word	0x00002020


	//   ....[9]....
        /*007c*/ 	.word	0x00002030


	//----- nvinfo : EIATTR_VRC_CTA_INIT_COUNT
	.align		4
.L_2743:
        /*0080*/ 	.byte	0x02, 0x4a
	.zero		1
	.zero		1


	//----- nvinfo : EIATTR_EXIT_INSTR_OFFSETS
	.align		4
        /*0084*/ 	.byte	0x04, 0x1c
        /*0086*/ 	.short	(.L_2745 - .L_2744)


	//   ....[0]....
.L_2744:
        /*0088*/ 	.word	0x00007bd0


	//   ....[1]....
        /*008c*/ 	.word	0x00007ca0


	//----- nvinfo : EIATTR_MAX_THREADS
	.align		4
.L_2745:
        /*0090*/ 	.byte	0x04, 0x05
        /*0092*/ 	.short	(.L_2747 - .L_2746)
.L_2746:
        /*0094*/ 	.word	0x00000080
        /*0098*/ 	.word	0x00000001
        /*009c*/ 	.word	0x00000001


	//----- nvinfo : EIATTR_CRS_STACK_SIZE
	.align		4
.L_2747:
        /*00a0*/ 	.byte	0x04, 0x1e
        /*00a2*/ 	.short	(.L_2749 - .L_2748)
.L_2748:
        /*00a4*/ 	.word	0x00000000


	//----- nvinfo : EIATTR_CBANK_PARAM_SIZE
	.align		4
.L_2749:
        /*00a8*/ 	.byte	0x03, 0x19
        /*00aa*/ 	.short	0x0128


	//----- nvinfo : EIATTR_PARAM_CBANK
	.align		4
        /*00ac*/ 	.byte	0x04, 0x0a
        /*00ae*/ 	.short	(.L_2751 - .L_2750)
	.align		4
.L_2750:
        /*00b0*/ 	.word	index@(.nv.constant0._ZN10layer_norm31ln_parallel_residual_bwd_kernelINS_13Kernel_traitsIfffffjLj2560ELj1ELj1ELj4ELj16ENS_18Kernel_traits_baseILj2560EfffffjLj128EEEEELb1ELb0ELb0EEEvNS_9BwdParamsE)
        /*00b4*/ 	.short	0x0380
        /*00b6*/ 	.short	0x0128


	//----- nvinfo : EIATTR_SW_WAR
	.align		4
.L_2751:
        /*00b8*/ 	.byte	0x04, 0x36
        /*00ba*/ 	.short	(.L_2753 - .L_2752)
.L_2752:
        /*00bc*/ 	.word	0x00000008
.L_2753:


//--------------------- .nv.info._ZN10layer_norm31ln_parallel_residual_bwd_kernelINS_13Kernel_traitsIfffffjLj2560ELj1ELj1ELj4ELj16ENS_18Kernel_traits_baseILj2560EfffffjLj128EEEEELb1ELb0ELb1EEEvNS_9BwdParamsE --------------------------
	.section	.nv.info._ZN10layer_norm31ln_parallel_residual_bwd_kernelINS_13Kernel_traitsIfffffjLj2560ELj1ELj1ELj4ELj16ENS_18Kernel_traits_baseILj2560EfffffjLj128EEEEELb1ELb0ELb1EEEvNS_9BwdParamsE,"",@"SHT_CUDA_INFO"
	.sectionflags	@""
	.align	4


	//----- nvinfo : EIATTR_CUDA_API_VERSION
	.align		4
        /*0000*/ 	.byte	0x04, 0x37
        /*0002*/ 	.short	(.L_2755 - .L_2754)
.L_2754:
        /*0004*/ 	.word	0x00000082


	//----- nvinfo : EIATTR_KPARAM_INFO
	.align		4
.L_2755:
        /*0008*/ 	.byte	0x04, 0x17
        /*000a*/ 	.short	(.L_2757 - .L_2756)
.L_2756:
        /*000c*/ 	.word	0x00000000
        /*0010*/ 	.short	0x0000
        /*0012*/ 	.short	0x0000
        /*0014*/ 	.byte	0x00, 0xf0, 0xa1, 0x04


	//----- nvinfo : EIATTR_SPARSE_MMA_MASK
	.align		4
.L_2757:
        /*0018*/ 	.byte	0x03, 0x50
        /*001a*/ 	.short	0x0000


	//----- nvinfo : EIATTR_MAXREG_COUNT
	.align		4
        /*001c*/ 	.byte	0x03, 0x1b
        /*001e*/ 	.short	0x00ff


	//----- nvinfo : EIATTR_NUM_BARRIERS
	.align		4
        /*0020*/ 	.byte	0x02, 0x4c
        /*0022*/ 	.byte	0x01
	.zero		1


	//----- nvinfo : EIATTR_MERCURY_ISA_VERSION
	.align		4
        /*0024*/ 	.byte	0x03, 0x5f
        /*0026*/ 	.short	0x0101


	//----- nvinfo : EIATTR_COOP_GROUP_MASK_REGIDS
	.align		4
        /*0028*/ 	.byte	0x04, 0x29
        /*002a*/ 	.short	(.L_2759 - .L_2758)


	//   ....[0]....
.L_2758:
        /*002c*/ 	.word	0xffffffff


	//   ....[1]....
        /*0030*/ 	.word	0xffffffff


	//   ....[2]....
        /*0034*/ 	.word	0xffffffff


	//   ....[3]....
        /*0038*/ 	.word	0xffffffff


	//   ....[4]....
        /*003c*/ 	.word	0xffffffff


	//   ....[5]....
        /*0040*/ 	.word	0xffffffff


	//   ....[6]....
        /*0044*/ 	.word	0xffffffff


	//   ....[7]....
        /*0048*/ 	.word	0xffffffff


	//   ....[8]....
        /*004c*/ 	.word	0xffffffff


	//   ....[9]....
        /*0050*/ 	.word	0xffffffff


	//----- nvinfo : EIATTR_COOP_GROUP_INSTR_OFFSETS
	.align		4
.L_2759:
        /*0054*/ 	.byte	0x04, 0x28
        /*0056*/ 	.short	(.L_2761 - .L_2760)


	//   ....[0]....
.L_2760:
        /*0058*/ 	.word	0x00001440


	//   ....[1]....
        /*005c*/ 	.word	0x00001460


	//   ....[2]....
        /*0060*/ 	.word	0x00001480


	//   ....[3]....
        /*0064*/ 	.word	0x000014a0


	//   ....[4]....
        /*0068*/ 	.word	0x000014c0


	//   ....[5]....
        /*006c*/ 	.word	0x000014e0


	//   ....[6]....
        /*0070*/ 	.word	0x00001500


	//   ....[7]....
        /*0074*/ 	.word	0x00001520


	//   ....[8]....
        /*0078*/ 	.word	0x00001560


	//   ....[9]....
        /*007c*/ 	.word	0x00001570


	//----- nvinfo : EIATTR_VRC_CTA_INIT_COUNT
	.align		4
.L_2761:
        /*0080*/ 	.byte	0x02, 0x4a
	.zero		1
	.zero		1


	//----- nvinfo : EIATTR_EXIT_INSTR_OFFSETS
	.align		4
        /*0084*/ 	.byte	0x04, 0x1c
        /*0086*/ 	.short	(.L_2763 - .L_2762)


	//   ....[0]....
.L_2762:
        /*0088*/ 	.word	0x00007270


	//----- nvinfo : EIATTR_MAX_THREADS
	.align		4
.L_2763:
        /*008c*/ 	.byte	0x04, 0x05
        /*008e*/ 	.short	(.L_2765 - .L_2764)
.L_2764:
        /*0090*/ 	.word	0x00000080
        /*0094*/ 	.word	0x00000001
        /*0098*/ 	.word	0x00000001


	//----- nvinfo : EIATTR_CRS_STACK_SIZE
	.align		4
.L_2765:
        /*009c*/ 	.byte	0x04, 0x1e
        /*009e*/ 	.short	(.L_2767 - .L_2766)
.L_2766:
        /*00a0*/ 	.word	0x00000000


	//----- nvinfo : EIATTR_CBANK_PARAM_SIZE
	.align		4
.L_2767:
        /*00a4*/ 	.byte	0x03, 0x19
        /*00a6*/ 	.short	0x0128


	//----- nvinfo : EIATTR_PARAM_CBANK
	.align		4
        /*00a8*/ 	.byte	0x04, 0x0a
        /*00aa*/ 	.short	(.L_2769 - .L_2768)
	.align		4
.L_2768:
        /*00ac*/ 	.word	index@(.nv.constant0._ZN10layer_norm31ln_parallel_residual_bwd_kernelINS_13Kernel_traitsIfffffjLj2560ELj1ELj1ELj4ELj16ENS_18Kernel_traits_baseILj2560EfffffjLj128EEEEELb1ELb0ELb1EEEvNS_9BwdParamsE)
        /*00b0*/ 	.short	0x0380
        /*00b2*/ 	.short	0x0128


	//----- nvinfo : EIATTR_SW_WAR
	.align		4
.L_2769:
        /*00b4*/ 	.byte	0x04, 0x36
        /*00b6*/ 	.short	(.L_2771 - .L_2770)
.L_2770:
        /*00b8*/ 	.word	0x00000008
.L_2771:


//--------------------- .nv.info._ZN10layer_norm22ln_bwd_finalize_kernelINS_22Kernel_traits_finalizeILj2560EfffffjLb0ELj1024ELj4ENS_18Kernel_traits_baseILj2560EfffffjLj1024EEEEELb0ELb0EEEvNS_9BwdParamsE --------------------------
	.section	.nv.info._ZN10layer_norm22ln_bwd_finalize_kernelINS_22Kernel_traits_finalizeILj2560EfffffjLb0ELj1024ELj4ENS_18Kernel_traits_baseILj2560EfffffjLj1024EEEEELb0ELb0EEEvNS_9BwdParamsE,"",@"SHT_CUDA_INFO"
	.sectionflags	@""
	.align	4


	//----- nvinfo : EIATTR_CUDA_API_VERSION
	.align		4
        /*0000*/ 	.byte	0x04, 0x37
        /*0002*/ 	.short	(.L_2773 - .L_2772)
.L_2772:
        /*0004*/ 	.word	0x00000082


	//----- nvinfo : EIATTR_KPARAM_INFO
	.align		4
.L_2773:
        /*0008*/ 	.byte	0x04, 0x17
        /*000a*/ 	.short	(.L_2775 - .L_2774)
.L_2774:
        /*000c*/ 	.word	0x00000000
        /*0010*/ 	.short	0x0000
        /*0012*/ 	.short	0x0000
        /*0014*/ 	.byte	0x00, 0xf0, 0xa1, 0x04


	//----- nvinfo : EIATTR_SPARSE_MMA_MASK
	.align		4
.L_2775:
        /*0018*/ 	.byte	0x03, 0x50
        /*001a*/ 	.short	0x0000


	//----- nvinfo : EIATTR_MAXREG_COUNT
	.align		4
        /*001c*/ 	.byte	0x03, 0x1b
        /*001e*/ 	.short	0x0040


	//----- nvinfo : EIATTR_NUM_BARRIERS
	.align		4
        /*0020*/ 	.byte	0x02, 0x4c
        /*0022*/ 	.byte	0x01
	.zero		1


	//----- nvinfo : EIATTR_MERCURY_ISA_VERSION
	.align		4
        /*0024*/ 	.byte	0x03, 0x5f
        /*0026*/ 	.short	0x0101


	//----- nvinfo : EIATTR_COOP_GROUP_MASK_REGIDS
	.align		4
        /*0028*/ 	.byte	0x04, 0x29
        /*002a*/ 	.short	(.L_2777 - .L_2776)


	//   ....[0]....
.L_2776:
        /*002c*/ 	.word	0xffffffff


	//   ....[1]....
        /*0030*/ 	.word	0xffffffff


	//   ....[2]....
        /*0034*/ 	.word	0xffffffff


	//   ....[3]....
        /*0038*/ 	.word	0xffffffff


	//   ....[4]....
        /*003c*/ 	.word	0xffffffff


	//   ....[5]....
        /*0040*/ 	.word	0xffffffff


	//   ....[6]....
        /*0044*/ 	.word	0xffffffff


	//   ....[7]....
        /*0048*/ 	.word	0xffffffff


	//   ....[8]....
        /*004c*/ 	.word	0xffffffff


	//   ....[9]....
        /*0050*/ 	.word	0xffffffff


	//----- nvinfo : EIATTR_COOP_GROUP_INSTR_OFFSETS
	.align		4
.L_2777:
        /*0054*/ 	.byte	0x04, 0x28
        /*0056*/ 	.short	(.L_2779 - .L_2778)


	//   ....[0]....
.L_2778:
        /*0058*/ 	.word	0x000015e0


	//   ....[1]....
        /*005c*/ 	.word	0x000015f0


	//   ....[2]....
        /*0060*/ 	.word	0x00001620


	//   ....[3]....
        /*0064*/ 	.word	0x00001630


	//   ....[4]....
        /*0068*/ 	.word	0x00001660


	//   ....[5]....
        /*006c*/ 	.word	0x00001670


	//   ....[6]....
        /*0070*/ 	.word	0x000016b0


	//   ....[7]....
        /*0074*/ 	.word	0x000016e0


	//   ....[8]....
        /*0078*/ 	.word	0x00001710


	//   ....[9]....
        /*007c*/ 	.word	0x00001720


	//----- nvinfo : EIATTR_VRC_CTA_INIT_COUNT
	.align		4
.L_2779:
        /*0080*/ 	.byte	0x02, 0x4a
	.zero		1
	.zero		1


	//----- nvinfo : EIATTR_EXIT_INSTR_OFFSETS
	.align		4
        /*0084*/ 	.byte	0x04, 0x1c
        /*0086*/ 	.short	(.L_2781 - .L_2780)


	//   ....[0]....
.L_2780:
        /*0088*/ 	.word	0x00000060


	//   ....[1]....
        /*008c*/ 	.word	0x00001780


	//   ....[2]....
        /*0090*/ 	.word	0x000017b0


	//   ....[3]....
        /*0094*/ 	.word	0x00001850


	//----- nvinfo : EIATTR_MAX_THREADS
	.align		4
.L_2781:
        /*0098*/ 	.byte	0x04, 0x05
        /*009a*/ 	.short	(.L_2783 - .L_2782)
.L_2782:
        /*009c*/ 	.word	0x00000400
        /*00a0*/ 	.word	0x00000001
        /*00a4*/ 	.word	0x00000001


	//----- nvinfo : EIATTR_CRS_STACK_SIZE
	.align		4
.L_2783:
        /*00a8*/ 	.byte	0x04, 0x1e
        /*00aa*/ 	.short	(.L_2785 - .L_2784)
.L_2784:
        /*00ac*/ 	.word	0x00000000


	//----- nvinfo : EIATTR_CBANK_PARAM_SIZE
	.align		4
.L_2785:
        /*00b0*/ 	.byte	0x03, 0x19
        /*00b2*/ 	.short	0x0128


	//----- nvinfo : EIATTR_PARAM_CBANK
	.align		4
        /*00b4*/ 	.byte	0x04, 0x0a
        /*00b6*/ 	.short	(.L_2787 - .L_2786)
	.align		4
.L_2786:
        /*00b8*/ 	.word	index@(.nv.constant0._ZN10layer_norm22ln_bwd_finalize_kernelINS_22Kernel_traits_finalizeILj2560EfffffjLb0ELj1024ELj4ENS_18Kernel_traits_baseILj2560EfffffjLj1024EEEEELb0ELb0EEEvNS_9BwdParamsE)
        /*00bc*/ 	.short	0x0380
        /*00be*/ 	.short	0x0128


	//----- nvinfo : EIATTR_SW_WAR
	.align		4
.L_2787:
        /*00c0*/ 	.byte	0x04, 0x36
        /*00c2*/ 	.short	(.L_2789 - .L_2788)
.L_2788:
        /*00c4*/ 	.word	0x00000008
.L_2789:


//--------------------- .nv.info._ZN10layer_norm40ln_parallel_residual_bwd_finalize_kernelINS_22Kernel_traits_finalizeILj2560EfffffjLb0ELj1024ELj4ENS_18Kernel_traits_baseILj2560EfffffjLj1024EEEEELb0EEEvNS_9BwdParamsE --------------------------
	.section	.nv.info._ZN10layer_norm40ln_parallel_residual_bwd_finalize_kernelINS_22Kernel_traits_finalizeILj2560EfffffjLb0ELj1024ELj4ENS_18Kernel_traits_baseILj2560EfffffjLj1024EEEEELb0EEEvNS_9BwdParamsE,"",@"SHT_CUDA_INFO"
	.sectionflags	@""
	.align	4


	//----- nvinfo : EIATTR_CUDA_API_VERSION
	.align		4
        /*0000*/ 	.byte	0x04, 0x37
        /*0002*/ 	.short	(.L_2791 - .L_2790)
.L_2790:
        /*0004*/ 	.word	0x00000082


	//----- nvinfo : EIATTR_KPARAM_INFO
	.align		4
.L_2791:
        /*0008*/ 	.byte	0x04, 0x17
        /*000a*/ 	.short	(.L_2793 - .L_2792)
.L_2792:
        /*000c*/ 	.word	0x00000000
        /*0010*/ 	.short	0x0000
        /*0012*/ 	.short	0x0000
        /*0014*/ 	.byte	0x00, 0xf0, 0xa1, 0x04


	//----- nvinfo : EIATTR_SPARSE_MMA_MASK
	.align		4
.L_2793:
        /*0018*/ 	.byte	0x03, 0x50
        /*001a*/ 	.short	0x0000


	//----- nvinfo : EIATTR_MAXREG_COUNT
	.align		4
        /*001c*/ 	.byte	0x03, 0x1b
        /*001e*/ 	.short	0x0040


	//----- nvinfo : EIATTR_NUM_BARRIERS
	.align		4
        /*0020*/ 	.byte	0x02, 0x4c
        /*0022*/ 	.byte	0x01
	.zero		1


	//----- nvinfo : EIATTR_MERCURY_ISA_VERSION
	.align		4
        /*0024*/ 	.byte	0x03, 0x5f
        /*0026*/ 	.short	0x0101


	//----- nvinfo : EIATTR_COOP_GROUP_MASK_REGIDS
	.align		4
        /*0028*/ 	.byte	0x04, 0x29
        /*002a*/ 	.short	(.L_2795 - .L_2794)


	//   ....[0]....
.L_2794:
        /*002c*/ 	.word	0xffffffff


	//   ....[1]....
        /*0030*/ 	.word	0xffffffff


	//   ....[2]....
        /*0034*/ 	.word	0xffffffff


	//   ....[3]....
        /*0038*/ 	.word	0xffffffff


	//   ....[4]....
        /*003c*/ 	.word	0xffffffff


	//   ....[5]....
        /*0040*/ 	.word	0xffffffff


	//   ....[6]....
        /*0044*/ 	.word	0xffffffff


	//   ....[7]....
        /*0048*/ 	.word	0xffffffff


	//   ....[8]....
        /*004c*/ 	.word	0xffffffff


	//   ....[9]....
        /*0050*/ 	.word	0xffffffff


	//   ....[10]....
        /*0054*/ 	.word	0xffffffff


	//   ....[11]....
        /*0058*/ 	.word	0xffffffff


	//   ....[12]....
        /*005c*/ 	.word	0xffffffff


	//   ....[13]....
        /*0060*/ 	.word	0xffffffff


	//   ....[14]....
        /*0064*/ 	.word	0xffffffff


	//   ....[15]....
        /*0068*/ 	.word	0xffffffff


	//   ....[16]....
        /*006c*/ 	.word	0xffffffff


	//   ....[17]....
        /*0070*/ 	.word	0xffffffff


	//   ....[18]....
        /*0074*/ 	.word	0xffffffff


	//   ....[19]....
        /*0078*/ 	.word	0xffffffff


	//----- nvinfo : EIATTR_COOP_GROUP_INSTR_OFFSETS
	.align		4
.L_2795:
        /*007c*/ 	.byte	0x04, 0x28
        /*007e*/ 	.short	(.L_2797 - .L_2796)


	//   ....[0]....
.L_2796:
        /*0080*/ 	.word	0x000013b0


	//   ....[1]....
        /*0084*/ 	.word	0x000013c0


	//   ....[2]....
        /*0088*/ 	.word	0x000013d0


	//   ....[3]....
        /*008c*/ 	.word	0x000013e0


	//   ....[4]....
        /*0090*/ 	.word	0x00001410


	//   ....[5]....
        /*0094*/ 	.word	0x00001430


	//   ....[6]....
        /*0098*/ 	.word	0x00001450


	//   ....[7]....
        /*009c*/ 	.word	0x00001460


	//   ....[8]....
        /*00a0*/ 	.word	0x000014a0


	//   ....[9]....
        /*00a4*/ 	.word	0x000014c0


	//   ....[10]....
        /*00a8*/ 	.word	0x000014d0


	//   ....[11]....
        /*00ac*/ 	.word	0x000014e0


	//   ....[12]....
        /*00b0*/ 	.word	0x00001510


	//   ....[13]....
        /*00b4*/ 	.word	0x00001530


	//   ....[14]....
        /*00b8*/ 	.word	0x00001550


	//   ....[15]....
        /*00bc*/ 	.word	0x00001560


	//   ....[16]....
        /*00c0*/ 	.word	0x000015a0


	//   ....[17]....
        /*00c4*/ 	.word	0x000015d0


	//   ....[18]....
        /*00c8*/ 	.word	0x00001600


	//   ....[19]....
        /*00cc*/ 	.word	0x00001610


	//----- nvinfo : EIATTR_VRC_CTA_INIT_COUNT
	.align		4
.L_2797:
        /*00d0*/ 	.byte	0x02, 0x4a
	.zero		1
	.zero		1


	//----- nvinfo : EIATTR_EXIT_INSTR_OFFSETS
	.align		4
        /*00d4*/ 	.byte	0x04, 0x1c
        /*00d6*/ 	.short	(.L_2799 - .L_2798)


	//   ....[0]....
.L_2798:
        /*00d8*/ 	.word	0x00000060


	//   ....[1]....
        /*00dc*/ 	.word	0x000016b0


	//   ....[2]....
        /*00e0*/ 	.word	0x000016e0


	//   ....[3]....
        /*00e4*/ 	.word	0x00001800


	//----- nvinfo : EIATTR_MAX_THREADS
	.align		4
.L_2799:
        /*00e8*/ 	.byte	0x04, 0x05
        /*00ea*/ 	.short	(.L_2801 - .L_2800)
.L_2800:
        /*00ec*/ 	.word	0x00000400
        /*00f0*/ 	.word	0x00000001
        /*00f4*/ 	.word	0x00000001


	//----- nvinfo : EIATTR_CRS_STACK_SIZE
	.align		4
.L_2801:
        /*00f8*/ 	.byte	0x04, 0x1e
        /*00fa*/ 	.short	(.L_2803 - .L_2802)
.L_2802:
        /*00fc*/ 	.word	0x00000000


	//----- nvinfo : EIATTR_CBANK_PARAM_SIZE
	.align		4
.L_2803:
        /*0100*/ 	.byte	0x03, 0x19
        /*0102*/ 	.short	0x0128


	//----- nvinfo : EIATTR_PARAM_CBANK
	.align		4
        /*0104*/ 	.byte	0x04, 0x0a
        /*0106*/ 	.short	(.L_2805 - .L_2804)
	.align		4
.L_2804:
        /*0108*/ 	.word	index@(.nv.constant0._ZN10layer_norm40ln_parallel_residual_bwd_finalize_kernelINS_22Kernel_traits_finalizeILj2560EfffffjLb0ELj1024ELj4ENS_18Kernel_traits_baseILj2560EfffffjLj1024EEEEELb0EEEvNS_9BwdParamsE)
        /*010c*/ 	.short	0x0380
        /*010e*/ 	.short	0x0128


	//----- nvinfo : EIATTR_SW_WAR
	.align		4
.L_2805:
        /*0110*/ 	.byte	0x04, 0x36
        /*0112*/ 	.short	(.L_2807 - .L_2806)
.L_2806:
        /*0114*/ 	.word	0x00000008
.L_2807:


//--------------------- .nv.info._ZN10layer_norm31ln_parallel_residual_bwd_kernelINS_13Kernel_traitsIfffffjLj2560ELj1ELj1ELj4ELj16ENS_18Kernel_traits_baseILj2560EfffffjLj128EEEEELb1ELb1ELb0EEEvNS_9BwdParamsE --------------------------
	.section	.nv.info._ZN10layer_norm31ln_parallel_residual_bwd_kernelINS_13Kernel_traitsIfffffjLj2560ELj1ELj1ELj4ELj16ENS_18Kernel_traits_baseILj2560EfffffjLj128EEEEELb1ELb1ELb0EEEvNS_9BwdParamsE,"",@"SHT_CUDA_INFO"
	.sectionflags	@""
	.align	4


	//----- nvinfo : EIATTR_CUDA_API_VERSION
	.align		4
        /*0000*/ 	.byte	0x04, 0x37
        /*0002*/ 	.short	(.L_2809 - .L_2808)
.L_2808:
        /*0004*/ 	.word	0x00000082


	//----- nvinfo : EIATTR_KPARAM_INFO
	.align		4
.L_2809:
        /*0008*/ 	.byte	0x04, 0x17
        /*000a*/ 	.short	(.L_2811 - .L_2810)
.L_2810:
        /*000c*/ 	.word	0x00000000
        /*0010*/ 	.short	0x0000
        /*0012*/ 	.short	0x0000
        /*0014*/ 	.byte	0x00, 0xf0, 0xa1, 0x04


	//----- nvinfo : EIATTR_SPARSE_MMA_MASK
	.align		4
.L_2811:
        /*0018*/ 	.byte	0x03, 0x50
        /*001a*/ 	.short	0x0000


	//----- nvinfo : EIATTR_MAXREG_COUNT
	.align		4
        /*001c*/ 	.byte	0x03, 0x1b
        /*001e*/ 	.short	0x00ff


	//----- nvinfo : EIATTR_NUM_BARRIERS
	.align		4
        /*0020*/ 	.byte	0x02, 0x4c
        /*0022*/ 	.byte	0x01
	.zero		1


	//----- nvinfo : EIATTR_MERCURY_ISA_VERSION
	.align		4
        /*0024*/ 	.byte	0x03, 0x5f
        /*0026*/ 	.short	0x0101


	//----- nvinfo : EIATTR_COOP_GROUP_MASK_REGIDS
	.align		4
        /*0028*/ 	.byte	0x04, 0x29
        /*002a*/ 	.short	(.L_2813 - .L_2812)


	//   ....[0]....
.L_2812:
        /*002c*/ 	.word	0xffffffff


	//   ....[1]....
        /*0030*/ 	.word	0xffffffff


	//   ....[2]....
        /*0034*/ 	.word	0xffffffff


	//   ....[3]....
        /*0038*/ 	.word	0xffffffff


	//   ....[4]....
        /*003c*/ 	.word	0xffffffff


	//   ....[5]....
        /*0040*/ 	.word	0xffffffff


	//   ....[6]....
        /*0044*/ 	.word	0xffffffff


	//   ....[7]....
        /*0048*/ 	.word	0xffffffff


	//   ....[8]....
        /*004c*/ 	.word	0xffffffff


	//   ....[9]....
        /*0050*/ 	.word	0xffffffff


	//----- nvinfo : EIATTR_COOP_GROUP_INSTR_OFFSETS
	.align		4
.L_2813:
        /*0054*/ 	.byte	0x04, 0x28
        /*0056*/ 	.short	(.L_2815 - .L_2814)


	//   ....[0]....
.L_2814:
        /*0058*/ 	.word	0x000016f0


	//   ....[1]....
        /*005c*/ 	.word	0x00001710


	//   ....[2]....
        /*0060*/ 	.word	0x00001750


	//   ....[3]....
        /*0064*/ 	.word	0x00001760


	//   ....[4]....
        /*0068*/ 	.word	0x000017a0


	//   ....[5]....
        /*006c*/ 	.word	0x000017b0


	//   ....[6]....
        /*0070*/ 	.word	0x000017e0


	//   ....[7]....
        /*0074*/ 	.word	0x000017f0


	//   ....[8]....
        /*0078*/ 	.word	0x00001820


	//   ....[9]....
        /*007c*/ 	.word	0x00001830


	//----- nvinfo : EIATTR_VRC_CTA_INIT_COUNT
	.align		4
.L_2815:
        /*0080*/ 	.byte	0x02, 0x4a
	.zero		1
	.zero		1


	//----- nvinfo : EIATTR_EXIT_INSTR_OFFSETS
	.align		4
        /*0084*/ 	.byte	0x04, 0x1c
        /*0086*/ 	.short	(.L_2817 - .L_2816)


	//   ....[0]....
.L_2816:
        /*0088*/ 	.word	0x00007080


	//   ....[1]....
        /*008c*/ 	.word	0x00007100


	//----- nvinfo : EIATTR_MAX_THREADS
	.align		4
.L_2817:
        /*0090*/ 	.byte	0x04, 0x05
        /*0092*/ 	.short	(.L_2819 - .L_2818)
.L_2818:
        /*0094*/ 	.word	0x00000080
        /*0098*/ 	.word	0x00000001
        /*009c*/ 	.word	0x00000001


	//----- nvinfo : EIATTR_CRS_STACK_SIZE
	.align		4
.L_2819:
        /*00a0*/ 	.byte	0x04, 0x1e
        /*00a2*/ 	.short	(.L_2821 - .L_2820)
.L_2820:
        /*00a4*/ 	.word	0x00000000


	//----- nvinfo : EIATTR_CBANK_PARAM_SIZE
	.align		4
.L_2821:
        /*00a8*/ 	.byte	0x03, 0x19
        /*00aa*/ 	.short	0x0128


	//----- nvinfo : EIATTR_PARAM_CBANK
	.align		4
        /*00ac*/ 	.byte	0x04, 0x0a
        /*00ae*/ 	.short	(.L_2823 - .L_2822)
	.align		4
.L_2822:
        /*00b0*/ 	.word	index@(.nv.constant0._ZN10layer_norm31ln_parallel_residual_bwd_kernelINS_13Kernel_traitsIfffffjLj2560ELj1ELj1ELj4ELj16ENS_18Kernel_traits_baseILj2560EfffffjLj128EEEEELb1ELb1ELb0EEEvNS_9BwdParamsE)
        /*00b4*/ 	.short	0x0380
        /*00b6*/ 	.short	0x0128


	//----- nvinfo : EIATTR_SW_WAR
	.align		4
.L_2823:
        /*00b8*/ 	.byte	0x04, 0x36
        /*00ba*/ 	.short	(.L_2825 - .L_2824)
.L_2824:
        /*00bc*/ 	.word	0x00000008
.L_2825:


//--------------------- .nv.info._ZN10layer_norm22ln_bwd_finalize_kernelINS_22Kernel_traits_finalizeILj2560EfffffjLb0ELj1024ELj4ENS_18Kernel_traits_baseILj2560EfffffjLj1024EEEEELb0ELb1EEEvNS_9BwdParamsE --------------------------
	.section	.nv.info._ZN10layer_norm22ln_bwd_finalize_kernelINS_22Kernel_traits_finalizeILj2560EfffffjLb0ELj1024ELj4ENS_18Kernel_traits_baseILj2560EfffffjLj1024EEEEELb0ELb1EEEvNS_9BwdParamsE,"",@"SHT_CUDA_INFO"
	.sectionflags	@""
	.align	4


	//----- nvinfo : EIATTR_CUDA_API_VERSION
	.align		4
        /*0000*/ 	.byte	0x04, 0x37
        /*0002*/ 	.short	(.L_2827 - .L_2826)
.L_2826:
        /*0004*/ 	.word	0x00000082


	//----- nvinfo : EIATTR_KPARAM_INFO
	.align		4
.L_2827:
        /*0008*/ 	.byte	0x04, 0x17
        /*000a*/ 	.short	(.L_2829 - .L_2828)
.L_2828:
        /*000c*/ 	.word	0x00000000
        /*0010*/ 	.short	0x0000
        /*0012*/ 	.short	0x0000
        /*0014*/ 	.byte	0x00, 0xf0, 0xa1, 0x04


	//----- nvinfo : EIATTR_SPARSE_MMA_MASK
	.align		4
.L_2829:
        /*0018*/ 	.byte	0x03, 0x50
        /*001a*/ 	.short	0x0000


	//----- nvinfo : EIATTR_MAXREG_COUNT
	.align		4
        /*001c*/ 	.byte	0x03, 0x1b
        /*001e*/ 	.short	0x0040


	//----- nvinfo : EIATTR_NUM_BARRIERS
	.align		4
        /*0020*/ 	.byte	0x02, 0x4c
        /*0022*/ 	.byte	0x01
	.zero		1


	//----- nvinfo : EIATTR_MERCURY_ISA_VERSION
	.align		4
        /*0024*/ 	.byte	0x03, 0x5f
        /*0026*/ 	.short	0x0101


	//----- nvinfo : EIATTR_COOP_GROUP_MASK_REGIDS
	.align		4
        /*0028*/ 	.byte	0x04, 0x29
        /*002a*/ 	.short	(.L_2831 - .L_2830)


	//   ....[0]....
.L_2830:
        /*002c*/ 	.word	0xffffffff


	//   ....[1]....
        /*0030*/ 	.word	0xffffffff


	//   ....[2]....
        /*0034*/ 	.word	0xffffffff


	//   ....[3]....
        /*0038*/ 	.word	0xffffffff


	//   ....[4]....
        /*003c*/ 	.word	0xffffffff


	//   ....[5]....
        /*0040*/ 	.word	0xffffffff


	//   ....[6]....
        /*0044*/ 	.word	0xffffffff


	//   ....[7]....
        /*0048*/ 	.word	0xffffffff


	//   ....[8]....
        /*004c*/ 	.word	0xffffffff


	//   ....[9]....
        /*0050*/ 	.word	0xffffffff


	//----- nvinfo : EIATTR_COOP_GROUP_INSTR_OFFSETS
	.align		4
.L_2831:
        /*0054*/ 	.byte	0x04, 0x28
        /*0056*/ 	.short	(.L_2833 - .L_2832)


	//   ....[0]....
.L_2832:
        /*0058*/ 	.word	0x00001630


	//   ....[1]....
        /*005c*/ 	.word	0x00001640


	//   ....[2]....
        /*0060*/ 	.word	0x00001670


	//   ....[3]....
        /*0064*/ 	.word	0x00001680


	//   ....[4]....
        /*0068*/ 	.word	0x000016b0


	//   ....[5]....
        /*006c*/ 	.word	0x000016c0


	//   ....[6]....
        /*0070*/ 	.word	0x000016f0


	//   ....[7]....
        /*0074*/ 	.word	0x00001710


	//   ....[8]....
        /*0078*/ 	.word	0x00001740


	//   ....[9]....
        /*007c*/ 	.word	0x00001750


	//----- nvinfo : EIATTR_VRC_CTA_INIT_COUNT
	.align		4
.L_2833:
        /*0080*/ 	.byte	0x02, 0x4a
	.zero		1
	.zero		1


	//----- nvinfo : EIATTR_EXIT_INSTR_OFFSETS
	.align		4
        /*0084*/ 	.byte	0x04, 0x1c
        /*0086*/ 	.short	(.L_2835 - .L_2834)


	//   ....[0]....
.L_2834:
        /*0088*/ 	.word	0x00000070


	//   ....[1]....
        /*008c*/ 	.word	0x000017b0


	//   ....[2]....
        /*0090*/ 	.word	0x00001860


	//----- nvinfo : EIATTR_MAX_THREADS
	.align		4
.L_2835:
        /*0094*/ 	.byte	0x04, 0x05
        /*0096*/ 	.short	(.L_2837 - .L_2836)
.L_2836:
        /*0098*/ 	.word	0x00000400
        /*009c*/ 	.word	0x00000001
        /*00a0*/ 	.word	0x00000001


	//----- nvinfo : EIATTR_CRS_STACK_SIZE
	.align		4
.L_2837:
        /*00a4*/ 	.byte	0x04, 0x1e
        /*00a6*/ 	.short	(.L_2839 - .L_2838)
.L_2838:
        /*00a8*/ 	.word	0x00000000


	//----- nvinfo : EIATTR_CBANK_PARAM_SIZE
	.align		4
.L_2839:
        /*00ac*/ 	.byte	0x03, 0x19
        /*00ae*/ 	.short	0x0128


	//----- nvinfo : EIATTR_PARAM_CBANK
	.align		4
        /*00b0*/ 	.byte	0x04, 0x0a
        /*00b2*/ 	.short	(.L_2841 - .L_2840)
	.align		4
.L_2840:
        /*00b4*/ 	.word	index@(.nv.constant0._ZN10layer_norm22ln_bwd_finalize_kernelINS_22Kernel_traits_finalizeILj2560EfffffjLb0ELj1024ELj4ENS_18Kernel_traits_baseILj2560EfffffjLj1024EEEEELb0ELb1EEEvNS_9BwdParamsE)
        /*00b8*/ 	.short	0x0380
        /*00ba*/ 	.short	0x0128


	//----- nvinfo : EIATTR_SW_WAR
	.align		4
.L_2841:
        /*00bc*/ 	.byte	0x04, 0x36
        /*00be*/ 	.short	(.L_2843 - .L_2842)
.L_2842:
        /*00c0*/ 	.word	0x00000008
.L_2843:


//--------------------- .nv.info._ZN10layer_norm40ln_parallel_residual_bwd_finalize_kernelINS_22Kernel_traits_finalizeILj2560EfffffjLb0ELj1024ELj4ENS_18Kernel_traits_baseILj2560EfffffjLj1024EEEEELb1EEEvNS_9BwdParamsE --------------------------
	.section	.nv.info._ZN10layer_norm40ln_parallel_residual_bwd_finalize_kernelINS_22Kernel_traits_finalizeILj2560EfffffjLb0ELj1024ELj4ENS_18Kernel_traits_baseILj2560EfffffjLj1024EEEEELb1EEEvNS_9BwdParamsE,"",@"SHT_CUDA_INFO"
	.sectionflags	@""
	.align	4


	//----- nvinfo : EIATTR_CUDA_API_VERSION
	.align		4
        /*0000*/ 	.byte	0x04, 0x37
        /*0002*/ 	.short	(.L_2845 - .L_2844)
.L_2844:
        /*0004*/ 	.word	0x00000082


	//----- nvinfo : EIATTR_KPARAM_INFO
	.align		4
.L_2845:
        /*0008*/ 	.byte	0x04, 0x17
        /*000a*/ 	.short	(.L_2847 - .L_2846)
.L_2846:
        /*000c*/ 	.word	0x00000000
        /*0010*/ 	.short	0x0000
        /*0012*/ 	.short	0x0000
        /*0014*/ 	.byte	0x00, 0xf0, 0xa1, 0x04


	//----- nvinfo : EIATTR_SPARSE_MMA_MASK
	.align		4
.L_2847:
        /*0018*/ 	.byte	0x03, 0x50
        /*001a*/ 	.short	0x0000


	//----- nvinfo : EIATTR_MAXREG_COUNT
	.align		4
        /*001c*/ 	.byte	0x03, 0x1b
        /*001e*/ 	.short	0x0040


	//----- nvinfo : EIATTR_NUM_BARRIERS
	.align		4
        /*0020*/ 	.byte	0x02, 0x4c
        /*0022*/ 	.byte	0x01
	.zero		1


	//----- nvinfo : EIATTR_MERCURY_ISA_VERSION
	.align		4
        /*0024*/ 	.byte	0x03, 0x5f
        /*0026*/ 	.short	0x0101


	//----- nvinfo : EIATTR_COOP_GROUP_MASK_REGIDS
	.align		4
        /*0028*/ 	.byte	0x04, 0x29
        /*002a*/ 	.short	(.L_2849 - .L_2848)


	//   ....[0]....
.L_2848:
        /*002c*/ 	.word	0xffffffff


	//   ....[1]....
        /*0030*/ 	.word	0xffffffff


	//   ....[2]....
        /*0034*/ 	.word	0xffffffff


	//   ....[3]....
        /*0038*/ 	.word	0xffffffff


	//   ....[4]....
        /*003c*/ 	.word	0xffffffff


	//   ....[5]....
        /*0040*/ 	.word	0xffffffff


	//   ....[6]....
        /*0044*/ 	.word	0xffffffff


	//   ....[7]....
        /*0048*/ 	.word	0xffffffff


	//   ....[8]....
        /*004c*/ 	.word	0xffffffff


	//   ....[9]....
        /*0050*/ 	.word	0xffffffff


	//   ....[10]....
        /*0054*/ 	.word	0xffffffff


	//   ....[11]....
        /*0058*/ 	.word	0xffffffff


	//   ....[12]....
        /*005c*/ 	.word	0xffffffff


	//   ....[13]....
        /*0060*/ 	.word	0xffffffff


	//   ....[14]....
        /*0064*/ 	.word	0xffffffff


	//   ....[15]....
        /*0068*/ 	.word	0xffffffff


	//   ....[16]....
        /*006c*/ 	.word	0xffffffff


	//   ....[17]....
        /*0070*/ 	.word	0xffffffff


	//   ....[18]....
        /*0074*/ 	.word	0xffffffff


	//   ....[19]....
        /*0078*/ 	.word	0xffffffff


	//----- nvinfo : EIATTR_COOP_GROUP_INSTR_OFFSETS
	.align		4
.L_2849:
        /*007c*/ 	.byte	0x04, 0x28
        /*007e*/ 	.short	(.L_2851 - .L_2850)


	//   ....[0]....
.L_2850:
        /*0080*/ 	.word	0x00001410


	//   ....[1]....
        /*0084*/ 	.word	0x00001420


	//   ....[2]....
        /*0088*/ 	.word	0x00001430


	//   ....[3]....
        /*008c*/ 	.word	0x00001440


	//   ....[4]....
        /*0090*/ 	.word	0x00001470


	//   ....[5]....
        /*0094*/ 	.word	0x00001490


	//   ....[6]....
        /*0098*/ 	.word	0x000014b0


	//   ....[7]....
        /*009c*/ 	.word	0x000014c0


	//   ....[8]....
        /*00a0*/ 	.word	0x000014f0


	//   ....[9]....
        /*00a4*/ 	.word	0x00001510


	//   ....[10]....
        /*00a8*/ 	.word	0x00001530


	//   ....[11]....
        /*00ac*/ 	.word	0x00001540


	//   ....[12]....
        /*00b0*/ 	.word	0x00001570


	//   ....[13]....
        /*00b4*/ 	.word	0x00001590


	//   ....[14]....
        /*00b8*/ 	.word	0x000015b0


	//   ....[15]....
        /*00bc*/ 	.word	0x000015c0


	//   ....[16]....
        /*00c0*/ 	.word	0x000015f0


	//   ....[17]....
        /*00c4*/ 	.word	0x00001620


	//   ....[18]....
        /*00c8*/ 	.word	0x00001630


	//   ....[19]....
        /*00cc*/ 	.word	0x00001640


	//----- nvinfo : EIATTR_VRC_CTA_INIT_COUNT
	.align		4
.L_2851:
        /*00d0*/ 	.byte	0x02, 0x4a
	.zero		1
	.zero		1


	//----- nvinfo : EIATTR_EXIT_INSTR_OFFSETS
	.align		4
        /*00d4*/ 	.byte	0x04, 0x1c
        /*00d6*/ 	.short	(.L_2853 - .L_2852)


	//   ....[0]....
.L_2852:
        /*00d8*/ 	.word	0x00000060


	//   ....[1]....
        /*00dc*/ 	.word	0x000016e0


	//   ....[2]....
        /*00e0*/ 	.word	0x00001810


	//----- nvinfo : EIATTR_MAX_THREADS
	.align		4
.L_2853:
        /*00e4*/ 	.byte	0x04, 0x05
        /*00e6*/ 	.short	(.L_2855 - .L_2854)
.L_2854:
        /*00e8*/ 	.word	0x00000400
        /*00ec*/ 	.word	0x00000001
        /*00f0*/ 	.word	0x00000001


	//----- nvinfo : EIATTR_CRS_STACK_SIZE
	.align		4
.L_2855:
        /*00f4*/ 	.byte	0x04, 0x1e
        /*00f6*/ 	.short	(.L_2857 - .L_2856)
.L_2856:
        /*00f8*/ 	.word	0x00000000


	//----- nvinfo : EIATTR_CBANK_PARAM_SIZE
	.align		4
.L_2857:
        /*00fc*/ 	.byte	0x03, 0x19
        /*00fe*/ 	.short	0x0128


	//----- nvinfo : EIATTR_PARAM_CBANK
	.align		4
        /*0100*/ 	.byte	0x04, 0x0a
        /*0102*/ 	.short	(.L_2859 - .L_2858)
	.align		4
.L_2858:
        /*0104*/ 	.word	index@(.nv.constant0._ZN10layer_norm40ln_parallel_residual_bwd_finalize_kernelINS_22Kernel_traits_finalizeILj2560EfffffjLb0ELj1024ELj4ENS_18Kernel_traits_baseILj2560EfffffjLj1024EEEEELb1EEEvNS_9BwdParamsE)
        /*0108*/ 	.short	0x0380
        /*010a*/ 	.short	0x0128


	//----- nvinfo : EIATTR_SW_WAR
	.align		4
.L_2859:
        /*010c*/ 	.byte	0x04, 0x36
        /*010e*/ 	.short	(.L_2861 - .L_2860)
.L_2860:
        /*0110*/ 	.word	0x00000008
.L_2861:


//--------------------- .nv.info._ZN10layer_norm31ln_parallel_residual_bwd_kernelINS_13Kernel_traitsIfffffjLj2560ELj1ELj1ELj4ELj16ENS_18Kernel_traits_baseILj2560EfffffjLj128EEEEELb1ELb1ELb1EEEvNS_9BwdParamsE --------------------------
	.section	.nv.info._ZN10layer_norm31ln_parallel_residual_bwd_kernelINS_13Kernel_traitsIfffffjLj2560ELj1ELj1ELj4ELj16ENS_18Kernel_traits_baseILj2560EfffffjLj128EEEEELb1ELb1ELb1EEEvNS_9BwdParamsE,"",@"SHT_CUDA_INFO"
	.sectionflags	@""
	.align	4


	//----- nvinfo : EIATTR_CUDA_API_VERSION
	.align		4
        /*0000*/ 	.byte	0x04, 0x37
        /*0002*/ 	.short	(.L_2863 - .L_2862)
.L_2862:
        /*0004*/ 	.word	0x00000082


	//----- nvinfo : EIATTR_KPARAM_INFO
	.align		4
.L_2863:
        /*0008*/ 	.byte	0x04, 0x17
        /*000a*/ 	.short	(.L_2865 - .L_2864)
.L_2864:
        /*000c*/ 	.word	0x00000000
        /*0010*/ 	.short	0x0000
        /*0012*/ 	.short	0x0000
        /*0014*/ 	.byte	0x00, 0xf0, 0xa1, 0x04


	//----- nvinfo : EIATTR_SPARSE_MMA_MASK
	.align		4
.L_2865:
        /*0018*/ 	.byte	0x03, 0x50
        /*001a*/ 	.short	0x0000


	//----- nvinfo : EIATTR_MAXREG_COUNT
	.align		4
        /*001c*/ 	.byte	0x03, 0x1b
        /*001e*/ 	.short	0x00ff


	//----- nvinfo : EIATTR_NUM_BARRIERS
	.align		4
        /*0020*/ 	.byte	0x02, 0x4c
        /*0022*/ 	.byte	0x01
	.zero		1


	//----- nvinfo : EIATTR_MERCURY_ISA_VERSION
	.align		4
        /*0024*/ 	.byte	0x03, 0x5f
        /*0026*/ 	.short	0x0101


	//----- nvinfo : EIATTR_COOP_GROUP_MASK_REGIDS
	.align		4
        /*0028*/ 	.byte	0x04, 0x29
        /*002a*/ 	.short	(.L_2867 - .L_2866)


	//   ....[0]....
.L_2866:
        /*002c*/ 	.word	0xffffffff


	//   ....[1]....
        /*0030*/ 	.word	0xffffffff


	//   ....[2]....
        /*0034*/ 	.word	0xffffffff


	//   ....[3]....
        /*0038*/ 	.word	0xffffffff


	//   ....[4]....
        /*003c*/ 	.word	0xffffffff


	//   ....[5]....
        /*0040*/ 	.word	0xffffffff


	//   ....[6]....
        /*0044*/ 	.word	0xffffffff


	//   ....[7]....
        /*0048*/ 	.word	0xffffffff


	//   ....[8]....
        /*004c*/ 	.word	0xffffffff


	//   ....[9]....
        /*0050*/ 	.word	0xffffffff


	//----- nvinfo : EIATTR_COOP_GROUP_INSTR_OFFSETS
	.align		4
.L_2867:
        /*0054*/ 	.byte	0x04, 0x28
        /*0056*/ 	.short	(.L_2869 - .L_2868)


	//   ....[0]....
.L_2868:
        /*0058*/ 	.word	0x000010b0


	//   ....[1]....
        /*005c*/ 	.word	0x00001160


	//   ....[2]....
        /*0060*/ 	.word	0x00001170


	//   ....[3]....
        /*0064*/ 	.word	0x00001190


	//   ....[4]....
        /*0068*/ 	.word	0x000011b0


	//   ....[5]....
        /*006c*/ 	.word	0x000011d0


	//   ....[6]....
        /*0070*/ 	.word	0x00001200


	//   ....[7]....
        /*0074*/ 	.word	0x00001220


	//   ....[8]....
        /*0078*/ 	.word	0x00001250


	//   ....[9]....
        /*007c*/ 	.word	0x00001260


	//----- nvinfo : EIATTR_VRC_CTA_INIT_COUNT
	.align		4
.L_2869:
        /*0080*/ 	.byte	0x02, 0x4a
	.zero		1
	.zero		1


	//----- nvinfo : EIATTR_EXIT_INSTR_OFFSETS
	.align		4
        /*0084*/ 	.byte	0x04, 0x1c
        /*0086*/ 	.short	(.L_2871 - .L_2870)


	//   ....[0]....
.L_2870:
        /*0088*/ 	.word	0x00006830


	//----- nvinfo : EIATTR_MAX_THREADS
	.align		4
.L_2871:
        /*008c*/ 	.byte	0x04, 0x05
        /*008e*/ 	.short	(.L_2873 - .L_2872)
.L_2872:
        /*0090*/ 	.word	0x00000080
        /*0094*/ 	.word	0x00000001
        /*0098*/ 	.word	0x00000001


	//----- nvinfo : EIATTR_CRS_STACK_SIZE
	.align		4
.L_2873:
        /*009c*/ 	.byte	0x04, 0x1e
        /*009e*/ 	.short	(.L_2875 - .L_2874)
.L_2874:
        /*00a0*/ 	.word	0x00000000


	//----- nvinfo : EIATTR_CBANK_PARAM_SIZE
	.align		4
.L_2875:
        /*00a4*/ 	.byte	0x03, 0x19
        /*00a6*/ 	.short	0x0128


	//----- nvinfo : EIATTR_PARAM_CBANK
	.align		4
        /*00a8*/ 	.byte	0x04, 0x0a
        /*00aa*/ 	.short	(.L_2877 - .L_2876)
	.align		4
.L_2876:
        /*00ac*/ 	.word	index@(.nv.constant0._ZN10layer_norm31ln_parallel_residual_bwd_kernelINS_13Kernel_traitsIfffffjLj2560ELj1ELj1ELj4ELj16ENS_18Kernel_traits_baseILj2560EfffffjLj128EEEEELb1ELb1ELb1EEEvNS_9BwdParamsE)
        /*00b0*/ 	.short	0x0380
        /*00b2*/ 	.short	0x0128


	//----- nvinfo : EIATTR_SW_WAR
	.align		4
.L_2877:
        /*00b4*/ 	.byte	0x04, 0x36
        /*00b6*/ 	.short	(.L_2879 - .L_2878)
.L_2878:
        /*00b8*/ 	.word	0x00000008
.L_2879:


//--------------------- .nv.callgraph             --------------------------
	.section	.nv.callgraph,"",@"SHT_CUDA_CALLGRAPH"
	.align	4
	.sectionentsize	8
	.align		4
        /*0000*/ 	.word	0x00000000
	.align		4
        /*0004*/ 	.word	0xffffffff
	.align		4
        /*0008*/ 	.word	0x00000000
	.align		4
        /*000c*/ 	.word	0xfffffffe
	.align		4
        /*0010*/ 	.word	0x00000000
	.align		4
        /*0014*/ 	.word	0xfffffffd
	.align		4
        /*0018*/ 	.word	0x00000000
	.align		4
        /*001c*/ 	.word	0xfffffffc


//--------------------- .text._ZN10layer_norm31ln_parallel_residual_bwd_kernelINS_13Kernel_traitsI13__nv_bfloat16S2_S2_S2_fjLj2560ELj1ELj1ELj4ELj8ENS_18Kernel_traits_baseILj2560ES2_S2_S2_S2_fjLj128EEEEELb0ELb0ELb0EEEvNS_9BwdParamsE --------------------------
	.section	.text._ZN10layer_norm31ln_parallel_residual_bwd_kernelINS_13Kernel_traitsI13__nv_bfloat16S2_S2_S2_fjLj2560ELj1ELj1ELj4ELj8ENS_18Kernel_traits_baseILj2560ES2_S2_S2_S2_fjLj128EEEEELb0ELb0ELb0EEEvNS_9BwdParamsE,"ax",@progbits
	.align	128
        .global         _ZN10layer_norm31ln_parallel_residual_bwd_kernelINS_13Kernel_traitsI13__nv_bfloat16S2_S2_S2_fjLj2560ELj1ELj1ELj4ELj8ENS_18Kernel_traits_baseILj2560ES2_S2_S2_S2_fjLj128EEEEELb0ELb0ELb0EEEvNS_9BwdParamsE
        .type           _ZN10layer_norm31ln_parallel_residual_bwd_kernelINS_13Kernel_traitsI13__nv_bfloat16S2_S2_S2_fjLj2560ELj1ELj1ELj4ELj8ENS_18Kernel_traits_baseILj2560ES2_S2_S2_S2_fjLj128EEEEELb0ELb0ELb0EEEvNS_9BwdParamsE,@function
        .size           _ZN10layer_norm31ln_parallel_residual_bwd_kernelINS_13Kernel_traitsI13__nv_bfloat16S2_S2_S2_fjLj2560ELj1ELj1ELj4ELj8ENS_18Kernel_traits_baseILj2560ES2_S2_S2_S2_fjLj128EEEEELb0ELb0ELb0EEEvNS_9BwdParamsE,(.L_x_5372 - _ZN10layer_norm31ln_parallel_residual_bwd_kernelINS_13Kernel_traitsI13__nv_bfloat16S2_S2_S2_fjLj2560ELj1ELj1ELj4ELj8ENS_18Kernel_traits_baseILj2560ES2_S2_S2_S2_fjLj128EEEEELb0ELb0ELb0EEEvNS_9BwdParamsE)
        .other          _ZN10layer_norm31ln_parallel_residual_bwd_kernelINS_13Kernel_traitsI13__nv_bfloat16S2_S2_S2_fjLj2560ELj1ELj1ELj4ELj8ENS_18Kernel_traits_baseILj2560ES2_S2_S2_S2_fjLj128EEEEELb0ELb0ELb0EEEvNS_9BwdParamsE,@"STO_CUDA_ENTRY STV_DEFAULT"
_ZN10layer_norm31ln_parallel_residual_bwd_kernelINS_13Kernel_traitsI13__nv_bfloat16S2_S2_S2_fjLj2560ELj1ELj1ELj4ELj8ENS_18Kernel_traits_baseILj2560ES2_S2_S2_S2_fjLj128EEEEELb0ELb0ELb0EEEvNS_9BwdParamsE:
.text._ZN10layer_norm31ln_parallel_residual_bwd_kernelINS_13Kernel_traitsI13__nv_bfloat16S2_S2_S2_fjLj2560ELj1ELj1ELj4ELj8ENS_18Kernel_traits_baseILj2560ES2_S2_S2_S2_fjLj128EEEEELb0ELb0ELb0EEEvNS_9BwdParamsE:
[----:B------:R-:W-:Y:S01]  /*0000*/  LDC R1, c[0x0][0x37c] ;  /* 0x0000df00ff017b82 */ /* 0x000fe20000000800 */
[----:B------:R-:W0:Y:S01]  /*0010*/  S2R R194, SR_TID.X ;  /* 0x0000000000c27919 */ /* 0x000e220000002100 */
[----:B------:R-:W1:Y:S06]  /*0020*/  LDCU UR4, c[0x0][0x388] ;  /* 0x00007100ff0477ac */ /* 0x000e6c0008000800 */
[----:B------:R-:W2:Y:S01]  /*0030*/  LDC.64 R2, c[0x0][0x3d0] ;  /* 0x0000f400ff027b82 */ /* 0x000ea20000000a00 */
[----:B------:R-:W3:Y:S01]  /*0040*/  LDCU.64 UR12, c[0x0][0x358] ;  /* 0x00006b00ff0c77ac */ /* 0x000ee20008000a00 */
[----:B------:R-:W4:Y:S06]  /*0050*/  LDCU UR5, c[0x0][0x384] ;  /* 0x00007080ff0577ac */ /* 0x000f2c0008000800 */
[----:B------:R-:W3:Y:S08]  /*0060*/  LDC.64 R6, c[0x0][0x3d8] ;  /* 0x0000f600ff067b82 */ /* 0x000ef00000000a00 */
[----:B------:R-:W4:Y:S01]  /*0070*/  LDC.64 R26, c[0x0][0x3d8] ;  /* 0x0000f600ff1a7b82 */ /* 0x000f220000000a00 */
[----:B-1----:R-:W-:-:S04]  /*0080*/  MOV R154, UR4 ;  /* 0x00000004009a7c02 */ /* 0x002fc80008000f00 */
[----:B------:R-:W-:-:S03]  /*0090*/  SHF.R.S32.HI R23, RZ, 0x1f, R154 ;  /* 0x0000001fff177819 */ /* 0x000fc6000001149a */
[----:B------:R-:W1:Y:S01]  /*00a0*/  LDC.64 R34, c[0x0][0x3d0] ;  /* 0x0000f400ff227b82 */ /* 0x000e620000000a00 */
[----:B------:R-:W-:Y:S02]  /*00b0*/  LEA.HI R23, R23, R154, RZ, 0x2 ;  /* 0x0000009a17177211 */ /* 0x000fe400078f10ff */
[----:B0-----:R-:W-:-:S05]  /*00c0*/  LOP3.LUT R152, R194, 0x7f, RZ, 0x3c, !PT ;  /* 0x0000007fc2987812 */ /* 0x001fca00078e3cff */
[----:B------:R-:W0:Y:S01]  /*00d0*/  LDC.64 R36, c[0x0][0x3d8] ;  /* 0x0000f600ff247b82 */ /* 0x000e220000000a00 */
[----:B------:R-:W-:Y:S02]  /*00e0*/  MOV R47, R194 ;  /* 0x000000c2002f7202 */ /* 0x000fe40000000f00 */
[----:B------:R-:W-:-:S04]  /*00f0*/  LEA.HI.SX32 R152, R23, R152, 0x1e ;  /* 0x0000009817987211 */ /* 0x000fc800078ff2ff */
[C---:B------:R-:W-:Y:S01]  /*0100*/  ISETP.GE.U32.AND P0, PT, R152.reuse, 0x80, PT ;  /* 0x000000809800780c */ /* 0x040fe20003f06070 */
[----:B------:R-:W1:Y:S01]  /*0110*/  LDC.64 R22, c[0x0][0x3d0] ;  /* 0x0000f400ff167b82 */ /* 0x000e620000000a00 */
[C---:B------:R-:W-:Y:S02]  /*0120*/  ISETP.GE.U32.AND P1, PT, R152.reuse, 0x100, PT ;  /* 0x000001009800780c */ /* 0x040fe40003f26070 */
[C---:B------:R-:W-:Y:S02]  /*0130*/  ISETP.GE.U32.AND P2, PT, R152.reuse, 0x180, PT ;  /* 0x000001809800780c */ /* 0x040fe40003f46070 */
[C---:B------:R-:W-:Y:S02]  /*0140*/  ISETP.GE.U32.AND P3, PT, R152.reuse, 0x200, PT ;  /* 0x000002009800780c */ /* 0x040fe40003f66070 */
[----:B------:R-:W-:Y:S01]  /*0150*/  ISETP.GE.U32.AND P4, PT, R152, 0x280, PT ;  /* 0x000002809800780c */ /* 0x000fe20003f86070 */
[----:B------:R-:W0:Y:S04]  /*0160*/  LDC.64 R38, c[0x0][0x3d0] ;  /* 0x0000f400ff267b82 */ /* 0x000e280000000a00 */
[----:B--2---:R-:W-:-:S04]  /*0170*/  @P0 IMAD.WIDE.U32 R2, R47, 0x8, R2 ;  /* 0x000000082f020825 */ /* 0x004fc800078e0002 */
[----:B------:R-:W2:Y:S01]  /*0180*/  LDC.64 R40, c[0x0][0x3d8] ;  /* 0x0000f600ff287b82 */ /* 0x000ea20000000a00 */
[C---:B---3--:R-:W-:Y:S01]  /*0190*/  @P0 IMAD.WIDE.U32 R6, R47.reuse, 0x8, R6 ;  /* 0x000000082f060825 */ /* 0x048fe200078e0006 */
[----:B------:R-:W-:Y:S01]  /*01a0*/  @P0 LOP3.LUT R47, R47, 0x80, RZ, 0xfc, !PT ;  /* 0x000000802f2f0812 */ /* 0x000fe200078efcff */
[----:B------:R3:W5:Y:S04]  /*01b0*/  @P0 LDG.E.64 R4, desc[UR12][R2.64] ;  /* 0x0000000c02040981 */ /* 0x000768000c1e1b00 */
[C---:B----4-:R-:W-:Y:S01]  /*01c0*/  @P1 IMAD.WIDE.U32 R32, R47.reuse, 0x8, R26 ;  /* 0x000000082f201825 */ /* 0x050fe200078e001a */
[----:B------:R-:W4:Y:S01]  /*01d0*/  LDC.64 R42, c[0x0][0x3d0] ;  /* 0x0000f400ff2a7b82 */ /* 0x000f220000000a00 */
[----:B------:R3:W5:Y:S02]  /*01e0*/  @P0 LDG.E.64 R8, desc[UR12][R6.64] ;  /* 0x0000000c06080981 */ /* 0x000764000c1e1b00 */
[----:B-1----:R-:W-:-:S02]  /*01f0*/  @P1 IMAD.WIDE.U32 R30, R47, 0x8, R22 ;  /* 0x000000082f1e1825 */ /* 0x002fc400078e0016 */
[----:B------:R3:W5:Y:S02]  /*0200*/  @P1 LDG.E.64 R12, desc[UR12][R32.64] ;  /* 0x0000000c200c1981 */ /* 0x000764000c1e1b00 */
[----:B------:R-:W-:Y:S01]  /*0210*/  @P1 VIADD R47, R47, 0x80 ;  /* 0x000000802f2f1836 */ /* 0x000fe20000000000 */
[----:B------:R-:W1:Y:S01]  /*0220*/  LDC.64 R44, c[0x0][0x3d8] ;  /* 0x0000f600ff2c7b82 */ /* 0x000e620000000a00 */
[----:B------:R3:W5:Y:S02]  /*0230*/  @P1 LDG.E.64 R10, desc[UR12][R30.64] ;  /* 0x0000000c1e0a1981 */ /* 0x000764000c1e1b00 */
[----:B------:R-:W-:-:S04]  /*0240*/  @P2 IMAD.WIDE.U32 R34, R47, 0x8, R34 ;  /* 0x000000082f222825 */ /* 0x000fc800078e0022 */
[C---:B0-----:R-:W-:Y:S01]  /*0250*/  @P2 IMAD.WIDE.U32 R36, R47.reuse, 0x8, R36 ;  /* 0x000000082f242825 */ /* 0x041fe200078e0024 */
[----:B------:R-:W-:Y:S01]  /*0260*/  @P2 IADD3 R47, PT, PT, R47, 0x80, RZ ;  /* 0x000000802f2f2810 */ /* 0x000fe20007ffe0ff */
[----:B------:R3:W5:Y:S04]  /*0270*/  @P2 LDG.E.64 R14, desc[UR12][R34.64] ;  /* 0x0000000c220e2981 */ /* 0x000768000c1e1b00 */
[C---:B------:R-:W-:Y:S01]  /*0280*/  @P3 IMAD.WIDE.U32 R38, R47.reuse, 0x8, R38 ;  /* 0x000000082f263825 */ /* 0x040fe200078e0026 */
[----:B------:R3:W5:Y:S03]  /*0290*/  @P2 LDG.E.64 R16, desc[UR12][R36.64] ;  /* 0x0000000c24102981 */ /* 0x000766000c1e1b00 */
[C---:B--2---:R-:W-:Y:S01]  /*02a0*/  @P3 IMAD.WIDE.U32 R40, R47.reuse, 0x8, R40 ;  /* 0x000000082f283825 */ /* 0x044fe200078e0028 */
[----:B------:R-:W-:Y:S01]  /*02b0*/  @P3 IADD3 R47, PT, PT, R47, 0x80, RZ ;  /* 0x000000802f2f3810 */ /* 0x000fe20007ffe0ff */
[----:B------:R3:W5:Y:S04]  /*02c0*/  @P3 LDG.E.64 R18, desc[UR12][R38.64] ;  /* 0x0000000c26123981 */ /* 0x000768000c1e1b00 */
[C---:B----4-:R-:W-:Y:S01]  /*02d0*/  @P4 IMAD.WIDE.U32 R22, R47.reuse, 0x8, R42 ;  /* 0x000000082f164825 */ /* 0x050fe200078e002a */
[----:B------:R3:W5:Y:S03]  /*02e0*/  @P3 LDG.E.64 R20, desc[UR12][R40.64] ;  /* 0x0000000c28143981 */ /* 0x000766000c1e1b00 */
[----:B-1----:R-:W-:Y:S01]  /*02f0*/  @P4 IMAD.WIDE.U32 R26, R47, 0x8, R44 ;  /* 0x000000082f1a4825 */ /* 0x002fe200078e002c */
[----:B------:R3:W5:Y:S04]  /*0300*/  @P4 LDG.E.64 R24, desc[UR12][R22.64] ;  /* 0x0000000c16184981 */ /* 0x000768000c1e1b00 */
[----:B------:R3:W5:Y:S01]  /*0310*/  @P4 LDG.E.64 R28, desc[UR12][R26.64] ;  /* 0x0000000c1a1c4981 */ /* 0x000762000c1e1b00 */
[----:B------:R-:W0:Y:S01]  /*0320*/  S2UR UR4, SR_CTAID.X ;  /* 0x00000000000479c3 */ /* 0x000e220000002500 */
[----:B------:R-:W-:-:S02]  /*0330*/  CS2R R120, SRZ ;  /* 0x0000000000787805 */ /* 0x000fc4000001ff00 */
[----:B------:R-:W-:Y:S02]  /*0340*/  CS2R R122, SRZ ;  /* 0x00000000007a7805 */ /* 0x000fe4000001ff00 */
[----:B------:R-:W-:Y:S02]  /*0350*/  CS2R R116, SRZ ;  /* 0x0000000000747805 */ /* 0x000fe4000001ff00 */
[----:B------:R-:W-:Y:S01]  /*0360*/  CS2R R118, SRZ ;  /* 0x0000000000767805 */ /* 0x000fe2000001ff00 */
[----:B0-----:R-:W-:-:S05]  /*0370*/  IMAD.U32 R151, RZ, RZ, UR4 ;  /* 0x00000004ff977e24 */ /* 0x001fca000f8e00ff */
[----:B------:R-:W-:Y:S02]  /*0380*/  ISETP.GE.AND P5, PT, R151, UR5, PT ;  /* 0x0000000597007c0c */ /* 0x000fe4000bfa6270 */
[----:B------:R-:W-:Y:S02]  /*0390*/  CS2R R112, SRZ ;  /* 0x0000000000707805 */ /* 0x000fe4000001ff00 */
[----:B------:R-:W-:Y:S02]  /*03a0*/  CS2R R114, SRZ ;  /* 0x0000000000727805 */ /* 0x000fe4000001ff00 */
[----:B------:R-:W-:Y:S02]  /*03b0*/  CS2R R108, SRZ ;  /* 0x00000000006c7805 */ /* 0x000fe4000001ff00 */
[----:B------:R-:W-:Y:S02]  /*03c0*/  CS2R R110, SRZ ;  /* 0x00000000006e7805 */ /* 0x000fe4000001ff00 */
[----:B------:R-:W-:-:S02]  /*03d0*/  CS2R R104, SRZ ;  /* 0x0000000000687805 */ /* 0x000fc4000001ff00 */
[----:B------:R-:W-:Y:S02]  /*03e0*/  CS2R R106, SRZ ;  /* 0x00000000006a7805 */ /* 0x000fe4000001ff00 */
        /* <DEDUP_REMOVED lines=29> */
[----:B------:R-:W-:Y:S01]  /*05c0*/  CS2R R46, SRZ ;  /* 0x00000000002e7805 */ /* 0x000fe2000001ff00 */
[----:B---3--:R-:W-:Y:S06]  /*05d0*/  @P5 BRA `(.L_x_0) ;  /* 0x00000078004c5947 */ /* 0x008fec0003800000 */
[----:B------:R-:W0:Y:S01]  /*05e0*/  LDCU.U8 UR4, c[0x0][0x410] ;  /* 0x00008200ff0477ac */ /* 0x000e220008000000 */
[--C-:B-----5:R-:W-:Y:S01]  /*05f0*/  IMAD.MOV.U32 R2, RZ, RZ, R25.reuse ;  /* 0x000000ffff027224 */ /* 0x120fe200078e0019 */
[----:B------:R-:W-:Y:S01]  /*0600*/  SHF.R.U64 R0, R24, 0x10, R25 ;  /* 0x0000001018007819 */ /* 0x000fe20000001219 */
[----:B------:R-:W-:Y:S01]  /*0610*/  IMAD.MOV.U32 R146, RZ, RZ, R8 ;  /* 0x000000ffff927224 */ /* 0x000fe200078e0008 */
[----:B------:R-:W-:Y:S01]  /*0620*/  MOV R30, R24 ;  /* 0x00000018001e7202 */ /* 0x000fe20000000f00 */
[----:B------:R-:W-:Y:S01]  /*0630*/  IMAD.MOV.U32 R140, RZ, RZ, R11 ;  /* 0x000000ffff8c7224 */ /* 0x000fe200078e000b */
[----:B------:R-:W-:Y:S01]  /*0640*/  SHF.R.U32.HI R27, RZ, 0x10, R25 ;  /* 0x00000010ff1b7819 */ /* 0x000fe20000011619 */
[----:B------:R-:W-:Y:S01]  /*0650*/  IMAD.MOV.U32 R134, RZ, RZ, R14 ;  /* 0x000000ffff867224 */ /* 0x000fe200078e000e */
[----:B------:R-:W-:Y:S01]  /*0660*/  MOV R26, R28 ;  /* 0x0000001c001a7202 */ /* 0x000fe20000000f00 */
[----:B------:R-:W-:Y:S01]  /*0670*/  IMAD.MOV.U32 R40, RZ, RZ, R17 ;  /* 0x000000ffff287224 */ /* 0x000fe200078e0011 */
[----:B------:R-:W-:Y:S01]  /*0680*/  SHF.R.U64 R25, R28, 0x10, R29 ;  /* 0x000000101c197819 */ /* 0x000fe2000000121d */
[----:B------:R-:W-:Y:S01]  /*0690*/  IMAD.MOV.U32 R34, RZ, RZ, R20 ;  /* 0x000000ffff227224 */ /* 0x000fe200078e0014 */
[----:B------:R-:W-:-:S02]  /*06a0*/  MOV R24, R29 ;  /* 0x0000001d00187202 */ /* 0x000fc40000000f00 */
[----:B------:R-:W-:Y:S02]  /*06b0*/  CS2R R120, SRZ ;  /* 0x0000000000787805 */ /* 0x000fe4000001ff00 */
[----:B------:R-:W-:Y:S02]  /*06c0*/  SHF.R.U32.HI R23, RZ, 0x10, R29 ;  /* 0x00000010ff177819 */ /* 0x000fe4000001161d */
[----:B------:R-:W-:Y:S02]  /*06d0*/  CS2R R122, SRZ ;  /* 0x00000000007a7805 */ /* 0x000fe4000001ff00 */
[----:B------:R-:W-:Y:S02]  /*06e0*/  MOV R150, R4 ;  /* 0x0000000400967202 */ /* 0x000fe40000000f00 */
[----:B------:R-:W-:Y:S01]  /*06f0*/  CS2R R116, SRZ ;  /* 0x0000000000747805 */ /* 0x000fe2000001ff00 */
[----:B0-----:R-:W-:Y:S01]  /*0700*/  UISETP.NE.AND UP0, UPT, UR4, URZ, UPT ;  /* 0x000000ff0400728c */ /* 0x001fe2000bf05270 */
[----:B------:R-:W-:-:S02]  /*0710*/  SHF.R.U64 R149, R4, 0x10, R5 ;  /* 0x0000001004957819 */ /* 0x000fc40000001205 */
[----:B------:R-:W-:Y:S02]  /*0720*/  CS2R R118, SRZ ;  /* 0x0000000000767805 */ /* 0x000fe4000001ff00 */
[----:B------:R-:W-:Y:S02]  /*0730*/  MOV R148, R5 ;  /* 0x0000000500947202 */ /* 0x000fe40000000f00 */
[----:B------:R-:W-:Y:S02]  /*0740*/  CS2R R112, SRZ ;  /* 0x0000000000707805 */ /* 0x000fe4000001ff00 */
[----:B------:R-:W-:Y:S02]  /*0750*/  SHF.R.U32.HI R147, RZ, 0x10, R5 ;  /* 0x00000010ff937819 */ /* 0x000fe40000011605 */
[----:B------:R-:W-:Y:S02]  /*0760*/  CS2R R114, SRZ ;  /* 0x0000000000727805 */ /* 0x000fe4000001ff00 */
[----:B------:R-:W-:-:S02]  /*0770*/  SHF.R.U64 R145, R8, 0x10, R9 ;  /* 0x0000001008917819 */ /* 0x000fc40000001209 */
[----:B------:R-:W-:Y:S02]  /*0780*/  CS2R R108, SRZ ;  /* 0x00000000006c7805 */ /* 0x000fe4000001ff00 */
[----:B------:R-:W-:Y:S02]  /*0790*/  MOV R144, R9 ;  /* 0x0000000900907202 */ /* 0x000fe40000000f00 */
[----:B------:R-:W-:Y:S02]  /*07a0*/  CS2R R110, SRZ ;  /* 0x00000000006e7805 */ /* 0x000fe4000001ff00 */
[----:B------:R-:W-:Y:S02]  /*07b0*/  SHF.R.U32.HI R143, RZ, 0x10, R9 ;  /* 0x00000010ff8f7819 */ /* 0x000fe40000011609 */
[----:B------:R-:W-:Y:S02]  /*07c0*/  CS2R R104, SRZ ;  /* 0x0000000000687805 */ /* 0x000fe4000001ff00 */
[----:B------:R-:W-:-:S02]  /*07d0*/  MOV R142, R10 ;  /* 0x0000000a008e7202 */ /* 0x000fc40000000f00 */
[----:B------:R-:W-:Y:S02]  /*07e0*/  CS2R R106, SRZ ;  /* 0x00000000006a7805 */ /* 0x000fe4000001ff00 */
[--C-:B------:R-:W-:Y:S02]  /*07f0*/  SHF.R.U64 R141, R10, 0x10, R11.reuse ;  /* 0x000000100a8d7819 */ /* 0x100fe4000000120b */
[----:B------:R-:W-:Y:S02]  /*0800*/  CS2R R100, SRZ ;  /* 0x0000000000647805 */ /* 0x000fe4000001ff00 */
[----:B------:R-:W-:Y:S02]  /*0810*/  SHF.R.U32.HI R139, RZ, 0x10, R11 ;  /* 0x00000010ff8b7819 */ /* 0x000fe4000001160b */
[----:B------:R-:W-:Y:S02]  /*0820*/  CS2R R102, SRZ ;  /* 0x0000000000667805 */ /* 0x000fe4000001ff00 */
[----:B------:R-:W-:-:S02]  /*0830*/  MOV R138, R12 ;  /* 0x0000000c008a7202 */ /* 0x000fc40000000f00 */
[----:B------:R-:W-:Y:S02]  /*0840*/  CS2R R96, SRZ ;  /* 0x0000000000607805 */ /* 0x000fe4000001ff00 */
[--C-:B------:R-:W-:Y:S02]  /*0850*/  SHF.R.U64 R137, R12, 0x10, R13.reuse ;  /* 0x000000100c897819 */ /* 0x100fe4000000120d */
[----:B------:R-:W-:Y:S02]  /*0860*/  CS2R R98, SRZ ;  /* 0x0000000000627805 */ /* 0x000fe4000001ff00 */
[----:B------:R-:W-:Y:S02]  /*0870*/  MOV R136, R13 ;  /* 0x0000000d00887202 */ /* 0x000fe40000000f00 */
[----:B------:R-:W-:Y:S02]  /*0880*/  CS2R R92, SRZ ;  /* 0x00000000005c7805 */ /* 0x000fe4000001ff00 */
[----:B------:R-:W-:-:S02]  /*0890*/  SHF.R.U32.HI R135, RZ, 0x10, R13 ;  /* 0x00000010ff877819 */ /* 0x000fc4000001160d */
[----:B------:R-:W-:Y:S02]  /*08a0*/  CS2R R94, SRZ ;  /* 0x00000000005e7805 */ /* 0x000fe4000001ff00 */
[--C-:B------:R-:W-:Y:S02]  /*08b0*/  SHF.R.U64 R133, R14, 0x10, R15.reuse ;  /* 0x000000100e857819 */ /* 0x100fe4000000120f */
[----:B------:R-:W-:Y:S02]  /*08c0*/  CS2R R88, SRZ ;  /* 0x0000000000587805 */ /* 0x000fe4000001ff00 */
[----:B------:R-:W-:Y:S02]  /*08d0*/  MOV R132, R15 ;  /* 0x0000000f00847202 */ /* 0x000fe40000000f00 */
[----:B------:R-:W-:Y:S02]  /*08e0*/  CS2R R90, SRZ ;  /* 0x00000000005a7805 */ /* 0x000fe4000001ff00 */
[----:B------:R-:W-:-:S02]  /*08f0*/  SHF.R.U32.HI R43, RZ, 0x10, R15 ;  /* 0x00000010ff2b7819 */ /* 0x000fc4000001160f */
[----:B------:R-:W-:Y:S02]  /*0900*/  CS2R R84, SRZ ;  /* 0x0000000000547805 */ /* 0x000fe4000001ff00 */
[----:B------:R-:W-:Y:S02]  /*0910*/  MOV R42, R16 ;  /* 0x00000010002a7202 */ /* 0x000fe40000000f00 */
[----:B------:R-:W-:Y:S02]  /*0920*/  CS2R R86, SRZ ;  /* 0x0000000000567805 */ /* 0x000fe4000001ff00 */
[--C-:B------:R-:W-:Y:S02]  /*0930*/  SHF.R.U64 R41, R16, 0x10, R17.reuse ;  /* 0x0000001010297819 */ /* 0x100fe40000001211 */
[----:B------:R-:W-:Y:S02]  /*0940*/  CS2R R80, SRZ ;  /* 0x0000000000507805 */ /* 0x000fe4000001ff00 */
[----:B------:R-:W-:-:S02]  /*0950*/  SHF.R.U32.HI R39, RZ, 0x10, R17 ;  /* 0x00000010ff277819 */ /* 0x000fc40000011611 */
[----:B------:R-:W-:Y:S02]  /*0960*/  CS2R R82, SRZ ;  /* 0x0000000000527805 */ /* 0x000fe4000001ff00 */
[----:B------:R-:W-:Y:S02]  /*0970*/  MOV R38, R18 ;  /* 0x0000001200267202 */ /* 0x000fe40000000f00 */
[----:B------:R-:W-:Y:S02]  /*0980*/  CS2R R76, SRZ ;  /* 0x00000000004c7805 */ /* 0x000fe4000001ff00 */
[----:B------:R-:W-:Y:S02]  /*0990*/  SHF.R.U64 R37, R18, 0x10, R19 ;  /* 0x0000001012257819 */ /* 0x000fe40000001213 */
[----:B------:R-:W-:Y:S02]  /*09a0*/  CS2R R78, SRZ ;  /* 0x00000000004e7805 */ /* 0x000fe4000001ff00 */
[----:B------:R-:W-:-:S02]  /*09b0*/  MOV R36, R19 ;  /* 0x0000001300247202 */ /* 0x000fc40000000f00 */
[----:B------:R-:W-:Y:S02]  /*09c0*/  CS2R R72, SRZ ;  /* 0x0000000000487805 */ /* 0x000fe4000001ff00 */
[----:B------:R-:W-:Y:S02]  /*09d0*/  SHF.R.U32.HI R35, RZ, 0x10, R19 ;  /* 0x00000010ff237819 */ /* 0x000fe40000011613 */
[----:B------:R-:W-:Y:S02]  /*09e0*/  CS2R R74, SRZ ;  /* 0x00000000004a7805 */ /* 0x000fe4000001ff00 */
[----:B------:R-:W-:Y:S02]  /*09f0*/  SHF.R.U64 R33, R20, 0x10, R21 ;  /* 0x0000001014217819 */ /* 0x000fe40000001215 */
[----:B------:R-:W-:Y:S02]  /*0a00*/  CS2R R68, SRZ ;  /* 0x0000000000447805 */ /* 0x000fe4000001ff00 */
[----:B------:R-:W-:-:S02]  /*0a10*/  MOV R32, R21 ;  /* 0x0000001500207202 */ /* 0x000fc40000000f00 */
[----:B------:R-:W-:Y:S02]  /*0a20*/  CS2R R70, SRZ ;  /* 0x0000000000467805 */ /* 0x000fe4000001ff00 */
[----:B------:R-:W-:Y:S02]  /*0a30*/  SHF.R.U32.HI R31, RZ, 0x10, R21 ;  /* 0x00000010ff1f7819 */ /* 0x000fe40000011615 */
        /* <DEDUP_REMOVED lines=12> */
[----:B------:R-:W-:Y:S01]  /*0b00*/  PRMT R29, R0, 0x7610, R29 ;  /* 0x00007610001d7816 */ /* 0x000fe2000000001d */
[----:B------:R-:W-:Y:S01]  /*0b10*/  UPLOP3.LUT UP1, UPT, UPT, UPT, UPT, 0x40, 0x4 ;  /* 0x000000000004789c */ /* 0x000fe20003f2e870 */
[----:B------:R-:W-:Y:S01]  /*0b20*/  PLOP3.LUT P5, PT, PT, PT, UP0, 0x80, 0x8 ;  /* 0x000000000008781c */ /* 0x000fe20003faf008 */
[----:B------:R-:W0:Y:S01]  /*0b30*/  LDCU UR11, c[0x0][0x400] ;  /* 0x00008000ff0b77ac */ /* 0x000e220008000800 */
[----:B------:R-:W-:Y:S01]  /*0b40*/  PRMT R28, R2, 0x7610, R28 ;  /* 0x00007610021c7816 */ /* 0x000fe2000000001c */
[----:B------:R-:W1:Y:S01]  /*0b50*/  LDCU.64 UR6, c[0x0][0x470] ;  /* 0x00008e00ff0677ac */ /* 0x000e620008000a00 */
[----:B------:R-:W2:Y:S01]  /*0b60*/  LDCU.64 UR14, c[0x0][0x438] ;  /* 0x00008700ff0e77ac */ /* 0x000ea20008000a00 */
[----:B------:R-:W3:Y:S08]  /*0b70*/  LDCU.64 UR8, c[0x0][0x478] ;  /* 0x00008f00ff0877ac */ /* 0x000ef00008000a00 */
.L_x_72:
[----:B012-4-:R-:W4:Y:S08]  /*0b80*/  LDC.64 R124, c[0x0][0x3c0] ;  /* 0x0000f000ff7c7b82 */ /* 0x017f300000000a00 */
[----:B------:R-:W0:Y:S01]  /*0b90*/  LDC R154, c[0x0][0x388] ;  /* 0x0000e200ff9a7b82 */ /* 0x000e220000000800 */
[----:B----4-:R-:W-:-:S07]  /*0ba0*/  IMAD.WIDE R126, R151, 0x4, R124 ;  /* 0x00000004977e7825 */ /* 0x010fce00078e027c */
[----:B------:R-:W4:Y:S01]  /*0bb0*/  LDC.64 R124, c[0x0][0x3c8] ;  /* 0x0000f200ff7c7b82 */ /* 0x000f220000000a00 */
[----:B------:R-:W2:Y:S01]  /*0bc0*/  LDG.E R126, desc[UR12][R126.64] ;  /* 0x0000000c7e7e7981 */ /* 0x000ea2000c1e1900 */
[----:B0-----:R-:W-:-:S05]  /*0bd0*/  IMAD R21, R151, R154, RZ ;  /* 0x0000009a97157224 */ /* 0x001fca00078e02ff */
[----:B---3--:R-:W-:Y:S01]  /*0be0*/  SHF.R.S32.HI R128, RZ, 0x1f, R21 ;  /* 0x0000001fff807819 */ /* 0x008fe20000011415 */
[----:B----4-:R-:W-:-:S05]  /*0bf0*/  IMAD.WIDE R124, R151, 0x4, R124 ;  /* 0x00000004977c7825 */ /* 0x010fca00078e027c */
[----:B-----5:R0:W5:Y:S01]  /*0c00*/  LDG.E R22, desc[UR12][R124.64] ;  /* 0x0000000c7c167981 */ /* 0x020162000c1e1900 */
[----:B------:R-:W-:Y:S01]  /*0c10*/  LEA.HI R21, R128, R21, RZ, 0x2 ;  /* 0x0000001580157211 */ /* 0x000fe200078f10ff */
[----:B------:R-:W-:Y:S01]  /*0c20*/  BSSY.RECONVERGENT B0, `(.L_x_1) ;  /* 0x0000060000007945 */ /* 0x000fe20003800200 */
[C---:B------:R-:W-:Y:S01]  /*0c30*/  ISETP.GE.U32.AND P1, PT, R152.reuse, 0x100, PT ;  /* 0x000001009800780c */ /* 0x040fe20003f26070 */
[----:B------:R-:W-:Y:S01]  /*0c40*/  IMAD.MOV.U32 R175, RZ, RZ, RZ ;  /* 0x000000ffffaf7224 */ /* 0x000fe200078e00ff */
[----:B------:R-:W-:Y:S01]  /*0c50*/  LEA.HI.SX32 R21, R21, R194, 0x1e ;  /* 0x000000c215157211 */ /* 0x000fe200078ff2ff */
[----:B------:R-:W-:Y:S01]  /*0c60*/  HFMA2 R194, -RZ, RZ, 0, 0 ;  /* 0x00000000ffc27431 */ /* 0x000fe200000001ff */
[C---:B------:R-:W-:Y:S02]  /*0c70*/  ISETP.GE.U32.AND P2, PT, R152.reuse, 0x180, PT ;  /* 0x000001809800780c */ /* 0x040fe40003f46070 */
[C---:B------:R-:W-:Y:S02]  /*0c80*/  ISETP.GE.U32.AND P3, PT, R152.reuse, 0x200, PT ;  /* 0x000002009800780c */ /* 0x040fe40003f66070 */
[----:B------:R-:W-:-:S02]  /*0c90*/  ISETP.GE.U32.AND P4, PT, R152, 0x280, PT ;  /* 0x000002809800780c */ /* 0x000fc40003f86070 */
[----:B------:R-:W-:Y:S02]  /*0ca0*/  MOV R195, R21 ;  /* 0x0000001500c37202 */ /* 0x000fe40000000f00 */
[----:B--2---:R-:W-:Y:S01]  /*0cb0*/  FSEL R174, R126, RZ, !P5 ;  /* 0x000000ff7eae7208 */ /* 0x004fe20006800000 */
[----:B0-----:R-:W-:Y:S08]  /*0cc0*/  @!P0 BRA `(.L_x_2) ;  /* 0x0000000400548947 */ /* 0x001ff00003800000 */
[----:B------:R-:W0:Y:S08]  /*0cd0*/  LDC.64 R126, c[0x0][0x428] ;  /* 0x00010a00ff7e7b82 */ /* 0x000e300000000a00 */
[----:B------:R-:W2:Y:S08]  /*0ce0*/  LDC.64 R18, c[0x0][0x430] ;  /* 0x00010c00ff127b82 */ /* 0x000eb00000000a00 */
[----:B------:R-:W4:Y:S01]  /*0cf0*/  LDC.64 R124, c[0x0][0x3a8] ;  /* 0x0000ea00ff7c7b82 */ /* 0x000f220000000a00 */
[----:B0-----:R-:W-:-:S06]  /*0d00*/  IMAD.WIDE.U32 R126, R21, 0x8, R126 ;  /* 0x00000008157e7825 */ /* 0x001fcc00078e007e */
[----:B------:R-:W3:Y:S01]  /*0d10*/  LDG.E.64 R126, desc[UR12][R126.64] ;  /* 0x0000000c7e7e7981 */ /* 0x000ee2000c1e1b00 */
[----:B--2---:R-:W-:-:S06]  /*0d20*/  IMAD.WIDE.U32 R18, R21, 0x8, R18 ;  /* 0x0000000815127825 */ /* 0x004fcc00078e0012 */
[----:B------:R-:W2:Y:S01]  /*0d30*/  LDG.E.64 R18, desc[UR12][R18.64] ;  /* 0x0000000c12127981 */ /* 0x000ea2000c1e1b00 */
[----:B----4-:R-:W-:-:S06]  /*0d40*/  IMAD.WIDE.U32 R124, R21, 0x8, R124 ;  /* 0x00000008157c7825 */ /* 0x010fcc00078e007c */
[----:B------:R-:W4:Y:S01]  /*0d50*/  LDG.E.64 R124, desc[UR12][R124.64] ;  /* 0x0000000c7c7c7981 */ /* 0x000f22000c1e1b00 */
[----:B------:R-:W-:-:S04]  /*0d60*/  ISETP.NE.U32.AND P0, PT, RZ, UR14, PT ;  /* 0x0000000eff007c0c */ /* 0x000fc8000bf05070 */
[----:B------:R-:W-:-:S13]  /*0d70*/  ISETP.NE.AND.EX P0, PT, RZ, UR15, PT, P0 ;  /* 0x0000000fff007c0c */ /* 0x000fda000bf05300 */
[----:B------:R-:W0:Y:S01]  /*0d80*/  @P0 LDC.64 R128, c[0x0][0x438] ;  /* 0x00010e00ff800b82 */ /* 0x000e220000000a00 */
[----:B------:R-:W-:Y:S02]  /*0d90*/  SHF.L.U32 R130, R145, 0x10, RZ ;  /* 0x0000001091827819 */ /* 0x000fe400000006ff */
[----:B------:R-:W-:Y:S02]  /*0da0*/  SHF.L.U32 R17, R146, 0x10, RZ ;  /* 0x0000001092117819 */ /* 0x000fe400000006ff */
[----:B------:R-:W-:Y:S01]  /*0db0*/  SHF.L.U32 R20, R150, 0x10, RZ ;  /* 0x0000001096147819 */ /* 0x000fe200000006ff */
[----:B0-----:R-:W-:-:S05]  /*0dc0*/  @P0 IMAD.WIDE.U32 R128, R21, 0x8, R128 ;  /* 0x0000000815800825 */ /* 0x001fca00078e0080 */
[----:B------:R0:W5:Y:S01]  /*0dd0*/  @P0 LDG.E.64 R164, desc[UR12][R128.64] ;  /* 0x0000000c80a40981 */ /* 0x000162000c1e1b00 */
[----:B------:R-:W-:Y:S02]  /*0de0*/  VIADD R195, R21, 0x80 ;  /* 0x0000008015c37836 */ /* 0x000fe40000000000 */
[----:B---3--:R-:W-:Y:S01]  /*0df0*/  IMAD.MOV.U32 R3, RZ, RZ, R126 ;  /* 0x000000ffff037224 */ /* 0x008fe200078e007e */
[----:B------:R-:W-:Y:S01]  /*0e00*/  SHF.R.U64 R163, R126, 0x10, R127 ;  /* 0x000000107ea37819 */ /* 0x000fe2000000127f */
[----:B--2---:R-:W-:Y:S01]  /*0e10*/  IMAD.MOV.U32 R126, RZ, RZ, R18 ;  /* 0x000000ffff7e7224 */ /* 0x004fe200078e0012 */
[----:B------:R-:W-:-:S04]  /*0e20*/  SHF.R.U64 R18, R18, 0x10, R19 ;  /* 0x0000001012127819 */ /* 0x000fc80000001213 */
[----:B0-----:R-:W-:Y:S01]  /*0e30*/  SHF.L.U32 R128, R18, 0x10, RZ ;  /* 0x0000001012807819 */ /* 0x001fe200000006ff */
[----:B------:R-:W-:Y:S01]  /*0e40*/  IMAD.U32 R131, R126, 0x10000, RZ ;  /* 0x000100007e837824 */ /* 0x000fe200078e00ff */
[----:B------:R-:W-:Y:S02]  /*0e50*/  MOV R162, R127 ;  /* 0x0000007f00a27202 */ /* 0x000fe40000000f00 */
[----:B------:R-:W-:Y:S01]  /*0e60*/  SHF.R.U32.HI R194, RZ, 0x10, R127 ;  /* 0x00000010ffc27819 */ /* 0x000fe2000001167f */
[----:B------:R-:W-:Y:S01]  /*0e70*/  IMAD.U32 R127, R3, 0x10000, RZ ;  /* 0x00010000037f7824 */ /* 0x000fe200078e00ff */
[----:B------:R-:W-:Y:S01]  /*0e80*/  SHF.L.U32 R18, R149, 0x10, RZ ;  /* 0x0000001095127819 */ /* 0x000fe200000006ff */
[----:B------:R-:W-:Y:S01]  /*0e90*/  FMUL.FTZ R3, R130, R128 ;  /* 0x0000008082037220 */ /* 0x000fe20000410000 */
[----:B------:R-:W-:Y:S02]  /*0ea0*/  SHF.L.U32 R126, R163, 0x10, RZ ;  /* 0x00000010a37e7819 */ /* 0x000fe400000006ff */
[----:B------:R-:W-:Y:S01]  /*0eb0*/  MOV R129, R19 ;  /* 0x0000001300817202 */ /* 0x000fe20000000f00 */
[----:B------:R-:W-:Y:S01]  /*0ec0*/  FMUL.FTZ R17, R17, R131 ;  /* 0x0000008311117220 */ /* 0x000fe20000410000 */
[----:B------:R-:W-:Y:S01]  /*0ed0*/  SHF.R.U32.HI R196, RZ, 0x10, R19 ;  /* 0x00000010ffc47819 */ /* 0x000fe20000011613 */
[----:B------:R-:W-:Y:S01]  /*0ee0*/  FFMA.FTZ R19, R18, R126, R3 ;  /* 0x0000007e12137223 */ /* 0x000fe20000010003 */
[----:B------:R-:W-:Y:S01]  /*0ef0*/  SHF.L.U32 R130, R129, 0x10, RZ ;  /* 0x0000001081827819 */ /* 0x000fe200000006ff */
[----:B------:R-:W-:Y:S01]  /*0f00*/  IMAD.U32 R3, R144, 0x10000, RZ ;  /* 0x0001000090037824 */ /* 0x000fe200078e00ff */
[----:B------:R-:W-:Y:S01]  /*0f10*/  SHF.L.U32 R196, R196, 0x10, RZ ;  /* 0x00000010c4c47819 */ /* 0x000fe200000006ff */
[----:B------:R-:W-:Y:S01]  /*0f20*/  FFMA.FTZ R20, R20, R127, R17 ;  /* 0x0000007f14147223 */ /* 0x000fe20000010011 */
[----:B------:R-:W-:-:S02]  /*0f30*/  IMAD.U32 R129, R143, 0x10000, RZ ;  /* 0x000100008f817824 */ /* 0x000fc400078e00ff */
[----:B------:R-:W-:Y:S01]  /*0f40*/  FMUL.FTZ R17, R3, R130 ;  /* 0x0000008203117220 */ /* 0x000fe20000410000 */
[----:B------:R-:W-:Y:S01]  /*0f50*/  SHF.L.U32 R18, R148, 0x10, RZ ;  /* 0x0000001094127819 */ /* 0x000fe200000006ff */
[----:B------:R-:W-:Y:S01]  /*0f60*/  IMAD.U32 R175, R162, 0x10000, RZ ;  /* 0x00010000a2af7824 */ /* 0x000fe200078e00ff */
[----:B----4-:R-:W-:Y:S01]  /*0f70*/  SHF.L.U32 R3, R124, 0x10, RZ ;  /* 0x000000107c037819 */ /* 0x010fe200000006ff */
[----:B------:R-:W-:Y:S01]  /*0f80*/  FMUL.FTZ R162, R129, R196 ;  /* 0x000000c481a27220 */ /* 0x000fe20000410000 */
[----:B------:R-:W-:Y:S02]  /*0f90*/  SHF.L.U32 R163, R147, 0x10, RZ ;  /* 0x0000001093a37819 */ /* 0x000fe400000006ff */
[----:B------:R-:W-:Y:S01]  /*0fa0*/  SHF.L.U32 R194, R194, 0x10, RZ ;  /* 0x00000010c2c27819 */ /* 0x000fe200000006ff */
[----:B------:R-:W-:Y:S01]  /*0fb0*/  FFMA.FTZ R18, R18, R175, R17 ;  /* 0x000000af12127223 */ /* 0x000fe20000010011 */
[----:B------:R-:W-:-:S03]  /*0fc0*/  FADD.FTZ R3, -R174, R3 ;  /* 0x00000003ae037221 */ /* 0x000fc60000010100 */
[----:B------:R-:W-:Y:S01]  /*0fd0*/  FFMA.FTZ R17, R163, R194, R162 ;  /* 0x000000c2a3117223 */ /* 0x000fe200000100a2 */
[--C-:B------:R-:W-:Y:S01]  /*0fe0*/  SHF.R.U64 R162, R124, 0x10, R125.reuse ;  /* 0x000000107ca27819 */ /* 0x100fe2000000127d */
[----:B-----5:R-:W-:Y:S01]  /*0ff0*/  FMUL.FTZ R3, R22, R3 ;  /* 0x0000000316037220 */ /* 0x020fe20000410000 */
[----:B------:R-:W-:Y:S01]  /*1000*/  IMAD.U32 R129, R125, 0x10000, RZ ;  /* 0x000100007d817824 */ /* 0x000fe200078e00ff */
[----:B------:R-:W-:Y:S02]  /*1010*/  SHF.R.U32.HI R124, RZ, 0x10, R125 ;  /* 0x00000010ff7c7819 */ /* 0x000fe4000001167d */
[----:B------:R-:W-:Y:S01]  /*1020*/  SHF.L.U32 R125, R162, 0x10, RZ ;  /* 0x00000010a27d7819 */ /* 0x000fe200000006ff */
[----:B------:R-:W-:Y:S01]  /*1030*/  FADD.FTZ R100, R100, R127 ;  /* 0x0000007f64647221 */ /* 0x000fe20000010000 */
[----:B------:R-:W-:Y:S01]  /*1040*/  FFMA.FTZ R120, R3, R127, R120 ;  /* 0x0000007f03787223 */ /* 0x000fe20000010078 */
[----:B------:R-:W-:Y:S02]  /*1050*/  SHF.L.U32 R127, R124, 0x10, RZ ;  /* 0x000000107c7f7819 */ /* 0x000fe400000006ff */
[----:B------:R-:W-:Y:S01]  /*1060*/  FADD.FTZ R125, -R174, R125 ;  /* 0x0000007dae7d7221 */ /* 0x000fe20000010100 */
[----:B------:R-:W-:-:S02]  /*1070*/  FADD.FTZ R124, RZ, R20 ;  /* 0x00000014ff7c7221 */ /* 0x000fc40000010000 */
[----:B------:R-:W-:Y:S01]  /*1080*/  FADD.FTZ R127, -R174, R127 ;  /* 0x0000007fae7f7221 */ /* 0x000fe20000010100 */
[----:B------:R-:W-:Y:S01]  /*1090*/  FMUL.FTZ R162, R22, R125 ;  /* 0x0000007d16a27220 */ /* 0x000fe20000410000 */
[----:B------:R-:W-:Y:S01]  /*10a0*/  FADD.FTZ R129, -R174, R129 ;  /* 0x00000081ae817221 */ /* 0x000fe20000010100 */
[----:B------:R-:W-:Y:S01]  /*10b0*/  FFMA.FTZ R125, R3, R20, RZ ;  /* 0x00000014037d7223 */ /* 0x000fe200000100ff */
[----:B------:R-:W-:Y:S01]  /*10c0*/  FMUL.FTZ R176, R22, R127 ;  /* 0x0000007f16b07220 */ /* 0x000fe20000410000 */
[----:B------:R-:W-:Y:S01]  /*10d0*/  FADD.FTZ R127, R124, R19 ;  /* 0x000000137c7f7221 */ /* 0x000fe20000010000 */
[----:B------:R-:W-:Y:S01]  /*10e0*/  FMUL.FTZ R163, R22, R129 ;  /* 0x0000008116a37220 */ /* 0x000fe20000410000 */
[C---:B------:R-:W-:Y:S01]  /*10f0*/  FFMA.FTZ R124, R162.reuse, R19, R125 ;  /* 0x00000013a27c7223 */ /* 0x040fe2000001007d */
[----:B------:R-:W-:Y:S01]  /*1100*/  FADD.FTZ R101, R101, R126 ;  /* 0x0000007e65657221 */ /* 0x000fe20000010000 */
[----:B------:R-:W-:Y:S01]  /*1110*/  FFMA.FTZ R121, R162, R126, R121 ;  /* 0x0000007ea2797223 */ /* 0x000fe20000010079 */
[----:B------:R-:W-:Y:S01]  /*1120*/  FADD.FTZ R126, R127, R18 ;  /* 0x000000127f7e7221 */ /* 0x000fe20000010000 */
[C---:B------:R-:W-:Y:S01]  /*1130*/  FFMA.FTZ R124, R163.reuse, R18, R124 ;  /* 0x00000012a37c7223 */ /* 0x040fe2000001007c */
[----:B------:R-:W-:Y:S01]  /*1140*/  FADD.FTZ R102, R102, R175 ;  /* 0x000000af66667221 */ /* 0x000fe20000010000 */
[----:B------:R-:W-:Y:S01]  /*1150*/  FFMA.FTZ R122, R163, R175, R122 ;  /* 0x000000afa37a7223 */ /* 0x000fe2000001007a */
        /* <DEDUP_REMOVED lines=11> */
[----:B------:R-:W-:-:S07]  /*1210*/  FFMA.FTZ R194, R176, R17, R124 ;  /* 0x00000011b0c27223 */ /* 0x000fce000001007c */
.L_x_2:
[----:B-1-3--:R-:W-:Y:S05]  /*1220*/  BSYNC.RECONVERGENT B0 ;  /* 0x0000000000007941 */ /* 0x00afea0003800200 */
.L_x_1:
[----:B------:R-:W-:Y:S04]  /*1230*/  BSSY.RECONVERGENT B0, `(.L_x_3) ;  /* 0x0000057000007945 */ /* 0x000fe80003800200 */
[----:B------:R-:W-:Y:S05]  /*1240*/  @!P1 BRA `(.L_x_4) ;  /* 0x0000000400549947 */ /* 0x000fea0003800000 */
[----:B------:R-:W0:Y:S08]  /*1250*/  LDC.64 R128, c[0x0][0x428] ;  /* 0x00010a00ff807b82 */ /* 0x000e300000000a00 */
[----:B------:R-:W1:Y:S08]  /*1260*/  LDC.64 R126, c[0x0][0x430] ;  /* 0x00010c00ff7e7b82 */ /* 0x000e700000000a00 */
[----:B------:R-:W2:Y:S01]  /*1270*/  LDC.64 R14, c[0x0][0x3a8] ;  /* 0x0000ea00ff0e7b82 */ /* 0x000ea20000000a00 */
[----:B0-----:R-:W-:-:S06]  /*1280*/  IMAD.WIDE.U32 R128, R195, 0x8, R128 ;  /* 0x00000008c3807825 */ /* 0x001fcc00078e0080 */
[----:B------:R-:W3:Y:S01]  /*1290*/  LDG.E.64 R128, desc[UR12][R128.64] ;  /* 0x0000000c80807981 */ /* 0x000ee2000c1e1b00 */
[----:B-1----:R-:W-:-:S06]  /*12a0*/  IMAD.WIDE.U32 R126, R195, 0x8, R126 ;  /* 0x00000008c37e7825 */ /* 0x002fcc00078e007e */
[----:B------:R-:W4:Y:S01]  /*12b0*/  LDG.E.64 R126, desc[UR12][R126.64] ;  /* 0x0000000c7e7e7981 */ /* 0x000f22000c1e1b00 */
[----:B--2---:R-:W-:-:S06]  /*12c0*/  IMAD.WIDE.U32 R124, R195, 0x8, R14 ;  /* 0x00000008c37c7825 */ /* 0x004fcc00078e000e */
[----:B------:R-:W2:Y:S01]  /*12d0*/  LDG.E.64 R124, desc[UR12][R124.64] ;  /* 0x0000000c7c7c7981 */ /* 0x000ea2000c1e1b00 */
[----:B------:R-:W-:-:S04]  /*12e0*/  ISETP.NE.U32.AND P0, PT, RZ, UR14, PT ;  /* 0x0000000eff007c0c */ /* 0x000fc8000bf05070 */
[----:B------:R-:W-:-:S13]  /*12f0*/  ISETP.NE.AND.EX P0, PT, RZ, UR15, PT, P0 ;  /* 0x0000000fff007c0c */ /* 0x000fda000bf05300 */
[----:B------:R-:W0:Y:S01]  /*1300*/  @P0 LDC.64 R14, c[0x0][0x438] ;  /* 0x00010e00ff0e0b82 */ /* 0x000e220000000a00 */
[----:B------:R-:W-:Y:S01]  /*1310*/  SHF.L.U32 R16, R142, 0x10, RZ ;  /* 0x000000108e107819 */ /* 0x000fe200000006ff */
[----:B------:R-:W-:Y:S02]  /*1320*/  IMAD.U32 R130, R137, 0x10000, RZ ;  /* 0x0001000089827824 */ /* 0x000fe400078e00ff */
[----:B0-----:R-:W-:-:S05]  /*1330*/  @P0 IMAD.WIDE.U32 R14, R195, 0x8, R14 ;  /* 0x00000008c30e0825 */ /* 0x001fca00078e000e */
[----:B------:R0:W5:Y:S02]  /*1340*/  @P0 LDG.E.64 R166, desc[UR12][R14.64] ;  /* 0x0000000c0ea60981 */ /* 0x000164000c1e1b00 */
[----:B0-----:R-:W-:Y:S01]  /*1350*/  IMAD.U32 R15, R141, 0x10000, RZ ;  /* 0x000100008d0f7824 */ /* 0x001fe200078e00ff */
[----:B------:R-:W-:Y:S02]  /*1360*/  SHF.L.U32 R14, R140, 0x10, RZ ;  /* 0x000000108c0e7819 */ /* 0x000fe400000006ff */
[----:B------:R-:W-:Y:S02]  /*1370*/  IADD3 R195, PT, PT, R195, 0x80, RZ ;  /* 0x00000080c3c37810 */ /* 0x000fe40007ffe0ff */
[--C-:B---3--:R-:W-:Y:S02]  /*1380*/  SHF.R.U64 R178, R128, 0x10, R129.reuse ;  /* 0x0000001080b27819 */ /* 0x108fe40000001281 */
[----:B------:R-:W-:Y:S02]  /*1390*/  MOV R177, R129 ;  /* 0x0000008100b17202 */ /* 0x000fe40000000f00 */
[----:B------:R-:W-:-:S02]  /*13a0*/  SHF.R.U32.HI R196, RZ, 0x10, R129 ;  /* 0x00000010ffc47819 */ /* 0x000fc40000011681 */
[----:B----4-:R-:W-:Y:S02]  /*13b0*/  MOV R129, R126 ;  /* 0x0000007e00817202 */ /* 0x010fe40000000f00 */
[----:B------:R-:W-:Y:S01]  /*13c0*/  MOV R13, R128 ;  /* 0x00000080000d7202 */ /* 0x000fe20000000f00 */
[----:B------:R-:W-:Y:S01]  /*13d0*/  IMAD.U32 R128, R138, 0x10000, RZ ;  /* 0x000100008a807824 */ /* 0x000fe200078e00ff */
[----:B------:R-:W-:Y:S02]  /*13e0*/  SHF.L.U32 R131, R129, 0x10, RZ ;  /* 0x0000001081837819 */ /* 0x000fe400000006ff */
[--C-:B------:R-:W-:Y:S02]  /*13f0*/  SHF.R.U64 R180, R126, 0x10, R127.reuse ;  /* 0x000000107eb47819 */ /* 0x100fe4000000127f */
[----:B------:R-:W-:Y:S01]  /*1400*/  SHF.L.U32 R129, R13, 0x10, RZ ;  /* 0x000000100d817819 */ /* 0x000fe200000006ff */
[----:B------:R-:W-:Y:S01]  /*1410*/  FMUL.FTZ R13, R128, R131 ;  /* 0x00000083800d7220 */ /* 0x000fe20000410000 */
[----:B------:R-:W-:Y:S01]  /*1420*/  SHF.L.U32 R180, R180, 0x10, RZ ;  /* 0x00000010b4b47819 */ /* 0x000fe200000006ff */
[--C-:B------:R-:W-:Y:S01]  /*1430*/  IMAD.MOV.U32 R128, RZ, RZ, R127.reuse ;  /* 0x000000ffff807224 */ /* 0x100fe200078e007f */
[----:B------:R-:W-:Y:S01]  /*1440*/  SHF.R.U32.HI R198, RZ, 0x10, R127 ;  /* 0x00000010ffc67819 */ /* 0x000fe2000001167f */
[----:B------:R-:W-:Y:S01]  /*1450*/  FFMA.FTZ R16, R16, R129, R13 ;  /* 0x0000008110107223 */ /* 0x000fe2000001000d */
[----:B------:R-:W-:Y:S01]  /*1460*/  SHF.L.U32 R13, R136, 0x10, RZ ;  /* 0x00000010880d7819 */ /* 0x000fe200000006ff */
[----:B------:R-:W-:Y:S01]  /*1470*/  IMAD.U32 R128, R128, 0x10000, RZ ;  /* 0x0001000080807824 */ /* 0x000fe200078e00ff */
[----:B------:R-:W-:Y:S01]  /*1480*/  SHF.L.U32 R126, R178, 0x10, RZ ;  /* 0x00000010b27e7819 */ /* 0x000fe200000006ff */
[----:B------:R-:W-:Y:S01]  /*1490*/  FMUL.FTZ R130, R130, R180 ;  /* 0x000000b482827220 */ /* 0x000fe20000410000 */
[----:B------:R-:W-:Y:S01]  /*14a0*/  SHF.L.U32 R178, R135, 0x10, RZ ;  /* 0x0000001087b27819 */ /* 0x000fe200000006ff */
[----:B------:R-:W-:-:S02]  /*14b0*/  IMAD.U32 R198, R198, 0x10000, RZ ;  /* 0x00010000c6c67824 */ /* 0x000fc400078e00ff */
[----:B------:R-:W-:Y:S01]  /*14c0*/  FMUL.FTZ R127, R13, R128 ;  /* 0x000000800d7f7220 */ /* 0x000fe20000410000 */
[----:B------:R-:W-:Y:S01]  /*14d0*/  FFMA.FTZ R15, R15, R126, R130 ;  /* 0x0000007e0f0f7223 */ /* 0x000fe20000010082 */
[----:B--2---:R-:W-:Y:S01]  /*14e0*/  SHF.L.U32 R13, R124, 0x10, RZ ;  /* 0x000000107c0d7819 */ /* 0x004fe200000006ff */
[----:B------:R-:W-:Y:S01]  /*14f0*/  IMAD.U32 R196, R196, 0x10000, RZ ;  /* 0x00010000c4c47824 */ /* 0x000fe200078e00ff */
[----:B------:R-:W-:Y:S01]  /*1500*/  SHF.L.U32 R130, R139, 0x10, RZ ;  /* 0x000000108b827819 */ /* 0x000fe200000006ff */
[----:B------:R-:W-:Y:S01]  /*1510*/  FMUL.FTZ R179, R178, R198 ;  /* 0x000000c6b2b37220 */ /* 0x000fe20000410000 */
[----:B------:R-:W-:Y:S01]  /*1520*/  SHF.L.U32 R197, R177, 0x10, RZ ;  /* 0x00000010b1c57819 */ /* 0x000fe200000006ff */
[----:B------:R-:W-:Y:S02]  /*1530*/  FADD.FTZ R177, -R174, R13 ;  /* 0x0000000daeb17221 */ /* 0x000fe40000010100 */
[----:B------:R-:W-:Y:S01]  /*1540*/  FFMA.FTZ R13, R130, R196, R179 ;  /* 0x000000c4820d7223 */ /* 0x000fe200000100b3 */
[----:B------:R-:W-:Y:S01]  /*1550*/  SHF.R.U64 R130, R124, 0x10, R125 ;  /* 0x000000107c827819 */ /* 0x000fe2000000127d */
[----:B------:R-:W-:Y:S01]  /*1560*/  FFMA.FTZ R14, R14, R197, R127 ;  /* 0x000000c50e0e7223 */ /* 0x000fe2000001007f */
[----:B------:R-:W-:-:S02]  /*1570*/  SHF.L.U32 R127, R125, 0x10, RZ ;  /* 0x000000107d7f7819 */ /* 0x000fc400000006ff */
[----:B------:R-:W-:Y:S02]  /*1580*/  SHF.R.U32.HI R124, RZ, 0x10, R125 ;  /* 0x00000010ff7c7819 */ /* 0x000fe4000001167d */
[----:B------:R-:W-:Y:S01]  /*1590*/  SHF.L.U32 R125, R130, 0x10, RZ ;  /* 0x00000010827d7819 */ /* 0x000fe200000006ff */
[----:B------:R-:W-:Y:S01]  /*15a0*/  FADD.FTZ R127, -R174, R127 ;  /* 0x0000007fae7f7221 */ /* 0x000fe20000010100 */
[----:B-----5:R-:W-:-:S03]  /*15b0*/  FMUL.FTZ R177, R22, R177 ;  /* 0x000000b116b17220 */ /* 0x020fc60000410000 */
[----:B------:R-:W-:Y:S01]  /*15c0*/  FMUL.FTZ R179, R22, R127 ;  /* 0x0000007f16b37220 */ /* 0x000fe20000410000 */
[----:B------:R-:W-:Y:S01]  /*15d0*/  FADD.FTZ R125, -R174, R125 ;  /* 0x0000007dae7d7221 */ /* 0x000fe20000010100 */
[----:B------:R-:W-:Y:S02]  /*15e0*/  IMAD.U32 R127, R124, 0x10000, RZ ;  /* 0x000100007c7f7824 */ /* 0x000fe400078e00ff */
[----:B------:R-:W-:Y:S01]  /*15f0*/  FADD.FTZ R124, R175, R16 ;  /* 0x00000010af7c7221 */ /* 0x000fe20000010000 */
[----:B------:R-:W-:Y:S01]  /*1600*/  FMUL.FTZ R178, R22, R125 ;  /* 0x0000007d16b27220 */ /* 0x000fe20000410000 */
[----:B------:R-:W-:Y:S01]  /*1610*/  FADD.FTZ R127, -R174, R127 ;  /* 0x0000007fae7f7221 */ /* 0x000fe20000010100 */
[----:B------:R-:W-:Y:S01]  /*1620*/  FFMA.FTZ R125, R177, R16, R194 ;  /* 0x00000010b17d7223 */ /* 0x000fe200000100c2 */
[----:B------:R-:W-:Y:S01]  /*1630*/  FADD.FTZ R57, R57, R180 ;  /* 0x000000b439397221 */ /* 0x000fe20000010000 */
[----:B------:R-:W-:Y:S01]  /*1640*/  FFMA.FTZ R77, R178, R180, R77 ;  /* 0x000000b4b24d7223 */ /* 0x000fe2000001004d */
[----:B------:R-:W-:Y:S01]  /*1650*/  FMUL.FTZ R180, R22, R127 ;  /* 0x0000007f16b47220 */ /* 0x000fe20000410000 */
[----:B------:R-:W-:Y:S01]  /*1660*/  FADD.FTZ R127, R124, R15 ;  /* 0x0000000f7c7f7221 */ /* 0x000fe20000010000 */
[C---:B------:R-:W-:Y:S01]  /*1670*/  FFMA.FTZ R124, R178.reuse, R15, R125 ;  /* 0x0000000fb27c7223 */ /* 0x040fe2000001007d */
[----:B------:R-:W-:Y:S01]  /*1680*/  FADD.FTZ R97, R97, R126 ;  /* 0x0000007e61617221 */ /* 0x000fe20000010000 */
[----:B------:R-:W-:Y:S01]  /*1690*/  FFMA.FTZ R117, R178, R126, R117 ;  /* 0x0000007eb2757223 */ /* 0x000fe20000010075 */
[----:B------:R-:W-:Y:S01]  /*16a0*/  FADD.FTZ R126, R127, R14 ;  /* 0x0000000e7f7e7221 */ /* 0x000fe20000010000 */
[----:B------:R-:W-:Y:S01]  /*16b0*/  FFMA.FTZ R124, R179, R14, R124 ;  /* 0x0000000eb37c7223 */ /* 0x000fe2000001007c */
[----:B------:R-:W-:Y:S01]  /*16c0*/  FADD.FTZ R96, R96, R129 ;  /* 0x0000008160607221 */ /* 0x000fe20000010000 */
        /* <DEDUP_REMOVED lines=12> */
[----:B------:R-:W-:-:S07]  /*1790*/  FFMA.FTZ R194, R180, R13, R124 ;  /* 0x0000000db4c27223 */ /* 0x000fce000001007c */
.L_x_4:
[----:B------:R-:W-:Y:S05]  /*17a0*/  BSYNC.RECONVERGENT B0 ;  /* 0x0000000000007941 */ /* 0x000fea0003800200 */
.L_x_3:
        /* <DEDUP_REMOVED lines=14> */
[----:B------:R-:W-:Y:S01]  /*1890*/  IMAD.U32 R12, R134, 0x10000, RZ ;  /* 0x00010000860c7824 */ /* 0x000fe200078e00ff */
[----:B------:R-:W-:Y:S01]  /*18a0*/  SHF.L.U32 R130, R41, 0x10, RZ ;  /* 0x0000001029827819 */ /* 0x000fe200000006ff */
[----:B0-----:R-:W-:-:S05]  /*18b0*/  @P0 IMAD.WIDE.U32 R10, R195, 0x8, R10 ;  /* 0x00000008c30a0825 */ /* 0x001fca00078e000a */
[----:B------:R0:W5:Y:S02]  /*18c0*/  @P0 LDG.E.64 R168, desc[UR12][R10.64] ;  /* 0x0000000c0aa80981 */ /* 0x000164000c1e1b00 */
[----:B0-----:R-:W-:Y:S01]  /*18d0*/  SHF.L.U32 R11, R133, 0x10, RZ ;  /* 0x00000010850b7819 */ /* 0x001fe200000006ff */
[----:B------:R-:W-:Y:S01]  /*18e0*/  IMAD.U32 R10, R132, 0x10000, RZ ;  /* 0x00010000840a7824 */ /* 0x000fe200078e00ff */
[----:B------:R-:W-:Y:S02]  /*18f0*/  IADD3 R195, PT, PT, R195, 0x80, RZ ;  /* 0x00000080c3c37810 */ /* 0x000fe40007ffe0ff */
[--C-:B---3--:R-:W-:Y:S01]  /*1900*/  SHF.R.U64 R182, R128, 0x10, R129.reuse ;  /* 0x0000001080b67819 */ /* 0x108fe20000001281 */
[--C-:B------:R-:W-:Y:S01]  /*1910*/  IMAD.MOV.U32 R181, RZ, RZ, R129.reuse ;  /* 0x000000ffffb57224 */ /* 0x100fe200078e0081 */
[----:B------:R-:W-:Y:S02]  /*1920*/  SHF.R.U32.HI R196, RZ, 0x10, R129 ;  /* 0x00000010ffc47819 */ /* 0x000fe40000011681 */
[----:B------:R-:W-:-:S02]  /*1930*/  MOV R9, R128 ;  /* 0x0000008000097202 */ /* 0x000fc40000000f00 */
[----:B----4-:R-:W-:Y:S02]  /*1940*/  MOV R129, R126 ;  /* 0x0000007e00817202 */ /* 0x010fe40000000f00 */
[----:B------:R-:W-:Y:S02]  /*1950*/  SHF.L.U32 R128, R42, 0x10, RZ ;  /* 0x000000102a807819 */ /* 0x000fe400000006ff */
[----:B------:R-:W-:Y:S02]  /*1960*/  SHF.L.U32 R131, R129, 0x10, RZ ;  /* 0x0000001081837819 */ /* 0x000fe400000006ff */
[--C-:B------:R-:W-:Y:S02]  /*1970*/  SHF.R.U64 R184, R126, 0x10, R127.reuse ;  /* 0x000000107eb87819 */ /* 0x100fe4000000127f */
[----:B------:R-:W-:Y:S01]  /*1980*/  SHF.L.U32 R129, R9, 0x10, RZ ;  /* 0x0000001009817819 */ /* 0x000fe200000006ff */
[----:B------:R-:W-:Y:S01]  /*1990*/  FMUL.FTZ R9, R128, R131 ;  /* 0x0000008380097220 */ /* 0x000fe20000410000 */
[----:B------:R-:W-:Y:S01]  /*19a0*/  MOV R128, R127 ;  /* 0x0000007f00807202 */ /* 0x000fe20000000f00 */
[----:B------:R-:W-:Y:S01]  /*19b0*/  IMAD.U32 R184, R184, 0x10000, RZ ;  /* 0x00010000b8b87824 */ /* 0x000fe200078e00ff */
[----:B------:R-:W-:Y:S01]  /*19c0*/  SHF.R.U32.HI R197, RZ, 0x10, R127 ;  /* 0x00000010ffc57819 */ /* 0x000fe2000001167f */
[----:B------:R-:W-:Y:S01]  /*19d0*/  FFMA.FTZ R12, R12, R129, R9 ;  /* 0x000000810c0c7223 */ /* 0x000fe20000010009 */
[----:B------:R-:W-:Y:S01]  /*19e0*/  IMAD.U32 R126, R182, 0x10000, RZ ;  /* 0x00010000b67e7824 */ /* 0x000fe200078e00ff */
[----:B------:R-:W-:Y:S01]  /*19f0*/  SHF.L.U32 R9, R40, 0x10, RZ ;  /* 0x0000001028097819 */ /* 0x000fe200000006ff */
[----:B------:R-:W-:Y:S01]  /*1a00*/  FMUL.FTZ R130, R130, R184 ;  /* 0x000000b882827220 */ /* 0x000fe20000410000 */
[----:B------:R-:W-:-:S02]  /*1a10*/  SHF.L.U32 R128, R128, 0x10, RZ ;  /* 0x0000001080807819 */ /* 0x000fc400000006ff */
[----:B------:R-:W-:Y:S02]  /*1a20*/  SHF.L.U32 R182, R39, 0x10, RZ ;  /* 0x0000001027b67819 */ /* 0x000fe400000006ff */
[----:B------:R-:W-:Y:S01]  /*1a30*/  SHF.L.U32 R197, R197, 0x10, RZ ;  /* 0x00000010c5c57819 */ /* 0x000fe200000006ff */
[----:B--2---:R-:W-:Y:S01]  /*1a40*/  IMAD.U32 R183, R124, 0x10000, RZ ;  /* 0x000100007cb77824 */ /* 0x004fe200078e00ff */
[----:B------:R-:W-:Y:S01]  /*1a50*/  SHF.L.U32 R127, R181, 0x10, RZ ;  /* 0x00000010b57f7819 */ /* 0x000fe200000006ff */
[----:B------:R-:W-:Y:S01]  /*1a60*/  FFMA.FTZ R11, R11, R126, R130 ;  /* 0x0000007e0b0b7223 */ /* 0x000fe20000010082 */
[----:B------:R-:W-:Y:S01]  /*1a70*/  FMUL.FTZ R9, R9, R128 ;  /* 0x0000008009097220 */ /* 0x000fe20000410000 */
[----:B------:R-:W-:Y:S01]  /*1a80*/  SHF.L.U32 R196, R196, 0x10, RZ ;  /* 0x00000010c4c47819 */ /* 0x000fe200000006ff */
[----:B------:R-:W-:Y:S02]  /*1a90*/  IMAD.U32 R130, R43, 0x10000, RZ ;  /* 0x000100002b827824 */ /* 0x000fe400078e00ff */
[----:B------:R-:W-:Y:S01]  /*1aa0*/  FMUL.FTZ R181, R182, R197 ;  /* 0x000000c5b6b57220 */ /* 0x000fe20000410000 */
[----:B------:R-:W-:Y:S01]  /*1ab0*/  SHF.L.U32 R199, R125, 0x10, RZ ;  /* 0x000000107dc77819 */ /* 0x000fe200000006ff */
[----:B------:R-:W-:Y:S01]  /*1ac0*/  FADD.FTZ R183, -R174, R183 ;  /* 0x000000b7aeb77221 */ /* 0x000fe20000010100 */
[----:B------:R-:W-:Y:S01]  /*1ad0*/  SHF.R.U64 R124, R124, 0x10, R125 ;  /* 0x000000107c7c7819 */ /* 0x000fe2000000127d */
[----:B------:R-:W-:Y:S01]  /*1ae0*/  FFMA.FTZ R10, R10, R127, R9 ;  /* 0x0000007f0a0a7223 */ /* 0x000fe20000010009 */
[----:B------:R-:W-:Y:S01]  /*1af0*/  FFMA.FTZ R9, R130, R196, R181 ;  /* 0x000000c482097223 */ /* 0x000fe200000100b5 */
[----:B-----5:R-:W-:Y:S01]  /*1b00*/  FMUL.FTZ R181, R22, R183 ;  /* 0x000000b716b57220 */ /* 0x020fe20000410000 */
[----:B------:R-:W-:Y:S01]  /*1b10*/  FADD.FTZ R183, -R174, R199 ;  /* 0x000000c7aeb77221 */ /* 0x000fe20000010100 */
[----:B------:R-:W-:Y:S01]  /*1b20*/  SHF.R.U32.HI R125, RZ, 0x10, R125 ;  /* 0x00000010ff7d7819 */ /* 0x000fe2000001167d */
[----:B------:R-:W-:-:S02]  /*1b30*/  IMAD.U32 R199, R124, 0x10000, RZ ;  /* 0x000100007cc77824 */ /* 0x000fc400078e00ff */
[----:B------:R-:W-:Y:S01]  /*1b40*/  FMUL.FTZ R183, R22, R183 ;  /* 0x000000b716b77220 */ /* 0x000fe20000410000 */
[----:B------:R-:W-:Y:S01]  /*1b50*/  SHF.L.U32 R125, R125, 0x10, RZ ;  /* 0x000000107d7d7819 */ /* 0x000fe200000006ff */
[----:B------:R-:W-:Y:S01]  /*1b60*/  FADD.FTZ R199, -R174, R199 ;  /* 0x000000c7aec77221 */ /* 0x000fe20000010100 */
[----:B------:R-:W-:Y:S01]  /*1b70*/  FADD.FTZ R94, R94, R127 ;  /* 0x0000007f5e5e7221 */ /* 0x000fe20000010000 */
[----:B------:R-:W-:Y:S02]  /*1b80*/  FFMA.FTZ R114, R183, R127, R114 ;  /* 0x0000007fb7727223 */ /* 0x000fe40000010072 */
[----:B------:R-:W-:Y:S01]  /*1b90*/  FMUL.FTZ R182, R22, R199 ;  /* 0x000000c716b67220 */ /* 0x000fe20000410000 */
[----:B------:R-:W-:Y:S01]  /*1ba0*/  FADD.FTZ R127, -R174, R125 ;  /* 0x0000007dae7f7221 */ /* 0x000fe20000010100 */
[----:B------:R-:W-:Y:S01]  /*1bb0*/  FADD.FTZ R124, R175, R12 ;  /* 0x0000000caf7c7221 */ /* 0x000fe20000010000 */
        /* <DEDUP_REMOVED lines=22> */
.L_x_6:
[----:B------:R-:W-:Y:S05]  /*1d20*/  BSYNC.RECONVERGENT B0 ;  /* 0x0000000000007941 */ /* 0x000fea0003800200 */
.L_x_5:
        /* <DEDUP_REMOVED lines=14> */
[----:B------:R-:W-:Y:S02]  /*1e10*/  SHF.L.U32 R8, R38, 0x10, RZ ;  /* 0x0000001026087819 */ /* 0x000fe400000006ff */
[----:B------:R-:W-:Y:S01]  /*1e20*/  SHF.L.U32 R130, R33, 0x10, RZ ;  /* 0x0000001021827819 */ /* 0x000fe200000006ff */
[----:B0-----:R-:W-:-:S05]  /*1e30*/  @P0 IMAD.WIDE.U32 R6, R195, 0x8, R6 ;  /* 0x00000008c3060825 */ /* 0x001fca00078e0006 */
[----:B------:R0:W5:Y:S02]  /*1e40*/  @P0 LDG.E.64 R170, desc[UR12][R6.64] ;  /* 0x0000000c06aa0981 */ /* 0x000164000c1e1b00 */
[----:B0-----:R-:W-:Y:S02]  /*1e50*/  SHF.L.U32 R7, R37, 0x10, RZ ;  /* 0x0000001025077819 */ /* 0x001fe400000006ff */
[----:B------:R-:W-:Y:S02]  /*1e60*/  SHF.L.U32 R6, R36, 0x10, RZ ;  /* 0x0000001024067819 */ /* 0x000fe400000006ff */
[----:B------:R-:W-:Y:S02]  /*1e70*/  IADD3 R195, PT, PT, R195, 0x80, RZ ;  /* 0x00000080c3c37810 */ /* 0x000fe40007ffe0ff */
[----:B---3--:R-:W-:Y:S02]  /*1e80*/  SHF.R.U64 R186, R128, 0x10, R129 ;  /* 0x0000001080ba7819 */ /* 0x008fe40000001281 */
[----:B------:R-:W-:-:S02]  /*1e90*/  MOV R185, R129 ;  /* 0x0000008100b97202 */ /* 0x000fc40000000f00 */
[----:B------:R-:W-:Y:S01]  /*1ea0*/  SHF.R.U32.HI R196, RZ, 0x10, R129 ;  /* 0x00000010ffc47819 */ /* 0x000fe20000011681 */
[----:B------:R-:W-:Y:S02]  /*1eb0*/  IMAD.MOV.U32 R5, RZ, RZ, R128 ;  /* 0x000000ffff057224 */ /* 0x000fe400078e0080 */
[----:B----4-:R-:W-:Y:S01]  /*1ec0*/  IMAD.MOV.U32 R129, RZ, RZ, R126 ;  /* 0x000000ffff817224 */ /* 0x010fe200078e007e */
[----:B------:R-:W-:Y:S02]  /*1ed0*/  SHF.L.U32 R128, R34, 0x10, RZ ;  /* 0x0000001022807819 */ /* 0x000fe400000006ff */
[----:B------:R-:W-:Y:S01]  /*1ee0*/  SHF.R.U64 R188, R126, 0x10, R127 ;  /* 0x000000107ebc7819 */ /* 0x000fe2000000127f */
[----:B------:R-:W-:Y:S02]  /*1ef0*/  IMAD.U32 R131, R129, 0x10000, RZ ;  /* 0x0001000081837824 */ /* 0x000fe400078e00ff */
[----:B------:R-:W-:Y:S01]  /*1f00*/  IMAD.U32 R129, R5, 0x10000, RZ ;  /* 0x0001000005817824 */ /* 0x000fe200078e00ff */
[----:B------:R-:W-:Y:S01]  /*1f10*/  SHF.L.U32 R188, R188, 0x10, RZ ;  /* 0x00000010bcbc7819 */ /* 0x000fe200000006ff */
[----:B------:R-:W-:Y:S01]  /*1f20*/  FMUL.FTZ R5, R128, R131 ;  /* 0x0000008380057220 */ /* 0x000fe20000410000 */
[----:B------:R-:W-:-:S02]  /*1f30*/  MOV R128, R127 ;  /* 0x0000007f00807202 */ /* 0x000fc40000000f00 */
[----:B------:R-:W-:Y:S01]  /*1f40*/  SHF.R.U32.HI R197, RZ, 0x10, R127 ;  /* 0x00000010ffc57819 */ /* 0x000fe2000001167f */
[----:B------:R-:W-:Y:S01]  /*1f50*/  FMUL.FTZ R130, R130, R188 ;  /* 0x000000bc82827220 */ /* 0x000fe20000410000 */
[----:B------:R-:W-:Y:S01]  /*1f60*/  SHF.L.U32 R126, R186, 0x10, RZ ;  /* 0x00000010ba7e7819 */ /* 0x000fe200000006ff */
[----:B------:R-:W-:Y:S01]  /*1f70*/  FFMA.FTZ R8, R8, R129, R5 ;  /* 0x0000008108087223 */ /* 0x000fe20000010005 */
[----:B------:R-:W-:Y:S01]  /*1f80*/  SHF.L.U32 R128, R128, 0x10, RZ ;  /* 0x0000001080807819 */ /* 0x000fe200000006ff */
[----:B------:R-:W-:Y:S01]  /*1f90*/  IMAD.U32 R5, R32, 0x10000, RZ ;  /* 0x0001000020057824 */ /* 0x000fe200078e00ff */
[----:B------:R-:W-:Y:S01]  /*1fa0*/  SHF.L.U32 R197, R197, 0x10, RZ ;  /* 0x00000010c5c57819 */ /* 0x000fe200000006ff */
[----:B------:R-:W-:Y:S01]  /*1fb0*/  IMAD.U32 R186, R31, 0x10000, RZ ;  /* 0x000100001fba7824 */ /* 0x000fe200078e00ff */
[----:B--2---:R-:W-:Y:S01]  /*1fc0*/  SHF.L.U32 R187, R124, 0x10, RZ ;  /* 0x000000107cbb7819 */ /* 0x004fe200000006ff */
[----:B------:R-:W-:Y:S01]  /*1fd0*/  FFMA.FTZ R7, R7, R126, R130 ;  /* 0x0000007e07077223 */ /* 0x000fe20000010082 */
[----:B------:R-:W-:Y:S01]  /*1fe0*/  SHF.L.U32 R130, R35, 0x10, RZ ;  /* 0x0000001023827819 */ /* 0x000fe200000006ff */
[----:B------:R-:W-:-:S02]  /*1ff0*/  IMAD.U32 R127, R185, 0x10000, RZ ;  /* 0x00010000b97f7824 */ /* 0x000fc400078e00ff */
[----:B------:R-:W-:Y:S01]  /*2000*/  FMUL.FTZ R5, R5, R128 ;  /* 0x0000008005057220 */ /* 0x000fe20000410000 */
[----:B------:R-:W-:Y:S01]  /*2010*/  SHF.L.U32 R196, R196, 0x10, RZ ;  /* 0x00000010c4c47819 */ /* 0x000fe200000006ff */
        /* <DEDUP_REMOVED lines=40> */
.L_x_8:
[----:B------:R-:W-:Y:S05]  /*22a0*/  BSYNC.RECONVERGENT B0 ;  /* 0x0000000000007941 */ /* 0x000fea0003800200 */
.L_x_7:
        /* <DEDUP_REMOVED lines=15> */
[----:B------:R-:W-:Y:S02]  /*23a0*/  SHF.L.U32 R2, R26, 0x10, RZ ;  /* 0x000000101a027819 */ /* 0x000fe400000006ff */
[----:B------:R-:W-:Y:S02]  /*23b0*/  SHF.L.U32 R190, R28, 0x10, RZ ;  /* 0x000000101cbe7819 */ /* 0x000fe400000006ff */
[----:B------:R-:W-:Y:S01]  /*23c0*/  SHF.L.U32 R4, R30, 0x10, RZ ;  /* 0x000000101e047819 */ /* 0x000fe200000006ff */
[----:B0-----:R-:W-:-:S05]  /*23d0*/  @P0 IMAD.WIDE.U32 R126, R195, 0x8, R126 ;  /* 0x00000008c37e0825 */ /* 0x001fca00078e007e */
[----:B------:R3:W5:Y:S01]  /*23e0*/  @P0 LDG.E.64 R172, desc[UR12][R126.64] ;  /* 0x0000000c7eac0981 */ /* 0x000762000c1e1b00 */
[----:B------:R-:W-:Y:S01]  /*23f0*/  SHF.L.U32 R189, R25, 0x10, RZ ;  /* 0x0000001019bd7819 */ /* 0x000fe200000006ff */
[----:B---3--:R-:W-:Y:S01]  /*2400*/  IMAD.MOV.U32 R127, RZ, RZ, R129 ;  /* 0x000000ffff7f7224 */ /* 0x008fe200078e0081 */
[----:B------:R-:W-:-:S03]  /*2410*/  MOV R126, R128 ;  /* 0x00000080007e7202 */ /* 0x000fc60000000f00 */
[----:B------:R-:W-:Y:S01]  /*2420*/  IMAD.U32 R199, R127, 0x10000, RZ ;  /* 0x000100007fc77824 */ /* 0x000fe200078e00ff */
[----:B------:R-:W-:Y:S01]  /*2430*/  SHF.L.U32 R195, R126, 0x10, RZ ;  /* 0x000000107ec37819 */ /* 0x000fe200000006ff */
[----:B----4-:R-:W-:Y:S01]  /*2440*/  IMAD.MOV.U32 R191, RZ, RZ, R131 ;  /* 0x000000ffffbf7224 */ /* 0x010fe200078e0083 */
[----:B------:R-:W-:Y:S02]  /*2450*/  MOV R0, R130 ;  /* 0x0000008200007202 */ /* 0x000fe40000000f00 */
[----:B------:R-:W-:Y:S02]  /*2460*/  SHF.R.U64 R128, R128, 0x10, R129 ;  /* 0x0000001080807819 */ /* 0x000fe40000001281 */
[--C-:B------:R-:W-:Y:S02]  /*2470*/  SHF.R.U64 R196, R130, 0x10, R131.reuse ;  /* 0x0000001082c47819 */ /* 0x100fe40000001283 */
[----:B------:R-:W-:Y:S01]  /*2480*/  SHF.L.U32 R197, R191, 0x10, RZ ;  /* 0x00000010bfc57819 */ /* 0x000fe200000006ff */
[----:B------:R-:W-:Y:S01]  /*2490*/  FMUL.FTZ R191, R192, R199 ;  /* 0x000000c7c0bf7220 */ /* 0x000fe20000410000 */
[----:B------:R-:W-:Y:S01]  /*24a0*/  SHF.R.U32.HI R193, RZ, 0x10, R131 ;  /* 0x00000010ffc17819 */ /* 0x000fe20000011683 */
[----:B------:R-:W-:Y:S01]  /*24b0*/  FMUL.FTZ R127, R2, R195 ;  /* 0x000000c3027f7220 */ /* 0x000fe20000410000 */
[----:B------:R-:W-:-:S02]  /*24c0*/  SHF.L.U32 R131, R0, 0x10, RZ ;  /* 0x0000001000837819 */ /* 0x000fc400000006ff */
[----:B------:R-:W-:Y:S01]  /*24d0*/  SHF.L.U32 R128, R128, 0x10, RZ ;  /* 0x0000001080807819 */ /* 0x000fe200000006ff */
[----:B------:R-:W-:Y:S01]  /*24e0*/  FFMA.FTZ R0, R190, R197, R191 ;  /* 0x000000c5be007223 */ /* 0x000fe200000100bf */
[----:B------:R-:W-:Y:S02]  /*24f0*/  SHF.L.U32 R126, R196, 0x10, RZ ;  /* 0x00000010c47e7819 */ /* 0x000fe400000006ff */
[----:B------:R-:W-:Y:S01]  /*2500*/  SHF.R.U32.HI R196, RZ, 0x10, R129 ;  /* 0x00000010ffc47819 */ /* 0x000fe20000011681 */
[----:B------:R-:W-:Y:S01]  /*2510*/  FFMA.FTZ R4, R4, R131, R127 ;  /* 0x0000008304047223 */ /* 0x000fe2000001007f */
[C---:B--2---:R-:W-:Y:S01]  /*2520*/  SHF.R.U64 R191, R124.reuse, 0x10, R125 ;  /* 0x000000107cbf7819 */ /* 0x044fe2000000127d */
[----:B------:R-:W-:Y:S02]  /*2530*/  IMAD.U32 R130, R29, 0x10000, RZ ;  /* 0x000100001d827824 */ /* 0x000fe400078e00ff */
[----:B------:R-:W-:Y:S01]  /*2540*/  FMUL.FTZ R189, R189, R128 ;  /* 0x00000080bdbd7220 */ /* 0x000fe20000410000 */
[----:B------:R-:W-:Y:S01]  /*2550*/  IMAD.U32 R127, R124, 0x10000, RZ ;  /* 0x000100007c7f7824 */ /* 0x000fe200078e00ff */
[----:B------:R-:W-:-:S02]  /*2560*/  SHF.L.U32 R190, R23, 0x10, RZ ;  /* 0x0000001017be7819 */ /* 0x000fc400000006ff */
[----:B------:R-:W-:Y:S02]  /*2570*/  SHF.L.U32 R196, R196, 0x10, RZ ;  /* 0x00000010c4c47819 */ /* 0x000fe400000006ff */
[----:B------:R-:W-:Y:S02]  /*2580*/  SHF.R.U32.HI R124, RZ, 0x10, R125 ;  /* 0x00000010ff7c7819 */ /* 0x000fe4000001167d */
[----:B------:R-:W-:Y:S02]  /*2590*/  SHF.L.U32 R129, R125, 0x10, RZ ;  /* 0x000000107d817819 */ /* 0x000fe400000006ff */
[----:B------:R-:W-:Y:S01]  /*25a0*/  SHF.L.U32 R125, R191, 0x10, RZ ;  /* 0x00000010bf7d7819 */ /* 0x000fe200000006ff */
[----:B------:R-:W-:Y:S01]  /*25b0*/  FFMA.FTZ R2, R130, R126, R189 ;  /* 0x0000007e82027223 */ /* 0x000fe200000100bd */
[----:B------:R-:W-:Y:S01]  /*25c0*/  FADD.FTZ R127, -R174, R127 ;  /* 0x0000007fae7f7221 */ /* 0x000fe20000010100 */
[----:B------:R-:W-:Y:S01]  /*25d0*/  SHF.L.U32 R189, R27, 0x10, RZ ;  /* 0x000000101bbd7819 */ /* 0x000fe200000006ff */
[----:B------:R-:W-:-:S02]  /*25e0*/  IMAD.U32 R130, R193, 0x10000, RZ ;  /* 0x00010000c1827824 */ /* 0x000fc400078e00ff */
[----:B------:R-:W-:Y:S01]  /*25f0*/  FMUL.FTZ R190, R190, R196 ;  /* 0x000000c4bebe7220 */ /* 0x000fe20000410000 */
[----:B------:R-:W-:Y:S01]  /*2600*/  FADD.FTZ R125, -R174, R125 ;  /* 0x0000007dae7d7221 */ /* 0x000fe20000010100 */
[----:B-----5:R-:W-:Y:S01]  /*2610*/  FMUL.FTZ R191, R22, R127 ;  /* 0x0000007f16bf7220 */ /* 0x020fe20000410000 */
[----:B------:R-:W-:Y:S01]  /*2620*/  SHF.L.U32 R193, R124, 0x10, RZ ;  /* 0x000000107cc17819 */ /* 0x000fe200000006ff */
[----:B------:R-:W-:Y:S01]  /*2630*/  FFMA.FTZ R189, R189, R130, R190 ;  /* 0x00000082bdbd7223 */ /* 0x000fe200000100be */
[----:B------:R-:W-:Y:S01]  /*2640*/  FMUL.FTZ R190, R22, R125 ;  /* 0x0000007d16be7220 */ /* 0x000fe20000410000 */
[C---:B------:R-:W-:Y:S01]  /*2650*/  FADD.FTZ R129, -R174.reuse, R129 ;  /* 0x00000081ae817221 */ /* 0x040fe20000010100 */
[----:B------:R-:W-:Y:S01]  /*2660*/  FADD.FTZ R175, R175, R4 ;  /* 0x00000004afaf7221 */ /* 0x000fe20000010000 */
[----:B------:R-:W-:Y:S01]  /*2670*/  FFMA.FTZ R125, R191, R4, R194 ;  /* 0x00000004bf7d7223 */ /* 0x000fe200000100c2 */
[----:B------:R-:W-:Y:S01]  /*2680*/  FADD.FTZ R127, -R174, R193 ;  /* 0x000000c1ae7f7221 */ /* 0x000fe20000010100 */
[----:B------:R-:W-:Y:S01]  /*2690*/  FMUL.FTZ R193, R22, R129 ;  /* 0x0000008116c17220 */ /* 0x000fe20000410000 */
[----:B------:R-:W-:Y:S01]  /*26a0*/  FADD.FTZ R175, R175, R2 ;  /* 0x00000002afaf7221 */ /* 0x000fe20000010000 */
[C---:B------:R-:W-:Y:S01]  /*26b0*/  FFMA.FTZ R124, R190.reuse, R2, R125 ;  /* 0x00000002be7c7223 */ /* 0x040fe2000001007d */
[----:B------:R-:W-:Y:S01]  /*26c0*/  FADD.FTZ R85, R85, R126 ;  /* 0x0000007e55557221 */ /* 0x000fe20000010000 */
[----:B------:R-:W-:Y:S01]  /*26d0*/  FFMA.FTZ R105, R190, R126, R105 ;  /* 0x0000007ebe697223 */ /* 0x000fe20000010069 */
[----:B------:R-:W-:Y:S01]  /*26e0*/  FMUL.FTZ R192, R22, R127 ;  /* 0x0000007f16c07220 */ /* 0x000fe20000410000 */
        /* <DEDUP_REMOVED lines=18> */
.L_x_10:
[----:B------:R-:W-:Y:S05]  /*2810*/  BSYNC.RECONVERGENT B0 ;  /* 0x0000000000007941 */ /* 0x000fea0003800200 */
.L_x_9:
[----:B------:R-:W0:Y:S01]  /*2820*/  SHFL.DOWN PT, R124, R175, 0x10, 0x1f ;  /* 0x0a001f00af7c7f89 */ /* 0x000e2200000e0000 */
[----:B------:R-:W-:Y:S03]  /*2830*/  BSSY.RECONVERGENT B0, `(.L_x_11) ;  /* 0x000001f000007945 */ /* 0x000fe60003800200 */
[----:B------:R-:W1:Y:S01]  /*2840*/  SHFL.DOWN PT, R125, R194, 0x10, 0x1f ;  /* 0x0a001f00c27d7f89 */ /* 0x000e6200000e0000 */
[----:B0-----:R-:W-:Y:S01]  /*2850*/  FADD.FTZ R124, R124, R175 ;  /* 0x000000af7c7c7221 */ /* 0x001fe20000010000 */
[----:B-1----:R-:W-:-:S04]  /*2860*/  FADD.FTZ R125, R125, R194 ;  /* 0x000000c27d7d7221 */ /* 0x002fc80000010000 */
[----:B------:R-:W0:Y:S04]  /*2870*/  SHFL.DOWN PT, R127, R124, 0x8, 0x1f ;  /* 0x09001f007c7f7f89 */ /* 0x000e2800000e0000 */
[----:B------:R-:W1:Y:S01]  /*2880*/  SHFL.DOWN PT, R126, R125, 0x8, 0x1f ;  /* 0x09001f007d7e7f89 */ /* 0x000e6200000e0000 */
[----:B------:R-:W2:Y:S01]  /*2890*/  S2R R194, SR_TID.X ;  /* 0x0000000000c27919 */ /* 0x000ea20000002100 */
[----:B0-----:R-:W-:Y:S01]  /*28a0*/  FADD.FTZ R127, R124, R127 ;  /* 0x0000007f7c7f7221 */ /* 0x001fe20000010000 */
[----:B-1----:R-:W-:-:S04]  /*28b0*/  FADD.FTZ R126, R125, R126 ;  /* 0x0000007e7d7e7221 */ /* 0x002fc80000010000 */
[----:B------:R-:W0:Y:S04]  /*28c0*/  SHFL.DOWN PT, R128, R127, 0x4, 0x1f ;  /* 0x08801f007f807f89 */ /* 0x000e2800000e0000 */
[----:B------:R-:W1:Y:S01]  /*28d0*/  SHFL.DOWN PT, R129, R126, 0x4, 0x1f ;  /* 0x08801f007e817f89 */ /* 0x000e6200000e0000 */
[----:B--2---:R-:W-:Y:S01]  /*28e0*/  LOP3.LUT P0, RZ, R194, 0x1f, RZ, 0xc0, !PT ;  /* 0x0000001fc2ff7812 */ /* 0x004fe2000780c0ff */
[----:B0-----:R-:W-:Y:S01]  /*28f0*/  FADD.FTZ R128, R127, R128 ;  /* 0x000000807f807221 */ /* 0x001fe20000010000 */
[----:B-1----:R-:W-:-:S04]  /*2900*/  FADD.FTZ R129, R126, R129 ;  /* 0x000000817e817221 */ /* 0x002fc80000010000 */
[----:B------:R-:W0:Y:S04]  /*2910*/  SHFL.DOWN PT, R131, R128, 0x2, 0x1f ;  /* 0x08401f0080837f89 */ /* 0x000e2800000e0000 */
[----:B------:R-:W1:Y:S01]  /*2920*/  SHFL.DOWN PT, R130, R129, 0x2, 0x1f ;  /* 0x08401f0081827f89 */ /* 0x000e6200000e0000 */
[----:B0-----:R-:W-:Y:S01]  /*2930*/  FADD.FTZ R131, R128, R131 ;  /* 0x0000008380837221 */ /* 0x001fe20000010000 */
[----:B-1----:R-:W-:-:S04]  /*2940*/  FADD.FTZ R130, R129, R130 ;  /* 0x0000008281827221 */ /* 0x002fc80000010000 */
[----:B------:R-:W0:Y:S04]  /*2950*/  SHFL.DOWN PT, R124, R131, 0x1, 0x1f ;  /* 0x08201f00837c7f89 */ /* 0x000e2800000e0000 */
[----:B------:R-:W1:Y:S01]  /*2960*/  SHFL.DOWN PT, R125, R130, 0x1, 0x1f ;  /* 0x08201f00827d7f89 */ /* 0x000e6200000e0000 */
[----:B0-----:R-:W-:Y:S01]  /*2970*/  FADD.FTZ R124, R131, R124 ;  /* 0x0000007c837c7221 */ /* 0x001fe20000010000 */
[----:B-1----:R-:W-:Y:S01]  /*2980*/  FADD.FTZ R125, R130, R125 ;  /* 0x0000007d827d7221 */ /* 0x002fe20000010000 */
[----:B------:R-:W-:Y:S06]  /*2990*/  @P0 BRA `(.L_x_12) ;  /* 0x0000000000200947 */ /* 0x000fec0003800000 */
[----:B------:R-:W0:Y:S01]  /*29a0*/  S2UR UR5, SR_CgaCtaId ;  /* 0x00000000000579c3 */ /* 0x000e220000008800 */
[----:B------:R-:W-:Y:S01]  /*29b0*/  UMOV UR4, 0x400 ;  /* 0x0000040000047882 */ /* 0x000fe20000000000 */
[----:B------:R-:W-:-:S04]  /*29c0*/  SHF.R.U32.HI R126, RZ, 0x2, R194 ;  /* 0x00000002ff7e7819 */ /* 0x000fc800000116c2 */
[----:B------:R-:W-:Y:S01]  /*29d0*/  LOP3.LUT R126, R126, 0x18, RZ, 0xc0, !PT ;  /* 0x000000187e7e7812 */ /* 0x000fe200078ec0ff */
[----:B0-----:R-:W-:-:S04]  /*29e0*/  ULEA UR4, UR5, UR4, 0x18 ;  /* 0x0000000405047291 */ /* 0x001fc8000f8ec0ff */
[----:B------:R-:W-:Y:S02]  /*29f0*/  UIADD3 UR5, UPT, UPT, UR4, 0x2820, URZ ;  /* 0x0000282004057890 */ /* 0x000fe4000fffe0ff */
[----:B------:R-:W-:-:S09]  /*2a00*/  @!UP1 UIADD3 UR5, UPT, UPT, UR4, 0x2800, URZ ;  /* 0x0000280004059890 */ /* 0x000fd2000fffe0ff */
[----:B------:R0:W-:Y:S03]  /*2a10*/  STS.64 [R126+UR5], R124 ;  /* 0x0000007c7e007988 */ /* 0x0001e60008000a05 */
.L_x_12:
[----:B------:R-:W-:Y:S05]  /*2a20*/  BSYNC.RECONVERGENT B0 ;  /* 0x0000000000007941 */ /* 0x000fea0003800200 */
.L_x_11:
[----:B------:R-:W1:Y:S08]  /*2a30*/  S2UR UR5, SR_CgaCtaId ;  /* 0x00000000000579c3 */ /* 0x000e700000008800 */
[----:B------:R-:W-:Y:S01]  /*2a40*/  BAR.SYNC.DEFER_BLOCKING 0x0 ;  /* 0x0000000000007b1d */ /* 0x000fe20000010000 */
[----:B------:R-:W-:-:S05]  /*2a50*/  ISETP.GE.U32.AND P0, PT, R152, 0x80, PT ;  /* 0x000000809800780c */ /* 0x000fca0003f06070 */
[----:B------:R-:W-:Y:S02]  /*2a60*/  UMOV UR4, 0x400 ;  /* 0x0000040000047882 */ /* 0x000fe40000000000 */
[----:B------:R-:W2:Y:S01]  /*2a70*/  LDC.64 R174, c[0x0][0x380] ;  /* 0x0000e000ffae7b82 */ /* 0x000ea20000000a00 */
[----:B------:R-:W-:Y:S07]  /*2a80*/  BSSY.RECONVERGENT B0, `(.L_x_13) ;  /* 0x0000127000007945 */ /* 0x000fee0003800200 */
[----:B------:R-:W3:Y:S01]  /*2a90*/  LDC.U8 R196, c[0x0][0x410] ;  /* 0x00010400ffc47b82 */ /* 0x000ee20000000000 */
[----:B-1----:R-:W-:-:S04]  /*2aa0*/  ULEA UR4, UR5, UR4, 0x18 ;  /* 0x0000000405047291 */ /* 0x002fc8000f8ec0ff */
[----:B------:R-:W-:Y:S02]  /*2ab0*/  UIADD3 UR5, UPT, UPT, UR4, 0x2820, URZ ;  /* 0x0000282004057890 */ /* 0x000fe4000fffe0ff */
[----:B------:R-:W-:Y:S02]  /*2ac0*/  @!UP1 UIADD3 UR5, UPT, UPT, UR4, 0x2800, URZ ;  /* 0x0000280004059890 */ /* 0x000fe4000fffe0ff */
[----:B------:R-:W-:Y:S01]  /*2ad0*/  UIADD3 UR10, UPT, UPT, UR4, 0x2830, URZ ;  /* 0x00002830040a7890 */ /* 0x000fe2000fffe0ff */
[----:B--2---:R-:W-:Y:S01]  /*2ae0*/  IADD3 R151, PT, PT, R151, R174, RZ ;  /* 0x000000ae97977210 */ /* 0x004fe20007ffe0ff */
[----:B------:R-:W-:-:S03]  /*2af0*/  @!UP1 UIADD3 UR10, UPT, UPT, UR4, 0x2810, URZ ;  /* 0x00002810040a9890 */ /* 0x000fc6000fffe0ff */
[----:B------:R-:W-:Y:S02]  /*2b00*/  ISETP.GE.AND P6, PT, R151, R175, PT ;  /* 0x000000af9700720c */ /* 0x000fe40003fc6270 */
[----:B0-----:R-:W0:Y:S01]  /*2b10*/  LDS.128 R124, [UR5] ;  /* 0x00000005ff7c7984 */ /* 0x001e220008000c00 */
[----:B---3--:R-:W-:-:S03]  /*2b20*/  ISETP.NE.AND P5, PT, R196, RZ, PT ;  /* 0x000000ffc400720c */ /* 0x008fc60003fa5270 */
[----:B------:R-:W1:Y:S01]  /*2b30*/  LDS.128 R128, [UR10] ;  /* 0x0000000aff807984 */ /* 0x000e620008000c00 */
[----:B0-----:R-:W-:Y:S01]  /*2b40*/  FADD.FTZ R195, RZ, R124 ;  /* 0x0000007cffc37221 */ /* 0x001fe20000010000 */
[----:B------:R-:W-:-:S03]  /*2b50*/  FADD.FTZ R124, RZ, R125 ;  /* 0x0000007dff7c7221 */ /* 0x000fc60000010000 */
[----:B------:R-:W-:Y:S01]  /*2b60*/  FADD.FTZ R195, R126, R195 ;  /* 0x000000c37ec37221 */ /* 0x000fe20000010000 */
[----:B------:R-:W-:-:S03]  /*2b70*/  FADD.FTZ R124, R127, R124 ;  /* 0x0000007c7f7c7221 */ /* 0x000fc60000010000 */
[----:B-1----:R-:W-:Y:S01]  /*2b80*/  FADD.FTZ R195, R195, R128 ;  /* 0x00000080c3c37221 */ /* 0x002fe20000010000 */
[----:B------:R-:W-:-:S03]  /*2b90*/  FADD.FTZ R124, R124, R129 ;  /* 0x000000817c7c7221 */ /* 0x000fc60000010000 */
[----:B------:R-:W-:Y:S01]  /*2ba0*/  FADD.FTZ R130, R130, R195 ;  /* 0x000000c382827221 */ /* 0x000fe20000010000 */
[----:B------:R-:W-:-:S03]  /*2bb0*/  FADD.FTZ R124, R131, R124 ;  /* 0x0000007c837c7221 */ /* 0x000fc60000010000 */
[----:B------:R-:W-:Y:S01]  /*2bc0*/  FMUL.FTZ R130, R130, UR11 ;  /* 0x0000000b82827c20 */ /* 0x000fe20008410000 */
[----:B------:R-:W-:-:S04]  /*2bd0*/  FMUL.FTZ R174, R124, UR11 ;  /* 0x0000000b7cae7c20 */ /* 0x000fc80008410000 */
[----:B------:R-:W-:Y:S01]  /*2be0*/  FSEL R175, R130, RZ, !P5 ;  /* 0x000000ff82af7208 */ /* 0x000fe20006800000 */
[----:B------:R-:W-:Y:S06]  /*2bf0*/  @!P0 BRA `(.L_x_14) ;  /* 0x00000010003c8947 */ /* 0x000fec0003800000 */
[----:B------:R-:W-:-:S04]  /*2c00*/  UISETP.NE.U32.AND UP0, UPT, UR14, URZ, UPT ;  /* 0x000000ff0e00728c */ /* 0x000fc8000bf05070 */
[----:B------:R-:W-:-:S09]  /*2c10*/  UISETP.NE.AND.EX UP0, UPT, UR15, URZ, UPT, UP0 ;  /* 0x000000ff0f00728c */ /* 0x000fd2000bf05300 */
[----:B------:R-:W-:Y:S05]  /*2c20*/  BRA.U UP0, `(.L_x_15) ;  /* 0x00000005009c7547 */ /* 0x000fea000b800000 */
[----:B------:R-:W-:Y:S01]  /*2c30*/  UMOV UR4, UR8 ;  /* 0x0000000800047c82 */ /* 0x000fe20008000000 */
[----:B------:R-:W-:Y:S01]  /*2c40*/  UMOV UR5, UR9 ;  /* 0x0000000900057c82 */ /* 0x000fe20008000000 */
[----:B------:R-:W-:-:S04]  /*2c50*/  UISETP.NE.U32.AND UP0, UPT, UR4, URZ, UPT ;  /* 0x000000ff0400728c */ /* 0x000fc8000bf05070 */
[----:B------:R-:W-:-:S09]  /*2c60*/  UISETP.NE.AND.EX UP0, UPT, UR5, URZ, UPT, UP0 ;  /* 0x000000ff0500728c */ /* 0x000fd2000bf05300 */
[----:B------:R-:W-:Y:S05]  /*2c70*/  BRA.U UP0, `(.L_x_16) ;  /* 0x0000000100b47547 */ /* 0x000fea000b800000 */
[----:B------:R-:W-:-:S04]  /*2c80*/  UISETP.NE.U32.AND UP0, UPT, UR6, URZ, UPT ;  /* 0x000000ff0600728c */ /* 0x000fc8000bf05070 */
[----:B------:R-:W-:-:S09]  /*2c90*/  UISETP.NE.AND.EX UP0, UPT, UR7, URZ, UPT, UP0 ;  /* 0x000000ff0700728c */ /* 0x000fd2000bf05300 */
[----:B------:R-:W-:Y:S05]  /*2ca0*/  BRA.U UP0, `(.L_x_17) ;  /* 0x00000001004c7547 */ /* 0x000fea000b800000 */
[-CC-:B------:R-:W-:Y:S01]  /*2cb0*/  FFMA.FTZ R125, R3, R174.reuse, R175.reuse ;  /* 0x000000ae037d7223 */ /* 0x180fe200000100af */
[-CC-:B------:R-:W-:Y:S01]  /*2cc0*/  FFMA.FTZ R124, R162, R174.reuse, R175.reuse ;  /* 0x000000aea27c7223 */ /* 0x180fe200000100af */
[-CC-:B------:R-:W-:Y:S01]  /*2cd0*/  FFMA.FTZ R129, R163, R174.reuse, R175.reuse ;  /* 0x000000aea3817223 */ /* 0x180fe200000100af */
[----:B------:R-:W-:Y:S01]  /*2ce0*/  FFMA.FTZ R126, R176, R174, R175 ;  /* 0x000000aeb07e7223 */ /* 0x000fe200000100af */
[----:B------:R-:W-:Y:S01]  /*2cf0*/  FADD.FTZ R125, R20, -R125 ;  /* 0x8000007d147d7221 */ /* 0x000fe20000010000 */
[----:B------:R-:W-:Y:S01]  /*2d00*/  FADD.FTZ R127, R19, -R124 ;  /* 0x8000007c137f7221 */ /* 0x000fe20000010000 */
[----:B------:R-:W-:Y:S01]  /*2d10*/  FADD.FTZ R129, R18, -R129 ;  /* 0x8000008112817221 */ /* 0x000fe20000010000 */
[----:B------:R-:W-:Y:S01]  /*2d20*/  FADD.FTZ R131, R17, -R126 ;  /* 0x8000007e11837221 */ /* 0x000fe20000010000 */
[C---:B-----5:R-:W-:Y:S01]  /*2d30*/  FMUL.FTZ R125, R22.reuse, R125 ;  /* 0x0000007d167d7220 */ /* 0x060fe20000410000 */
[C---:B------:R-:W-:Y:S01]  /*2d40*/  FMUL.FTZ R124, R22.reuse, R127 ;  /* 0x0000007f167c7220 */ /* 0x040fe20000410000 */
[C---:B------:R-:W-:Y:S01]  /*2d50*/  FMUL.FTZ R129, R22.reuse, R129 ;  /* 0x0000008116817220 */ /* 0x040fe20000410000 */
[----:B------:R-:W-:-:S03]  /*2d60*/  FMUL.FTZ R126, R22, R131 ;  /* 0x00000083167e7220 */ /* 0x000fc60000410000 */
[----:B------:R-:W-:Y:S02]  /*2d70*/  F2FP.BF16.F32.PACK_AB R125, R124, R125 ;  /* 0x0000007d7c7d723e */ /* 0x000fe400000010ff */
[----:B------:R-:W-:Y:S02]  /*2d80*/  F2FP.BF16.F32.PACK_AB R126, R126, R129 ;  /* 0x000000817e7e723e */ /* 0x000fe400000010ff */
[C---:B------:R-:W-:Y:S02]  /*2d90*/  PRMT R124, R125.reuse, 0x7632, R124 ;  /* 0x000076327d7c7816 */ /* 0x040fe4000000007c */
[----:B------:R-:W-:Y:S02]  /*2da0*/  PRMT R129, R125, 0x7610, R129 ;  /* 0x000076107d817816 */ /* 0x000fe40000000081 */
[C---:B------:R-:W-:Y:S02]  /*2db0*/  PRMT R131, R126.reuse, 0x7632, R131 ;  /* 0x000076327e837816 */ /* 0x040fe40000000083 */
[----:B------:R-:W-:Y:S01]  /*2dc0*/  PRMT R128, R126, 0x7610, R128 ;  /* 0x000076107e807816 */ /* 0x000fe20000000080 */
[----:B------:R-:W-:Y:S06]  /*2dd0*/  BRA `(.L_x_18) ;  /* 0x0000000c00487947 */ /* 0x000fec0003800000 */
.L_x_17:
        /* <DEDUP_REMOVED lines=17> */
[----:B------:R-:W-:-:S02]  /*2ef0*/  PRMT R129, R125, 0x7610, R129 ;  /* 0x000076107d817816 */ /* 0x000fc40000000081 */
[----:B------:R-:W-:Y:S02]  /*2f00*/  PRMT R153, R131, 0x7610, R153 ;  /* 0x0000761083997816 */ /* 0x000fe40000000099 */
[----:B------:R-:W-:Y:S02]  /*2f10*/  PRMT R156, R128, 0x7610, R156 ;  /* 0x00007610809c7816 */ /* 0x000fe4000000009c */
[----:B------:R-:W-:Y:S02]  /*2f20*/  PRMT R155, R124, 0x7610, R155 ;  /* 0x000076107c9b7816 */ /* 0x000fe4000000009b */
[----:B------:R-:W-:Y:S01]  /*2f30*/  PRMT R157, R129, 0x7610, R157 ;  /* 0x00007610819d7816 */ /* 0x000fe2000000009d */
[----:B------:R-:W-:Y:S06]  /*2f40*/  BRA `(.L_x_18) ;  /* 0x0000000800ec7947 */ /* 0x000fec0003800000 */
.L_x_16:
        /* <DEDUP_REMOVED lines=26> */
.L_x_19:
        /* <DEDUP_REMOVED lines=21> */
[----:B------:R-:W-:Y:S02]  /*3240*/  PRMT R157, R129, 0x7610, R157 ;  /* 0x00007610819d7816 */ /* 0x000fe4000000009d */
[----:B------:R-:W-:Y:S02]  /*3250*/  PRMT R158, R131, 0x7610, R158 ;  /* 0x00007610839e7816 */ /* 0x000fe4000000009e */
[----:B------:R-:W-:-:S02]  /*3260*/  PRMT R159, R128, 0x7610, R159 ;  /* 0x00007610809f7816 */ /* 0x000fc4000000009f */
[----:B------:R-:W-:Y:S02]  /*3270*/  PRMT R160, R124, 0x7610, R160 ;  /* 0x000076107ca07816 */ /* 0x000fe400000000a0 */
[----:B------:R-:W-:Y:S01]  /*3280*/  PRMT R161, R129, 0x7610, R161 ;  /* 0x0000761081a17816 */ /* 0x000fe200000000a1 */
[----:B------:R-:W-:Y:S06]  /*3290*/  BRA `(.L_x_18) ;  /* 0x0000000800187947 */ /* 0x000fec0003800000 */
.L_x_15:
        /* <DEDUP_REMOVED lines=9> */
[----:B------:R-:W-:Y:S02]  /*3330*/  IMAD.MOV.U32 R124, RZ, RZ, R164 ;  /* 0x000000ffff7c7224 */ /* 0x000fe400078e00a4 */
[-CC-:B------:R-:W-:Y:S01]  /*3340*/  FFMA.FTZ R130, R162, R174.reuse, R175.reuse ;  /* 0x000000aea2827223 */ /* 0x180fe200000100af */
[-C--:B------:R-:W-:Y:S01]  /*3350*/  FFMA.FTZ R129, R163, R174.reuse, R175 ;  /* 0x000000aea3817223 */ /* 0x080fe200000100af */
[----:B------:R-:W-:Y:S01]  /*3360*/  MOV R126, R165 ;  /* 0x000000a5007e7202 */ /* 0x000fe20000000f00 */
[----:B------:R-:W-:Y:S01]  /*3370*/  FADD.FTZ R128, R20, -R125 ;  /* 0x8000007d14807221 */ /* 0x000fe20000010000 */
[----:B------:R-:W-:Y:S01]  /*3380*/  SHF.R.U64 R127, R164, 0x10, R165 ;  /* 0x00000010a47f7819 */ /* 0x000fe200000012a5 */
[----:B------:R-:W-:Y:S01]  /*3390*/  FFMA.FTZ R196, R176, R174, R175 ;  /* 0x000000aeb0c47223 */ /* 0x000fe200000100af */
[----:B------:R-:W-:Y:S02]  /*33a0*/  SHF.R.U32.HI R131, RZ, 0x10, R165 ;  /* 0x00000010ff837819 */ /* 0x000fe400000116a5 */
[----:B------:R-:W-:Y:S01]  /*33b0*/  SHF.L.U32 R125, R124, 0x10, RZ ;  /* 0x000000107c7d7819 */ /* 0x000fe200000006ff */
[----:B------:R-:W-:Y:S01]  /*33c0*/  FADD.FTZ R124, R19, -R130 ;  /* 0x80000082137c7221 */ /* 0x000fe20000010000 */
[----:B------:R-:W-:Y:S01]  /*33d0*/  FADD.FTZ R130, R18, -R129 ;  /* 0x8000008112827221 */ /* 0x000fe20000010000 */
[----:B------:R-:W-:Y:S01]  /*33e0*/  SHF.L.U32 R127, R127, 0x10, RZ ;  /* 0x000000107f7f7819 */ /* 0x000fe200000006ff */
[----:B------:R-:W-:Y:S01]  /*33f0*/  IMAD.U32 R129, R126, 0x10000, RZ ;  /* 0x000100007e817824 */ /* 0x000fe200078e00ff */
[----:B------:R-:W-:Y:S01]  /*3400*/  SHF.L.U32 R131, R131, 0x10, RZ ;  /* 0x0000001083837819 */ /* 0x000fe200000006ff */
[----:B------:R-:W-:Y:S01]  /*3410*/  FADD.FTZ R126, R17, -R196 ;  /* 0x800000c4117e7221 */ /* 0x000fe20000010000 */
[C---:B-----5:R-:W-:Y:S01]  /*3420*/  FFMA.FTZ R125, R22.reuse, R128, R125 ;  /* 0x00000080167d7223 */ /* 0x060fe2000001007d */
[C---:B------:R-:W-:Y:S01]  /*3430*/  FFMA.FTZ R124, R22.reuse, R124, R127 ;  /* 0x0000007c167c7223 */ /* 0x040fe2000001007f */
[C---:B------:R-:W-:Y:S01]  /*3440*/  FFMA.FTZ R129, R22.reuse, R130, R129 ;  /* 0x0000008216817223 */ /* 0x040fe20000010081 */
[----:B------:R-:W-:-:S03]  /*3450*/  FFMA.FTZ R126, R22, R126, R131 ;  /* 0x0000007e167e7223 */ /* 0x000fc60000010083 */
[----:B------:R-:W-:Y:S02]  /*3460*/  F2FP.BF16.F32.PACK_AB R125, R124, R125 ;  /* 0x0000007d7c7d723e */ /* 0x000fe400000010ff */
[----:B------:R-:W-:Y:S02]  /*3470*/  F2FP.BF16.F32.PACK_AB R126, R126, R129 ;  /* 0x000000817e7e723e */ /* 0x000fe400000010ff */
[C---:B------:R-:W-:Y:S02]  /*3480*/  PRMT R124, R125.reuse, 0x7632, R124 ;  /* 0x000076327d7c7816 */ /* 0x040fe4000000007c */
[----:B------:R-:W-:Y:S02]  /*3490*/  PRMT R129, R125, 0x7610, R129 ;  /* 0x000076107d817816 */ /* 0x000fe40000000081 */
[C---:B------:R-:W-:Y:S02]  /*34a0*/  PRMT R131, R126.reuse, 0x7632, R131 ;  /* 0x000076327e837816 */ /* 0x040fe40000000083 */
[----:B------:R-:W-:Y:S01]  /*34b0*/  PRMT R128, R126, 0x7610, R128 ;  /* 0x000076107e807816 */ /* 0x000fe20000000080 */
[----:B------:R-:W-:Y:S06]  /*34c0*/  BRA `(.L_x_18) ;  /* 0x00000004008c7947 */ /* 0x000fec0003800000 */
.L_x_21:
[----:B------:R-:W-:Y:S01]  /*34d0*/  MOV R128, R165 ;  /* 0x000000a500807202 */ /* 0x000fe20000000f00 */
[-C--:B------:R-:W-:Y:S01]  /*34e0*/  FFMA.FTZ R129, R163, R174.reuse, R175 ;  /* 0x000000aea3817223 */ /* 0x080fe200000100af */
[----:B------:R-:W-:Y:S01]  /*34f0*/  SHF.R.U32.HI R153, RZ, 0x10, R165 ;  /* 0x00000010ff997819 */ /* 0x000fe200000116a5 */
[--C-:B------:R-:W-:Y:S01]  /*3500*/  FFMA.FTZ R130, R176, R174, R175.reuse ;  /* 0x000000aeb0827223 */ /* 0x100fe200000100af */
[----:B------:R-:W-:Y:S01]  /*3510*/  MOV R124, R164 ;  /* 0x000000a4007c7202 */ /* 0x000fe20000000f00 */
[-C--:B------:R-:W-:Y:S01]  /*3520*/  FFMA.FTZ R125, R3, R174.reuse, R175 ;  /* 0x000000ae037d7223 */ /* 0x080fe200000100af */
[----:B------:R-:W-:Y:S01]  /*3530*/  SHF.R.U64 R127, R164, 0x10, R165 ;  /* 0x00000010a47f7819 */ /* 0x000fe200000012a5 */
[----:B------:R-:W-:Y:S01]  /*3540*/  FFMA.FTZ R126, R162, R174, R175 ;  /* 0x000000aea27e7223 */ /* 0x000fe200000100af */
[----:B------:R-:W-:Y:S01]  /*3550*/  SHF.L.U32 R131, R128, 0x10, RZ ;  /* 0x0000001080837819 */ /* 0x000fe200000006ff */
[----:B------:R-:W-:Y:S01]  /*3560*/  FADD.FTZ R129, R18, -R129 ;  /* 0x8000008112817221 */ /* 0x000fe20000010000 */
[----:B------:R-:W-:Y:S01]  /*3570*/  SHF.L.U32 R156, R153, 0x10, RZ ;  /* 0x00000010999c7819 */ /* 0x000fe200000006ff */
[----:B------:R-:W-:Y:S01]  /*3580*/  FADD.FTZ R153, R17, -R130 ;  /* 0x8000008211997221 */ /* 0x000fe20000010000 */
[----:B------:R-:W-:Y:S01]  /*3590*/  SHF.L.U32 R128, R127, 0x10, RZ ;  /* 0x000000107f807819 */ /* 0x000fe200000006ff */
[----:B------:R-:W-:Y:S01]  /*35a0*/  FADD.FTZ R125, R20, -R125 ;  /* 0x8000007d147d7221 */ /* 0x000fe20000010000 */
[----:B------:R-:W-:-:S02]  /*35b0*/  IMAD.U32 R124, R124, 0x10000, RZ ;  /* 0x000100007c7c7824 */ /* 0x000fc400078e00ff */
        /* <DEDUP_REMOVED lines=16> */
.L_x_20:
[----:B------:R-:W-:-:S04]  /*36c0*/  UISETP.NE.U32.AND UP0, UPT, UR6, URZ, UPT ;  /* 0x000000ff0600728c */ /* 0x000fc8000bf05070 */
[----:B------:R-:W-:-:S09]  /*36d0*/  UISETP.NE.AND.EX UP0, UPT, UR7, URZ, UPT, UP0 ;  /* 0x000000ff0700728c */ /* 0x000fd2000bf05300 */
[----:B------:R-:W-:Y:S05]  /*36e0*/  BRA.U UP0, `(.L_x_22) ;  /* 0x00000001007c7547 */ /* 0x000fea000b800000 */
[----:B------:R-:W-:Y:S01]  /*36f0*/  IMAD.MOV.U32 R124, RZ, RZ, R164 ;  /* 0x000000ffff7c7224 */ /* 0x000fe200078e00a4 */
[----:B------:R-:W-:Y:S01]  /*3700*/  MOV R128, R165 ;  /* 0x000000a500807202 */ /* 0x000fe20000000f00 */
[-C--:B------:R-:W-:Y:S01]  /*3710*/  FFMA.FTZ R129, R163, R174.reuse, R175 ;  /* 0x000000aea3817223 */ /* 0x080fe200000100af */
[----:B------:R-:W-:Y:S01]  /*3720*/  SHF.R.U32.HI R158, RZ, 0x10, R165 ;  /* 0x00000010ff9e7819 */ /* 0x000fe200000116a5 */
[-C--:B------:R-:W-:Y:S01]  /*3730*/  FFMA.FTZ R130, R176, R174.reuse, R175 ;  /* 0x000000aeb0827223 */ /* 0x080fe200000100af */
[----:B------:R-:W-:Y:S01]  /*3740*/  SHF.R.U64 R127, R164, 0x10, R165 ;  /* 0x00000010a47f7819 */ /* 0x000fe200000012a5 */
[-CC-:B------:R-:W-:Y:S01]  /*3750*/  FFMA.FTZ R125, R3, R174.reuse, R175.reuse ;  /* 0x000000ae037d7223 */ /* 0x180fe200000100af */
[----:B------:R-:W-:Y:S01]  /*3760*/  FFMA.FTZ R126, R162, R174, R175 ;  /* 0x000000aea27e7223 */ /* 0x000fe200000100af */
[----:B------:R-:W-:Y:S01]  /*3770*/  SHF.L.U32 R131, R128, 0x10, RZ ;  /* 0x0000001080837819 */ /* 0x000fe200000006ff */
[----:B------:R-:W-:Y:S01]  /*3780*/  FADD.FTZ R129, R18, -R129 ;  /* 0x8000008112817221 */ /* 0x000fe20000010000 */
[----:B------:R-:W-:Y:S01]  /*3790*/  SHF.L.U32 R124, R124, 0x10, RZ ;  /* 0x000000107c7c7819 */ /* 0x000fe200000006ff */
[----:B------:R-:W-:-:S02]  /*37a0*/  IMAD.U32 R158, R158, 0x10000, RZ ;  /* 0x000100009e9e7824 */ /* 0x000fc400078e00ff */
[----:B------:R-:W-:Y:S01]  /*37b0*/  FADD.FTZ R159, R17, -R130 ;  /* 0x80000082119f7221 */ /* 0x000fe20000010000 */
[----:B------:R-:W-:Y:S01]  /*37c0*/  SHF.L.U32 R128, R127, 0x10, RZ ;  /* 0x000000107f807819 */ /* 0x000fe200000006ff */
[----:B------:R-:W-:Y:S01]  /*37d0*/  FADD.FTZ R125, R20, -R125 ;  /* 0x8000007d147d7221 */ /* 0x000fe20000010000 */
        /* <DEDUP_REMOVED lines=16> */
.L_x_22:
        /* <DEDUP_REMOVED lines=33> */
[----:B------:R-:W-:-:S07]  /*3af0*/  PRMT R161, R129, 0x7610, R161 ;  /* 0x0000761081a17816 */ /* 0x000fce00000000a1 */
.L_x_18:
[----:B------:R-:W0:Y:S01]  /*3b00*/  LDC.64 R126, c[0x0][0x468] ;  /* 0x00011a00ff7e7b82 */ /* 0x000e220000000a00 */
[----:B------:R-:W-:Y:S01]  /*3b10*/  UISETP.NE.U32.AND UP0, UPT, UR4, URZ, UPT ;  /* 0x000000ff0400728c */ /* 0x000fe2000bf05070 */
[----:B------:R-:W-:Y:S02]  /*3b20*/  LOP3.LUT R124, R124, 0xffff, RZ, 0xc0, !PT ;  /* 0x0000ffff7c7c7812 */ /* 0x000fe400078ec0ff */
[----:B------:R-:W-:Y:S01]  /*3b30*/  PRMT R131, R128, 0x5410, R131 ;  /* 0x0000541080837816 */ /* 0x000fe20000000083 */
[----:B------:R-:W-:Y:S02]  /*3b40*/  UISETP.NE.AND.EX UP0, UPT, UR5, URZ, UPT, UP0 ;  /* 0x000000ff0500728c */ /* 0x000fe4000bf05300 */
[----:B------:R-:W-:-:S05]  /*3b50*/  IMAD.WIDE.U32 R124, R124, 0x10000, RZ ;  /* 0x000100007c7c7825 */ /* 0x000fca00078e00ff */
[----:B------:R-:W-:Y:S02]  /*3b60*/  LOP3.LUT R125, R131, R125, RZ, 0xfc, !PT ;  /* 0x0000007d837d7212 */ /* 0x000fe400078efcff */
[----:B------:R-:W-:Y:S01]  /*3b70*/  LOP3.LUT R124, R124, 0xffff, R129, 0xf8, !PT ;  /* 0x0000ffff7c7c7812 */ /* 0x000fe200078ef881 */
[----:B0-----:R-:W-:Y:S01]  /*3b80*/  IMAD.WIDE.U32 R126, R21, 0x8, R126 ;  /* 0x00000008157e7825 */ /* 0x001fe200078e007e */
[----:B------:R-:W-:Y:S06]  /*3b90*/  BRA.U !UP0, `(.L_x_23) ;  /* 0x0000000108207547 */ /* 0x000fec000b800000 */
[----:B------:R-:W0:Y:S01]  /*3ba0*/  LDC.64 R128, c[0x0][0x478] ;  /* 0x00011e00ff807b82 */ /* 0x000e220000000a00 */
[----:B------:R-:W-:Y:S02]  /*3bb0*/  LOP3.LUT R130, R160, 0xffff, RZ, 0xc0, !PT ;  /* 0x0000ffffa0827812 */ /* 0x000fe400078ec0ff */
[----:B------:R-:W-:-:S03]  /*3bc0*/  PRMT R195, R159, 0x5410, R158 ;  /* 0x000054109fc37816 */ /* 0x000fc6000000009e */
[----:B------:R-:W-:-:S05]  /*3bd0*/  IMAD.WIDE.U32 R130, R130, 0x10000, RZ ;  /* 0x0001000082827825 */ /* 0x000fca00078e00ff */
[----:B------:R-:W-:Y:S02]  /*3be0*/  LOP3.LUT R131, R195, R131, RZ, 0xfc, !PT ;  /* 0x00000083c3837212 */ /* 0x000fe400078efcff */
[----:B------:R-:W-:Y:S01]  /*3bf0*/  LOP3.LUT R130, R130, 0xffff, R161, 0xf8, !PT ;  /* 0x0000ffff82827812 */ /* 0x000fe200078ef8a1 */
[----:B0-----:R-:W-:-:S05]  /*3c00*/  IMAD.WIDE.U32 R128, R21, 0x8, R128 ;  /* 0x0000000815807825 */ /* 0x001fca00078e0080 */
[----:B------:R0:W-:Y:S02]  /*3c10*/  STG.E.64 desc[UR12][R128.64], R130 ;  /* 0x0000008280007986 */ /* 0x0001e4000c101b0c */
.L_x_23:
[----:B------:R1:W-:Y:S01]  /*3c20*/  STG.E.64 desc[UR12][R126.64], R124 ;  /* 0x0000007c7e007986 */ /* 0x0003e2000c101b0c */
[----:B------:R-:W-:-:S04]  /*3c30*/  UISETP.NE.U32.AND UP0, UPT, UR6, URZ, UPT ;  /* 0x000000ff0600728c */ /* 0x000fc8000bf05070 */
[----:B------:R-:W-:-:S09]  /*3c40*/  UISETP.NE.AND.EX UP0, UPT, UR7, URZ, UPT, UP0 ;  /* 0x000000ff0700728c */ /* 0x000fd2000bf05300 */
[----:B-1----:R-:W-:Y:S05]  /*3c50*/  BRA.U !UP0, `(.L_x_24) ;  /* 0x0000000108207547 */ /* 0x002fea000b800000 */
[----:B------:R-:W1:Y:S01]  /*3c60*/  LDC.64 R124, c[0x0][0x470] ;  /* 0x00011c00ff7c7b82 */ /* 0x000e620000000a00 */
[----:B------:R-:W-:Y:S02]  /*3c70*/  LOP3.LUT R126, R155, 0xffff, RZ, 0xc0, !PT ;  /* 0x0000ffff9b7e7812 */ /* 0x000fe400078ec0ff */
[----:B0-----:R-:W-:-:S03]  /*3c80*/  PRMT R129, R156, 0x5410, R153 ;  /* 0x000054109c817816 */ /* 0x001fc60000000099 */
[----:B------:R-:W-:-:S05]  /*3c90*/  IMAD.WIDE.U32 R126, R126, 0x10000, RZ ;  /* 0x000100007e7e7825 */ /* 0x000fca00078e00ff */
[----:B------:R-:W-:Y:S02]  /*3ca0*/  LOP3.LUT R127, R129, R127, RZ, 0xfc, !PT ;  /* 0x0000007f817f7212 */ /* 0x000fe400078efcff */
[----:B------:R-:W-:Y:S01]  /*3cb0*/  LOP3.LUT R126, R126, 0xffff, R157, 0xf8, !PT ;  /* 0x0000ffff7e7e7812 */ /* 0x000fe200078ef89d */
[----:B-1----:R-:W-:-:S05]  /*3cc0*/  IMAD.WIDE.U32 R124, R21, 0x8, R124 ;  /* 0x00000008157c7825 */ /* 0x002fca00078e007c */
[----:B------:R1:W-:Y:S02]  /*3cd0*/  STG.E.64 desc[UR12][R124.64], R126 ;  /* 0x0000007e7c007986 */ /* 0x0003e4000c101b0c */
.L_x_24:
[----:B------:R-:W-:-:S07]  /*3ce0*/  VIADD R21, R21, 0x80 ;  /* 0x0000008015157836 */ /* 0x000fce0000000000 */
.L_x_14:
[----:B------:R-:W-:Y:S05]  /*3cf0*/  BSYNC.RECONVERGENT B0 ;  /* 0x0000000000007941 */ /* 0x000fea0003800200 */
.L_x_13:
[----:B------:R-:W-:Y:S04]  /*3d00*/  BSSY.RECONVERGENT B0, `(.L_x_25) ;  /* 0x0000108000007945 */ /* 0x000fe80003800200 */
[----:B------:R-:W-:Y:S05]  /*3d10*/  @!P1 BRA `(.L_x_26) ;  /* 0x0000001000189947 */ /* 0x000fea0003800000 */
[----:B------:R-:W-:-:S04]  /*3d20*/  UISETP.NE.U32.AND UP0, UPT, UR14, URZ, UPT ;  /* 0x000000ff0e00728c */ /* 0x000fc8000bf05070 */
[----:B------:R-:W-:-:S09]  /*3d30*/  UISETP.NE.AND.EX UP0, UPT, UR15, URZ, UPT, UP0 ;  /* 0x000000ff0f00728c */ /* 0x000fd2000bf05300 */
[----:B------:R-:W-:Y:S05]  /*3d40*/  BRA.U !UP0, `(.L_x_27) ;  /* 0x0000000908147547 */ /* 0x000fea000b800000 */
[----:B------:R-:W-:-:S04]  /*3d50*/  UISETP.NE.U32.AND UP0, UPT, UR8, URZ, UPT ;  /* 0x000000ff0800728c */ /* 0x000fc8000bf05070 */
[----:B------:R-:W-:-:S09]  /*3d60*/  UISETP.NE.AND.EX UP0, UPT, UR9, URZ, UPT, UP0 ;  /* 0x000000ff0900728c */ /* 0x000fd2000bf05300 */
[----:B------:R-:W-:Y:S05]  /*3d70*/  BRA.U !UP0, `(.L_x_28) ;  /* 0x0000000508147547 */ /* 0x000fea000b800000 */
[----:B------:R-:W-:-:S04]  /*3d80*/  UISETP.NE.U32.AND UP2, UPT, UR6, URZ, UPT ;  /* 0x000000ff0600728c */ /* 0x000fc8000bf45070 */
[----:B------:R-:W-:-:S09]  /*3d90*/  UISETP.NE.AND.EX UP2, UPT, UR7, URZ, UPT, UP2 ;  /* 0x000000ff0700728c */ /* 0x000fd2000bf45320 */
[----:B------:R-:W-:Y:S05]  /*3da0*/  BRA.U !UP2, `(.L_x_29) ;  /* 0x000000010a8c7547 */ /* 0x000fea000b800000 */
[----:B0-----:R-:W-:Y:S01]  /*3db0*/  MOV R128, R167 ;  /* 0x000000a700807202 */ /* 0x001fe20000000f00 */
[-C--:B-1----:R-:W-:Y:S01]  /*3dc0*/  FFMA.FTZ R127, R179, R174.reuse, R175 ;  /* 0x000000aeb37f7223 */ /* 0x082fe200000100af */
[----:B------:R-:W-:Y:S01]  /*3dd0*/  SHF.R.U32.HI R156, RZ, 0x10, R167 ;  /* 0x00000010ff9c7819 */ /* 0x000fe200000116a7 */
[--C-:B------:R-:W-:Y:S01]  /*3de0*/  FFMA.FTZ R130, R180, R174, R175.reuse ;  /* 0x000000aeb4827223 */ /* 0x100fe200000100af */
[----:B------:R-:W-:Y:S01]  /*3df0*/  MOV R124, R166 ;  /* 0x000000a6007c7202 */ /* 0x000fe20000000f00 */
[-C--:B------:R-:W-:Y:S01]  /*3e00*/  FFMA.FTZ R125, R177, R174.reuse, R175 ;  /* 0x000000aeb17d7223 */ /* 0x080fe200000100af */
[----:B------:R-:W-:Y:S01]  /*3e10*/  SHF.R.U64 R155, R166, 0x10, R167 ;  /* 0x00000010a69b7819 */ /* 0x000fe200000012a7 */
[----:B------:R-:W-:Y:S01]  /*3e20*/  FFMA.FTZ R126, R178, R174, R175 ;  /* 0x000000aeb27e7223 */ /* 0x000fe200000100af */
[----:B------:R-:W-:Y:S01]  /*3e30*/  IMAD.U32 R131, R128, 0x10000, RZ ;  /* 0x0001000080837824 */ /* 0x000fe200078e00ff */
[----:B------:R-:W-:Y:S01]  /*3e40*/  SHF.L.U32 R156, R156, 0x10, RZ ;  /* 0x000000109c9c7819 */ /* 0x000fe200000006ff */
[----:B------:R-:W-:Y:S01]  /*3e50*/  FADD.FTZ R129, R14, -R127 ;  /* 0x8000007f0e817221 */ /* 0x000fe20000010000 */
[----:B------:R-:W-:Y:S01]  /*3e60*/  SHF.L.U32 R124, R124, 0x10, RZ ;  /* 0x000000107c7c7819 */ /* 0x000fe200000006ff */
        /* <DEDUP_REMOVED lines=23> */
.L_x_29:
[--C-:B0-----:R-:W-:Y:S01]  /*3fe0*/  IMAD.MOV.U32 R128, RZ, RZ, R167.reuse ;  /* 0x000000ffff807224 */ /* 0x101fe200078e00a7 */
[----:B-1----:R-:W-:Y:S01]  /*3ff0*/  SHF.R.U64 R127, R166, 0x10, R167 ;  /* 0x00000010a67f7819 */ /* 0x002fe200000012a7 */
[-C--:B------:R-:W-:Y:S01]  /*4000*/  FFMA.FTZ R129, R179, R174.reuse, R175 ;  /* 0x000000aeb3817223 */ /* 0x080fe200000100af */
[----:B------:R-:W-:Y:S01]  /*4010*/  SHF.R.U32.HI R158, RZ, 0x10, R167 ;  /* 0x00000010ff9e7819 */ /* 0x000fe200000116a7 */
[--C-:B------:R-:W-:Y:S01]  /*4020*/  FFMA.FTZ R130, R180, R174, R175.reuse ;  /* 0x000000aeb4827223 */ /* 0x100fe200000100af */
[----:B------:R-:W-:Y:S01]  /*4030*/  MOV R124, R166 ;  /* 0x000000a6007c7202 */ /* 0x000fe20000000f00 */
[-CC-:B------:R-:W-:Y:S01]  /*4040*/  FFMA.FTZ R125, R177, R174.reuse, R175.reuse ;  /* 0x000000aeb17d7223 */ /* 0x180fe200000100af */
[----:B------:R-:W-:Y:S01]  /*4050*/  FFMA.FTZ R126, R178, R174, R175 ;  /* 0x000000aeb27e7223 */ /* 0x000fe200000100af */
[----:B------:R-:W-:Y:S01]  /*4060*/  SHF.L.U32 R131, R128, 0x10, RZ ;  /* 0x0000001080837819 */ /* 0x000fe200000006ff */
[----:B------:R-:W-:Y:S01]  /*4070*/  FADD.FTZ R129, R14, -R129 ;  /* 0x800000810e817221 */ /* 0x000fe20000010000 */
[----:B------:R-:W-:Y:S01]  /*4080*/  SHF.L.U32 R158, R158, 0x10, RZ ;  /* 0x000000109e9e7819 */ /* 0x000fe200000006ff */
[----:B------:R-:W-:Y:S01]  /*4090*/  FADD.FTZ R159, R13, -R130 ;  /* 0x800000820d9f7221 */ /* 0x000fe20000010000 */
[----:B------:R-:W-:Y:S01]  /*40a0*/  SHF.L.U32 R124, R124, 0x10, RZ ;  /* 0x000000107c7c7819 */ /* 0x000fe200000006ff */
[----:B------:R-:W-:-:S02]  /*40b0*/  IMAD.U32 R128, R127, 0x10000, RZ ;  /* 0x000100007f807824 */ /* 0x000fc400078e00ff */
        /* <DEDUP_REMOVED lines=17> */
.L_x_28:
[----:B------:R-:W-:-:S04]  /*41d0*/  UISETP.NE.U32.AND UP2, UPT, UR6, URZ, UPT ;  /* 0x000000ff0600728c */ /* 0x000fc8000bf45070 */
[----:B------:R-:W-:-:S09]  /*41e0*/  UISETP.NE.AND.EX UP2, UPT, UR7, URZ, UPT, UP2 ;  /* 0x000000ff0700728c */ /* 0x000fd2000bf45320 */
[----:B------:R-:W-:Y:S05]  /*41f0*/  BRA.U !UP2, `(.L_x_31) ;  /* 0x000000010a7c7547 */ /* 0x000fea000b800000 */
[----:B0-----:R-:W-:Y:S01]  /*4200*/  MOV R128, R167 ;  /* 0x000000a700807202 */ /* 0x001fe20000000f00 */
[-C--:B------:R-:W-:Y:S01]  /*4210*/  FFMA.FTZ R129, R179, R174.reuse, R175 ;  /* 0x000000aeb3817223 */ /* 0x080fe200000100af */
[----:B------:R-:W-:Y:S01]  /*4220*/  SHF.R.U32.HI R153, RZ, 0x10, R167 ;  /* 0x00000010ff997819 */ /* 0x000fe200000116a7 */
[--C-:B------:R-:W-:Y:S01]  /*4230*/  FFMA.FTZ R130, R180, R174, R175.reuse ;  /* 0x000000aeb4827223 */ /* 0x100fe200000100af */
[----:B-1----:R-:W-:Y:S01]  /*4240*/  MOV R124, R166 ;  /* 0x000000a6007c7202 */ /* 0x002fe20000000f00 */
        /* <DEDUP_REMOVED lines=26> */
.L_x_31:
[----:B-1----:R-:W-:Y:S01]  /*43f0*/  MOV R124, R166 ;  /* 0x000000a6007c7202 */ /* 0x002fe20000000f00 */
[-C--:B------:R-:W-:Y:S01]  /*4400*/  FFMA.FTZ R126, R178, R174.reuse, R175 ;  /* 0x000000aeb27e7223 */ /* 0x080fe200000100af */
[--C-:B0-----:R-:W-:Y:S01]  /*4410*/  IMAD.MOV.U32 R130, RZ, RZ, R167.reuse ;  /* 0x000000ffff827224 */ /* 0x101fe200078e00a7 */
        /* <DEDUP_REMOVED lines=8> */
[----:B------:R-:W-:Y:S01]  /*44a0*/  IMAD.U32 R126, R195, 0x10000, RZ ;  /* 0x00010000c37e7824 */ /* 0x000fe200078e00ff */
[----:B------:R-:W-:Y:S01]  /*44b0*/  SHF.L.U32 R124, R130, 0x10, RZ ;  /* 0x00000010827c7819 */ /* 0x000fe200000006ff */
[----:B------:R-:W-:Y:S01]  /*44c0*/  FADD.FTZ R125, R16, -R125 ;  /* 0x8000007d107d7221 */ /* 0x000fe20000010000 */
        /* <DEDUP_REMOVED lines=13> */
.L_x_27:
[----:B------:R-:W-:-:S04]  /*45a0*/  UISETP.NE.U32.AND UP0, UPT, UR8, URZ, UPT ;  /* 0x000000ff0800728c */ /* 0x000fc8000bf05070 */
[----:B------:R-:W-:-:S09]  /*45b0*/  UISETP.NE.AND.EX UP0, UPT, UR9, URZ, UPT, UP0 ;  /* 0x000000ff0900728c */ /* 0x000fd2000bf05300 */
[----:B------:R-:W-:Y:S05]  /*45c0*/  BRA.U !UP0, `(.L_x_32) ;  /* 0x0000000108d47547 */ /* 0x000fea000b800000 */
[----:B------:R-:W-:-:S04]  /*45d0*/  UISETP.NE.U32.AND UP2, UPT, UR6, URZ, UPT ;  /* 0x000000ff0600728c */ /* 0x000fc8000bf45070 */
[----:B------:R-:W-:-:S09]  /*45e0*/  UISETP.NE.AND.EX UP2, UPT, UR7, URZ, UPT, UP2 ;  /* 0x000000ff0700728c */ /* 0x000fd2000bf45320 */
[----:B------:R-:W-:Y:S05]  /*45f0*/  BRA.U !UP2, `(.L_x_33) ;  /* 0x000000010a6c7547 */ /* 0x000fea000b800000 */
[-CC-:B-1----:R-:W-:Y:S01]  /*4600*/  FFMA.FTZ R127, R179, R174.reuse, R175.reuse ;  /* 0x000000aeb37f7223 */ /* 0x182fe200000100af */
[-CC-:B------:R-:W-:Y:S01]  /*4610*/  FFMA.FTZ R126, R180, R174.reuse, R175.reuse ;  /* 0x000000aeb47e7223 */ /* 0x180fe200000100af */
[-CC-:B------:R-:W-:Y:S01]  /*4620*/  FFMA.FTZ R125, R177, R174.reuse, R175.reuse ;  /* 0x000000aeb17d7223 */ /* 0x180fe200000100af */
[----:B------:R-:W-:Y:S01]  /*4630*/  FFMA.FTZ R124, R178, R174, R175 ;  /* 0x000000aeb27c7223 */ /* 0x000fe200000100af */
[----:B------:R-:W-:Y:S01]  /*4640*/  FADD.FTZ R127, R14, -R127 ;  /* 0x8000007f0e7f7221 */ /* 0x000fe20000010000 */
[----:B0-----:R-:W-:Y:S01]  /*4650*/  FADD.FTZ R131, R13, -R126 ;  /* 0x8000007e0d837221 */ /* 0x001fe20000010000 */
        /* <DEDUP_REMOVED lines=21> */
.L_x_33:
[-CC-:B-1----:R-:W-:Y:S01]  /*47b0*/  FFMA.FTZ R127, R179, R174.reuse, R175.reuse ;  /* 0x000000aeb37f7223 */ /* 0x182fe200000100af */
[-CC-:B------:R-:W-:Y:S01]  /*47c0*/  FFMA.FTZ R126, R180, R174.reuse, R175.reuse ;  /* 0x000000aeb47e7223 */ /* 0x180fe200000100af */
[-CC-:B------:R-:W-:Y:S01]  /*47d0*/  FFMA.FTZ R125, R177, R174.reuse, R175.reuse ;  /* 0x000000aeb17d7223 */ /* 0x180fe200000100af */
[----:B------:R-:W-:Y:S01]  /*47e0*/  FFMA.FTZ R124, R178, R174, R175 ;  /* 0x000000aeb27c7223 */ /* 0x000fe200000100af */
[----:B0-----:R-:W-:Y:S01]  /*47f0*/  FADD.FTZ R129, R14, -R127 ;  /* 0x8000007f0e817221 */ /* 0x001fe20000010000 */
        /* <DEDUP_REMOVED lines=18> */
.L_x_32:
[----:B------:R-:W-:-:S04]  /*4920*/  UISETP.NE.U32.AND UP2, UPT, UR6, URZ, UPT ;  /* 0x000000ff0600728c */ /* 0x000fc8000bf45070 */
[----:B------:R-:W-:-:S09]  /*4930*/  UISETP.NE.AND.EX UP2, UPT, UR7, URZ, UPT, UP2 ;  /* 0x000000ff0700728c */ /* 0x000fd2000bf45320 */
[----:B------:R-:W-:Y:S05]  /*4940*/  BRA.U !UP2, `(.L_x_34) ;  /* 0x000000010a5c7547 */ /* 0x000fea000b800000 */
        /* <DEDUP_REMOVED lines=23> */
.L_x_34:
[-CC-:B-1----:R-:W-:Y:S01]  /*4ac0*/  FFMA.FTZ R125, R177, R174.reuse, R175.reuse ;  /* 0x000000aeb17d7223 */ /* 0x182fe200000100af */
[-CC-:B------:R-:W-:Y:S01]  /*4ad0*/  FFMA.FTZ R124, R178, R174.reuse, R175.reuse ;  /* 0x000000aeb27c7223 */ /* 0x180fe200000100af */
[-CC-:B0-----:R-:W-:Y:S01]  /*4ae0*/  FFMA.FTZ R129, R179, R174.reuse, R175.reuse ;  /* 0x000000aeb3817223 */ /* 0x181fe200000100af */
        /* <DEDUP_REMOVED lines=13> */
[----:B------:R-:W-:-:S07]  /*4bc0*/  PRMT R131, R128, 0x7632, R131 ;  /* 0x0000763280837816 */ /* 0x000fce0000000083 */
.L_x_30:
[----:B------:R-:W0:Y:S01]  /*4bd0*/  LDC.64 R124, c[0x0][0x468] ;  /* 0x00011a00ff7c7b82 */ /* 0x000e220000000a00 */
[----:B------:R-:W-:Y:S02]  /*4be0*/  LOP3.LUT R126, R126, 0xffff, RZ, 0xc0, !PT ;  /* 0x0000ffff7e7e7812 */ /* 0x000fe400078ec0ff */
[----:B------:R-:W-:-:S03]  /*4bf0*/  PRMT R131, R128, 0x5410, R131 ;  /* 0x0000541080837816 */ /* 0x000fc60000000083 */
        /* <DEDUP_REMOVED lines=13> */
.L_x_35:
[----:B------:R1:W-:Y:S01]  /*4cd0*/  STG.E.64 desc[UR12][R124.64], R126 ;  /* 0x0000007e7c007986 */ /* 0x0003e2000c101b0c */
[----:B------:R-:W-:Y:S05]  /*4ce0*/  BRA.U !UP2, `(.L_x_36) ;  /* 0x000000010a207547 */ /* 0x000fea000b800000 */
[----:B-1----:R-:W1:Y:S01]  /*4cf0*/  LDC.64 R126, c[0x0][0x470] ;  /* 0x00011c00ff7e7b82 */ /* 0x002e620000000a00 */
[----:B------:R-:W-:Y:S02]  /*4d00*/  LOP3.LUT R124, R155, 0xffff, RZ, 0xc0, !PT ;  /* 0x0000ffff9b7c7812 */ /* 0x000fe400078ec0ff */
[----:B0-----:R-:W-:-:S03]  /*4d10*/  PRMT R129, R156, 0x5410, R153 ;  /* 0x000054109c817816 */ /* 0x001fc60000000099 */
[----:B------:R-:W-:-:S05]  /*4d20*/  IMAD.WIDE.U32 R124, R124, 0x10000, RZ ;  /* 0x000100007c7c7825 */ /* 0x000fca00078e00ff */
[----:B------:R-:W-:Y:S02]  /*4d30*/  LOP3.LUT R125, R129, R125, RZ, 0xfc, !PT ;  /* 0x0000007d817d7212 */ /* 0x000fe400078efcff */
[----:B------:R-:W-:Y:S01]  /*4d40*/  LOP3.LUT R124, R124, 0xffff, R157, 0xf8, !PT ;  /* 0x0000ffff7c7c7812 */ /* 0x000fe200078ef89d */
[----:B-1----:R-:W-:-:S05]  /*4d50*/  IMAD.WIDE.U32 R126, R21, 0x8, R126 ;  /* 0x00000008157e7825 */ /* 0x002fca00078e007e */
[----:B------:R2:W-:Y:S02]  /*4d60*/  STG.E.64 desc[UR12][R126.64], R124 ;  /* 0x0000007c7e007986 */ /* 0x0005e4000c101b0c */
.L_x_36:
[----:B------:R-:W-:-:S07]  /*4d70*/  IADD3 R21, PT, PT, R21, 0x80, RZ ;  /* 0x0000008015157810 */ /* 0x000fce0007ffe0ff */
.L_x_26:
[----:B------:R-:W-:Y:S05]  /*4d80*/  BSYNC.RECONVERGENT B0 ;  /* 0x0000000000007941 */ /* 0x000fea0003800200 */
.L_x_25:
        /* <DEDUP_REMOVED lines=12> */
[-C--:B-12---:R-:W-:Y:S01]  /*4e50*/  FFMA.FTZ R127, R183, R174.reuse, R175 ;  /* 0x000000aeb77f7223 */ /* 0x086fe200000100af */
        /* <DEDUP_REMOVED lines=33> */
.L_x_41:
[----:B-12---:R-:W-:Y:S01]  /*5070*/  IMAD.MOV.U32 R124, RZ, RZ, R168 ;  /* 0x000000ffff7c7224 */ /* 0x006fe200078e00a8 */
[----:B0-----:R-:W-:Y:S01]  /*5080*/  MOV R128, R169 ;  /* 0x000000a900807202 */ /* 0x001fe20000000f00 */
        /* <DEDUP_REMOVED lines=29> */
.L_x_40:
[----:B------:R-:W-:-:S04]  /*5260*/  UISETP.NE.U32.AND UP2, UPT, UR6, URZ, UPT ;  /* 0x000000ff0600728c */ /* 0x000fc8000bf45070 */
[----:B------:R-:W-:-:S09]  /*5270*/  UISETP.NE.AND.EX UP2, UPT, UR7, URZ, UPT, UP2 ;  /* 0x000000ff0700728c */ /* 0x000fd2000bf45320 */
[----:B------:R-:W-:Y:S05]  /*5280*/  BRA.U !UP2, `(.L_x_43) ;  /* 0x000000010a7c7547 */ /* 0x000fea000b800000 */
[----:B0-----:R-:W-:Y:S01]  /*5290*/  MOV R128, R169 ;  /* 0x000000a900807202 */ /* 0x001fe20000000f00 */
[-C--:B------:R-:W-:Y:S01]  /*52a0*/  FFMA.FTZ R129, R183, R174.reuse, R175 ;  /* 0x000000aeb7817223 */ /* 0x080fe200000100af */
[----:B------:R-:W-:Y:S01]  /*52b0*/  SHF.R.U32.HI R153, RZ, 0x10, R169 ;  /* 0x00000010ff997819 */ /* 0x000fe200000116a9 */
[--C-:B------:R-:W-:Y:S01]  /*52c0*/  FFMA.FTZ R130, R184, R174, R175.reuse ;  /* 0x000000aeb8827223 */ /* 0x100fe200000100af */
[----:B-12---:R-:W-:Y:S01]  /*52d0*/  MOV R124, R168 ;  /* 0x000000a8007c7202 */ /* 0x006fe20000000f00 */
        /* <DEDUP_REMOVED lines=26> */
.L_x_43:
[----:B-12---:R-:W-:Y:S02]  /*5480*/  IMAD.MOV.U32 R124, RZ, RZ, R168 ;  /* 0x000000ffff7c7224 */ /* 0x006fe400078e00a8 */
[-C--:B------:R-:W-:Y:S01]  /*5490*/  FFMA.FTZ R126, R182, R174.reuse, R175 ;  /* 0x000000aeb67e7223 */ /* 0x080fe200000100af */
[----:B0-----:R-:W-:Y:S01]  /*54a0*/  SHF.R.U64 R128, R168, 0x10, R169 ;  /* 0x00000010a8807819 */ /* 0x001fe200000012a9 */
[-CC-:B------:R-:W-:Y:S01]  /*54b0*/  FFMA.FTZ R125, R181, R174.reuse, R175.reuse ;  /* 0x000000aeb57d7223 */ /* 0x180fe200000100af */
[----:B------:R-:W-:Y:S01]  /*54c0*/  MOV R130, R169 ;  /* 0x000000a900827202 */ /* 0x000fe20000000f00 */
[-C--:B------:R-:W-:Y:S01]  /*54d0*/  FFMA.FTZ R131, R183, R174.reuse, R175 ;  /* 0x000000aeb7837223 */ /* 0x080fe200000100af */
[----:B------:R-:W-:Y:S01]  /*54e0*/  SHF.R.U32.HI R195, RZ, 0x10, R169 ;  /* 0x00000010ffc37819 */ /* 0x000fe200000116a9 */
[----:B------:R-:W-:Y:S01]  /*54f0*/  FFMA.FTZ R196, R184, R174, R175 ;  /* 0x000000aeb8c47223 */ /* 0x000fe200000100af */
[----:B------:R-:W-:Y:S01]  /*5500*/  FADD.FTZ R129, R11, -R126 ;  /* 0x8000007e0b817221 */ /* 0x000fe20000010000 */
[----:B------:R-:W-:Y:S01]  /*5510*/  SHF.L.U32 R127, R124, 0x10, RZ ;  /* 0x000000107c7f7819 */ /* 0x000fe200000006ff */
[----:B------:R-:W-:Y:S01]  /*5520*/  FADD.FTZ R125, R12, -R125 ;  /* 0x8000007d0c7d7221 */ /* 0x000fe20000010000 */
[----:B------:R-:W-:Y:S01]  /*5530*/  SHF.L.U32 R128, R128, 0x10, RZ ;  /* 0x0000001080807819 */ /* 0x000fe200000006ff */
[----:B------:R-:W-:Y:S01]  /*5540*/  FADD.FTZ R131, R10, -R131 ;  /* 0x800000830a837221 */ /* 0x000fe20000010000 */
[----:B------:R-:W-:Y:S01]  /*5550*/  SHF.L.U32 R126, R195, 0x10, RZ ;  /* 0x00000010c37e7819 */ /* 0x000fe200000006ff */
        /* <DEDUP_REMOVED lines=13> */
.L_x_39:
[----:B------:R-:W-:-:S04]  /*5630*/  UISETP.NE.U32.AND UP0, UPT, UR8, URZ, UPT ;  /* 0x000000ff0800728c */ /* 0x000fc8000bf05070 */
[----:B------:R-:W-:-:S09]  /*5640*/  UISETP.NE.AND.EX UP0, UPT, UR9, URZ, UPT, UP0 ;  /* 0x000000ff0900728c */ /* 0x000fd2000bf05300 */
[----:B------:R-:W-:Y:S05]  /*5650*/  BRA.U !UP0, `(.L_x_44) ;  /* 0x0000000108d47547 */ /* 0x000fea000b800000 */
[----:B------:R-:W-:-:S04]  /*5660*/  UISETP.NE.U32.AND UP2, UPT, UR6, URZ, UPT ;  /* 0x000000ff0600728c */ /* 0x000fc8000bf45070 */
[----:B------:R-:W-:-:S09]  /*5670*/  UISETP.NE.AND.EX UP2, UPT, UR7, URZ, UPT, UP2 ;  /* 0x000000ff0700728c */ /* 0x000fd2000bf45320 */
[----:B------:R-:W-:Y:S05]  /*5680*/  BRA.U !UP2, `(.L_x_45) ;  /* 0x000000010a6c7547 */ /* 0x000fea000b800000 */
[-CC-:B-12---:R-:W-:Y:S01]  /*5690*/  FFMA.FTZ R127, R183, R174.reuse, R175.reuse ;  /* 0x000000aeb77f7223 */ /* 0x186fe200000100af */
        /* <DEDUP_REMOVED lines=26> */
.L_x_45:
[-CC-:B-12---:R-:W-:Y:S01]  /*5840*/  FFMA.FTZ R127, R183, R174.reuse, R175.reuse ;  /* 0x000000aeb77f7223 */ /* 0x186fe200000100af */
        /* <DEDUP_REMOVED lines=22> */
.L_x_44:
[----:B------:R-:W-:-:S04]  /*59b0*/  UISETP.NE.U32.AND UP2, UPT, UR6, URZ, UPT ;  /* 0x000000ff0600728c */ /* 0x000fc8000bf45070 */
[----:B------:R-:W-:-:S09]  /*59c0*/  UISETP.NE.AND.EX UP2, UPT, UR7, URZ, UPT, UP2 ;  /* 0x000000ff0700728c */ /* 0x000fd2000bf45320 */
[----:B------:R-:W-:Y:S05]  /*59d0*/  BRA.U !UP2, `(.L_x_46) ;  /* 0x000000010a5c7547 */ /* 0x000fea000b800000 */
        /* <DEDUP_REMOVED lines=23> */
.L_x_46:
[-CC-:B-12---:R-:W-:Y:S01]  /*5b50*/  FFMA.FTZ R125, R181, R174.reuse, R175.reuse ;  /* 0x000000aeb57d7223 */ /* 0x186fe200000100af */
        /* <DEDUP_REMOVED lines=16> */
.L_x_42:
        /* <DEDUP_REMOVED lines=16> */
.L_x_47:
        /* <DEDUP_REMOVED lines=10> */
.L_x_48:
[----:B------:R-:W-:-:S07]  /*5e00*/  IADD3 R21, PT, PT, R21, 0x80, RZ ;  /* 0x0000008015157810 */ /* 0x000fce0007ffe0ff */
.L_x_38:
[----:B------:R-:W-:Y:S05]  /*5e10*/  BSYNC.RECONVERGENT B0 ;  /* 0x0000000000007941 */ /* 0x000fea0003800200 */
.L_x_37:
        /* <DEDUP_REMOVED lines=11> */
[--C-:B0-----:R-:W-:Y:S01]  /*5ed0*/  IMAD.MOV.U32 R128, RZ, RZ, R171.reuse ;  /* 0x000000ffff807224 */ /* 0x101fe200078e00ab */
[----:B------:R-:W-:Y:S01]  /*5ee0*/  SHF.R.U32.HI R156, RZ, 0x10, R171 ;  /* 0x00000010ff9c7819 */ /* 0x000fe200000116ab */
[--C-:B-12---:R-:W-:Y:S01]  /*5ef0*/  FFMA.FTZ R127, R187, R174, R175.reuse ;  /* 0x000000aebb7f7223 */ /* 0x106fe200000100af */
[----:B------:R-:W-:Y:S01]  /*5f00*/  MOV R124, R170 ;  /* 0x000000aa007c7202 */ /* 0x000fe20000000f00 */
[-C--:B------:R-:W-:Y:S01]  /*5f10*/  FFMA.FTZ R130, R188, R174.reuse, R175 ;  /* 0x000000aebc827223 */ /* 0x080fe200000100af */
[----:B------:R-:W-:Y:S01]  /*5f20*/  SHF.R.U64 R155, R170, 0x10, R171 ;  /* 0x00000010aa9b7819 */ /* 0x000fe200000012ab */
[-CC-:B------:R-:W-:Y:S01]  /*5f30*/  FFMA.FTZ R125, R185, R174.reuse, R175.reuse ;  /* 0x000000aeb97d7223 */ /* 0x180fe200000100af */
        /* <DEDUP_REMOVED lines=28> */
.L_x_53:
        /* <DEDUP_REMOVED lines=31> */
.L_x_52:
[----:B------:R-:W-:-:S04]  /*62f0*/  UISETP.NE.U32.AND UP2, UPT, UR6, URZ, UPT ;  /* 0x000000ff0600728c */ /* 0x000fc8000bf45070 */
[----:B------:R-:W-:-:S09]  /*6300*/  UISETP.NE.AND.EX UP2, UPT, UR7, URZ, UPT, UP2 ;  /* 0x000000ff0700728c */ /* 0x000fd2000bf45320 */
[----:B------:R-:W-:Y:S05]  /*6310*/  BRA.U !UP2, `(.L_x_55) ;  /* 0x000000010a7c7547 */ /* 0x000fea000b800000 */
[--C-:B0-----:R-:W-:Y:S01]  /*6320*/  IMAD.MOV.U32 R128, RZ, RZ, R171.reuse ;  /* 0x000000ffff807224 */ /* 0x101fe200078e00ab */
[----:B-12---:R-:W-:Y:S01]  /*6330*/  SHF.R.U64 R127, R170, 0x10, R171 ;  /* 0x00000010aa7f7819 */ /* 0x006fe200000012ab */
        /* <DEDUP_REMOVED lines=29> */
.L_x_55:
[----:B-12---:R-:W-:Y:S01]  /*6510*/  MOV R124, R170 ;  /* 0x000000aa007c7202 */ /* 0x006fe20000000f00 */
[-C--:B------:R-:W-:Y:S01]  /*6520*/  FFMA.FTZ R126, R186, R174.reuse, R175 ;  /* 0x000000aeba7e7223 */ /* 0x080fe200000100af */
[----:B0-----:R-:W-:Y:S01]  /*6530*/  SHF.R.U64 R128, R170, 0x10, R171 ;  /* 0x00000010aa807819 */ /* 0x001fe200000012ab */
[-CC-:B------:R-:W-:Y:S01]  /*6540*/  FFMA.FTZ R125, R185, R174.reuse, R175.reuse ;  /* 0x000000aeb97d7223 */ /* 0x180fe200000100af */
[----:B------:R-:W-:Y:S01]  /*6550*/  MOV R130, R171 ;  /* 0x000000ab00827202 */ /* 0x000fe20000000f00 */
[-C--:B------:R-:W-:Y:S01]  /*6560*/  FFMA.FTZ R131, R187, R174.reuse, R175 ;  /* 0x000000aebb837223 */ /* 0x080fe200000100af */
[----:B------:R-:W-:Y:S01]  /*6570*/  SHF.R.U32.HI R195, RZ, 0x10, R171 ;  /* 0x00000010ffc37819 */ /* 0x000fe200000116ab */
        /* <DEDUP_REMOVED lines=20> */
.L_x_51:
        /* <DEDUP_REMOVED lines=33> */
.L_x_57:
        /* <DEDUP_REMOVED lines=23> */
.L_x_56:
        /* <DEDUP_REMOVED lines=26> */
.L_x_58:
        /* <DEDUP_REMOVED lines=17> */
.L_x_54:
        /* <DEDUP_REMOVED lines=16> */
.L_x_59:
        /* <DEDUP_REMOVED lines=10> */
.L_x_60:
[----:B------:R-:W-:-:S07]  /*6e90*/  IADD3 R21, PT, PT, R21, 0x80, RZ ;  /* 0x0000008015157810 */ /* 0x000fce0007ffe0ff */
.L_x_50:
[----:B------:R-:W-:Y:S05]  /*6ea0*/  BSYNC.RECONVERGENT B0 ;  /* 0x0000000000007941 */ /* 0x000fea0003800200 */
.L_x_49:
        /* <DEDUP_REMOVED lines=11> */
[-CC-:B0-----:R-:W-:Y:S01]  /*6f60*/  FFMA.FTZ R128, R192, R174.reuse, R175.reuse ;  /* 0x000000aec0807223 */ /* 0x181fe200000100af */
[----:B-12---:R-:W-:Y:S01]  /*6f70*/  MOV R126, R173 ;  /* 0x000000ad007e7202 */ /* 0x006fe20000000f00 */
[----:B------:R-:W-:Y:S02]  /*6f80*/  IMAD.MOV.U32 R124, RZ, RZ, R172 ;  /* 0x000000ffff7c7224 */ /* 0x000fe400078e00ac */
[-CC-:B------:R-:W-:Y:S01]  /*6f90*/  FFMA.FTZ R125, R191, R174.reuse, R175.reuse ;  /* 0x000000aebf7d7223 */ /* 0x180fe200000100af */
[-C--:B------:R-:W-:Y:S01]  /*6fa0*/  FFMA.FTZ R127, R190, R174.reuse, R175 ;  /* 0x000000aebe7f7223 */ /* 0x080fe200000100af */
[----:B------:R-:W-:Y:S01]  /*6fb0*/  SHF.R.U64 R130, R172, 0x10, R173 ;  /* 0x00000010ac827819 */ /* 0x000fe200000012ad */
[----:B------:R-:W-:Y:S01]  /*6fc0*/  FFMA.FTZ R175, R193, R174, R175 ;  /* 0x000000aec1af7223 */ /* 0x000fe200000100af */
[----:B------:R-:W-:Y:S01]  /*6fd0*/  SHF.R.U32.HI R131, RZ, 0x10, R173 ;  /* 0x00000010ff837819 */ /* 0x000fe200000116ad */
[----:B------:R-:W-:Y:S01]  /*6fe0*/  FADD.FTZ R129, R189, -R128 ;  /* 0x80000080bd817221 */ /* 0x000fe20000010000 */
[----:B------:R-:W-:Y:S01]  /*6ff0*/  IMAD.U32 R128, R126, 0x10000, RZ ;  /* 0x000100007e807824 */ /* 0x000fe200078e00ff */
[----:B------:R-:W-:Y:S01]  /*7000*/  SHF.L.U32 R124, R124, 0x10, RZ ;  /* 0x000000107c7c7819 */ /* 0x000fe200000006ff */
[----:B------:R-:W-:Y:S01]  /*7010*/  FADD.FTZ R125, R4, -R125 ;  /* 0x8000007d047d7221 */ /* 0x000fe20000010000 */
[----:B------:R-:W-:Y:S01]  /*7020*/  SHF.L.U32 R131, R131, 0x10, RZ ;  /* 0x0000001083837819 */ /* 0x000fe200000006ff */
[----:B------:R-:W-:Y:S01]  /*7030*/  FADD.FTZ R175, R0, -R175 ;  /* 0x800000af00af7221 */ /* 0x000fe20000010000 */
[----:B------:R-:W-:Y:S01]  /*7040*/  SHF.L.U32 R126, R130, 0x10, RZ ;  /* 0x00000010827e7819 */ /* 0x000fe200000006ff */
[----:B------:R-:W-:Y:S01]  /*7050*/  FADD.FTZ R127, R2, -R127 ;  /* 0x8000007f027f7221 */ /* 0x000fe20000010000 */
[C---:B-----5:R-:W-:Y:S01]  /*7060*/  FFMA.FTZ R124, R22.reuse, R125, R124 ;  /* 0x0000007d167c7223 */ /* 0x060fe2000001007c */
[C---:B------:R-:W-:Y:S01]  /*7070*/  FFMA.FTZ R129, R22.reuse, R129, R131 ;  /* 0x0000008116817223 */ /* 0x040fe20000010083 */
[C---:B------:R-:W-:Y:S01]  /*7080*/  FFMA.FTZ R128, R22.reuse, R175, R128 ;  /* 0x000000af16807223 */ /* 0x040fe20000010080 */
[----:B------:R-:W-:-:S04]  /*7090*/  FFMA.FTZ R127, R22, R127, R126 ;  /* 0x0000007f167f7223 */ /* 0x000fc8000001007e */
[----:B------:R-:W-:Y:S02]  /*70a0*/  F2FP.BF16.F32.PACK_AB R128, R129, R128 ;  /* 0x000000808180723e */ /* 0x000fe400000010ff */
[----:B------:R-:W-:Y:S02]  /*70b0*/  F2FP.BF16.F32.PACK_AB R127, R127, R124 ;  /* 0x0000007c7f7f723e */ /* 0x000fe400000010ff */
[C---:B------:R-:W-:Y:S02]  /*70c0*/  PRMT R129, R128.reuse, 0x7632, R129 ;  /* 0x0000763280817816 */ /* 0x040fe40000000081 */
[----:B------:R-:W-:Y:S02]  /*70d0*/  PRMT R126, R128, 0x7610, R126 ;  /* 0x00007610807e7816 */ /* 0x000fe4000000007e */
[----:B------:R-:W-:Y:S02]  /*70e0*/  PRMT R22, R127, 0x7632, R22 ;  /* 0x000076327f167816 */ /* 0x000fe40000000016 */
[----:B------:R-:W-:-:S02]  /*70f0*/  PRMT R153, R129, 0x7610, R153 ;  /* 0x0000761081997816 */ /* 0x000fc40000000099 */
[----:B------:R-:W-:Y:S02]  /*7100*/  PRMT R156, R126, 0x7610, R156 ;  /* 0x000076107e9c7816 */ /* 0x000fe4000000009c */
[----:B------:R-:W-:Y:S02]  /*7110*/  PRMT R155, R22, 0x7610, R155 ;  /* 0x00007610169b7816 */ /* 0x000fe4000000009b */
[----:B------:R-:W-:Y:S02]  /*7120*/  PRMT R157, R127, 0x7610, R157 ;  /* 0x000076107f9d7816 */ /* 0x000fe4000000009d */
[----:B------:R-:W-:Y:S02]  /*7130*/  PRMT R158, R129, 0x7610, R158 ;  /* 0x00007610819e7816 */ /* 0x000fe4000000009e */
[----:B------:R-:W-:Y:S02]  /*7140*/  PRMT R159, R126, 0x7610, R159 ;  /* 0x000076107e9f7816 */ /* 0x000fe4000000009f */
[----:B------:R-:W-:-:S02]  /*7150*/  PRMT R160, R22, 0x7610, R160 ;  /* 0x0000761016a07816 */ /* 0x000fc400000000a0 */
[----:B------:R-:W-:Y:S01]  /*7160*/  PRMT R161, R127, 0x7610, R161 ;  /* 0x000076107fa17816 */ /* 0x000fe200000000a1 */
[----:B------:R-:W-:Y:S06]  /*7170*/  BRA `(.L_x_66) ;  /* 0x0000000800f07947 */ /* 0x000fec0003800000 */
.L_x_65:
[-CC-:B-12---:R-:W-:Y:S01]  /*7180*/  FFMA.FTZ R125, R191, R174.reuse, R175.reuse ;  /* 0x000000aebf7d7223 */ /* 0x186fe200000100af */
[-CC-:B------:R-:W-:Y:S01]  /*7190*/  FFMA.FTZ R127, R190, R174.reuse, R175.reuse ;  /* 0x000000aebe7f7223 */ /* 0x180fe200000100af */
[--C-:B0-----:R-:W-:Y:S01]  /*71a0*/  FFMA.FTZ R130, R192, R174, R175.reuse ;  /* 0x000000aec0827223 */ /* 0x101fe200000100af */
[----:B------:R-:W-:Y:S01]  /*71b0*/  MOV R124, R172 ;  /* 0x000000ac007c7202 */ /* 0x000fe20000000f00 */
[----:B------:R-:W-:Y:S01]  /*71c0*/  FFMA.FTZ R175, R193, R174, R175 ;  /* 0x000000aec1af7223 */ /* 0x000fe200000100af */
[----:B------:R-:W-:Y:S01]  /*71d0*/  SHF.R.U64 R126, R172, 0x10, R173 ;  /* 0x00000010ac7e7819 */ /* 0x000fe200000012ad */
[----:B------:R-:W-:Y:S01]  /*71e0*/  FADD.FTZ R125, R4, -R125 ;  /* 0x8000007d047d7221 */ /* 0x000fe20000010000 */
[----:B------:R-:W-:Y:S01]  /*71f0*/  SHF.R.U32.HI R131, RZ, 0x10, R173 ;  /* 0x00000010ff837819 */ /* 0x000fe200000116ad */
[----:B------:R-:W-:Y:S01]  /*7200*/  IMAD.U32 R124, R124, 0x10000, RZ ;  /* 0x000100007c7c7824 */ /* 0x000fe200078e00ff */
[----:B------:R-:W-:Y:S01]  /*7210*/  MOV R128, R173 ;  /* 0x000000ad00807202 */ /* 0x000fe20000000f00 */
[----:B------:R-:W-:Y:S01]  /*7220*/  FADD.FTZ R129, R189, -R130 ;  /* 0x80000082bd817221 */ /* 0x000fe20000010000 */
[----:B------:R-:W-:Y:S01]  /*7230*/  SHF.L.U32 R131, R131, 0x10, RZ ;  /* 0x0000001083837819 */ /* 0x000fe200000006ff */
[----:B------:R-:W-:Y:S01]  /*7240*/  FADD.FTZ R175, R0, -R175 ;  /* 0x800000af00af7221 */ /* 0x000fe20000010000 */
[----:B------:R-:W-:Y:S01]  /*7250*/  SHF.L.U32 R128, R128, 0x10, RZ ;  /* 0x0000001080807819 */ /* 0x000fe200000006ff */
[----:B------:R-:W-:Y:S01]  /*7260*/  FADD.FTZ R127, R2, -R127 ;  /* 0x8000007f027f7221 */ /* 0x000fe20000010000 */
[----:B------:R-:W-:Y:S01]  /*7270*/  SHF.L.U32 R126, R126, 0x10, RZ ;  /* 0x000000107e7e7819 */ /* 0x000fe200000006ff */
[C---:B-----5:R-:W-:Y:S01]  /*7280*/  FFMA.FTZ R129, R22.reuse, R129, R131 ;  /* 0x0000008116817223 */ /* 0x060fe20000010083 */
[C---:B------:R-:W-:Y:S01]  /*7290*/  FFMA.FTZ R124, R22.reuse, R125, R124 ;  /* 0x0000007d167c7223 */ /* 0x040fe2000001007c */
[----:B------:R-:W-:-:S02]  /*72a0*/  FFMA.FTZ R128, R22, R175, R128 ;  /* 0x000000af16807223 */ /* 0x000fc40000010080 */
[----:B------:R-:W-:-:S03]  /*72b0*/  FFMA.FTZ R127, R22, R127, R126 ;  /* 0x0000007f167f7223 */ /* 0x000fc6000001007e */
        /* <DEDUP_REMOVED lines=8> */
[----:B------:R-:W-:Y:S01]  /*7340*/  PRMT R161, R127, 0x7610, R161 ;  /* 0x000076107fa17816 */ /* 0x000fe200000000a1 */
[----:B------:R-:W-:Y:S06]  /*7350*/  BRA `(.L_x_66) ;  /* 0x0000000800787947 */ /* 0x000fec0003800000 */
.L_x_64:
[----:B------:R-:W-:-:S04]  /*7360*/  UISETP.NE.U32.AND UP2, UPT, UR6, URZ, UPT ;  /* 0x000000ff0600728c */ /* 0x000fc8000bf45070 */
[----:B------:R-:W-:-:S09]  /*7370*/  UISETP.NE.AND.EX UP2, UPT, UR7, URZ, UPT, UP2 ;  /* 0x000000ff0700728c */ /* 0x000fd2000bf45320 */
[----:B------:R-:W-:Y:S05]  /*7380*/  BRA.U !UP2, `(.L_x_67) ;  /* 0x000000010a787547 */ /* 0x000fea000b800000 */
[----:B-12---:R-:W-:Y:S02]  /*7390*/  IMAD.MOV.U32 R124, RZ, RZ, R172 ;  /* 0x000000ffff7c7224 */ /* 0x006fe400078e00ac */
[-CC-:B------:R-:W-:Y:S01]  /*73a0*/  FFMA.FTZ R125, R191, R174.reuse, R175.reuse ;  /* 0x000000aebf7d7223 */ /* 0x180fe200000100af */
[-CC-:B------:R-:W-:Y:S01]  /*73b0*/  FFMA.FTZ R127, R190, R174.reuse, R175.reuse ;  /* 0x000000aebe7f7223 */ /* 0x180fe200000100af */
[-C--:B0-----:R-:W-:Y:S01]  /*73c0*/  FFMA.FTZ R130, R192, R174.reuse, R175 ;  /* 0x000000aec0827223 */ /* 0x081fe200000100af */
[----:B------:R-:W-:Y:S01]  /*73d0*/  SHF.R.U64 R126, R172, 0x10, R173 ;  /* 0x00000010ac7e7819 */ /* 0x000fe200000012ad */
[----:B------:R-:W-:Y:S01]  /*73e0*/  FFMA.FTZ R175, R193, R174, R175 ;  /* 0x000000aec1af7223 */ /* 0x000fe200000100af */
[----:B------:R-:W-:Y:S01]  /*73f0*/  SHF.R.U32.HI R131, RZ, 0x10, R173 ;  /* 0x00000010ff837819 */ /* 0x000fe200000116ad */
[----:B------:R-:W-:Y:S01]  /*7400*/  FADD.FTZ R125, R4, -R125 ;  /* 0x8000007d047d7221 */ /* 0x000fe20000010000 */
[----:B------:R-:W-:Y:S01]  /*7410*/  MOV R128, R173 ;  /* 0x000000ad00807202 */ /* 0x000fe20000000f00 */
[----:B------:R-:W-:Y:S01]  /*7420*/  FADD.FTZ R129, R189, -R130 ;  /* 0x80000082bd817221 */ /* 0x000fe20000010000 */
[----:B------:R-:W-:Y:S01]  /*7430*/  SHF.L.U32 R124, R124, 0x10, RZ ;  /* 0x000000107c7c7819 */ /* 0x000fe200000006ff */
        /* <DEDUP_REMOVED lines=19> */
.L_x_67:
[-CC-:B-12---:R-:W-:Y:S01]  /*7570*/  FFMA.FTZ R125, R191, R174.reuse, R175.reuse ;  /* 0x000000aebf7d7223 */ /* 0x186fe200000100af */
[-CC-:B0-----:R-:W-:Y:S01]  /*7580*/  FFMA.FTZ R129, R190, R174.reuse, R175.reuse ;  /* 0x000000aebe817223 */ /* 0x181fe200000100af */
[--C-:B------:R-:W-:Y:S01]  /*7590*/  FFMA.FTZ R130, R192, R174, R175.reuse ;  /* 0x000000aec0827223 */ /* 0x100fe200000100af */
        /* <DEDUP_REMOVED lines=16> */
[----:B------:R-:W-:Y:S02]  /*76a0*/  FFMA.FTZ R124, R22, R175, R124 ;  /* 0x000000af167c7223 */ /* 0x000fe4000001007c */
[----:B------:R-:W-:-:S03]  /*76b0*/  F2FP.BF16.F32.PACK_AB R125, R126, R125 ;  /* 0x0000007d7e7d723e */ /* 0x000fc600000010ff */
[----:B------:R-:W-:Y:S02]  /*76c0*/  F2FP.BF16.F32.PACK_AB R124, R131, R124 ;  /* 0x0000007c837c723e */ /* 0x000fe400000010ff */
[C---:B------:R-:W-:Y:S02]  /*76d0*/  PRMT R22, R125.reuse, 0x7632, R22 ;  /* 0x000076327d167816 */ /* 0x040fe40000000016 */
[----:B------:R-:W-:Y:S02]  /*76e0*/  PRMT R127, R125, 0x7610, R127 ;  /* 0x000076107d7f7816 */ /* 0x000fe4000000007f */
[C---:B------:R-:W-:Y:S02]  /*76f0*/  PRMT R129, R124.reuse, 0x7632, R129 ;  /* 0x000076327c817816 */ /* 0x040fe40000000081 */
[----:B------:R-:W-:Y:S01]  /*7700*/  PRMT R126, R124, 0x7610, R126 ;  /* 0x000076107c7e7816 */ /* 0x000fe2000000007e */
[----:B------:R-:W-:Y:S06]  /*7710*/  BRA `(.L_x_66) ;  /* 0x0000000400887947 */ /* 0x000fec0003800000 */
.L_x_63:
        /* <DEDUP_REMOVED lines=20> */
[----:B------:R-:W-:Y:S02]  /*7860*/  PRMT R129, R126, 0x7632, R129 ;  /* 0x000076327e817816 */ /* 0x000fe40000000081 */
[C---:B------:R-:W-:Y:S02]  /*7870*/  PRMT R22, R124.reuse, 0x7632, R22 ;  /* 0x000076327c167816 */ /* 0x040fe40000000016 */
        /* <DEDUP_REMOVED lines=10> */
.L_x_69:
        /* <DEDUP_REMOVED lines=23> */
.L_x_68:
        /* <DEDUP_REMOVED lines=26> */
.L_x_70:
[-CC-:B-12---:R-:W-:Y:S01]  /*7c30*/  FFMA.FTZ R125, R191, R174.reuse, R175.reuse ;  /* 0x000000aebf7d7223 */ /* 0x186fe200000100af */
[-CC-:B------:R-:W-:Y:S01]  /*7c40*/  FFMA.FTZ R127, R190, R174.reuse, R175.reuse ;  /* 0x000000aebe7f7223 */ /* 0x180fe200000100af */
[-CC-:B------:R-:W-:Y:S01]  /*7c50*/  FFMA.FTZ R124, R192, R174.reuse, R175.reuse ;  /* 0x000000aec07c7223 */ /* 0x180fe200000100af */
[----:B------:R-:W-:Y:S01]  /*7c60*/  FFMA.FTZ R175, R193, R174, R175 ;  /* 0x000000aec1af7223 */ /* 0x000fe200000100af */
[----:B------:R-:W-:Y:S01]  /*7c70*/  FADD.FTZ R125, R4, -R125 ;  /* 0x8000007d047d7221 */ /* 0x000fe20000010000 */
[----:B------:R-:W-:Y:S01]  /*7c80*/  FADD.FTZ R127, R2, -R127 ;  /* 0x8000007f027f7221 */ /* 0x000fe20000010000 */
[----:B0-----:R-:W-:Y:S01]  /*7c90*/  FADD.FTZ R129, R189, -R124 ;  /* 0x8000007cbd817221 */ /* 0x001fe20000010000 */
        /* <DEDUP_REMOVED lines=10> */
.L_x_66:
        /* <DEDUP_REMOVED lines=16> */
.L_x_71:
[----:B------:R3:W-:Y:S01]  /*7e40*/  STG.E.64 desc[UR12][R130.64], R128 ;  /* 0x0000008082007986 */ /* 0x0007e2000c101b0c */
[----:B------:R-:W-:Y:S05]  /*7e50*/  BRA.U !UP2, `(.L_x_62) ;  /* 0x000000010a207547 */ /* 0x000fea000b800000 */
[----:B0-----:R-:W0:Y:S01]  /*7e60*/  LDC.64 R126, c[0x0][0x470] ;  /* 0x00011c00ff7e7b82 */ /* 0x001e220000000a00 */
[----:B------:R-:W-:Y:S02]  /*7e70*/  LOP3.LUT R124, R155, 0xffff, RZ, 0xc0, !PT ;  /* 0x0000ffff9b7c7812 */ /* 0x000fe400078ec0ff */
[----:B---3--:R-:W-:-:S03]  /*7e80*/  PRMT R129, R156, 0x5410, R153 ;  /* 0x000054109c817816 */ /* 0x008fc60000000099 */
[----:B------:R-:W-:-:S05]  /*7e90*/  IMAD.WIDE.U32 R124, R124, 0x10000, RZ ;  /* 0x000100007c7c7825 */ /* 0x000fca00078e00ff */
[----:B------:R-:W-:Y:S02]  /*7ea0*/  LOP3.LUT R125, R129, R125, RZ, 0xfc, !PT ;  /* 0x0000007d817d7212 */ /* 0x000fe400078efcff */
[----:B------:R-:W-:Y:S01]  /*7eb0*/  LOP3.LUT R124, R124, 0xffff, R157, 0xf8, !PT ;  /* 0x0000ffff7c7c7812 */ /* 0x000fe200078ef89d */
[----:B0-----:R-:W-:-:S05]  /*7ec0*/  IMAD.WIDE.U32 R126, R21, 0x8, R126 ;  /* 0x00000008157e7825 */ /* 0x001fca00078e007e */
[----:B------:R4:W-:Y:S02]  /*7ed0*/  STG.E.64 desc[UR12][R126.64], R124 ;  /* 0x0000007c7e007986 */ /* 0x0009e4000c101b0c */
.L_x_62:
[----:B------:R-:W-:Y:S05]  /*7ee0*/  BSYNC.RECONVERGENT B0 ;  /* 0x0000000000007941 */ /* 0x000fea0003800200 */
.L_x_61:
[----:B------:R-:W-:Y:S01]  /*7ef0*/  UPLOP3.LUT UP1, UPT, UPT, UPT, UP1, 0x40, 0x4 ;  /* 0x000000000004789c */ /* 0x000fe20003f2e810 */
[----:B------:R-:W-:Y:S10]  /*7f00*/  @!P6 BRA `(.L_x_72) ;  /* 0xffffff8c001ce947 */ /* 0x000ff4000383ffff */
.L_x_0:
[----:B------:R-:W0:Y:S01]  /*7f10*/  S2UR UR4, SR_CTAID.X ;  /* 0x00000000000479c3 */ /* 0x000e220000002500 */
[----:B------:R-:W-:Y:S01]  /*7f20*/  BSSY.RECONVERGENT B0, `(.L_x_73) ;  /* 0x0000011000007945 */ /* 0x000fe20003800200 */
[----:B0-----:R-:W-:-:S05]  /*7f30*/  IMAD R3, R154, UR4, RZ ;  /* 0x000000049a037c24 */ /* 0x001fca000f8e02ff */
[----:B-----5:R-:W-:Y:S01]  /*7f40*/  LEA.HI R11, R3, R194, RZ, 0x1e ;  /* 0x000000c2030b7211 */ /* 0x020fe200078ff0ff */
[----:B------:R-:W-:Y:S06]  /*7f50*/  @!P0 BRA `(.L_x_74) ;  /* 0x0000000000348947 */ /* 0x000fec0003800000 */
[----:B------:R-:W0:Y:S08]  /*7f60*/  LDC.64 R2, c[0x0][0x440] ;  /* 0x00011000ff027b82 */ /* 0x000e300000000a00 */
[----:B------:R-:W5:Y:S08]  /*7f70*/  LDC.64 R4, c[0x0][0x448] ;  /* 0x00011200ff047b82 */ /* 0x000f700000000a00 */
[----:B------:R-:W1:Y:S08]  /*7f80*/  LDC.64 R6, c[0x0][0x450] ;  /* 0x00011400ff067b82 */ /* 0x000e700000000a00 */
[----:B------:R-:W2:Y:S01]  /*7f90*/  LDC.64 R8, c[0x0][0x458] ;  /* 0x00011600ff087b82 */ /* 0x000ea20000000a00 */
[----:B0-----:R-:W-:-:S05]  /*7fa0*/  IMAD.WIDE.U32 R2, R11, 0x10, R2 ;  /* 0x000000100b027825 */ /* 0x001fca00078e0002 */
[----:B------:R0:W-:Y:S01]  /*7fb0*/  STG.E.128 desc[UR12][R2.64], R100 ;  /* 0x0000006402007986 */ /* 0x0001e2000c101d0c */
[----:B-----5:R-:W-:-:S05]  /*7fc0*/  IMAD.WIDE.U32 R4, R11, 0x10, R4 ;  /* 0x000000100b047825 */ /* 0x020fca00078e0004 */
[----:B------:R0:W-:Y:S01]  /*7fd0*/  STG.E.128 desc[UR12][R4.64], R120 ;  /* 0x0000007804007986 */ /* 0x0001e2000c101d0c */
[----:B-1----:R-:W-:-:S05]  /*7fe0*/  IMAD.WIDE.U32 R6, R11, 0x10, R6 ;  /* 0x000000100b067825 */ /* 0x002fca00078e0006 */
[----:B------:R0:W-:Y:S01]  /*7ff0*/  STG.E.128 desc[UR12][R6.64], R60 ;  /* 0x0000003c06007986 */ /* 0x0001e2000c101d0c */
[----:B--2---:R-:W-:-:S04]  /*8000*/  IMAD.WIDE.U32 R8, R11, 0x10, R8 ;  /* 0x000000100b087825 */ /* 0x004fc800078e0008 */
[----:B------:R-:W-:Y:S01]  /*8010*/  VIADD R11, R11, 0x80 ;  /* 0x000000800b0b7836 */ /* 0x000fe20000000000 */
[----:B------:R0:W-:Y:S06]  /*8020*/  STG.E.128 desc[UR12][R8.64], R80 ;  /* 0x0000005008007986 */ /* 0x0001ec000c101d0c */
.L_x_74:
[----:B------:R-:W-:Y:S05]  /*8030*/  BSYNC.RECONVERGENT B0 ;  /* 0x0000000000007941 */ /* 0x000fea0003800200 */
.L_x_73:
[----:B------:R-:W-:Y:S04]  /*8040*/  BSSY.RECONVERGENT B0, `(.L_x_75) ;  /* 0x000000f000007945 */ /* 0x000fe80003800200 */
[----:B------:R-:W-:Y:S05]  /*8050*/  @!P1 BRA `(.L_x_76) ;  /* 0x0000000000349947 */ /* 0x000fea0003800000 */
[----:B0-----:R-:W0:Y:S08]  /*8060*/  LDC.64 R2, c[0x0][0x440] ;  /* 0x00011000ff027b82 */ /* 0x001e300000000a00 */
        /* <DEDUP_REMOVED lines=9> */
[C---:B--2---:R-:W-:Y:S01]  /*8100*/  IMAD.WIDE.U32 R8, R11.reuse, 0x10, R8 ;  /* 0x000000100b087825 */ /* 0x044fe200078e0008 */
[----:B------:R-:W-:-:S04]  /*8110*/  IADD3 R11, PT, PT, R11, 0x80, RZ ;  /* 0x000000800b0b7810 */ /* 0x000fc80007ffe0ff */
[----:B------:R0:W-:Y:S03]  /*8120*/  STG.E.128 desc[UR12][R8.64], R76 ;  /* 0x0000004c08007986 */ /* 0x0001e6000c101d0c */
.L_x_76:
[----:B------:R-:W-:Y:S05]  /*8130*/  BSYNC.RECONVERGENT B0 ;  /* 0x0000000000007941 */ /* 0x000fea0003800200 */
.L_x_75:
        /* <DEDUP_REMOVED lines=15> */
.L_x_78:
[----:B------:R-:W-:Y:S05]  /*8230*/  BSYNC.RECONVERGENT B0 ;  /* 0x0000000000007941 */ /* 0x000fea0003800200 */
.L_x_77:
        /* <DEDUP_REMOVED lines=15> */
.L_x_80:
[----:B------:R-:W-:Y:S05]  /*8330*/  BSYNC.RECONVERGENT B0 ;  /* 0x0000000000007941 */ /* 0x000fea0003800200 */
.L_x_79:
[----:B------:R-:W-:Y:S05]  /*8340*/  @!P4 EXIT ;  /* 0x000000000000c94d */ /* 0x000fea0003800000 */
[----:B0-----:R-:W0:Y:S08]  /*8350*/  LDC.64 R2, c[0x0][0x440] ;  /* 0x00011000ff027b82 */ /* 0x001e300000000a00 */
[----:B------:R-:W5:Y:S08]  /*8360*/  LDC.64 R4, c[0x0][0x448] ;  /* 0x00011200ff047b82 */ /* 0x000f700000000a00 */
[----:B------:R-:W1:Y:S08]  /*8370*/  LDC.64 R6, c[0x0][0x450] ;  /* 0x00011400ff067b82 */ /* 0x000e700000000a00 */
[----:B------:R-:W2:Y:S01]  /*8380*/  LDC.64 R8, c[0x0][0x458] ;  /* 0x00011600ff087b82 */ /* 0x000ea20000000a00 */
[----:B0-----:R-:W-:-:S05]  /*8390*/  IMAD.WIDE.U32 R2, R11, 0x10, R2 ;  /* 0x000000100b027825 */ /* 0x001fca00078e0002 */
[----:B------:R-:W-:Y:S01]  /*83a0*/  STG.E.128 desc[UR12][R2.64], R84 ;  /* 0x0000005402007986 */ /* 0x000fe2000c101d0c */
[----:B-----5:R-:W-:-:S05]  /*83b0*/  IMAD.WIDE.U32 R4, R11, 0x10, R4 ;  /* 0x000000100b047825 */ /* 0x020fca00078e0004 */
[----:B------:R-:W-:Y:S01]  /*83c0*/  STG.E.128 desc[UR12][R4.64], R104 ;  /* 0x0000006804007986 */ /* 0x000fe2000c101d0c */
[----:B-1----:R-:W-:-:S05]  /*83d0*/  IMAD.WIDE.U32 R6, R11, 0x10, R6 ;  /* 0x000000100b067825 */ /* 0x002fca00078e0006 */
[----:B------:R-:W-:Y:S01]  /*83e0*/  STG.E.128 desc[UR12][R6.64], R44 ;  /* 0x0000002c06007986 */ /* 0x000fe2000c101d0c */
[----:B--2---:R-:W-:-:S05]  /*83f0*/  IMAD.WIDE.U32 R8, R11, 0x10, R8 ;  /* 0x000000100b087825 */ /* 0x004fca00078e0008 */
[----:B------:R-:W-:Y:S01]  /*8400*/  STG.E.128 desc[UR12][R8.64], R64 ;  /* 0x0000004008007986 */ /* 0x000fe2000c101d0c */
[----:B------:R-:W-:Y:S05]  /*8410*/  EXIT ;  /* 0x000000000000794d */ /* 0x000fea0003800000 */
.L_x_81:
[----:B------:R-:W-:-:S00]  /*8420*/  BRA `(.L_x_81) ;  /* 0xfffffffc00fc7947 */ /* 0x000fc0000383ffff */
[----:B------:R-:W-:-:S00]  /*8430*/  NOP ;  /* 0x0000000000007918 */ /* 0x000fc00000000000 */
        /* <DEDUP_REMOVED lines=12> */
.L_x_5372:


//--------------------- .text._ZN10layer_norm31ln_parallel_residual_bwd_kernelINS_13Kernel_traitsI13__nv_bfloat16S2_S2_S2_fjLj2560ELj1ELj1ELj4ELj8ENS_18Kernel_traits_baseILj2560ES2_S2_S2_S2_fjLj128EEEEELb0ELb0ELb1EEEvNS_9BwdParamsE --------------------------
	.section	.text._ZN10layer_norm31ln_parallel_residual_bwd_kernelINS_13Kernel_traitsI13__nv_bfloat16S2_S2_S2_fjLj2560ELj1ELj1ELj4ELj8ENS_18Kernel_traits_baseILj2560ES2_S2_S2_S2_fjLj128EEEEELb0ELb0ELb1EEEvNS_9BwdParamsE,"ax",@progbits
	.align	128
        .global         _ZN10layer_norm31ln_parallel_residual_bwd_kernelINS_13Kernel_traitsI13__nv_bfloat16S2_S2_S2_fjLj2560ELj1ELj1ELj4ELj8ENS_18Kernel_traits_baseILj2560ES2_S2_S2_S2_fjLj128EEEEELb0ELb0ELb1EEEvNS_9BwdParamsE
        .type           _ZN10layer_norm31ln_parallel_residual_bwd_kernelINS_13Kernel_traitsI13__nv_bfloat16S2_S2_S2_fjLj2560ELj1ELj1ELj4ELj8ENS_18Kernel_traits_baseILj2560ES2_S2_S2_S2_fjLj128EEEEELb0ELb0ELb1EEEvNS_9BwdParamsE,@function
        .size           _ZN10layer_norm31ln_parallel_residual_bwd_kernelINS_13Kernel_traitsI13__nv_bfloat16S2_S2_S2_fjLj2560ELj1ELj1ELj4ELj8ENS_18Kernel_traits_baseILj2560ES2_S2_S2_S2_fjLj128EEEEELb0ELb0ELb1EEEvNS_9BwdParamsE,(.L_x_5373 - _ZN10layer_norm31ln_parallel_residual_bwd_kernelINS_13Kernel_traitsI13__nv_bfloat16S2_S2_S2_fjLj2560ELj1ELj1ELj4ELj8ENS_18Kernel_traits_baseILj2560ES2_S2_S2_S2_fjLj128EEEEELb0ELb0ELb1EEEvNS_9BwdParamsE)
        .other          _ZN10layer_norm31ln_parallel_residual_bwd_kernelINS_13Kernel_traitsI13__nv_bfloat16S2_S2_S2_fjLj2560ELj1ELj1ELj4ELj8ENS_18Kernel_traits_baseILj2560ES2_S2_S2_S2_fjLj128EEEEELb0ELb0ELb1EEEvNS_9BwdParamsE,@"STO_CUDA_ENTRY STV_DEFAULT"
_ZN10layer_norm31ln_parallel_residual_bwd_kernelINS_13Kernel_traitsI13__nv_bfloat16S2_S2_S2_fjLj2560ELj1ELj1ELj4ELj8ENS_18Kernel_traits_baseILj2560ES2_S2_S2_S2_fjLj128EEEEELb0ELb0ELb1EEEvNS_9BwdParamsE:
.text._ZN10layer_norm31ln_parallel_residual_bwd_kernelINS_13Kernel_traitsI13__nv_bfloat16S2_S2_S2_fjLj2560ELj1ELj1ELj4ELj8ENS_18Kernel_traits_baseILj2560ES2_S2_S2_S2_fjLj128EEEEELb0ELb0ELb1EEEvNS_9BwdParamsE:
[----:B------:R-:W-:Y:S08]  /*0000*/  LDC R1, c[0x0][0x37c] ;  /* 0x0000df00ff017b82 */ /* 0x000ff00000000800 */
[----:B------:R-:W0:Y:S01]  /*0010*/  S2UR UR4, SR_CTAID.X ;  /* 0x00000000000479c3 */ /* 0x000e220000002500 */
[----:B------:R-:W0:Y:S01]  /*0020*/  LDCU UR5, c[0x0][0x384] ;  /* 0x00007080ff0577ac */ /* 0x000e220008000800 */
[----:B------:R-:W1:Y:S01]  /*0030*/  S2R R126, SR_TID.X ;  /* 0x00000000007e7919 */ /* 0x000e620000002100 */
        /* <DEDUP_REMOVED lines=20> */
[----:B------:R-:W-:Y:S01]  /*0180*/  CS2R R34, SRZ ;  /* 0x0000000000227805 */ /* 0x000fe2000001ff00 */
[----:B0-----:R-:W-:Y:S01]  /*0190*/  UISETP.GE.AND UP0, UPT, UR4, UR5, UPT ;  /* 0x000000050400728c */ /* 0x001fe2000bf06270 */
        /* <DEDUP_REMOVED lines=18> */
[----:B------:R-:W-:Y:S01]  /*02c0*/  CS2R R56, SRZ ;  /* 0x0000000000387805 */ /* 0x000fe2000001ff00 */
[----:B------:R-:W0:Y:S01]  /*02d0*/  LDCU.64 UR8, c[0x0][0x358] ;  /* 0x00006b00ff0877ac */ /* 0x000e220008000a00 */
[----:B-1----:R-:W-:Y:S05]  /*02e0*/  BRA.U UP0, `(.L_x_82) ;  /* 0x0000007500987547 */ /* 0x002fea000b800000 */
[----:B------:R-:W1:Y:S08]  /*02f0*/  LDC.64 R4, c[0x0][0x3d8] ;  /* 0x0000f600ff047b82 */ /* 0x000e700000000a00 */
[----:B------:R-:W2:Y:S01]  /*0300*/  LDC.64 R2, c[0x0][0x3d0] ;  /* 0x0000f400ff027b82 */ /* 0x000ea20000000a00 */
[----:B------:R-:W-:Y:S01]  /*0310*/  HFMA2 R0, -RZ, RZ, 0, 0 ;  /* 0x00000000ff007431 */ /* 0x000fe200000001ff */
[----:B------:R-:W-:-:S02]  /*0320*/  MOV R157, UR4 ;  /* 0x00000004009d7c02 */ /* 0x000fc40008000f00 */
        /* <DEDUP_REMOVED lines=13> */
[----:B-1----:R-:W-:Y:S01]  /*0400*/  IMAD.WIDE.U32 R4, R126, 0x8, R4 ;  /* 0x000000087e047825 */ /* 0x002fe200078e0004 */
[----:B------:R-:W-:Y:S02]  /*0410*/  CS2R R30, SRZ ;  /* 0x00000000001e7805 */ /* 0x000fe4000001ff00 */
[----:B------:R-:W-:Y:S02]  /*0420*/  CS2R R28, SRZ ;  /* 0x00000000001c7805 */ /* 0x000fe4000001ff00 */
[----:B------:R-:W-:Y:S02]  /*0430*/  CS2R R26, SRZ ;  /* 0x00000000001a7805 */ /* 0x000fe4000001ff00 */
[----:B------:R-:W-:Y:S01]  /*0440*/  CS2R R50, SRZ ;  /* 0x0000000000327805 */ /* 0x000fe2000001ff00 */
[----:B0-----:R-:W3:Y:S01]  /*0450*/  LDG.E.64 R6, desc[UR8][R4.64+0x1000] ;  /* 0x0010000804067981 */ /* 0x001ee2000c1e1b00 */
[----:B------:R-:W-:-:S02]  /*0460*/  CS2R R54, SRZ ;  /* 0x0000000000367805 */ /* 0x000fc4000001ff00 */
[----:B------:R-:W-:Y:S01]  /*0470*/  CS2R R76, SRZ ;  /* 0x00000000004c7805 */ /* 0x000fe2000001ff00 */
[----:B--2---:R-:W-:Y:S01]  /*0480*/  IMAD.WIDE.U32 R2, R126, 0x8, R2 ;  /* 0x000000087e027825 */ /* 0x004fe200078e0002 */
[----:B------:R-:W2:Y:S01]  /*0490*/  LDG.E.64 R10, desc[UR8][R4.64+0xc00] ;  /* 0x000c0008040a7981 */ /* 0x000ea2000c1e1b00 */
[----:B------:R-:W-:Y:S02]  /*04a0*/  CS2R R74, SRZ ;  /* 0x00000000004a7805 */ /* 0x000fe4000001ff00 */
[----:B------:R-:W-:Y:S02]  /*04b0*/  CS2R R72, SRZ ;  /* 0x0000000000487805 */ /* 0x000fe4000001ff00 */
[----:B------:R-:W-:Y:S01]  /*04c0*/  CS2R R70, SRZ ;  /* 0x0000000000467805 */ /* 0x000fe2000001ff00 */
[----:B------:R-:W4:Y:S01]  /*04d0*/  LDG.E.64 R14, desc[UR8][R4.64+0x800] ;  /* 0x00080008040e7981 */ /* 0x000f22000c1e1b00 */
[----:B------:R-:W-:Y:S02]  /*04e0*/  CS2R R68, SRZ ;  /* 0x0000000000447805 */ /* 0x000fe4000001ff00 */
[----:B------:R-:W-:-:S02]  /*04f0*/  CS2R R78, SRZ ;  /* 0x00000000004e7805 */ /* 0x000fc4000001ff00 */
[----:B------:R-:W-:Y:S01]  /*0500*/  CS2R R82, SRZ ;  /* 0x0000000000527805 */ /* 0x000fe2000001ff00 */
[----:B------:R-:W5:Y:S01]  /*0510*/  LDG.E.64 R18, desc[UR8][R4.64+0x400] ;  /* 0x0004000804127981 */ /* 0x000f62000c1e1b00 */
[----:B------:R-:W-:Y:S02]  /*0520*/  CS2R R62, SRZ ;  /* 0x00000000003e7805 */ /* 0x000fe4000001ff00 */
[----:B------:R-:W-:Y:S02]  /*0530*/  CS2R R60, SRZ ;  /* 0x00000000003c7805 */ /* 0x000fe4000001ff00 */
[----:B------:R-:W-:Y:S01]  /*0540*/  MOV R156, RZ ;  /* 0x000000ff009c7202 */ /* 0x000fe20000000f00 */
[----:B------:R0:W5:Y:S01]  /*0550*/  LDG.E.64 R22, desc[UR8][R4.64] ;  /* 0x0000000804167981 */ /* 0x000162000c1e1b00 */
[----:B------:R-:W-:Y:S01]  /*0560*/  UPLOP3.LUT UP1, UPT, UPT, UPT, UPT, 0x40, 0x4 ;  /* 0x000000000004789c */ /* 0x000fe20003f2e870 */
[----:B------:R-:W1:Y:S02]  /*0570*/  LDCU UR12, c[0x0][0x388] ;  /* 0x00007100ff0c77ac */ /* 0x000e640008000800 */
[----:B------:R-:W5:Y:S01]  /*0580*/  LDG.E.64 R8, desc[UR8][R2.64+0x1000] ;  /* 0x0010000802087981 */ /* 0x000f62000c1e1b00 */
[----:B------:R-:W1:Y:S03]  /*0590*/  LDCU.U8 UR7, c[0x0][0x410] ;  /* 0x00008200ff0777ac */ /* 0x000e660008000000 */
[----:B------:R-:W5:Y:S01]  /*05a0*/  LDG.E.64 R12, desc[UR8][R2.64+0xc00] ;  /* 0x000c0008020c7981 */ /* 0x000f62000c1e1b00 */
[----:B------:R-:W1:Y:S03]  /*05b0*/  LDCU UR13, c[0x0][0x400] ;  /* 0x00008000ff0d77ac */ /* 0x000e660008000800 */
[----:B------:R-:W5:Y:S01]  /*05c0*/  LDG.E.64 R16, desc[UR8][R2.64+0x800] ;  /* 0x0008000802107981 */ /* 0x000f62000c1e1b00 */
[----:B------:R-:W1:Y:S03]  /*05d0*/  LDCU.64 UR16, c[0x0][0x470] ;  /* 0x00008e00ff1077ac */ /* 0x000e660008000a00 */
[----:B------:R-:W5:Y:S01]  /*05e0*/  LDG.E.64 R20, desc[UR8][R2.64+0x400] ;  /* 0x0004000802147981 */ /* 0x000f62000c1e1b00 */
[----:B------:R-:W1:Y:S03]  /*05f0*/  LDCU.64 UR14, c[0x0][0x478] ;  /* 0x00008f00ff0e77ac */ /* 0x000e660008000a00 */
[----:B------:R1:W5:Y:S01]  /*0600*/  LDG.E.64 R24, desc[UR8][R2.64] ;  /* 0x0000000802187981 */ /* 0x000362000c1e1b00 */
[----:B0-----:R-:W-:Y:S01]  /*0610*/  CS2R R4, SRZ ;  /* 0x0000000000047805 */ /* 0x001fe2000001ff00 */
[----:B------:R-:W0:Y:S01]  /*0620*/  LDCU.64 UR10, c[0x0][0x438] ;  /* 0x00008700ff0a77ac */ /* 0x000e220008000a00 */
[----:B-1----:R-:W-:-:S02]  /*0630*/  CS2R R2, SRZ ;  /* 0x0000000000027805 */ /* 0x002fc4000001ff00 */
[--C-:B---3--:R-:W-:Y:S02]  /*0640*/  SHF.R.U64 R155, R6, 0x10, R7.reuse ;  /* 0x00000010069b7819 */ /* 0x108fe40000001207 */
[----:B------:R-:W-:Y:S02]  /*0650*/  SHF.R.U32.HI R154, RZ, 0x10, R7 ;  /* 0x00000010ff9a7819 */ /* 0x000fe40000011607 */
[--C-:B--2---:R-:W-:Y:S02]  /*0660*/  SHF.R.U64 R153, R10, 0x10, R11.reuse ;  /* 0x000000100a997819 */ /* 0x104fe4000000120b */
[----:B------:R-:W-:Y:S02]  /*0670*/  SHF.R.U32.HI R152, RZ, 0x10, R11 ;  /* 0x00000010ff987819 */ /* 0x000fe4000001160b */
[--C-:B----4-:R-:W-:Y:S02]  /*0680*/  SHF.R.U64 R151, R14, 0x10, R15.reuse ;  /* 0x000000100e977819 */ /* 0x110fe4000000120f */
[----:B------:R-:W-:-:S02]  /*0690*/  SHF.R.U32.HI R150, RZ, 0x10, R15 ;  /* 0x00000010ff967819 */ /* 0x000fc4000001160f */
[--C-:B-----5:R-:W-:Y:S02]  /*06a0*/  SHF.R.U64 R113, R18, 0x10, R19.reuse ;  /* 0x0000001012717819 */ /* 0x120fe40000001213 */
[----:B------:R-:W-:Y:S02]  /*06b0*/  SHF.R.U32.HI R112, RZ, 0x10, R19 ;  /* 0x00000010ff707819 */ /* 0x000fe40000011613 */
[--C-:B------:R-:W-:Y:S02]  /*06c0*/  SHF.R.U64 R111, R22, 0x10, R23.reuse ;  /* 0x00000010166f7819 */ /* 0x100fe40000001217 */
[----:B------:R-:W-:Y:S02]  /*06d0*/  SHF.R.U32.HI R110, RZ, 0x10, R23 ;  /* 0x00000010ff6e7819 */ /* 0x000fe40000011617 */
[--C-:B------:R-:W-:Y:S02]  /*06e0*/  SHF.R.U64 R109, R8, 0x10, R9.reuse ;  /* 0x00000010086d7819 */ /* 0x100fe40000001209 */
[----:B------:R-:W-:-:S02]  /*06f0*/  SHF.R.U32.HI R108, RZ, 0x10, R9 ;  /* 0x00000010ff6c7819 */ /* 0x000fc40000011609 */
[--C-:B------:R-:W-:Y:S02]  /*0700*/  SHF.R.U64 R107, R12, 0x10, R13.reuse ;  /* 0x000000100c6b7819 */ /* 0x100fe4000000120d */
[----:B------:R-:W-:Y:S02]  /*0710*/  SHF.R.U32.HI R106, RZ, 0x10, R13 ;  /* 0x00000010ff6a7819 */ /* 0x000fe4000001160d */
[--C-:B------:R-:W-:Y:S02]  /*0720*/  SHF.R.U64 R105, R16, 0x10, R17.reuse ;  /* 0x0000001010697819 */ /* 0x100fe40000001211 */
[----:B------:R-:W-:Y:S02]  /*0730*/  SHF.R.U32.HI R104, RZ, 0x10, R17 ;  /* 0x00000010ff687819 */ /* 0x000fe40000011611 */
[--C-:B------:R-:W-:Y:S02]  /*0740*/  SHF.R.U64 R103, R20, 0x10, R21.reuse ;  /* 0x0000001014677819 */ /* 0x100fe40000001215 */
[----:B------:R-:W-:-:S02]  /*0750*/  SHF.R.U32.HI R102, RZ, 0x10, R21 ;  /* 0x00000010ff667819 */ /* 0x000fc40000011615 */
[--C-:B------:R-:W-:Y:S02]  /*0760*/  SHF.R.U64 R101, R24, 0x10, R25.reuse ;  /* 0x0000001018657819 */ /* 0x100fe40000001219 */
[----:B------:R-:W-:Y:S02]  /*0770*/  SHF.R.U32.HI R100, RZ, 0x10, R25 ;  /* 0x00000010ff647819 */ /* 0x000fe40000011619 */
[----:B------:R-:W-:Y:S02]  /*0780*/  SHF.L.U32 R177, R6, 0x10, RZ ;  /* 0x0000001006b17819 */ /* 0x000fe400000006ff */
[----:B------:R-:W-:Y:S02]  /*0790*/  SHF.L.U32 R176, R7, 0x10, RZ ;  /* 0x0000001007b07819 */ /* 0x000fe400000006ff */
[----:B------:R-:W-:Y:S02]  /*07a0*/  CS2R R6, SRZ ;  /* 0x0000000000067805 */ /* 0x000fe4000001ff00 */
[----:B------:R-:W-:-:S02]  /*07b0*/  SHF.L.U32 R175, R10, 0x10, RZ ;  /* 0x000000100aaf7819 */ /* 0x000fc400000006ff */
[----:B------:R-:W-:Y:S02]  /*07c0*/  SHF.L.U32 R174, R11, 0x10, RZ ;  /* 0x000000100bae7819 */ /* 0x000fe400000006ff */
[----:B------:R-:W-:Y:S02]  /*07d0*/  CS2R R10, SRZ ;  /* 0x00000000000a7805 */ /* 0x000fe4000001ff00 */
        /* <DEDUP_REMOVED lines=26> */
[----:B------:R-:W-:Y:S02]  /*0980*/  SHF.L.U32 R153, R153, 0x10, RZ ;  /* 0x0000001099997819 */ /* 0x000fe400000006ff */
[----:B------:R-:W-:-:S02]  /*0990*/  SHF.L.U32 R152, R152, 0x10, RZ ;  /* 0x0000001098987819 */ /* 0x000fc400000006ff */
[----:B------:R-:W-:Y:S02]  /*09a0*/  SHF.L.U32 R151, R151, 0x10, RZ ;  /* 0x0000001097977819 */ /* 0x000fe400000006ff */
[----:B------:R-:W-:Y:S02]  /*09b0*/  SHF.L.U32 R150, R150, 0x10, RZ ;  /* 0x0000001096967819 */ /* 0x000fe400000006ff */
        /* <DEDUP_REMOVED lines=13> */
[----:B0-----:R-:W-:-:S07]  /*0a90*/  SHF.L.U32 R100, R100, 0x10, RZ ;  /* 0x0000001064647819 */ /* 0x001fce00000006ff */
.L_x_119:
[----:B0--3--:R-:W0:Y:S01]  /*0aa0*/  LDC.64 R134, c[0x0][0x430] ;  /* 0x00010c00ff867b82 */ /* 0x009e220000000a00 */
[----:B-12-4-:R-:W-:-:S05]  /*0ab0*/  IMAD R56, R157, UR12, RZ ;  /* 0x0000000c9d387c24 */ /* 0x016fca000f8e02ff */
[----:B------:R-:W-:Y:S02]  /*0ac0*/  SHF.R.S32.HI R57, RZ, 0x1f, R56 ;  /* 0x0000001fff397819 */ /* 0x000fe40000011438 */
[----:B------:R-:W1:Y:S02]  /*0ad0*/  LDC.64 R128, c[0x0][0x428] ;  /* 0x00010a00ff807b82 */ /* 0x000e640000000a00 */
[----:B------:R-:W-:-:S04]  /*0ae0*/  LEA.HI R57, R57, R56, RZ, 0x2 ;  /* 0x0000003839397211 */ /* 0x000fc800078f10ff */
[----:B------:R-:W-:Y:S02]  /*0af0*/  LEA.HI.SX32 R179, R57, R126, 0x1e ;  /* 0x0000007e39b37211 */ /* 0x000fe400078ff2ff */
[----:B------:R-:W2:Y:S02]  /*0b00*/  LDC.64 R136, c[0x0][0x3a8] ;  /* 0x0000ea00ff887b82 */ /* 0x000ea40000000a00 */
[C---:B------:R-:W-:Y:S01]  /*0b10*/  IADD3 R99, PT, PT, R179.reuse, 0x80, RZ ;  /* 0x00000080b3637810 */ /* 0x040fe20007ffe0ff */
[----:B0-----:R-:W-:-:S05]  /*0b20*/  IMAD.WIDE.U32 R124, R179, 0x8, R134 ;  /* 0x00000008b37c7825 */ /* 0x001fca00078e0086 */
[----:B------:R-:W0:Y:S01]  /*0b30*/  LDC.64 R146, c[0x0][0x3c0] ;  /* 0x0000f000ff927b82 */ /* 0x000e220000000a00 */
[C---:B------:R-:W-:Y:S01]  /*0b40*/  IMAD.WIDE.U32 R132, R99.reuse, 0x8, R134 ;  /* 0x0000000863847825 */ /* 0x040fe200078e0086 */
[----:B------:R-:W3:Y:S03]  /*0b50*/  LDG.E.64 R124, desc[UR8][R124.64] ;  /* 0x000000087c7c7981 */ /* 0x000ee6000c1e1b00 */
[----:B-1----:R-:W-:-:S03]  /*0b60*/  IMAD.WIDE.U32 R130, R99, 0x8, R128 ;  /* 0x0000000863827825 */ /* 0x002fc600078e0080 */
[----:B------:R-:W1:Y:S01]  /*0b70*/  LDC.64 R148, c[0x0][0x3c8] ;  /* 0x0000f200ff947b82 */ /* 0x000e620000000a00 */
[----:B------:R-:W4:Y:S01]  /*0b80*/  LDG.E.64 R132, desc[UR8][R132.64] ;  /* 0x0000000884847981 */ /* 0x000f22000c1e1b00 */
[----:B------:R-:W-:-:S03]  /*0b90*/  IMAD.WIDE.U32 R58, R179, 0x8, R128 ;  /* 0x00000008b33a7825 */ /* 0x000fc600078e0080 */
[----:B------:R-:W4:Y:S01]  /*0ba0*/  LDG.E.64 R130, desc[UR8][R130.64] ;  /* 0x0000000882827981 */ /* 0x000f22000c1e1b00 */
[----:B------:R-:W-:-:S03]  /*0bb0*/  IADD3 R98, PT, PT, R179, 0x100, RZ ;  /* 0x00000100b3627810 */ /* 0x000fc60007ffe0ff */
[----:B------:R-:W4:Y:S02]  /*0bc0*/  LDG.E.64 R58, desc[UR8][R58.64] ;  /* 0x000000083a3a7981 */ /* 0x000f24000c1e1b00 */
[----:B------:R-:W-:Y:S01]  /*0bd0*/  IMAD.WIDE.U32 R126, R98, 0x8, R128 ;  /* 0x00000008627e7825 */ /* 0x000fe200078e0080 */
[C---:B------:R-:W-:Y:S02]  /*0be0*/  IADD3 R97, PT, PT, R179.reuse, 0x180, RZ ;  /* 0x00000180b3617810 */ /* 0x040fe40007ffe0ff */
[----:B------:R-:W-:-:S03]  /*0bf0*/  IADD3 R96, PT, PT, R179, 0x200, RZ ;  /* 0x00000200b3607810 */ /* 0x000fc60007ffe0ff */
[----:B------:R-:W4:Y:S01]  /*0c00*/  LDG.E.64 R126, desc[UR8][R126.64] ;  /* 0x000000087e7e7981 */ /* 0x000f22000c1e1b00 */
[----:B--2---:R-:W-:-:S04]  /*0c10*/  IMAD.WIDE.U32 R138, R179, 0x8, R136 ;  /* 0x00000008b38a7825 */ /* 0x004fc800078e0088 */
[C---:B------:R-:W-:Y:S02]  /*0c20*/  IMAD.WIDE.U32 R56, R97.reuse, 0x8, R128 ;  /* 0x0000000861387825 */ /* 0x040fe400078e0080 */
[----:B------:R-:W2:Y:S02]  /*0c30*/  LDG.E.64 R138, desc[UR8][R138.64] ;  /* 0x000000088a8a7981 */ /* 0x000ea4000c1e1b00 */
[--C-:B------:R-:W-:Y:S02]  /*0c40*/  IMAD.WIDE.U32 R64, R98, 0x8, R134.reuse ;  /* 0x0000000862407825 */ /* 0x100fe400078e0086 */
[----:B------:R-:W2:Y:S02]  /*0c50*/  LDG.E.64 R56, desc[UR8][R56.64] ;  /* 0x0000000838387981 */ /* 0x000ea4000c1e1b00 */
[----:B------:R-:W-:Y:S02]  /*0c60*/  IMAD.WIDE.U32 R66, R97, 0x8, R134 ;  /* 0x0000000861427825 */ /* 0x000fe400078e0086 */
[----:B------:R-:W2:Y:S02]  /*0c70*/  LDG.E.64 R64, desc[UR8][R64.64] ;  /* 0x0000000840407981 */ /* 0x000ea4000c1e1b00 */
[----:B------:R-:W-:-:S02]  /*0c80*/  IMAD.WIDE.U32 R128, R96, 0x8, R128 ;  /* 0x0000000860807825 */ /* 0x000fc400078e0080 */
[----:B------:R-:W2:Y:S02]  /*0c90*/  LDG.E.64 R66, desc[UR8][R66.64] ;  /* 0x0000000842427981 */ /* 0x000ea4000c1e1b00 */
[----:B0-----:R-:W-:Y:S02]  /*0ca0*/  IMAD.WIDE R146, R157, 0x4, R146 ;  /* 0x000000049d927825 */ /* 0x001fe400078e0292 */
[----:B------:R-:W2:Y:S02]  /*0cb0*/  LDG.E.64 R128, desc[UR8][R128.64] ;  /* 0x0000000880807981 */ /* 0x000ea4000c1e1b00 */
[----:B------:R-:W-:Y:S02]  /*0cc0*/  IMAD.WIDE.U32 R134, R96, 0x8, R134 ;  /* 0x0000000860867825 */ /* 0x000fe400078e0086 */
[----:B------:R0:W2:Y:S02]  /*0cd0*/  LDG.E R189, desc[UR8][R146.64] ;  /* 0x0000000892bd7981 */ /* 0x0000a4000c1e1900 */
[----:B------:R-:W-:-:S02]  /*0ce0*/  IMAD.WIDE.U32 R140, R99, 0x8, R136 ;  /* 0x00000008638c7825 */ /* 0x000fc400078e0088 */
[----:B------:R-:W2:Y:S02]  /*0cf0*/  LDG.E.64 R134, desc[UR8][R134.64] ;  /* 0x0000000886867981 */ /* 0x000ea4000c1e1b00 */
[--C-:B------:R-:W-:Y:S02]  /*0d00*/  IMAD.WIDE.U32 R144, R98, 0x8, R136.reuse ;  /* 0x0000000862907825 */ /* 0x100fe400078e0088 */
[----:B------:R-:W2:Y:S02]  /*0d10*/  LDG.E.64 R140, desc[UR8][R140.64] ;  /* 0x000000088c8c7981 */ /* 0x000ea4000c1e1b00 */
[--C-:B------:R-:W-:Y:S02]  /*0d20*/  IMAD.WIDE.U32 R142, R97, 0x8, R136.reuse ;  /* 0x00000008618e7825 */ /* 0x100fe400078e0088 */
[----:B------:R-:W2:Y:S02]  /*0d30*/  LDG.E.64 R144, desc[UR8][R144.64] ;  /* 0x0000000890907981 */ /* 0x000ea4000c1e1b00 */
[----:B------:R-:W-:-:S02]  /*0d40*/  IMAD.WIDE.U32 R136, R96, 0x8, R136 ;  /* 0x0000000860887825 */ /* 0x000fc400078e0088 */
[----:B------:R-:W2:Y:S02]  /*0d50*/  LDG.E.64 R142, desc[UR8][R142.64] ;  /* 0x000000088e8e7981 */ /* 0x000ea4000c1e1b00 */
[----:B-1----:R-:W-:Y:S02]  /*0d60*/  IMAD.WIDE R148, R157, 0x4, R148 ;  /* 0x000000049d947825 */ /* 0x002fe400078e0294 */
[----:B------:R-:W2:Y:S04]  /*0d70*/  LDG.E.64 R136, desc[UR8][R136.64] ;  /* 0x0000000888887981 */ /* 0x000ea8000c1e1b00 */
[----:B------:R-:W2:Y:S01]  /*0d80*/  LDG.E R148, desc[UR8][R148.64] ;  /* 0x0000000894947981 */ /* 0x000ea2000c1e1900 */
[----:B------:R-:W-:-:S04]  /*0d90*/  ISETP.NE.U32.AND P0, PT, RZ, UR10, PT ;  /* 0x0000000aff007c0c */ /* 0x000fc8000bf05070 */
[----:B------:R-:W-:Y:S02]  /*0da0*/  ISETP.NE.AND.EX P0, PT, RZ, UR11, PT, P0 ;  /* 0x0000000bff007c0c */ /* 0x000fe4000bf05300 */
[----:B------:R-:W-:Y:S02]  /*0db0*/  ISETP.NE.AND P1, PT, RZ, UR7, PT ;  /* 0x00000007ff007c0c */ /* 0x000fe4000bf25270 */
[----:B---3--:R-:W-:Y:S02]  /*0dc0*/  MOV R192, R124 ;  /* 0x0000007c00c07202 */ /* 0x008fe40000000f00 */
[--C-:B------:R-:W-:Y:S02]  /*0dd0*/  SHF.R.U64 R190, R124, 0x10, R125.reuse ;  /* 0x000000107cbe7819 */ /* 0x100fe4000000127d */
[----:B------:R-:W-:Y:S02]  /*0de0*/  MOV R197, R125 ;  /* 0x0000007d00c57202 */ /* 0x000fe40000000f00 */
[----:B------:R-:W-:-:S03]  /*0df0*/  SHF.R.U32.HI R191, RZ, 0x10, R125 ;  /* 0x00000010ffbf7819 */ /* 0x000fc6000001167d */
[----:B------:R-:W1:Y:S01]  /*0e00*/  @P0 LDC.64 R124, c[0x0][0x438] ;  /* 0x00010e00ff7c0b82 */ /* 0x000e620000000a00 */
[----:B----4-:R-:W-:Y:S02]  /*0e10*/  MOV R195, R130 ;  /* 0x0000008200c37202 */ /* 0x010fe40000000f00 */
[--C-:B------:R-:W-:Y:S02]  /*0e20*/  SHF.R.U64 R187, R130, 0x10, R131.reuse ;  /* 0x0000001082bb7819 */ /* 0x100fe40000001283 */
[----:B------:R-:W-:Y:S02]  /*0e30*/  MOV R185, R131 ;  /* 0x0000008300b97202 */ /* 0x000fe40000000f00 */
[----:B------:R-:W-:Y:S02]  /*0e40*/  SHF.R.U32.HI R188, RZ, 0x10, R131 ;  /* 0x00000010ffbc7819 */ /* 0x000fe40000011683 */
[----:B------:R-:W-:Y:S01]  /*0e50*/  MOV R186, R132 ;  /* 0x0000008400ba7202 */ /* 0x000fe20000000f00 */
[----:B------:R-:W3:Y:S01]  /*0e60*/  @P0 LDC.64 R130, c[0x0][0x438] ;  /* 0x00010e00ff820b82 */ /* 0x000ee20000000a00 */
[----:B------:R-:W-:-:S02]  /*0e70*/  SHF.R.U64 R200, R132, 0x10, R133 ;  /* 0x0000001084c87819 */ /* 0x000fc40000001285 */
[----:B------:R-:W-:Y:S02]  /*0e80*/  MOV R203, R133 ;  /* 0x0000008500cb7202 */ /* 0x000fe40000000f00 */
[----:B------:R-:W-:-:S03]  /*0e90*/  SHF.R.U32.HI R207, RZ, 0x10, R133 ;  /* 0x00000010ffcf7819 */ /* 0x000fc60000011685 */
[----:B------:R-:W4:Y:S01]  /*0ea0*/  @P0 LDC.64 R132, c[0x0][0x438] ;  /* 0x00010e00ff840b82 */ /* 0x000f220000000a00 */
[----:B------:R-:W-:Y:S02]  /*0eb0*/  MOV R198, R58 ;  /* 0x0000003a00c67202 */ /* 0x000fe40000000f00 */
[--C-:B------:R-:W-:Y:S02]  /*0ec0*/  SHF.R.U64 R196, R58, 0x10, R59.reuse ;  /* 0x000000103ac47819 */ /* 0x100fe4000000123b */
[----:B------:R-:W-:Y:S02]  /*0ed0*/  MOV R199, R59 ;  /* 0x0000003b00c77202 */ /* 0x000fe40000000f00 */
[----:B------:R-:W-:Y:S02]  /*0ee0*/  SHF.R.U32.HI R194, RZ, 0x10, R59 ;  /* 0x00000010ffc27819 */ /* 0x000fe4000001163b */
[----:B------:R-:W0:Y:S01]  /*0ef0*/  @P0 LDC.64 R58, c[0x0][0x438] ;  /* 0x00010e00ff3a0b82 */ /* 0x000e220000000a00 */
[----:B------:R-:W-:-:S02]  /*0f00*/  MOV R184, R126 ;  /* 0x0000007e00b87202 */ /* 0x000fc40000000f00 */
[--C-:B------:R-:W-:Y:S02]  /*0f10*/  SHF.R.U64 R183, R126, 0x10, R127.reuse ;  /* 0x000000107eb77819 */ /* 0x100fe4000000127f */
[----:B------:R-:W-:Y:S02]  /*0f20*/  MOV R202, R127 ;  /* 0x0000007f00ca7202 */ /* 0x000fe40000000f00 */
[----:B------:R-:W-:Y:S02]  /*0f30*/  SHF.R.U32.HI R205, RZ, 0x10, R127 ;  /* 0x00000010ffcd7819 */ /* 0x000fe4000001167f */
[----:B------:R-:W0:Y:S01]  /*0f40*/  @P0 LDC.64 R126, c[0x0][0x438] ;  /* 0x00010e00ff7e0b82 */ /* 0x000e220000000a00 */
[----:B-1----:R-:W-:Y:S01]  /*0f50*/  @P0 IMAD.WIDE.U32 R124, R99, 0x8, R124 ;  /* 0x00000008637c0825 */ /* 0x002fe200078e007c */
[----:B--2---:R-:W-:Y:S02]  /*0f60*/  SHF.R.U64 R225, R138, 0x10, R139 ;  /* 0x000000108ae17819 */ /* 0x004fe4000000128b */
[----:B------:R-:W-:Y:S01]  /*0f70*/  SHF.L.U32 R192, R192, 0x10, RZ ;  /* 0x00000010c0c07819 */ /* 0x000fe200000006ff */
[----:B---3--:R-:W-:Y:S01]  /*0f80*/  @P0 IMAD.WIDE.U32 R130, R97, 0x8, R130 ;  /* 0x0000000861820825 */ /* 0x008fe200078e0082 */
[----:B-----5:R1:W5:Y:S01]  /*0f90*/  @P0 LDG.E.64 R120, desc[UR8][R124.64] ;  /* 0x000000087c780981 */ /* 0x020362000c1e1b00 */
[----:B------:R-:W-:-:S02]  /*0fa0*/  SHF.L.U32 R138, R138, 0x10, RZ ;  /* 0x000000108a8a7819 */ /* 0x000fc400000006ff */
[----:B----4-:R-:W-:Y:S01]  /*0fb0*/  @P0 IMAD.WIDE.U32 R132, R96, 0x8, R132 ;  /* 0x0000000860840825 */ /* 0x010fe200078e0084 */
[----:B------:R-:W-:Y:S01]  /*0fc0*/  MOV R206, R56 ;  /* 0x0000003800ce7202 */ /* 0x000fe20000000f00 */
[----:B------:R-:W5:Y:S01]  /*0fd0*/  @P0 LDG.E.64 R116, desc[UR8][R130.64] ;  /* 0x0000000882740981 */ /* 0x000f62000c1e1b00 */
[----:B------:R-:W-:Y:S02]  /*0fe0*/  SHF.R.U64 R211, R56, 0x10, R57 ;  /* 0x0000001038d37819 */ /* 0x000fe40000001239 */
[----:B------:R-:W-:Y:S02]  /*0ff0*/  MOV R180, R128 ;  /* 0x0000008000b47202 */ /* 0x000fe40000000f00 */
[----:B0-----:R-:W-:Y:S01]  /*1000*/  SHF.R.U64 R147, R128, 0x10, R129 ;  /* 0x0000001080937819 */ /* 0x001fe20000001281 */
[----:B------:R-:W-:Y:S01]  /*1010*/  @P0 IMAD.WIDE.U32 R58, R179, 0x8, R58 ;  /* 0x00000008b33a0825 */ /* 0x000fe200078e003a */
[----:B-1----:R-:W-:Y:S01]  /*1020*/  FSEL R124, R189, RZ, !P1 ;  /* 0x000000ffbd7c7208 */ /* 0x002fe20004800000 */
[----:B------:R0:W5:Y:S01]  /*1030*/  @P0 LDG.E.64 R114, desc[UR8][R132.64] ;  /* 0x0000000884720981 */ /* 0x000162000c1e1b00 */
[----:B------:R-:W-:-:S02]  /*1040*/  MOV R208, R57 ;  /* 0x0000003900d07202 */ /* 0x000fc40000000f00 */
[----:B------:R-:W-:Y:S01]  /*1050*/  SHF.R.U32.HI R209, RZ, 0x10, R57 ;  /* 0x00000010ffd17819 */ /* 0x000fe20000011639 */
[----:B------:R-:W-:Y:S01]  /*1060*/  FMUL.FTZ R222, R169, R192 ;  /* 0x000000c0a9de7220 */ /* 0x000fe20000410000 */
[----:B------:R-:W-:Y:S01]  /*1070*/  MOV R128, R134 ;  /* 0x0000008600807202 */ /* 0x000fe20000000f00 */
[----:B------:R1:W5:Y:S01]  /*1080*/  @P0 LDG.E.64 R122, desc[UR8][R58.64] ;  /* 0x000000083a7a0981 */ /* 0x000362000c1e1b00 */
[----:B------:R-:W-:Y:S02]  /*1090*/  SHF.R.U64 R56, R134, 0x10, R135 ;  /* 0x0000001086387819 */ /* 0x000fe40000001287 */
[----:B------:R-:W-:Y:S02]  /*10a0*/  MOV R182, R64 ;  /* 0x0000004000b67202 */ /* 0x000fe40000000f00 */
[----:B------:R-:W-:Y:S02]  /*10b0*/  SHF.R.U64 R181, R64, 0x10, R65 ;  /* 0x0000001040b57819 */ /* 0x000fe40000001241 */
[----:B------:R-:W-:-:S02]  /*10c0*/  MOV R57, R135 ;  /* 0x0000008700397202 */ /* 0x000fc40000000f00 */
[----:B------:R-:W-:Y:S02]  /*10d0*/  SHF.R.U32.HI R149, RZ, 0x10, R135 ;  /* 0x00000010ff957819 */ /* 0x000fe40000011687 */
[----:B------:R-:W-:Y:S02]  /*10e0*/  SHF.L.U32 R198, R198, 0x10, RZ ;  /* 0x00000010c6c67819 */ /* 0x000fe400000006ff */
[----:B------:R-:W-:Y:S02]  /*10f0*/  SHF.L.U32 R134, R190, 0x10, RZ ;  /* 0x00000010be867819 */ /* 0x000fe400000006ff */
[----:B------:R-:W-:Y:S02]  /*1100*/  SHF.L.U32 R64, R139, 0x10, RZ ;  /* 0x000000108b407819 */ /* 0x000fe400000006ff */
[----:B------:R-:W-:Y:S02]  /*1110*/  SHF.L.U32 R225, R225, 0x10, RZ ;  /* 0x00000010e1e17819 */ /* 0x000fe400000006ff */
[----:B0-----:R-:W-:-:S02]  /*1120*/  SHF.R.U64 R133, R136, 0x10, R137 ;  /* 0x0000001088857819 */ /* 0x001fc40000001289 */
[----:B------:R-:W-:Y:S02]  /*1130*/  SHF.R.U32.HI R135, RZ, 0x10, R137 ;  /* 0x00000010ff877819 */ /* 0x000fe40000011689 */
[----:B------:R-:W-:Y:S01]  /*1140*/  SHF.L.U32 R131, R137, 0x10, RZ ;  /* 0x0000001089837819 */ /* 0x000fe200000006ff */
[----:B------:R-:W-:Y:S01]  /*1150*/  FADD.FTZ R137, -R124, R138 ;  /* 0x0000008a7c897221 */ /* 0x000fe20000010100 */
[----:B------:R-:W-:Y:S02]  /*1160*/  MOV R213, R66 ;  /* 0x0000004200d57202 */ /* 0x000fe40000000f00 */
[----:B------:R-:W-:Y:S02]  /*1170*/  SHF.R.U64 R210, R66, 0x10, R67 ;  /* 0x0000001042d27819 */ /* 0x000fe40000001243 */
[----:B------:R-:W-:Y:S01]  /*1180*/  SHF.R.U64 R66, R140, 0x10, R141 ;  /* 0x000000108c427819 */ /* 0x000fe2000000128d */
[----:B------:R-:W-:Y:S01]  /*1190*/  FMUL.FTZ R220, R111, R134 ;  /* 0x000000866fdc7220 */ /* 0x000fe20000410000 */
[----:B------:R-:W-:Y:S01]  /*11a0*/  SHF.L.U32 R196, R196, 0x10, RZ ;  /* 0x00000010c4c47819 */ /* 0x000fe200000006ff */
[----:B------:R-:W-:Y:S01]  /*11b0*/  FFMA.FTZ R222, R159, R198, R222 ;  /* 0x000000c69fde7223 */ /* 0x000fe200000100de */
[----:B------:R-:W-:Y:S01]  /*11c0*/  SHF.L.U32 R197, R197, 0x10, RZ ;  /* 0x00000010c5c57819 */ /* 0x000fe200000006ff */
[C---:B-1----:R-:W-:Y:S01]  /*11d0*/  FADD.FTZ R59, -R124.reuse, R64 ;  /* 0x000000407c3b7221 */ /* 0x042fe20000010100 */
[----:B------:R-:W-:Y:S01]  /*11e0*/  SHF.R.U32.HI R241, RZ, 0x10, R139 ;  /* 0x00000010fff17819 */ /* 0x000fe2000001168b */
[----:B------:R-:W-:Y:S01]  /*11f0*/  FADD.FTZ R225, -R124, R225 ;  /* 0x000000e17ce17221 */ /* 0x000fe20000010100 */
[----:B------:R-:W-:Y:S01]  /*1200*/  FMUL.FTZ R137, R148, R137 ;  /* 0x0000008994897220 */ /* 0x000fe20000410000 */
[----:B------:R-:W-:Y:S01]  /*1210*/  SHF.L.U32 R189, R66, 0x10, RZ ;  /* 0x0000001042bd7819 */ /* 0x000fe200000006ff */
[----:B------:R-:W-:Y:S01]  /*1220*/  @P0 IMAD.WIDE.U32 R126, R98, 0x8, R126 ;  /* 0x00000008627e0825 */ /* 0x000fe200078e007e */
[----:B------:R-:W-:-:S03]  /*1230*/  SHF.L.U32 R199, R199, 0x10, RZ ;  /* 0x00000010c7c77819 */ /* 0x000fc600000006ff */
[----:B------:R-:W-:Y:S01]  /*1240*/  FFMA.FTZ R220, R101, R196, R220 ;  /* 0x000000c465dc7223 */ /* 0x000fe200000100dc */
[----:B------:R-:W-:Y:S01]  /*1250*/  SHF.L.U32 R66, R191, 0x10, RZ ;  /* 0x00000010bf427819 */ /* 0x000fe200000006ff */
[----:B------:R-:W-:Y:S01]  /*1260*/  FMUL.FTZ R191, R168, R197 ;  /* 0x000000c5a8bf7220 */ /* 0x000fe20000410000 */
[----:B------:R-:W-:Y:S01]  /*1270*/  SHF.L.U32 R219, R147, 0x10, RZ ;  /* 0x0000001093db7819 */ /* 0x000fe200000006ff */
[----:B------:R-:W-:Y:S01]  /*1280*/  FADD.FTZ R147, RZ, R222 ;  /* 0x000000deff937221 */ /* 0x000fe20000010000 */
[----:B------:R-:W-:Y:S01]  /*1290*/  SHF.L.U32 R241, R241, 0x10, RZ ;  /* 0x00000010f1f17819 */ /* 0x000fe200000006ff */
[C---:B------:R-:W-:Y:S01]  /*12a0*/  FMUL.FTZ R190, R148.reuse, R59 ;  /* 0x0000003b94be7220 */ /* 0x040fe20000410000 */
[----:B------:R-:W-:Y:S01]  /*12b0*/  SHF.L.U32 R227, R57, 0x10, RZ ;  /* 0x0000001039e37819 */ /* 0x000fe200000006ff */
[----:B------:R-:W-:Y:S01]  /*12c0*/  FMUL.FTZ R226, R148, R225 ;  /* 0x000000e194e27220 */ /* 0x000fe20000410000 */
[----:B------:R-:W-:Y:S01]  /*12d0*/  MOV R201, R65 ;  /* 0x0000004100c97202 */ /* 0x000fe20000000f00 */
[----:B------:R-:W-:Y:S01]  /*12e0*/  FFMA.FTZ R57, R137, R222, RZ ;  /* 0x000000de89397223 */ /* 0x000fe200000100ff */
[----:B------:R-:W-:Y:S01]  /*12f0*/  SHF.R.U32.HI R204, RZ, 0x10, R65 ;  /* 0x00000010ffcc7819 */ /* 0x000fe20000011641 */
[----:B------:R0:W5:Y:S01]  /*1300*/  @P0 LDG.E.64 R118, desc[UR8][R126.64] ;  /* 0x000000087e760981 */ /* 0x000162000c1e1b00 */
[----:B------:R-:W-:-:S02]  /*1310*/  SHF.R.U32.HI R193, RZ, 0x10, R141 ;  /* 0x00000010ffc17819 */ /* 0x000fc4000001168d */
[----:B------:R-:W-:Y:S02]  /*1320*/  SHF.L.U32 R237, R141, 0x10, RZ ;  /* 0x000000108ded7819 */ /* 0x000fe400000006ff */
[--C-:B------:R-:W-:Y:S02]  /*1330*/  SHF.R.U64 R65, R144, 0x10, R145.reuse ;  /* 0x0000001090417819 */ /* 0x100fe40000001291 */
[----:B------:R-:W-:Y:S02]  /*1340*/  SHF.R.U32.HI R141, RZ, 0x10, R145 ;  /* 0x00000010ff8d7819 */ /* 0x000fe40000011691 */
[--C-:B------:R-:W-:Y:S02]  /*1350*/  SHF.R.U64 R58, R142, 0x10, R143.reuse ;  /* 0x000000108e3a7819 */ /* 0x100fe4000000128f */
[----:B------:R-:W-:Y:S02]  /*1360*/  SHF.R.U32.HI R217, RZ, 0x10, R143 ;  /* 0x00000010ffd97819 */ /* 0x000fe4000001168f */
[----:B------:R-:W-:Y:S01]  /*1370*/  SHF.L.U32 R59, R186, 0x10, RZ ;  /* 0x00000010ba3b7819 */ /* 0x000fe200000006ff */
[----:B------:R-:W-:Y:S01]  /*1380*/  FMUL.FTZ R243, R110, R66 ;  /* 0x000000426ef37220 */ /* 0x000fe20000410000 */
[----:B------:R-:W-:Y:S01]  /*1390*/  SHF.L.U32 R231, R142, 0x10, RZ ;  /* 0x000000108ee77819 */ /* 0x000fe200000006ff */
[----:B------:R-:W-:Y:S01]  /*13a0*/  FFMA.FTZ R225, R158, R199, R191 ;  /* 0x000000c79ee17223 */ /* 0x000fe200000100bf */
[----:B------:R-:W-:Y:S01]  /*13b0*/  SHF.L.U32 R194, R194, 0x10, RZ ;  /* 0x00000010c2c27819 */ /* 0x000fe200000006ff */
[----:B------:R-:W-:Y:S01]  /*13c0*/  FADD.FTZ R142, R220, R147 ;  /* 0x00000093dc8e7221 */ /* 0x000fe20000010000 */
[----:B------:R-:W-:Y:S01]  /*13d0*/  SHF.L.U32 R239, R140, 0x10, RZ ;  /* 0x000000108cef7819 */ /* 0x000fe200000006ff */
[----:B------:R-:W-:Y:S01]  /*13e0*/  FADD.FTZ R241, -R124, R241 ;  /* 0x000000f17cf17221 */ /* 0x000fe20000010100 */
[----:B------:R-:W-:Y:S01]  /*13f0*/  SHF.L.U32 R233, R145, 0x10, RZ ;  /* 0x0000001091e97819 */ /* 0x000fe200000006ff */
[----:B------:R-:W-:Y:S01]  /*1400*/  FFMA.FTZ R57, R226, R220, R57 ;  /* 0x000000dce2397223 */ /* 0x000fe20000010039 */
[----:B------:R-:W-:-:S02]  /*1410*/  SHF.L.U32 R229, R143, 0x10, RZ ;  /* 0x000000108fe57819 */ /* 0x000fc400000006ff */
[----:B------:R-:W-:Y:S02]  /*1420*/  SHF.L.U32 R235, R144, 0x10, RZ ;  /* 0x0000001090eb7819 */ /* 0x000fe400000006ff */
[----:B0-----:R-:W-:Y:S02]  /*1430*/  SHF.L.U32 R127, R136, 0x10, RZ ;  /* 0x00000010887f7819 */ /* 0x001fe400000006ff */
        /* <DEDUP_REMOVED lines=8> */
[----:B------:R-:W-:Y:S01]  /*14c0*/  SHF.L.U32 R223, R128, 0x10, RZ ;  /* 0x0000001080df7819 */ /* 0x000fe200000006ff */
[----:B------:R-:W-:Y:S01]  /*14d0*/  FMUL.FTZ R128, R171, R59 ;  /* 0x0000003bab807220 */ /* 0x000fe20000410000 */
[----:B------:R-:W-:Y:S01]  /*14e0*/  SHF.L.U32 R200, R200, 0x10, RZ ;  /* 0x00000010c8c87819 */ /* 0x000fe200000006ff */
[----:B------:R-:W-:Y:S01]  /*14f0*/  FFMA.FTZ R218, R100, R194, R243 ;  /* 0x000000c264da7223 */ /* 0x000fe200000100f3 */
[----:B------:R-:W-:Y:S01]  /*1500*/  SHF.L.U32 R230, R149, 0x10, RZ ;  /* 0x0000001095e67819 */ /* 0x000fe200000006ff */
[----:B------:R-:W-:Y:S01]  /*1510*/  FADD.FTZ R149, R225, R142 ;  /* 0x0000008ee1957221 */ /* 0x000fe20000010000 */
[----:B------:R-:W-:Y:S01]  /*1520*/  FADD.FTZ R239, -R124, R239 ;  /* 0x000000ef7cef7221 */ /* 0x000fe20000010100 */
[----:B------:R-:W-:Y:S01]  /*1530*/  FMUL.FTZ R224, R148, R241 ;  /* 0x000000f194e07220 */ /* 0x000fe20000410000 */
[----:B------:R-:W-:Y:S01]  /*1540*/  FFMA.FTZ R147, R190, R225, R57 ;  /* 0x000000e1be937223 */ /* 0x000fe20000010039 */
[----:B------:R-:W-:Y:S01]  /*1550*/  SHF.L.U32 R58, R187, 0x10, RZ ;  /* 0x00000010bb3a7819 */ /* 0x000fe200000006ff */
[C---:B------:R-:W-:Y:S01]  /*1560*/  FADD.FTZ R237, -R124.reuse, R237 ;  /* 0x000000ed7ced7221 */ /* 0x040fe20000010100 */
        /* <DEDUP_REMOVED lines=13> */
[----:B------:R-:W-:Y:S01]  /*1640*/  FADD.FTZ R135, -R124, R135 ;  /* 0x000000877c877221 */ /* 0x000fe20000010100 */
[----:B------:R-:W-:Y:S01]  /*1650*/  SHF.L.U32 R203, R203, 0x10, RZ ;  /* 0x00000010cbcb7819 */ /* 0x000fe200000006ff */
[----:B------:R-:W-:Y:S01]  /*1660*/  FFMA.FTZ R187, R161, R195, R128 ;  /* 0x000000c3a1bb7223 */ /* 0x000fe20000010080 */
[----:B------:R-:W-:Y:S01]  /*1670*/  SHF.L.U32 R124, R182, 0x10, RZ ;  /* 0x00000010b67c7819 */ /* 0x000fe200000006ff */
[----:B------:R-:W-:Y:S01]  /*1680*/  FMUL.FTZ R130, R113, R200 ;  /* 0x000000c871827220 */ /* 0x000fe20000410000 */
[----:B------:R-:W-:Y:S01]  /*1690*/  FADD.FTZ R128, R218, R149 ;  /* 0x00000095da807221 */ /* 0x000fe20000010000 */
[----:B------:R-:W-:Y:S01]  /*16a0*/  FMUL.FTZ R182, R148, R239 ;  /* 0x000000ef94b67220 */ /* 0x000fe20000410000 */
[----:B------:R-:W-:Y:S01]  /*16b0*/  FFMA.FTZ R147, R224, R218, R147 ;  /* 0x000000dae0937223 */ /* 0x000fe20000010093 */
[----:B------:R-:W-:Y:S01]  /*16c0*/  MOV R146, R129 ;  /* 0x0000008100927202 */ /* 0x000fe20000000f00 */
[----:B------:R-:W-:Y:S01]  /*16d0*/  FMUL.FTZ R186, R148, R189 ;  /* 0x000000bd94ba7220 */ /* 0x000fe20000410000 */
[----:B------:R-:W-:Y:S01]  /*16e0*/  SHF.R.U32.HI R129, RZ, 0x10, R129 ;  /* 0x00000010ff817819 */ /* 0x000fe20000011681 */
[----:B------:R-:W-:Y:S01]  /*16f0*/  FMUL.FTZ R191, R170, R203 ;  /* 0x000000cbaabf7220 */ /* 0x000fe20000410000 */
[----:B------:R-:W-:Y:S01]  /*1700*/  SHF.L.U32 R139, R185, 0x10, RZ ;  /* 0x00000010b98b7819 */ /* 0x000fe200000006ff */
[----:B------:R-:W-:Y:S01]  /*1710*/  FFMA.FTZ R189, R103, R58, R130 ;  /* 0x0000003a67bd7223 */ /* 0x000fe20000010082 */
[----:B------:R-:W-:Y:S01]  /*1720*/  SHF.L.U32 R207, R207, 0x10, RZ ;  /* 0x00000010cfcf7819 */ /* 0x000fe200000006ff */
[----:B------:R-:W-:Y:S01]  /*1730*/  FADD.FTZ R128, R187, R128 ;  /* 0x00000080bb807221 */ /* 0x000fe20000010000 */
[----:B------:R-:W-:Y:S01]  /*1740*/  FFMA.FTZ R149, R182, R187, R147 ;  /* 0x000000bbb6957223 */ /* 0x000fe20000010093 */
[----:B------:R-:W-:-:S02]  /*1750*/  MOV R178, R67 ;  /* 0x0000004300b27202 */ /* 0x000fc40000000f00 */
[----:B------:R-:W-:Y:S01]  /*1760*/  SHF.R.U32.HI R212, RZ, 0x10, R67 ;  /* 0x00000010ffd47819 */ /* 0x000fe20000011643 */
[----:B------:R-:W-:Y:S01]  /*1770*/  FFMA.FTZ R191, R160, R139, R191 ;  /* 0x0000008ba0bf7223 */ /* 0x000fe200000100bf */
[----:B------:R-:W-:Y:S01]  /*1780*/  SHF.L.U32 R67, R188, 0x10, RZ ;  /* 0x00000010bc437819 */ /* 0x000fe200000006ff */
[----:B------:R-:W-:Y:S01]  /*1790*/  FADD.FTZ R128, R189, R128 ;  /* 0x00000080bd807221 */ /* 0x000fe20000010000 */
[----:B------:R-:W-:Y:S01]  /*17a0*/  SHF.L.U32 R221, R129, 0x10, RZ ;  /* 0x0000001081dd7819 */ /* 0x000fe200000006ff */
[----:B------:R-:W-:Y:S01]  /*17b0*/  FMUL.FTZ R129, R112, R207 ;  /* 0x000000cf70817220 */ /* 0x000fe20000410000 */
[----:B------:R-:W-:Y:S01]  /*17c0*/  SHF.L.U32 R64, R184, 0x10, RZ ;  /* 0x00000010b8407819 */ /* 0x000fe200000006ff */
[----:B------:R-:W-:Y:S01]  /*17d0*/  FMUL.FTZ R184, R148, R237 ;  /* 0x000000ed94b87220 */ /* 0x000fe20000410000 */
[----:B------:R-:W-:Y:S01]  /*17e0*/  FFMA.FTZ R149, R186, R189, R149 ;  /* 0x000000bdba957223 */ /* 0x000fe20000010095 */
[----:B------:R-:W-:Y:S01]  /*17f0*/  SHF.L.U32 R125, R181, 0x10, RZ ;  /* 0x00000010b57d7819 */ /* 0x000fe200000006ff */
[----:B------:R-:W-:Y:S01]  /*1800*/  FMUL.FTZ R188, R148, R193 ;  /* 0x000000c194bc7220 */ /* 0x000fe20000410000 */
[----:B------:R-:W-:Y:S01]  /*1810*/  FMUL.FTZ R132, R173, R124 ;  /* 0x0000007cad847220 */ /* 0x000fe20000410000 */
[----:B------:R-:W-:Y:S01]  /*1820*/  FFMA.FTZ R193, R102, R67, R129 ;  /* 0x0000004366c17223 */ /* 0x000fe20000010081 */
[----:B------:R-:W-:Y:S01]  /*1830*/  FADD.FTZ R128, R191, R128 ;  /* 0x00000080bf807221 */ /* 0x000fe20000010000 */
[----:B------:R-:W-:Y:S01]  /*1840*/  FFMA.FTZ R129, R184, R191, R149 ;  /* 0x000000bfb8817223 */ /* 0x000fe20000010095 */
[----:B------:R-:W-:Y:S01]  /*1850*/  SHF.L.U32 R65, R183, 0x10, RZ ;  /* 0x00000010b7417819 */ /* 0x000fe200000006ff */
[----:B------:R-:W-:Y:S01]  /*1860*/  FMUL.FTZ R140, R151, R125 ;  /* 0x0000007d978c7220 */ /* 0x000fe20000410000 */
[----:B------:R-:W-:Y:S01]  /*1870*/  SHF.L.U32 R201, R201, 0x10, RZ ;  /* 0x00000010c9c97819 */ /* 0x000fe200000006ff */
[----:B------:R-:W-:Y:S01]  /*1880*/  FFMA.FTZ R149, R163, R64, R132 ;  /* 0x00000040a3957223 */ /* 0x000fe20000010084 */
[----:B------:R-:W-:Y:S01]  /*1890*/  FADD.FTZ R128, R193, R128 ;  /* 0x00000080c1807221 */ /* 0x000fe20000010000 */
[----:B------:R-:W-:Y:S01]  /*18a0*/  FMUL.FTZ R144, R148, R235 ;  /* 0x000000eb94907220 */ /* 0x000fe20000410000 */
[----:B------:R-:W-:Y:S01]  /*18b0*/  FFMA.FTZ R129, R188, R193, R129 ;  /* 0x000000c1bc817223 */ /* 0x000fe20000010081 */
[----:B------:R-:W-:Y:S01]  /*18c0*/  SHF.L.U32 R202, R202, 0x10, RZ ;  /* 0x00000010caca7819 */ /* 0x000fe200000006ff */
[----:B------:R-:W-:Y:S01]  /*18d0*/  FMUL.FTZ R183, R172, R201 ;  /* 0x000000c9acb77220 */ /* 0x000fe20000410000 */
[----:B------:R-:W-:Y:S01]  /*18e0*/  SHF.L.U32 R204, R204, 0x10, RZ ;  /* 0x00000010cccc7819 */ /* 0x000fe200000006ff */
[----:B------:R-:W-:Y:S01]  /*18f0*/  FFMA.FTZ R181, R105, R65, R140 ;  /* 0x0000004169b57223 */ /* 0x000fe2000001008c */
[----:B------:R-:W-:Y:S01]  /*1900*/  SHF.L.U32 R215, R178, 0x10, RZ ;  /* 0x00000010b2d77819 */ /* 0x000fe200000006ff */
        /* <DEDUP_REMOVED lines=20> */
[----:B------:R-:W-:Y:S01]  /*1a50*/  FFMA.FTZ R141, R165, R206, R126 ;  /* 0x000000cea58d7223 */ /* 0x000fe2000001007e */
[----:B------:R-:W-:Y:S01]  /*1a60*/  SHF.L.U32 R228, R56, 0x10, RZ ;  /* 0x0000001038e47819 */ /* 0x000fe200000006ff */
[----:B------:R-:W-:Y:S01]  /*1a70*/  FMUL.FTZ R56, R153, R210 ;  /* 0x000000d299387220 */ /* 0x000fe20000410000 */
[----:B------:R-:W-:Y:S01]  /*1a80*/  FADD.FTZ R128, R185, R128 ;  /* 0x00000080b9807221 */ /* 0x000fe20000010000 */
[----:B------:R-:W-:Y:S01]  /*1a90*/  FMUL.FTZ R138, R148, R231 ;  /* 0x000000e7948a7220 */ /* 0x000fe20000410000 */
[----:B------:R-:W-:Y:S01]  /*1aa0*/  FFMA.FTZ R129, R180, R185, R129 ;  /* 0x000000b9b4817223 */ /* 0x000fe20000010081 */
[----:B------:R-:W-:Y:S01]  /*1ab0*/  SHF.L.U32 R208, R208, 0x10, RZ ;  /* 0x00000010d0d07819 */ /* 0x000fe200000006ff */
[----:B------:R-:W-:Y:S01]  /*1ac0*/  FMUL.FTZ R140, R148, R143 ;  /* 0x0000008f948c7220 */ /* 0x000fe20000410000 */
[----:B------:R-:W-:Y:S01]  /*1ad0*/  SHF.L.U32 R212, R212, 0x10, RZ ;  /* 0x00000010d4d47819 */ /* 0x000fe200000006ff */
[----:B------:R-:W-:Y:S01]  /*1ae0*/  FMUL.FTZ R57, R174, R215 ;  /* 0x000000d7ae397220 */ /* 0x000fe20000410000 */
[----:B------:R-:W-:Y:S01]  /*1af0*/  FFMA.FTZ R143, R107, R211, R56 ;  /* 0x000000d36b8f7223 */ /* 0x000fe20000010038 */
[----:B------:R-:W-:Y:S01]  /*1b00*/  FADD.FTZ R128, R141, R128 ;  /* 0x000000808d807221 */ /* 0x000fe20000010000 */
[----:B------:R-:W-:Y:S01]  /*1b10*/  FFMA.FTZ R129, R138, R141, R129 ;  /* 0x0000008d8a817223 */ /* 0x000fe20000010081 */
[----:B------:R-:W-:Y:S01]  /*1b20*/  SHF.L.U32 R209, R209, 0x10, RZ ;  /* 0x00000010d1d17819 */ /* 0x000fe200000006ff */
[----:B------:R-:W-:Y:S01]  /*1b30*/  FMUL.FTZ R147, R152, R212 ;  /* 0x000000d498937220 */ /* 0x000fe20000410000 */
[----:B------:R-:W-:Y:S01]  /*1b40*/  FFMA.FTZ R145, R164, R208, R57 ;  /* 0x000000d0a4917223 */ /* 0x000fe20000010039 */
[----:B------:R-:W-:Y:S01]  /*1b50*/  FADD.FTZ R128, R143, R128 ;  /* 0x000000808f807221 */ /* 0x000fe20000010000 */
[----:B------:R-:W-:Y:S01]  /*1b60*/  FMUL.FTZ R136, R148, R229 ;  /* 0x000000e594887220 */ /* 0x000fe20000410000 */
[----:B------:R-:W-:Y:S01]  /*1b70*/  FFMA.FTZ R129, R140, R143, R129 ;  /* 0x0000008f8c817223 */ /* 0x000fe20000010081 */
[----:B------:R-:W-:Y:S01]  /*1b80*/  FMUL.FTZ R130, R177, R223 ;  /* 0x000000dfb1827220 */ /* 0x000fe20000410000 */
[----:B------:R-:W-:Y:S01]  /*1b90*/  FFMA.FTZ R147, R106, R209, R147 ;  /* 0x000000d16a937223 */ /* 0x000fe20000010093 */
[----:B------:R-:W-:Y:S01]  /*1ba0*/  FADD.FTZ R56, R145, R128 ;  /* 0x0000008091387221 */ /* 0x000fe20000010000 */
[----:B------:R-:W-:Y:S01]  /*1bb0*/  FMUL.FTZ R142, R148, R217 ;  /* 0x000000d9948e7220 */ /* 0x000fe20000410000 */
[----:B------:R-:W-:Y:S01]  /*1bc0*/  FFMA.FTZ R129, R136, R145, R129 ;  /* 0x0000009188817223 */ /* 0x000fe20000010081 */
[----:B------:R-:W-:Y:S01]  /*1bd0*/  FMUL.FTZ R128, R148, R127 ;  /* 0x0000007f94807220 */ /* 0x000fe20000410000 */
[----:B------:R-:W-:Y:S01]  /*1be0*/  FMUL.FTZ R132, R155, R228 ;  /* 0x000000e49b847220 */ /* 0x000fe20000410000 */
[----:B------:R-:W-:Y:S01]  /*1bf0*/  FFMA.FTZ R127, R167, R214, R130 ;  /* 0x000000d6a77f7223 */ /* 0x000fe20000010082 */
[----:B------:R-:W-:Y:S01]  /*1c00*/  FADD.FTZ R56, R147, R56 ;  /* 0x0000003893387221 */ /* 0x000fe20000010000 */
[----:B------:R-:W-:Y:S01]  /*1c10*/  FFMA.FTZ R57, R142, R147, R129 ;  /* 0x000000938e397223 */ /* 0x000fe20000010081 */
[----:B------:R-:W-:Y:S01]  /*1c20*/  FFMA.FTZ R129, R109, R219, R132 ;  /* 0x000000db6d817223 */ /* 0x000fe20000010084 */
[----:B------:R-:W-:Y:S01]  /*1c30*/  FMUL.FTZ R229, R176, R227 ;  /* 0x000000e3b0e57220 */ /* 0x000fe20000410000 */
[----:B------:R-:W-:Y:S01]  /*1c40*/  FADD.FTZ R56, R127, R56 ;  /* 0x000000387f387221 */ /* 0x000fe20000010000 */
[----:B------:R-:W-:Y:S01]  /*1c50*/  FMUL.FTZ R130, R148, R133 ;  /* 0x0000008594827220 */ /* 0x000fe20000410000 */
[----:B------:R-:W-:Y:S01]  /*1c60*/  FFMA.FTZ R57, R128, R127, R57 ;  /* 0x0000007f80397223 */ /* 0x000fe20000010039 */
[----:B------:R-:W-:Y:S01]  /*1c70*/  FMUL.FTZ R231, R154, R230 ;  /* 0x000000e69ae77220 */ /* 0x000fe20000410000 */
[----:B------:R-:W-:Y:S01]  /*1c80*/  FADD.FTZ R217, R56, R129 ;  /* 0x0000008138d97221 */ /* 0x000fe20000010000 */
[----:B------:R-:W-:Y:S01]  /*1c90*/  FMUL.FTZ R131, R148, R131 ;  /* 0x0000008394837220 */ /* 0x000fe20000410000 */
[----:B------:R-:W-:Y:S01]  /*1ca0*/  FFMA.FTZ R132, R166, R216, R229 ;  /* 0x000000d8a6847223 */ /* 0x000fe200000100e5 */
[----:B------:R-:W-:Y:S01]  /*1cb0*/  FFMA.FTZ R56, R130, R129, R57 ;  /* 0x0000008182387223 */ /* 0x000fe20000010039 */
[----:B------:R-:W-:Y:S01]  /*1cc0*/  FFMA.FTZ R133, R108, R221, R231 ;  /* 0x000000dd6c857223 */ /* 0x000fe200000100e7 */
[----:B------:R-:W-:Y:S01]  /*1cd0*/  FMUL.FTZ R135, R148, R135 ;  /* 0x0000008794877220 */ /* 0x000fe20000410000 */
[----:B------:R-:W-:Y:S01]  /*1ce0*/  FADD.FTZ R126, R217, R132 ;  /* 0x00000084d97e7221 */ /* 0x000fe20000010000 */
[----:B------:R-:W-:-:S03]  /*1cf0*/  FFMA.FTZ R56, R131, R132, R56 ;  /* 0x0000008483387223 */ /* 0x000fc60000010038 */
[----:B------:R-:W-:Y:S01]  /*1d00*/  FADD.FTZ R126, R126, R133 ;  /* 0x000000857e7e7221 */ /* 0x000fe20000010000 */
[----:B------:R-:W-:-:S04]  /*1d10*/  FFMA.FTZ R56, R135, R133, R56 ;  /* 0x0000008587387223 */ /* 0x000fc80000010038 */
[----:B------:R-:W0:Y:S04]  /*1d20*/  SHFL.DOWN PT, R57, R126, 0x10, 0x1f ;  /* 0x0a001f007e397f89 */ /* 0x000e2800000e0000 */
[----:B------:R-:W1:Y:S01]  /*1d30*/  SHFL.DOWN PT, R217, R56, 0x10, 0x1f ;  /* 0x0a001f0038d97f89 */ /* 0x000e6200000e0000 */
        /* <DEDUP_REMOVED lines=17> */
[----:B--2---:R-:W-:Y:S01]  /*1e50*/  LOP3.LUT P2, RZ, R126, 0x1f, RZ, 0xc0, !PT ;  /* 0x0000001f7eff7812 */ /* 0x004fe2000784c0ff */
[----:B------:R-:W-:Y:S01]  /*1e60*/  BSSY.RECONVERGENT B0, `(.L_x_83) ;  /* 0x000000c000007945 */ /* 0x000fe20003800200 */
[----:B0-----:R-:W-:Y:S01]  /*1e70*/  FADD.FTZ R56, R233, R56 ;  /* 0x00000038e9387221 */ /* 0x001fe20000010000 */
[----:B-1----:R-:W-:-:S10]  /*1e80*/  FADD.FTZ R57, R236, R57 ;  /* 0x00000039ec397221 */ /* 0x002fd40000010000 */
[----:B------:R-:W-:Y:S05]  /*1e90*/  @P2 BRA `(.L_x_84) ;  /* 0x0000000000202947 */ /* 0x000fea0003800000 */
        /* <DEDUP_REMOVED lines=8> */
.L_x_84:
[----:B------:R-:W-:Y:S05]  /*1f20*/  BSYNC.RECONVERGENT B0 ;  /* 0x0000000000007941 */ /* 0x000fea0003800200 */
.L_x_83:
[----:B------:R-:W1:Y:S08]  /*1f30*/  S2UR UR5, SR_CgaCtaId ;  /* 0x00000000000579c3 */ /* 0x000e700000008800 */
[----:B------:R-:W-:Y:S01]  /*1f40*/  BAR.SYNC.DEFER_BLOCKING 0x0 ;  /* 0x0000000000007b1d */ /* 0x000fe20000010000 */
[----:B------:R-:W-:Y:S01]  /*1f50*/  FADD.FTZ R69, R58, R69 ;  /* 0x000000453a457221 */ /* 0x000fe20000010000 */
[----:B------:R-:W-:Y:S01]  /*1f60*/  FFMA.FTZ R61, R186, R58, R61 ;  /* 0x0000003aba3d7223 */ /* 0x000fe2000001003d */
[----:B------:R-:W-:Y:S01]  /*1f70*/  FADD.FTZ R80, R59, R80 ;  /* 0x000000503b507221 */ /* 0x000fe20000010000 */
[----:B------:R-:W-:Y:S01]  /*1f80*/  FFMA.FTZ R76, R182, R59, R76 ;  /* 0x0000003bb64c7223 */ /* 0x000fe2000001004c */
[----:B------:R-:W-:Y:S01]  /*1f90*/  FADD.FTZ R87, R66, R87 ;  /* 0x0000005742577221 */ /* 0x000fe20000010000 */
[----:B------:R-:W-:Y:S01]  /*1fa0*/  UMOV UR4, 0x400 ;  /* 0x0000040000047882 */ /* 0x000fe20000000000 */
        /* <DEDUP_REMOVED lines=12> */
[----:B------:R-:W2:Y:S01]  /*2070*/  LDC.64 R124, c[0x0][0x380] ;  /* 0x0000e000ff7c7b82 */ /* 0x000ea20000000a00 */
[----:B------:R-:W-:Y:S01]  /*2080*/  FFMA.FTZ R62, R184, R139, R62 ;  /* 0x0000008bb83e7223 */ /* 0x000fe2000001003e */
[----:B------:R-:W-:Y:S01]  /*2090*/  FADD.FTZ R85, R134, R85 ;  /* 0x0000005586557221 */ /* 0x000fe20000010000 */
[----:B------:R-:W-:Y:S01]  /*20a0*/  FFMA.FTZ R73, R226, R134, R73 ;  /* 0x00000086e2497223 */ /* 0x000fe20000010049 */
[----:B-1----:R-:W-:Y:S01]  /*20b0*/  ULEA UR4, UR5, UR4, 0x18 ;  /* 0x0000000405047291 */ /* 0x002fe2000f8ec0ff */
[----:B------:R-:W-:Y:S01]  /*20c0*/  FADD.FTZ R83, R198, R83 ;  /* 0x00000053c6537221 */ /* 0x000fe20000010000 */
[----:B------:R-:W-:Y:S01]  /*20d0*/  FFMA.FTZ R156, R137, R198, R156 ;  /* 0x000000c6899c7223 */ /* 0x000fe2000001009c */
[----:B------:R-:W-:Y:S01]  /*20e0*/  FADD.FTZ R71, R199, R71 ;  /* 0x00000047c7477221 */ /* 0x000fe20000010000 */
[----:B------:R-:W-:Y:S01]  /*20f0*/  UIADD3 UR5, UPT, UPT, UR4, 0x2820, URZ ;  /* 0x0000282004057890 */ /* 0x000fe2000fffe0ff */
[----:B------:R-:W-:Y:S01]  /*2100*/  FFMA.FTZ R78, R190, R199, R78 ;  /* 0x000000c7be4e7223 */ /* 0x000fe2000001004e */
[----:B------:R-:W-:Y:S01]  /*2110*/  @!UP1 UIADD3 UR5, UPT, UPT, UR4, 0x2800, URZ ;  /* 0x0000280004059890 */ /* 0x000fe2000fffe0ff */
[----:B------:R-:W-:Y:S01]  /*2120*/  FADD.FTZ R79, R196, R79 ;  /* 0x0000004fc44f7221 */ /* 0x000fe20000010000 */
[----:B------:R-:W-:Y:S01]  /*2130*/  UIADD3 UR6, UPT, UPT, UR4, 0x2830, URZ ;  /* 0x0000283004067890 */ /* 0x000fe2000fffe0ff */
[----:B------:R-:W-:Y:S01]  /*2140*/  FFMA.FTZ R82, R226, R196, R82 ;  /* 0x000000c4e2527223 */ /* 0x000fe20000010052 */
[----:B------:R-:W-:Y:S01]  /*2150*/  @!UP1 UIADD3 UR6, UPT, UPT, UR4, 0x2810, URZ ;  /* 0x0000281004069890 */ /* 0x000fe2000fffe0ff */
[----:B------:R-:W-:Y:S01]  /*2160*/  FADD.FTZ R55, R194, R55 ;  /* 0x00000037c2377221 */ /* 0x000fe20000010000 */
[----:B------:R-:W-:Y:S01]  /*2170*/  FFMA.FTZ R63, R224, R194, R63 ;  /* 0x000000c2e03f7223 */ /* 0x000fe2000001003f */
[----:B------:R-:W-:Y:S01]  /*2180*/  FADD.FTZ R84, R192, R84 ;  /* 0x00000054c0547221 */ /* 0x000fe20000010000 */
[----:B------:R-:W-:Y:S01]  /*2190*/  FFMA.FTZ R72, R137, R192, R72 ;  /* 0x000000c089487223 */ /* 0x000fe20000010048 */
[----:B0-----:R-:W0:Y:S01]  /*21a0*/  LDS.128 R56, [UR5] ;  /* 0x00000005ff387984 */ /* 0x001e220008000c00 */
[----:B------:R-:W-:Y:S01]  /*21b0*/  FADD.FTZ R86, R197, R86 ;  /* 0x00000056c5567221 */ /* 0x000fe20000010000 */
[----:B------:R-:W-:Y:S01]  /*21c0*/  FFMA.FTZ R74, R190, R197, R74 ;  /* 0x000000c5be4a7223 */ /* 0x000fe2000001004a */
[----:B------:R-:W-:Y:S01]  /*21d0*/  FADD.FTZ R68, R195, R68 ;  /* 0x00000044c3447221 */ /* 0x000fe20000010000 */
[----:B------:R-:W1:Y:S01]  /*21e0*/  LDS.128 R64, [UR6] ;  /* 0x00000006ff407984 */ /* 0x000e620008000c00 */
[----:B--2---:R-:W-:Y:S01]  /*21f0*/  IADD3 R157, PT, PT, R157, R124, RZ ;  /* 0x0000007c9d9d7210 */ /* 0x004fe20007ffe0ff */
        /* <DEDUP_REMOVED lines=32> */
[C---:B------:R-:W-:Y:S01]  /*2400*/  FFMA.FTZ R9, R128.reuse, R214, R9 ;  /* 0x000000d680097223 */ /* 0x040fe20000010009 */
[----:B------:R-:W-:Y:S01]  /*2410*/  FADD.FTZ R30, R223, R30 ;  /* 0x0000001edf1e7221 */ /* 0x000fe20000010000 */
[----:B0-----:R-:W-:Y:S01]  /*2420*/  FADD.FTZ R139, RZ, R56 ;  /* 0x00000038ff8b7221 */ /* 0x001fe20000010000 */
[----:B------:R-:W-:Y:S01]  /*2430*/  FADD.FTZ R56, RZ, R57 ;  /* 0x00000039ff387221 */ /* 0x000fe20000010000 */
[----:B------:R-:W-:Y:S01]  /*2440*/  FFMA.FTZ R42, R128, R223, R42 ;  /* 0x000000df802a7223 */ /* 0x000fe2000001002a */
[----:B------:R-:W-:Y:S01]  /*2450*/  FADD.FTZ R23, R216, R23 ;  /* 0x00000017d8177221 */ /* 0x000fe20000010000 */
[----:B------:R-:W-:Y:S01]  /*2460*/  FADD.FTZ R139, R58, R139 ;  /* 0x0000008b3a8b7221 */ /* 0x000fe20000010000 */
[----:B------:R-:W-:Y:S01]  /*2470*/  FADD.FTZ R56, R59, R56 ;  /* 0x000000383b387221 */ /* 0x000fe20000010000 */
[----:B------:R-:W-:Y:S01]  /*2480*/  FFMA.FTZ R11, R131, R216, R11 ;  /* 0x000000d8830b7223 */ /* 0x000fe2000001000b */
[----:B------:R-:W-:Y:S01]  /*2490*/  FADD.FTZ R28, R227, R28 ;  /* 0x0000001ce31c7221 */ /* 0x000fe20000010000 */
[----:B-1----:R-:W-:Y:S01]  /*24a0*/  FADD.FTZ R139, R139, R64 ;  /* 0x000000408b8b7221 */ /* 0x002fe20000010000 */
[----:B------:R-:W-:Y:S01]  /*24b0*/  FADD.FTZ R56, R56, R65 ;  /* 0x0000004138387221 */ /* 0x000fe20000010000 */
[----:B------:R-:W-:Y:S01]  /*24c0*/  FFMA.FTZ R40, R131, R227, R40 ;  /* 0x000000e383287223 */ /* 0x000fe20000010028 */
[----:B------:R-:W-:Y:S01]  /*24d0*/  FADD.FTZ R22, R219, R22 ;  /* 0x00000016db167221 */ /* 0x000fe20000010000 */
[----:B------:R-:W-:Y:S01]  /*24e0*/  FADD.FTZ R66, R66, R139 ;  /* 0x0000008b42427221 */ /* 0x000fe20000010000 */
[----:B------:R-:W-:Y:S01]  /*24f0*/  FADD.FTZ R56, R67, R56 ;  /* 0x0000003843387221 */ /* 0x000fe20000010000 */
[----:B------:R-:W-:Y:S01]  /*2500*/  FFMA.FTZ R10, R130, R219, R10 ;  /* 0x000000db820a7223 */ /* 0x000fe2000001000a */
[----:B------:R-:W-:Y:S01]  /*2510*/  FADD.FTZ R29, R228, R29 ;  /* 0x0000001de41d7221 */ /* 0x000fe20000010000 */
[----:B------:R-:W-:Y:S01]  /*2520*/  FMUL.FTZ R66, R66, UR13 ;  /* 0x0000000d42427c20 */ /* 0x000fe20008410000 */
[----:B------:R-:W-:Y:S01]  /*2530*/  FFMA.FTZ R41, R130, R228, R41 ;  /* 0x000000e482297223 */ /* 0x000fe20000010029 */
[----:B------:R-:W-:Y:S01]  /*2540*/  ISETP.GE.AND P2, PT, R157, R125, PT ;  /* 0x0000007d9d00720c */ /* 0x000fe20003f46270 */
[----:B------:R-:W-:Y:S01]  /*2550*/  FADD.FTZ R24, R221, R24 ;  /* 0x00000018dd187221 */ /* 0x000fe20000010000 */
[C---:B------:R-:W-:Y:S01]  /*2560*/  FFMA.FTZ R12, R135.reuse, R221, R12 ;  /* 0x000000dd870c7223 */ /* 0x040fe2000001000c */
[----:B------:R-:W-:Y:S01]  /*2570*/  FADD.FTZ R27, R230, R27 ;  /* 0x0000001be61b7221 */ /* 0x000fe20000010000 */
[----:B------:R-:W-:Y:S01]  /*2580*/  FFMA.FTZ R39, R135, R230, R39 ;  /* 0x000000e687277223 */ /* 0x000fe20000010027 */
[----:B------:R-:W-:Y:S01]  /*2590*/  FMUL.FTZ R134, R56, UR13 ;  /* 0x0000000d38867c20 */ /* 0x000fe20008410000 */
[----:B------:R-:W-:Y:S01]  /*25a0*/  FSEL R139, R66, RZ, !P1 ;  /* 0x000000ff428b7208 */ /* 0x000fe20004800000 */
[----:B------:R-:W-:Y:S06]  /*25b0*/  @!P0 BRA `(.L_x_85) ;  /* 0x0000002800948947 */ /* 0x000fec0003800000 */
[----:B------:R-:W-:-:S04]  /*25c0*/  UISETP.NE.U32.AND UP0, UPT, UR14, URZ, UPT ;  /* 0x000000ff0e00728c */ /* 0x000fc8000bf05070 */
[----:B------:R-:W-:-:S09]  /*25d0*/  UISETP.NE.AND.EX UP0, UPT, UR15, URZ, UPT, UP0 ;  /* 0x000000ff0f00728c */ /* 0x000fd2000bf05300 */
[----:B------:R-:W-:Y:S05]  /*25e0*/  BRA.U UP0, `(.L_x_86) ;  /* 0x0000001500087547 */ /* 0x000fea000b800000 */
[----:B------:R-:W-:-:S04]  /*25f0*/  UISETP.NE.U32.AND UP0, UPT, UR16, URZ, UPT ;  /* 0x000000ff1000728c */ /* 0x000fc8000bf05070 */
[----:B------:R-:W-:-:S09]  /*2600*/  UISETP.NE.AND.EX UP0, UPT, UR17, URZ, UPT, UP0 ;  /* 0x000000ff1100728c */ /* 0x000fd2000bf05300 */
[----:B------:R-:W-:Y:S05]  /*2610*/  BRA.U UP0, `(.L_x_87) ;  /* 0x0000000900607547 */ /* 0x000fea000b800000 */
[----:B-----5:R-:W-:Y:S01]  /*2620*/  MOV R56, R123 ;  /* 0x0000007b00387202 */ /* 0x020fe20000000f00 */
[-C--:B------:R-:W-:Y:S01]  /*2630*/  FFMA.FTZ R190, R190, R134.reuse, R139 ;  /* 0x00000086bebe7223 */ /* 0x080fe2000001008b */
[----:B------:R-:W-:Y:S01]  /*2640*/  SHF.R.U64 R125, R122, 0x10, R123 ;  /* 0x000000107a7d7819 */ /* 0x000fe2000000127b */
[-C--:B------:R-:W-:Y:S01]  /*2650*/  FFMA.FTZ R65, R226, R134.reuse, R139 ;  /* 0x00000086e2417223 */ /* 0x080fe2000001008b */
[----:B------:R-:W-:Y:S01]  /*2660*/  SHF.L.U32 R57, R56, 0x10, RZ ;  /* 0x0000001038397819 */ /* 0x000fe200000006ff */
[----:B------:R-:W-:Y:S01]  /*2670*/  FADD.FTZ R225, R225, -R190 ;  /* 0x800000bee1e17221 */ /* 0x000fe20000010000 */
[----:B------:R-:W-:Y:S01]  /*2680*/  SHF.L.U32 R125, R125, 0x10, RZ ;  /* 0x000000107d7d7819 */ /* 0x000fe200000006ff */
[----:B------:R-:W-:Y:S01]  /*2690*/  FADD.FTZ R65, R220, -R65 ;  /* 0x80000041dc417221 */ /* 0x000fe20000010000 */
[----:B------:R-:W-:Y:S01]  /*26a0*/  SHF.R.U32.HI R56, RZ, 0x10, R123 ;  /* 0x00000010ff387819 */ /* 0x000fe2000001167b */
[-C--:B------:R-:W-:Y:S01]  /*26b0*/  FFMA.FTZ R59, R224, R134.reuse, R139 ;  /* 0x00000086e03b7223 */ /* 0x080fe2000001008b */
[C---:B------:R-:W-:Y:S01]  /*26c0*/  FFMA.FTZ R58, R148.reuse, R225, R57 ;  /* 0x000000e1943a7223 */ /* 0x040fe20000010039 */
[----:B------:R-:W-:Y:S01]  /*26d0*/  FFMA.FTZ R64, R148, R65, R125 ;  /* 0x0000004194407223 */ /* 0x000fe2000001007d */
[----:B------:R-:W-:Y:S01]  /*26e0*/  SHF.L.U32 R57, R56, 0x10, RZ ;  /* 0x0000001038397819 */ /* 0x000fe200000006ff */
[----:B------:R-:W-:Y:S01]  /*26f0*/  FADD.FTZ R59, R218, -R59 ;  /* 0x8000003bda3b7221 */ /* 0x000fe20000010000 */
[----:B------:R-:W-:Y:S01]  /*2700*/  SHF.R.U32.HI R125, RZ, 0x10, R121 ;  /* 0x00000010ff7d7819 */ /* 0x000fe20000011679 */
[--C-:B------:R-:W-:Y:S01]  /*2710*/  FFMA.FTZ R188, R188, R134, R139.reuse ;  /* 0x00000086bcbc7223 */ /* 0x100fe2000001008b */
[----:B------:R-:W-:Y:S01]  /*2720*/  MOV R56, R122 ;  /* 0x0000007a00387202 */ /* 0x000fe20000000f00 */
[-C--:B------:R-:W-:Y:S01]  /*2730*/  FFMA.FTZ R137, R137, R134.reuse, R139 ;  /* 0x0000008689897223 */ /* 0x080fe2000001008b */
[----:B------:R-:W-:Y:S01]  /*2740*/  FFMA.FTZ R59, R148, R59, R57 ;  /* 0x0000003b943b7223 */ /* 0x000fe20000010039 */
[----:B------:R-:W-:Y:S01]  /*2750*/  SHF.L.U32 R125, R125, 0x10, RZ ;  /* 0x000000107d7d7819 */ /* 0x000fe200000006ff */
[----:B------:R-:W-:Y:S01]  /*2760*/  FADD.FTZ R193, R193, -R188 ;  /* 0x800000bcc1c17221 */ /* 0x000fe20000010000 */
[----:B------:R-:W-:Y:S01]  /*2770*/  SHF.L.U32 R57, R56, 0x10, RZ ;  /* 0x0000001038397819 */ /* 0x000fe200000006ff */
[----:B------:R-:W-:Y:S01]  /*2780*/  FADD.FTZ R137, R222, -R137 ;  /* 0x80000089de897221 */ /* 0x000fe20000010000 */
[----:B------:R-:W-:Y:S01]  /*2790*/  MOV R56, R121 ;  /* 0x0000007900387202 */ /* 0x000fe20000000f00 */
[----:B------:R-:W-:Y:S01]  /*27a0*/  FFMA.FTZ R66, R148, R193, R125 ;  /* 0x000000c194427223 */ /* 0x000fe2000001007d */
[----:B------:R-:W-:Y:S01]  /*27b0*/  SHF.R.U64 R125, R120, 0x10, R121 ;  /* 0x00000010787d7819 */ /* 0x000fe20000001279 */
[----:B------:R-:W-:Y:S01]  /*27c0*/  FFMA.FTZ R57, R148, R137, R57 ;  /* 0x0000008994397223 */ /* 0x000fe20000010039 */
[----:B------:R-:W-:Y:S01]  /*27d0*/  SHF.L.U32 R65, R56, 0x10, RZ ;  /* 0x0000001038417819 */ /* 0x000fe200000006ff */
[--C-:B------:R-:W-:Y:S01]  /*27e0*/  FFMA.FTZ R186, R186, R134, R139.reuse ;  /* 0x00000086baba7223 */ /* 0x100fe2000001008b */
[----:B------:R-:W-:Y:S01]  /*27f0*/  MOV R56, R120 ;  /* 0x0000007800387202 */ /* 0x000fe20000000f00 */
[----:B------:R0:W-:Y:S01]  /*2800*/  F2F.BF16.F32 R67, R57 ;  /* 0x0000003900437304 */ /* 0x0001e20000202000 */
[----:B------:R-:W-:Y:S01]  /*2810*/  SHF.L.U32 R125, R125, 0x10, RZ ;  /* 0x000000107d7d7819 */ /* 0x000fe200000006ff */
[----:B------:R-:W-:Y:S01]  /*2820*/  FADD.FTZ R189, R189, -R186 ;  /* 0x800000babdbd7221 */ /* 0x000fe20000010000 */
[-CC-:B------:R-:W-:Y:S01]  /*2830*/  FFMA.FTZ R146, R146, R134.reuse, R139.reuse ;  /* 0x0000008692927223 */ /* 0x180fe2000001008b */
[-CC-:B------:R-:W-:Y:S01]  /*2840*/  FFMA.FTZ R180, R180, R134.reuse, R139.reuse ;  /* 0x00000086b4b47223 */ /* 0x180fe2000001008b */
[-C--:B------:R-:W-:Y:S01]  /*2850*/  FFMA.FTZ R182, R182, R134.reuse, R139 ;  /* 0x00000086b6b67223 */ /* 0x080fe2000001008b */
[----:B------:R-:W-:Y:S01]  /*2860*/  FFMA.FTZ R124, R148, R189, R125 ;  /* 0x000000bd947c7223 */ /* 0x000fe2000001007d */
[----:B------:R-:W-:Y:S01]  /*2870*/  FADD.FTZ R183, R183, -R146 ;  /* 0x80000092b7b77221 */ /* 0x000fe20000010000 */
[----:B------:R-:W-:Y:S01]  /*2880*/  FADD.FTZ R185, R185, -R180 ;  /* 0x800000b4b9b97221 */ /* 0x000fe20000010000 */
[----:B0-----:R-:W-:Y:S01]  /*2890*/  SHF.L.U32 R57, R56, 0x10, RZ ;  /* 0x0000001038397819 */ /* 0x001fe200000006ff */
[----:B------:R-:W-:Y:S01]  /*28a0*/  FADD.FTZ R187, R187, -R182 ;  /* 0x800000b6bbbb7221 */ /* 0x000fe20000010000 */
[----:B------:R-:W-:Y:S01]  /*28b0*/  MOV R56, R119 ;  /* 0x0000007700387202 */ /* 0x000fe20000000f00 */
[-CC-:B------:R-:W-:Y:S01]  /*28c0*/  FFMA.FTZ R178, R178, R134.reuse, R139.reuse ;  /* 0x00000086b2b27223 */ /* 0x180fe2000001008b */
[-C--:B------:R-:W-:Y:S01]  /*28d0*/  FFMA.FTZ R136, R136, R134.reuse, R139 ;  /* 0x0000008688887223 */ /* 0x080fe2000001008b */
[----:B------:R-:W-:Y:S01]  /*28e0*/  FFMA.FTZ R57, R148, R187, R57 ;  /* 0x000000bb94397223 */ /* 0x000fe20000010039 */
[----:B------:R-:W-:Y:S01]  /*28f0*/  SHF.L.U32 R125, R56, 0x10, RZ ;  /* 0x00000010387d7819 */ /* 0x000fe200000006ff */
[----:B------:R-:W-:Y:S01]  /*2900*/  FADD.FTZ R181, R181, -R178 ;  /* 0x800000b2b5b57221 */ /* 0x000fe20000010000 */
[----:B------:R-:W-:Y:S01]  /*2910*/  SHF.R.U32.HI R56, RZ, 0x10, R119 ;  /* 0x00000010ff387819 */ /* 0x000fe20000011677 */
[----:B------:R0:W-:Y:S01]  /*2920*/  F2F.BF16.F32 R137, R57 ;  /* 0x0000003900897304 */ /* 0x0001e20000202000 */
[----:B------:R-:W-:Y:S01]  /*2930*/  FFMA.FTZ R144, R144, R134, R139 ;  /* 0x0000008690907223 */ /* 0x000fe2000001008b */
[----:B------:R-:W-:Y:S01]  /*2940*/  FFMA.FTZ R183, R148, R183, R125 ;  /* 0x000000b794b77223 */ /* 0x000fe2000001007d */
[----:B------:R-:W-:Y:S01]  /*2950*/  SHF.L.U32 R125, R56, 0x10, RZ ;  /* 0x00000010387d7819 */ /* 0x000fe200000006ff */
[----:B------:R-:W-:Y:S01]  /*2960*/  FADD.FTZ R145, R145, -R136 ;  /* 0x8000008891917221 */ /* 0x000fe20000010000 */
[----:B------:R-:W-:Y:S01]  /*2970*/  MOV R56, R118 ;  /* 0x0000007600387202 */ /* 0x000fe20000000f00 */
[----:B------:R-:W-:Y:S01]  /*2980*/  FADD.FTZ R149, R149, -R144 ;  /* 0x8000009095957221 */ /* 0x000fe20000010000 */
[-C--:B------:R-:W-:Y:S01]  /*2990*/  FFMA.FTZ R138, R138, R134.reuse, R139 ;  /* 0x000000868a8a7223 */ /* 0x080fe2000001008b */
[----:B------:R-:W-:Y:S01]  /*29a0*/  FFMA.FTZ R185, R148, R185, R125 ;  /* 0x000000b994b97223 */ /* 0x000fe2000001007d */
[----:B------:R-:W-:Y:S01]  /*29b0*/  SHF.R.U64 R125, R118, 0x10, R119 ;  /* 0x00000010767d7819 */ /* 0x000fe20000001277 */
[-CC-:B------:R-:W-:Y:S01]  /*29c0*/  FFMA.FTZ R184, R184, R134.reuse, R139.reuse ;  /* 0x00000086b8b87223 */ /* 0x180fe2000001008b */
[----:B0-----:R-:W-:Y:S01]  /*29d0*/  SHF.L.U32 R57, R56, 0x10, RZ ;  /* 0x0000001038397819 */ /* 0x001fe200000006ff */
[----:B------:R-:W-:Y:S01]  /*29e0*/  FADD.FTZ R141, R141, -R138 ;  /* 0x8000008a8d8d7221 */ /* 0x000fe20000010000 */
[----:B------:R-:W-:Y:S01]  /*29f0*/  SHF.L.U32 R125, R125, 0x10, RZ ;  /* 0x000000107d7d7819 */ /* 0x000fe200000006ff */
[-C--:B------:R-:W-:Y:S01]  /*2a00*/  FFMA.FTZ R142, R142, R134.reuse, R139 ;  /* 0x000000868e8e7223 */ /* 0x080fe2000001008b */
[----:B------:R-:W-:Y:S01]  /*2a10*/  MOV R56, R117 ;  /* 0x0000007500387202 */ /* 0x000fe20000000f00 */
[C---:B------:R-:W-:Y:S01]  /*2a20*/  FFMA.FTZ R57, R148.reuse, R149, R57 ;  /* 0x0000009594397223 */ /* 0x040fe20000010039 */
[----:B------:R-:W-:Y:S01]  /*2a30*/  FFMA.FTZ R131, R131, R134, R139 ;  /* 0x0000008683837223 */ /* 0x000fe2000001008b */
[----:B------:R-:W-:Y:S01]  /*2a40*/  FFMA.FTZ R125, R148, R181, R125 ;  /* 0x000000b5947d7223 */ /* 0x000fe2000001007d */
[----:B------:R-:W-:Y:S01]  /*2a50*/  SHF.L.U32 R181, R56, 0x10, RZ ;  /* 0x0000001038b57819 */ /* 0x000fe200000006ff */
[----:B------:R0:W-:Y:S01]  /*2a60*/  F2F.BF16.F32 R149, R57 ;  /* 0x0000003900957304 */ /* 0x0001e20000202000 */
[----:B------:R-:W-:Y:S01]  /*2a70*/  SHF.R.U32.HI R56, RZ, 0x10, R117 ;  /* 0x00000010ff387819 */ /* 0x000fe20000011675 */
[----:B------:R-:W-:Y:S01]  /*2a80*/  FADD.FTZ R191, R191, -R184 ;  /* 0x800000b8bfbf7221 */ /* 0x000fe20000010000 */
[----:B------:R-:W-:Y:S01]  /*2a90*/  FADD.FTZ R147, R147, -R142 ;  /* 0x8000008e93937221 */ /* 0x000fe20000010000 */
[----:B------:R-:W-:Y:S01]  /*2aa0*/  FFMA.FTZ R181, R148, R145, R181 ;  /* 0x0000009194b57223 */ /* 0x000fe200000100b5 */
[----:B------:R-:W-:Y:S01]  /*2ab0*/  SHF.L.U32 R145, R56, 0x10, RZ ;  /* 0x0000001038917819 */ /* 0x000fe200000006ff */
[----:B------:R-:W-:Y:S01]  /*2ac0*/  FADD.FTZ R131, R132, -R131 ;  /* 0x8000008384837221 */ /* 0x000fe20000010000 */
[----:B------:R-:W-:Y:S01]  /*2ad0*/  MOV R56, R116 ;  /* 0x0000007400387202 */ /* 0x000fe20000000f00 */
[----:B------:R-:W-:Y:S01]  /*2ae0*/  FFMA.FTZ R65, R148, R191, R65 ;  /* 0x000000bf94417223 */ /* 0x000fe20000010041 */
[-C--:B------:R-:W-:Y:S01]  /*2af0*/  FFMA.FTZ R130, R130, R134.reuse, R139 ;  /* 0x0000008682827223 */ /* 0x080fe2000001008b */
[----:B------:R-:W-:Y:S01]  /*2b00*/  FFMA.FTZ R147, R148, R147, R145 ;  /* 0x0000009394937223 */ /* 0x000fe20000010091 */
[----:B0-----:R-:W-:Y:S01]  /*2b10*/  SHF.L.U32 R57, R56, 0x10, RZ ;  /* 0x0000001038397819 */ /* 0x001fe200000006ff */
[-C--:B------:R-:W-:Y:S01]  /*2b20*/  FFMA.FTZ R56, R135, R134.reuse, R139 ;  /* 0x0000008687387223 */ /* 0x080fe2000001008b */
[----:B------:R-:W-:Y:S01]  /*2b30*/  SHF.R.U32.HI R138, RZ, 0x10, R115 ;  /* 0x00000010ff8a7819 */ /* 0x000fe20000011673 */
[-C--:B------:R-:W-:Y:S01]  /*2b40*/  FFMA.FTZ R140, R140, R134.reuse, R139 ;  /* 0x000000868c8c7223 */ /* 0x080fe2000001008b */
[----:B------:R-:W-:Y:S01]  /*2b50*/  SHF.R.U64 R145, R116, 0x10, R117 ;  /* 0x0000001074917819 */ /* 0x000fe20000001275 */
[----:B------:R-:W-:Y:S01]  /*2b60*/  FFMA.FTZ R57, R148, R141, R57 ;  /* 0x0000008d94397223 */ /* 0x000fe20000010039 */
[----:B------:R-:W-:Y:S01]  /*2b70*/  FADD.FTZ R133, R133, -R56 ;  /* 0x8000003885857221 */ /* 0x000fe20000010000 */
[----:B------:R-:W-:Y:S01]  /*2b80*/  MOV R56, R115 ;  /* 0x0000007300387202 */ /* 0x000fe20000000f00 */
[----:B------:R-:W-:Y:S01]  /*2b90*/  FADD.FTZ R129, R129, -R130 ;  /* 0x8000008281817221 */ /* 0x000fe20000010000 */
[----:B------:R0:W-:Y:S01]  /*2ba0*/  F2F.BF16.F32 R141, R57 ;  /* 0x00000039008d7304 */ /* 0x0001e20000202000 */
[----:B------:R-:W-:Y:S01]  /*2bb0*/  SHF.L.U32 R135, R138, 0x10, RZ ;  /* 0x000000108a877819 */ /* 0x000fe200000006ff */
[----:B------:R-:W-:Y:S01]  /*2bc0*/  FADD.FTZ R143, R143, -R140 ;  /* 0x8000008c8f8f7221 */ /* 0x000fe20000010000 */
[----:B------:R-:W-:Y:S01]  /*2bd0*/  SHF.L.U32 R145, R145, 0x10, RZ ;  /* 0x0000001091917819 */ /* 0x000fe200000006ff */
[----:B------:R-:W-:-:S02]  /*2be0*/  FFMA.FTZ R128, R128, R134, R139 ;  /* 0x0000008680807223 */ /* 0x000fc4000001008b */
[----:B------:R-:W-:Y:S02]  /*2bf0*/  FFMA.FTZ R133, R148, R133, R135 ;  /* 0x0000008594857223 */ /* 0x000fe40000010087 */
[----:B------:R-:W-:Y:S01]  /*2c00*/  F2F.BF16.F32 R65, R65 ;  /* 0x0000004100417304 */ /* 0x000fe20000202000 */
[----:B0-----:R-:W-:Y:S01]  /*2c10*/  SHF.L.U32 R57, R56, 0x10, RZ ;  /* 0x0000001038397819 */ /* 0x001fe200000006ff */
[----:B------:R-:W-:Y:S01]  /*2c20*/  FFMA.FTZ R143, R148, R143, R145 ;  /* 0x0000008f948f7223 */ /* 0x000fe20000010091 */
[----:B------:R-:W-:Y:S01]  /*2c30*/  SHF.R.U64 R56, R114, 0x10, R115 ;  /* 0x0000001072387819 */ /* 0x000fe20000001273 */
[----:B------:R-:W-:Y:S02]  /*2c40*/  FADD.FTZ R127, R127, -R128 ;  /* 0x800000807f7f7221 */ /* 0x000fe40000010000 */
[----:B------:R-:W-:Y:S01]  /*2c50*/  FFMA.FTZ R131, R148, R131, R57 ;  /* 0x0000008394837223 */ /* 0x000fe20000010039 */
[----:B------:R-:W-:Y:S01]  /*2c60*/  SHF.L.U32 R57, R56, 0x10, RZ ;  /* 0x0000001038397819 */ /* 0x000fe200000006ff */
[----:B------:R-:W-:Y:S01]  /*2c70*/  F2F.BF16.F32 R66, R66 ;  /* 0x0000004200427304 */ /* 0x000fe20000202000 */
[----:B------:R-:W-:-:S03]  /*2c80*/  MOV R56, R114 ;  /* 0x0000007200387202 */ /* 0x000fc60000000f00 */
[----:B------:R-:W-:Y:S01]  /*2c90*/  FFMA.FTZ R130, R148, R129, R57 ;  /* 0x0000008194827223 */ /* 0x000fe20000010039 */
[----:B------:R-:W-:Y:S02]  /*2ca0*/  SHF.L.U32 R129, R56, 0x10, RZ ;  /* 0x0000001038817819 */ /* 0x000fe400000006ff */
[----:B------:R-:W0:Y:S01]  /*2cb0*/  LDC.64 R56, c[0x0][0x468] ;  /* 0x00011a00ff387b82 */ /* 0x000e220000000a00 */
[----:B------:R-:W-:Y:S02]  /*2cc0*/  F2F.BF16.F32 R64, R64 ;  /* 0x0000004000407304 */ /* 0x000fe40000202000 */
[----:B------:R-:W-:-:S06]  /*2cd0*/  FFMA.FTZ R127, R148, R127, R129 ;  /* 0x0000007f947f7223 */ /* 0x000fcc0000010081 */
[----:B------:R-:W-:Y:S08]  /*2ce0*/  F2F.BF16.F32 R58, R58 ;  /* 0x0000003a003a7304 */ /* 0x000ff00000202000 */
[----:B------:R-:W1:Y:S01]  /*2cf0*/  F2F.BF16.F32 R59, R59 ;  /* 0x0000003b003b7304 */ /* 0x000e620000202000 */
[----:B0-----:R-:W-:-:S07]  /*2d00*/  IMAD.WIDE.U32 R134, R97, 0x8, R56 ;  /* 0x0000000861867825 */ /* 0x001fce00078e0038 */
[----:B------:R-:W0:Y:S01]  /*2d10*/  F2F.BF16.F32 R124, R124 ;  /* 0x0000007c007c7304 */ /* 0x000e220000202000 */
[----:B-1----:R-:W-:-:S07]  /*2d20*/  PRMT R129, R58, 0x5410, R59 ;  /* 0x000054103a817816 */ /* 0x002fce000000003b */
[----:B------:R-:W1:Y:S01]  /*2d30*/  F2F.BF16.F32 R125, R125 ;  /* 0x0000007d007d7304 */ /* 0x000e620000202000 */
[----:B0-----:R-:W-:-:S07]  /*2d40*/  IMAD.WIDE.U32 R58, R124, 0x10000, RZ ;  /* 0x000100007c3a7825 */ /* 0x001fce00078e00ff */
[----:B------:R-:W0:Y:S01]  /*2d50*/  F2F.BF16.F32 R130, R130 ;  /* 0x0000008200827304 */ /* 0x000e220000202000 */
[----:B------:R-:W-:-:S07]  /*2d60*/  LOP3.LUT R124, R58, R137, RZ, 0xfc, !PT ;  /* 0x000000893a7c7212 */ /* 0x000fce00078efcff */
[----:B------:R2:W-:Y:S08]  /*2d70*/  F2F.BF16.F32 R132, R133 ;  /* 0x0000008500847304 */ /* 0x0005f00000202000 */
[----:B------:R-:W3:Y:S01]  /*2d80*/  F2F.BF16.F32 R131, R131 ;  /* 0x0000008300837304 */ /* 0x000ee20000202000 */
[----:B--2---:R-:W-:Y:S01]  /*2d90*/  PRMT R133, R65, 0x5410, R66 ;  /* 0x0000541041857816 */ /* 0x004fe20000000042 */
[----:B------:R-:W-:-:S03]  /*2da0*/  IMAD.WIDE.U32 R64, R64, 0x10000, RZ ;  /* 0x0001000040407825 */ /* 0x000fc600078e00ff */
[----:B------:R-:W-:-:S03]  /*2db0*/  LOP3.LUT R128, R64, R67, RZ, 0xfc, !PT ;  /* 0x0000004340807212 */ /* 0x000fc600078efcff */
[----:B------:R-:W-:Y:S01]  /*2dc0*/  F2F.BF16.F32 R183, R183 ;  /* 0x000000b700b77304 */ /* 0x000fe20000202000 */
[----:B-1----:R-:W-:Y:S01]  /*2dd0*/  IMAD.WIDE.U32 R66, R125, 0x10000, RZ ;  /* 0x000100007d427825 */ /* 0x002fe200078e00ff */
[----:B------:R-:W-:Y:S02]  /*2de0*/  LOP3.LUT R125, R133, R59, RZ, 0xfc, !PT ;  /* 0x0000003b857d7212 */ /* 0x000fe400078efcff */
[----:B------:R-:W-:Y:S01]  /*2df0*/  LOP3.LUT R129, R129, R65, RZ, 0xfc, !PT ;  /* 0x0000004181817212 */ /* 0x000fe200078efcff */
[----:B0-----:R-:W-:Y:S01]  /*2e00*/  IMAD.WIDE.U32 R58, R130, 0x10000, RZ ;  /* 0x00010000823a7825 */ /* 0x001fe200078e00ff */
[----:B------:R-:W-:Y:S02]  /*2e10*/  LOP3.LUT R66, R66, R149, RZ, 0xfc, !PT ;  /* 0x0000009542427212 */ /* 0x000fe400078efcff */
[----:B------:R-:W0:Y:S01]  /*2e20*/  F2F.BF16.F32 R144, R185 ;  /* 0x000000b900907304 */ /* 0x000e220000202000 */
[----:B---3--:R-:W-:Y:S01]  /*2e30*/  PRMT R131, R131, 0x5410, R132 ;  /* 0x0000541083837816 */ /* 0x008fe20000000084 */
[----:B------:R-:W-:-:S03]  /*2e40*/  IMAD.WIDE.U32 R132, R99, 0x8, R56 ;  /* 0x0000000863847825 */ /* 0x000fc600078e0038 */
[----:B------:R-:W-:Y:S01]  /*2e50*/  LOP3.LUT R59, R131, R59, RZ, 0xfc, !PT ;  /* 0x0000003b833b7212 */ /* 0x000fe200078efcff */
[--C-:B------:R-:W-:Y:S02]  /*2e60*/  IMAD.WIDE.U32 R130, R179, 0x8, R56.reuse ;  /* 0x00000008b3827825 */ /* 0x100fe400078e0038 */
[----:B------:R-:W1:Y:S02]  /*2e70*/  F2F.BF16.F32 R143, R143 ;  /* 0x0000008f008f7304 */ /* 0x000e640000202000 */
[--C-:B------:R-:W-:Y:S01]  /*2e80*/  IMAD.WIDE.U32 R98, R98, 0x8, R56.reuse ;  /* 0x0000000862627825 */ /* 0x100fe200078e0038 */
[----:B------:R3:W-:Y:S03]  /*2e90*/  STG.E.64 desc[UR8][R130.64], R128 ;  /* 0x0000008082007986 */ /* 0x0007e6000c101b08 */
[----:B------:R-:W-:Y:S01]  /*2ea0*/  IMAD.WIDE.U32 R56, R96, 0x8, R56 ;  /* 0x0000000860387825 */ /* 0x000fe200078e0038 */
[----:B0-----:R-:W-:Y:S01]  /*2eb0*/  PRMT R183, R183, 0x5410, R144 ;  /* 0x00005410b7b77816 */ /* 0x001fe20000000090 */
[----:B------:R-:W-:Y:S01]  /*2ec0*/  F2F.BF16.F32 R181, R181 ;  /* 0x000000b500b57304 */ /* 0x000fe20000202000 */
[----:B------:R3:W-:Y:S02]  /*2ed0*/  STG.E.64 desc[UR8][R132.64], R124 ;  /* 0x0000007c84007986 */ /* 0x0007e4000c101b08 */
[----:B------:R-:W-:Y:S01]  /*2ee0*/  LOP3.LUT R67, R183, R67, RZ, 0xfc, !PT ;  /* 0x00000043b7437212 */ /* 0x000fe200078efcff */
[----:B-1----:R-:W-:-:S04]  /*2ef0*/  IMAD.WIDE.U32 R64, R143, 0x10000, RZ ;  /* 0x000100008f407825 */ /* 0x002fc800078e00ff */
[----:B------:R-:W0:Y:S01]  /*2f00*/  F2F.BF16.F32 R136, R147 ;  /* 0x0000009300887304 */ /* 0x000e220000202000 */
[----:B------:R3:W-:Y:S01]  /*2f10*/  STG.E.64 desc[UR8][R98.64], R66 ;  /* 0x0000004262007986 */ /* 0x0007e2000c101b08 */
[----:B------:R-:W-:-:S06]  /*2f20*/  LOP3.LUT R64, R64, R141, RZ, 0xfc, !PT ;  /* 0x0000008d40407212 */ /* 0x000fcc00078efcff */
[----:B------:R-:W1:Y:S01]  /*2f30*/  F2F.BF16.F32 R127, R127 ;  /* 0x0000007f007f7304 */ /* 0x000e620000202000 */
[----:B0-----:R-:W-:-:S04]  /*2f40*/  PRMT R181, R181, 0x5410, R136 ;  /* 0x00005410b5b57816 */ /* 0x001fc80000000088 */
[----:B------:R-:W-:Y:S02]  /*2f50*/  LOP3.LUT R65, R181, R65, RZ, 0xfc, !PT ;  /* 0x00000041b5417212 */ /* 0x000fe400078efcff */
[----:B-1----:R-:W-:-:S03]  /*2f60*/  LOP3.LUT R58, R58, R127, RZ, 0xfc, !PT ;  /* 0x0000007f3a3a7212 */ /* 0x002fc600078efcff */
[----:B------:R3:W-:Y:S04]  /*2f70*/  STG.E.64 desc[UR8][R134.64], R64 ;  /* 0x0000004086007986 */ /* 0x0007e8000c101b08 */
[----:B------:R3:W-:Y:S01]  /*2f80*/  STG.E.64 desc[UR8][R56.64], R58 ;  /* 0x0000003a38007986 */ /* 0x0007e2000c101b08 */
[----:B------:R-:W-:Y:S05]  /*2f90*/  BRA `(.L_x_88) ;  /* 0x0000004400707947 */ /* 0x000fea0003800000 */
.L_x_87:
[----:B-----5:R-:W-:Y:S01]  /*2fa0*/  MOV R56, R123 ;  /* 0x0000007b00387202 */ /* 0x020fe20000000f00 */
[-CC-:B------:R-:W-:Y:S01]  /*2fb0*/  FFMA.FTZ R190, R190, R134.reuse, R139.reuse ;  /* 0x00000086bebe7223 */ /* 0x180fe2000001008b */
[-CC-:B------:R-:W-:Y:S01]  /*2fc0*/  FFMA.FTZ R59, R224, R134.reuse, R139.reuse ;  /* 0x00000086e03b7223 */ /* 0x180fe2000001008b */
[-C--:B------:R-:W-:Y:S01]  /*2fd0*/  FFMA.FTZ R65, R226, R134.reuse, R139 ;  /* 0x00000086e2417223 */ /* 0x080fe2000001008b */
[----:B------:R-:W-:Y:S01]  /*2fe0*/  SHF.L.U32 R57, R56, 0x10, RZ ;  /* 0x0000001038397819 */ /* 0x000fe200000006ff */
[----:B------:R-:W-:Y:S01]  /*2ff0*/  FADD.FTZ R225, R225, -R190 ;  /* 0x800000bee1e17221 */ /* 0x000fe20000010000 */
[----:B------:R-:W-:Y:S01]  /*3000*/  SHF.R.U32.HI R56, RZ, 0x10, R123 ;  /* 0x00000010ff387819 */ /* 0x000fe2000001167b */
[----:B------:R-:W-:Y:S01]  /*3010*/  FADD.FTZ R59, R218, -R59 ;  /* 0x8000003bda3b7221 */ /* 0x000fe20000010000 */
[----:B------:R-:W-:Y:S01]  /*3020*/  FADD.FTZ R65, R220, -R65 ;  /* 0x80000041dc417221 */ /* 0x000fe20000010000 */
[----:B------:R-:W-:Y:S01]  /*3030*/  FFMA.FTZ R58, R148, R225, R57 ;  /* 0x000000e1943a7223 */ /* 0x000fe20000010039 */
[----:B------:R-:W-:Y:S01]  /*3040*/  SHF.L.U32 R57, R56, 0x10, RZ ;  /* 0x0000001038397819 */ /* 0x000fe200000006ff */
[--C-:B------:R-:W-:Y:S01]  /*3050*/  FFMA.FTZ R184, R184, R134, R139.reuse ;  /* 0x00000086b8b87223 */ /* 0x100fe2000001008b */
[----:B------:R-:W-:Y:S01]  /*3060*/  MOV R56, R122 ;  /* 0x0000007a00387202 */ /* 0x000fe20000000f00 */
[-CC-:B------:R-:W-:Y:S01]  /*3070*/  FFMA.FTZ R137, R137, R134.reuse, R139.reuse ;  /* 0x0000008689897223 */ /* 0x180fe2000001008b */
[-C--:B------:R-:W-:Y:S01]  /*3080*/  FFMA.FTZ R188, R188, R134.reuse, R139 ;  /* 0x00000086bcbc7223 */ /* 0x080fe2000001008b */
[----:B------:R-:W-:Y:S01]  /*3090*/  FFMA.FTZ R59, R148, R59, R57 ;  /* 0x0000003b943b7223 */ /* 0x000fe20000010039 */
[----:B------:R-:W-:Y:S01]  /*30a0*/  SHF.L.U32 R57, R56, 0x10, RZ ;  /* 0x0000001038397819 */ /* 0x000fe200000006ff */
[----:B------:R-:W-:Y:S01]  /*30b0*/  FADD.FTZ R191, R191, -R184 ;  /* 0x800000b8bfbf7221 */ /* 0x000fe20000010000 */
[----:B------:R-:W-:Y:S01]  /*30c0*/  SHF.R.U64 R56, R122, 0x10, R123 ;  /* 0x000000107a387819 */ /* 0x000fe2000000127b */
[----:B------:R-:W-:Y:S01]  /*30d0*/  FADD.FTZ R137, R222, -R137 ;  /* 0x80000089de897221 */ /* 0x000fe20000010000 */
[----:B------:R-:W-:Y:S01]  /*30e0*/  FADD.FTZ R193, R193, -R188 ;  /* 0x800000bcc1c17221 */ /* 0x000fe20000010000 */
[-C--:B------:R-:W-:Y:S01]  /*30f0*/  FFMA.FTZ R182, R182, R134.reuse, R139 ;  /* 0x00000086b6b67223 */ /* 0x080fe2000001008b */
[----:B------:R-:W-:Y:S01]  /*3100*/  SHF.L.U32 R67, R56, 0x10, RZ ;  /* 0x0000001038437819 */ /* 0x000fe200000006ff */
[----:B------:R-:W-:Y:S01]  /*3110*/  FFMA.FTZ R57, R148, R137, R57 ;  /* 0x0000008994397223 */ /* 0x000fe20000010039 */
[----:B------:R-:W-:Y:S01]  /*3120*/  MOV R56, R121 ;  /* 0x0000007900387202 */ /* 0x000fe20000000f00 */
[----:B------:R-:W-:Y:S01]  /*3130*/  FADD.FTZ R187, R187, -R182 ;  /* 0x800000b6bbbb7221 */ /* 0x000fe20000010000 */
[-C--:B------:R-:W-:Y:S01]  /*3140*/  FFMA.FTZ R186, R186, R134.reuse, R139 ;  /* 0x00000086baba7223 */ /* 0x080fe2000001008b */
[----:B------:R-:W-:Y:S01]  /*3150*/  FFMA.FTZ R65, R148, R65, R67 ;  /* 0x0000004194417223 */ /* 0x000fe20000010043 */
[----:B------:R-:W-:Y:S01]  /*3160*/  SHF.L.U32 R67, R56, 0x10, RZ ;  /* 0x0000001038437819 */ /* 0x000fe200000006ff */
[----:B------:R0:W-:Y:S01]  /*3170*/  F2F.BF16.F32 R125, R57 ;  /* 0x00000039007d7304 */ /* 0x0001e20000202000 */
[----:B------:R-:W-:Y:S01]  /*3180*/  SHF.R.U32.HI R56, RZ, 0x10, R121 ;  /* 0x00000010ff387819 */ /* 0x000fe20000011679 */
[----:B------:R-:W-:Y:S01]  /*3190*/  FADD.FTZ R189, R189, -R186 ;  /* 0x800000babdbd7221 */ /* 0x000fe20000010000 */
[-C--:B------:R-:W-:Y:S01]  /*31a0*/  FFMA.FTZ R146, R146, R134.reuse, R139 ;  /* 0x0000008692927223 */ /* 0x080fe2000001008b */
[----:B------:R-:W-:Y:S01]  /*31b0*/  FFMA.FTZ R64, R148, R191, R67 ;  /* 0x000000bf94407223 */ /* 0x000fe20000010043 */
[----:B------:R-:W-:Y:S01]  /*31c0*/  SHF.L.U32 R67, R56, 0x10, RZ ;  /* 0x0000001038437819 */ /* 0x000fe200000006ff */
[--C-:B------:R-:W-:Y:S01]  /*31d0*/  FFMA.FTZ R136, R136, R134, R139.reuse ;  /* 0x0000008688887223 */ /* 0x100fe2000001008b */
[----:B------:R-:W-:Y:S01]  /*31e0*/  MOV R56, R120 ;  /* 0x0000007800387202 */ /* 0x000fe20000000f00 */
[----:B------:R-:W-:Y:S01]  /*31f0*/  FADD.FTZ R183, R183, -R146 ;  /* 0x80000092b7b77221 */ /* 0x000fe20000010000 */
[-C--:B------:R-:W-:Y:S01]  /*3200*/  FFMA.FTZ R144, R144, R134.reuse, R139 ;  /* 0x0000008690907223 */ /* 0x080fe2000001008b */
[----:B------:R-:W-:Y:S01]  /*3210*/  FFMA.FTZ R193, R148, R193, R67 ;  /* 0x000000c194c17223 */ /* 0x000fe20000010043 */
[----:B0-----:R-:W-:Y:S01]  /*3220*/  SHF.L.U32 R57, R56, 0x10, RZ ;  /* 0x0000001038397819 */ /* 0x001fe200000006ff */
[----:B------:R-:W-:Y:S01]  /*3230*/  FADD.FTZ R145, R145, -R136 ;  /* 0x8000008891917221 */ /* 0x000fe20000010000 */
[----:B------:R-:W-:Y:S01]  /*3240*/  SHF.R.U64 R56, R120, 0x10, R121 ;  /* 0x0000001078387819 */ /* 0x000fe20000001279 */
[----:B------:R-:W-:Y:S01]  /*3250*/  FADD.FTZ R149, R149, -R144 ;  /* 0x8000009095957221 */ /* 0x000fe20000010000 */
[-C--:B------:R-:W-:Y:S01]  /*3260*/  FFMA.FTZ R180, R180, R134.reuse, R139 ;  /* 0x00000086b4b47223 */ /* 0x080fe2000001008b */
[----:B------:R-:W-:Y:S01]  /*3270*/  FFMA.FTZ R57, R148, R187, R57 ;  /* 0x000000bb94397223 */ /* 0x000fe20000010039 */
[----:B------:R-:W-:Y:S01]  /*3280*/  SHF.L.U32 R67, R56, 0x10, RZ ;  /* 0x0000001038437819 */ /* 0x000fe200000006ff */
[-CC-:B------:R-:W-:Y:S01]  /*3290*/  FFMA.FTZ R178, R178, R134.reuse, R139.reuse ;  /* 0x00000086b2b27223 */ /* 0x180fe2000001008b */
[----:B------:R-:W-:Y:S01]  /*32a0*/  MOV R56, R119 ;  /* 0x0000007700387202 */ /* 0x000fe20000000f00 */
[----:B------:R0:W-:Y:S01]  /*32b0*/  F2F.BF16.F32 R137, R57 ;  /* 0x0000003900897304 */ /* 0x0001e20000202000 */
[----:B------:R-:W-:Y:S01]  /*32c0*/  FFMA.FTZ R142, R142, R134, R139 ;  /* 0x000000868e8e7223 */ /* 0x000fe2000001008b */
[----:B------:R-:W-:Y:S01]  /*32d0*/  FFMA.FTZ R67, R148, R189, R67 ;  /* 0x000000bd94437223 */ /* 0x000fe20000010043 */
[----:B------:R-:W-:Y:S01]  /*32e0*/  SHF.L.U32 R93, R56, 0x10, RZ ;  /* 0x00000010385d7819 */ /* 0x000fe200000006ff */
[----:B------:R-:W-:Y:S01]  /*32f0*/  FADD.FTZ R185, R185, -R180 ;  /* 0x800000b4b9b97221 */ /* 0x000fe20000010000 */
[----:B------:R-:W-:Y:S01]  /*3300*/  SHF.R.U32.HI R56, RZ, 0x10, R119 ;  /* 0x00000010ff387819 */ /* 0x000fe20000011677 */
[----:B------:R-:W-:Y:S01]  /*3310*/  FADD.FTZ R181, R181, -R178 ;  /* 0x800000b2b5b57221 */ /* 0x000fe20000010000 */
[----:B------:R-:W-:Y:S01]  /*3320*/  FADD.FTZ R147, R147, -R142 ;  /* 0x8000008e93937221 */ /* 0x000fe20000010000 */
[----:B------:R1:W-:Y:S01]  /*3330*/  F2F.BF16.F32 R92, R67 ;  /* 0x00000043005c7304 */ /* 0x0003e20000202000 */
[----:B------:R-:W-:Y:S01]  /*3340*/  SHF.L.U32 R95, R56, 0x10, RZ ;  /* 0x00000010385f7819 */ /* 0x000fe200000006ff */
[----:B------:R-:W-:Y:S01]  /*3350*/  FFMA.FTZ R93, R148, R183, R93 ;  /* 0x000000b7945d7223 */ /* 0x000fe2000001005d */
[----:B------:R-:W-:Y:S01]  /*3360*/  MOV R56, R118 ;  /* 0x0000007600387202 */ /* 0x000fe20000000f00 */
[-CC-:B------:R-:W-:Y:S01]  /*3370*/  FFMA.FTZ R138, R138, R134.reuse, R139.reuse ;  /* 0x000000868a8a7223 */ /* 0x180fe2000001008b */
[-C--:B------:R-:W-:Y:S01]  /*3380*/  FFMA.FTZ R140, R140, R134.reuse, R139 ;  /* 0x000000868c8c7223 */ /* 0x080fe2000001008b */
[----:B------:R-:W-:Y:S01]  /*3390*/  FFMA.FTZ R95, R148, R185, R95 ;  /* 0x000000b9945f7223 */ /* 0x000fe2000001005f */
[----:B0-----:R-:W-:Y:S01]  /*33a0*/  SHF.L.U32 R57, R56, 0x10, RZ ;  /* 0x0000001038397819 */ /* 0x001fe200000006ff */
[----:B------:R0:W-:Y:S01]  /*33b0*/  F2F.BF16.F32 R94, R93 ;  /* 0x0000005d005e7304 */ /* 0x0001e20000202000 */
[----:B------:R-:W-:Y:S01]  /*33c0*/  SHF.R.U64 R56, R118, 0x10, R119 ;  /* 0x0000001076387819 */ /* 0x000fe20000001277 */
[----:B------:R-:W-:Y:S01]  /*33d0*/  FADD.FTZ R141, R141, -R138 ;  /* 0x8000008a8d8d7221 */ /* 0x000fe20000010000 */
[----:B------:R-:W-:Y:S01]  /*33e0*/  SHF.R.U32.HI R138, RZ, 0x10, R115 ;  /* 0x00000010ff8a7819 */ /* 0x000fe20000011673 */
[----:B------:R-:W-:Y:S01]  /*33f0*/  FFMA.FTZ R57, R148, R149, R57 ;  /* 0x0000009594397223 */ /* 0x000fe20000010039 */
[----:B-1----:R-:W-:Y:S01]  /*3400*/  SHF.L.U32 R67, R56, 0x10, RZ ;  /* 0x0000001038437819 */ /* 0x002fe200000006ff */
[-CC-:B------:R-:W-:Y:S01]  /*3410*/  FFMA.FTZ R130, R130, R134.reuse, R139.reuse ;  /* 0x0000008682827223 */ /* 0x180fe2000001008b */
[----:B------:R-:W-:Y:S01]  /*3420*/  MOV R56, R117 ;  /* 0x0000007500387202 */ /* 0x000fe20000000f00 */
[----:B------:R1:W-:Y:S01]  /*3430*/  F2F.BF16.F32 R149, R57 ;  /* 0x0000003900957304 */ /* 0x0003e20000202000 */
[-C--:B------:R-:W-:Y:S01]  /*3440*/  FFMA.FTZ R128, R128, R134.reuse, R139 ;  /* 0x0000008680807223 */ /* 0x080fe2000001008b */
[----:B------:R-:W-:Y:S01]  /*3450*/  FFMA.FTZ R67, R148, R181, R67 ;  /* 0x000000b594437223 */ /* 0x000fe20000010043 */
[----:B0-----:R-:W-:Y:S01]  /*3460*/  SHF.L.U32 R93, R56, 0x10, RZ ;  /* 0x00000010385d7819 */ /* 0x001fe200000006ff */
[----:B------:R-:W-:Y:S01]  /*3470*/  FADD.FTZ R129, R129, -R130 ;  /* 0x8000008281817221 */ /* 0x000fe20000010000 */
[----:B------:R-:W-:Y:S01]  /*3480*/  SHF.R.U32.HI R56, RZ, 0x10, R117 ;  /* 0x00000010ff387819 */ /* 0x000fe20000011675 */
[----:B------:R-:W-:Y:S01]  /*3490*/  FFMA.FTZ R131, R131, R134, R139 ;  /* 0x0000008683837223 */ /* 0x000fe2000001008b */
[----:B------:R-:W-:Y:S01]  /*34a0*/  FADD.FTZ R127, R127, -R128 ;  /* 0x800000807f7f7221 */ /* 0x000fe20000010000 */
[----:B------:R-:W-:Y:S01]  /*34b0*/  FFMA.FTZ R145, R148, R145, R93 ;  /* 0x0000009194917223 */ /* 0x000fe2000001005d */
[----:B------:R-:W-:Y:S01]  /*34c0*/  SHF.L.U32 R93, R56, 0x10, RZ ;  /* 0x00000010385d7819 */ /* 0x000fe200000006ff */
[----:B------:R0:W-:Y:S01]  /*34d0*/  F2F.BF16.F32 R124, R67 ;  /* 0x00000043007c7304 */ /* 0x0001e20000202000 */
[----:B------:R-:W-:Y:S01]  /*34e0*/  MOV R56, R116 ;  /* 0x0000007400387202 */ /* 0x000fe20000000f00 */
[----:B------:R-:W-:-:S02]  /*34f0*/  FADD.FTZ R131, R132, -R131 ;  /* 0x8000008384837221 */ /* 0x000fc40000010000 */
[----:B------:R-:W-:Y:S01]  /*3500*/  FFMA.FTZ R147, R148, R147, R93 ;  /* 0x0000009394937223 */ /* 0x000fe2000001005d */
[----:B-1----:R-:W-:Y:S02]  /*3510*/  SHF.L.U32 R57, R56, 0x10, RZ ;  /* 0x0000001038397819 */ /* 0x002fe400000006ff */
[----:B------:R-:W-:Y:S01]  /*3520*/  SHF.R.U64 R56, R116, 0x10, R117 ;  /* 0x0000001074387819 */ /* 0x000fe20000001275 */
[----:B------:R-:W1:Y:S01]  /*3530*/  F2F.BF16.F32 R95, R95 ;  /* 0x0000005f005f7304 */ /* 0x000e620000202000 */
[----:B0-----:R-:W-:Y:S01]  /*3540*/  FADD.FTZ R67, R143, -R140 ;  /* 0x8000008c8f437221 */ /* 0x001fe20000010000 */
[----:B------:R-:W-:Y:S01]  /*3550*/  FFMA.FTZ R57, R148, R141, R57 ;  /* 0x0000008d94397223 */ /* 0x000fe20000010039 */
[----:B------:R-:W-:Y:S01]  /*3560*/  SHF.L.U32 R93, R56, 0x10, RZ ;  /* 0x00000010385d7819 */ /* 0x000fe200000006ff */
[----:B------:R-:W-:-:S04]  /*3570*/  FFMA.FTZ R56, R135, R134, R139 ;  /* 0x0000008687387223 */ /* 0x000fc8000001008b */
[----:B------:R-:W-:Y:S01]  /*3580*/  FFMA.FTZ R67, R148, R67, R93 ;  /* 0x0000004394437223 */ /* 0x000fe2000001005d */
[----:B------:R-:W-:Y:S01]  /*3590*/  FADD.FTZ R133, R133, -R56 ;  /* 0x8000003885857221 */ /* 0x000fe20000010000 */
[----:B------:R-:W-:Y:S01]  /*35a0*/  SHF.L.U32 R93, R138, 0x10, RZ ;  /* 0x000000108a5d7819 */ /* 0x000fe200000006ff */
[----:B------:R0:W-:Y:S01]  /*35b0*/  F2F.BF16.F32 R143, R57 ;  /* 0x00000039008f7304 */ /* 0x0001e20000202000 */
[----:B------:R-:W-:-:S03]  /*35c0*/  SHF.R.U64 R56, R114, 0x10, R115 ;  /* 0x0000001072387819 */ /* 0x000fc60000001273 */
[----:B------:R-:W-:Y:S01]  /*35d0*/  FFMA.FTZ R133, R148, R133, R93 ;  /* 0x0000008594857223 */ /* 0x000fe2000001005d */
[----:B------:R-:W-:-:S03]  /*35e0*/  MOV R93, R115 ;  /* 0x00000073005d7202 */ /* 0x000fc60000000f00 */
[----:B------:R2:W-:Y:S01]  /*35f0*/  F2F.BF16.F32 R135, R67 ;  /* 0x0000004300877304 */ /* 0x0005e20000202000 */
[----:B0-----:R-:W-:Y:S02]  /*3600*/  SHF.L.U32 R57, R56, 0x10, RZ ;  /* 0x0000001038397819 */ /* 0x001fe400000006ff */
[----:B------:R-:W-:-:S03]  /*3610*/  MOV R56, R114 ;  /* 0x0000007200387202 */ /* 0x000fc60000000f00 */
[----:B------:R-:W-:Y:S01]  /*3620*/  FFMA.FTZ R130, R148, R129, R57 ;  /* 0x0000008194827223 */ /* 0x000fe20000010039 */
[----:B------:R-:W-:Y:S01]  /*3630*/  SHF.L.U32 R128, R56, 0x10, RZ ;  /* 0x0000001038807819 */ /* 0x000fe200000006ff */
[----:B------:R-:W-:Y:S01]  /*3640*/  F2F.BF16.F32 R58, R58 ;  /* 0x0000003a003a7304 */ /* 0x000fe20000202000 */
[----:B--2---:R-:W-:Y:S01]  /*3650*/  SHF.L.U32 R67, R93, 0x10, RZ ;  /* 0x000000105d437819 */ /* 0x004fe200000006ff */
[----:B------:R-:W0:Y:S01]  /*3660*/  LDC.64 R56, c[0x0][0x468] ;  /* 0x00011a00ff387b82 */ /* 0x000e220000000a00 */
[----:B-1----:R-:W-:Y:S01]  /*3670*/  PRMT R129, R94, 0x5410, R95 ;  /* 0x000054105e817816 */ /* 0x002fe2000000005f */
[C---:B------:R-:W-:Y:S02]  /*3680*/  FFMA.FTZ R127, R148.reuse, R127, R128 ;  /* 0x0000007f947f7223 */ /* 0x040fe40000010080 */
[----:B------:R-:W-:Y:S02]  /*3690*/  FFMA.FTZ R131, R148, R131, R67 ;  /* 0x0000008394837223 */ /* 0x000fe40000010043 */
[----:B------:R-:W1:Y:S02]  /*36a0*/  F2F.BF16.F32 R59, R59 ;  /* 0x0000003b003b7304 */ /* 0x000e640000202000 */
[----:B------:R-:W2:Y:S06]  /*36b0*/  LDC.64 R94, c[0x0][0x470] ;  /* 0x00011c00ff5e7b82 */ /* 0x000eac0000000a00 */
[----:B------:R-:W3:Y:S01]  /*36c0*/  F2F.BF16.F32 R66, R65 ;  /* 0x0000004100427304 */ /* 0x000ee20000202000 */
[----:B-1----:R-:W-:-:S07]  /*36d0*/  PRMT R93, R58, 0x5410, R59 ;  /* 0x000054103a5d7816 */ /* 0x002fce000000003b */
[----:B------:R-:W-:Y:S01]  /*36e0*/  F2F.BF16.F32 R64, R64 ;  /* 0x0000004000407304 */ /* 0x000fe20000202000 */
[----:B------:R-:W-:-:S04]  /*36f0*/  IMAD.WIDE.U32 R58, R124, 0x10000, RZ ;  /* 0x000100007c3a7825 */ /* 0x000fc800078e00ff */
[----:B0-----:R-:W-:Y:S01]  /*3700*/  IMAD.WIDE.U32 R140, R179, 0x8, R56 ;  /* 0x00000008b38c7825 */ /* 0x001fe200078e0038 */
[----:B------:R-:W-:Y:S02]  /*3710*/  LOP3.LUT R129, R129, R59, RZ, 0xfc, !PT ;  /* 0x0000003b81817212 */ /* 0x000fe400078efcff */
[----:B------:R-:W-:Y:S01]  /*3720*/  F2F.BF16.F32 R65, R193 ;  /* 0x000000c100417304 */ /* 0x000fe20000202000 */
[----:B---3--:R-:W-:Y:S01]  /*3730*/  IMAD.WIDE.U32 R66, R66, 0x10000, RZ ;  /* 0x0001000042427825 */ /* 0x008fe200078e00ff */
[----:B------:R-:W-:-:S03]  /*3740*/  LOP3.LUT R128, R58, R149, RZ, 0xfc, !PT ;  /* 0x000000953a807212 */ /* 0x000fc600078efcff */
[----:B--2---:R-:W-:Y:S01]  /*3750*/  IMAD.WIDE.U32 R138, R97, 0x8, R94 ;  /* 0x00000008618a7825 */ /* 0x004fe200078e005e */
[----:B------:R-:W-:Y:S02]  /*3760*/  LOP3.LUT R93, R93, R67, RZ, 0xfc, !PT ;  /* 0x000000435d5d7212 */ /* 0x000fe400078efcff */
[----:B------:R-:W-:Y:S08]  /*3770*/  F2F.BF16.F32 R136, R147 ;  /* 0x0000009300887304 */ /* 0x000ff00000202000 */
[----:B------:R-:W0:Y:S08]  /*3780*/  F2F.BF16.F32 R142, R130 ;  /* 0x00000082008e7304 */ /* 0x000e300000202000 */
[----:B------:R1:W-:Y:S01]  /*3790*/  F2F.BF16.F32 R147, R133 ;  /* 0x0000008500937304 */ /* 0x0003e20000202000 */
[----:B0-----:R-:W-:-:S07]  /*37a0*/  IMAD.WIDE.U32 R58, R142, 0x10000, RZ ;  /* 0x000100008e3a7825 */ /* 0x001fce00078e00ff */
[----:B------:R0:W2:Y:S01]  /*37b0*/  F2F.BF16.F32 R144, R131 ;  /* 0x0000008300907304 */ /* 0x0000a20000202000 */
[----:B-1----:R-:W-:Y:S01]  /*37c0*/  PRMT R133, R64, 0x5410, R65 ;  /* 0x0000541040857816 */ /* 0x002fe20000000041 */
[----:B------:R-:W-:Y:S01]  /*37d0*/  IMAD.WIDE.U32 R64, R92, 0x10000, RZ ;  /* 0x000100005c407825 */ /* 0x000fe200078e00ff */
[----:B------:R-:W-:-:S05]  /*37e0*/  LOP3.LUT R92, R66, R125, RZ, 0xfc, !PT ;  /* 0x0000007d425c7212 */ /* 0x000fca00078efcff */
[----:B------:R-:W1:Y:S01]  /*37f0*/  F2F.BF16.F32 R145, R145 ;  /* 0x0000009100917304 */ /* 0x000e620000202000 */
[----:B------:R-:W-:Y:S01]  /*3800*/  LOP3.LUT R133, R133, R65, RZ, 0xfc, !PT ;  /* 0x0000004185857212 */ /* 0x000fe200078efcff */
[----:B0-----:R-:W-:Y:S01]  /*3810*/  IMAD.WIDE.U32 R130, R99, 0x8, R56 ;  /* 0x0000000863827825 */ /* 0x001fe200078e0038 */
[----:B------:R-:W-:Y:S01]  /*3820*/  LOP3.LUT R132, R64, R137, RZ, 0xfc, !PT ;  /* 0x0000008940847212 */ /* 0x000fe200078efcff */
[----:B------:R-:W-:Y:S02]  /*3830*/  STG.E.64 desc[UR8][R140.64], R92 ;  /* 0x0000005c8c007986 */ /* 0x000fe4000c101b08 */
[----:B------:R-:W-:Y:S01]  /*3840*/  IMAD.WIDE.U32 R64, R135, 0x10000, RZ ;  /* 0x0001000087407825 */ /* 0x000fe200078e00ff */
[----:B--2---:R-:W-:Y:S01]  /*3850*/  PRMT R125, R144, 0x5410, R147 ;  /* 0x00005410907d7816 */ /* 0x004fe20000000093 */
[----:B------:R-:W0:Y:S02]  /*3860*/  F2F.BF16.F32 R127, R127 ;  /* 0x0000007f007f7304 */ /* 0x000e240000202000 */
[----:B------:R-:W-:Y:S01]  /*3870*/  IMAD.WIDE.U32 R134, R179, 0x8, R94 ;  /* 0x00000008b3867825 */ /* 0x000fe200078e005e */
[----:B------:R-:W-:-:S02]  /*3880*/  LOP3.LUT R59, R125, R59, RZ, 0xfc, !PT ;  /* 0x0000003b7d3b7212 */ /* 0x000fc400078efcff */
[----:B------:R-:W-:Y:S01]  /*3890*/  LOP3.LUT R66, R64, R143, RZ, 0xfc, !PT ;  /* 0x0000008f40427212 */ /* 0x000fe200078efcff */
[C---:B------:R-:W-:Y:S01]  /*38a0*/  IMAD.WIDE.U32 R124, R98.reuse, 0x8, R56 ;  /* 0x00000008627c7825 */ /* 0x040fe200078e0038 */
[----:B-1----:R-:W-:Y:S01]  /*38b0*/  PRMT R145, R145, 0x5410, R136 ;  /* 0x0000541091917816 */ /* 0x002fe20000000088 */
[----:B------:R1:W-:Y:S02]  /*38c0*/  STG.E.64 desc[UR8][R134.64], R92 ;  /* 0x0000005c86007986 */ /* 0x0003e4000c101b08 */
[--C-:B------:R-:W-:Y:S01]  /*38d0*/  IMAD.WIDE.U32 R136, R99, 0x8, R94.reuse ;  /* 0x0000000863887825 */ /* 0x100fe200078e005e */
[----:B------:R-:W-:Y:S01]  /*38e0*/  LOP3.LUT R67, R145, R65, RZ, 0xfc, !PT ;  /* 0x0000004191437212 */ /* 0x000fe200078efcff */
[----:B------:R4:W-:Y:S02]  /*38f0*/  STG.E.64 desc[UR8][R130.64], R132 ;  /* 0x0000008482007986 */ /* 0x0009e4000c101b08 */
[----:B------:R-:W-:Y:S01]  /*3900*/  IMAD.WIDE.U32 R98, R98, 0x8, R94 ;  /* 0x0000000862627825 */ /* 0x000fe200078e005e */
[----:B0-----:R-:W-:Y:S01]  /*3910*/  LOP3.LUT R58, R58, R127, RZ, 0xfc, !PT ;  /* 0x0000007f3a3a7212 */ /* 0x001fe200078efcff */
[----:B------:R4:W-:Y:S02]  /*3920*/  STG.E.64 desc[UR8][R136.64], R132 ;  /* 0x0000008488007986 */ /* 0x0009e4000c101b08 */
[----:B------:R-:W-:-:S02]  /*3930*/  IMAD.WIDE.U32 R64, R97, 0x8, R56 ;  /* 0x0000000861407825 */ /* 0x000fc400078e0038 */
[----:B------:R4:W-:Y:S02]  /*3940*/  STG.E.64 desc[UR8][R124.64], R128 ;  /* 0x000000807c007986 */ /* 0x0009e4000c101b08 */
[----:B------:R-:W-:Y:S01]  /*3950*/  IMAD.WIDE.U32 R56, R96, 0x8, R56 ;  /* 0x0000000860387825 */ /* 0x000fe200078e0038 */
[----:B-1----:R-:W-:Y:S01]  /*3960*/  PRMT R93, R144, 0x7610, R93 ;  /* 0x00007610905d7816 */ /* 0x002fe2000000005d */
[----:B------:R4:W-:Y:S01]  /*3970*/  STG.E.64 desc[UR8][R98.64], R128 ;  /* 0x0000008062007986 */ /* 0x0009e2000c101b08 */
[----:B------:R-:W-:Y:S01]  /*3980*/  PRMT R92, R147, 0x7610, R92 ;  /* 0x00007610935c7816 */ /* 0x000fe2000000005c */
[--C-:B------:R-:W-:Y:S01]  /*3990*/  IMAD.WIDE.U32 R96, R96, 0x8, R94.reuse ;  /* 0x0000000860607825 */ /* 0x100fe200078e005e */
[----:B------:R-:W-:Y:S01]  /*39a0*/  PRMT R95, R127, 0x7610, R95 ;  /* 0x000076107f5f7816 */ /* 0x000fe2000000005f */
[----:B------:R4:W-:Y:S01]  /*39b0*/  STG.E.64 desc[UR8][R64.64], R66 ;  /* 0x0000004240007986 */ /* 0x0009e2000c101b08 */
[----:B------:R-:W-:-:S03]  /*39c0*/  PRMT R94, R142, 0x7610, R94 ;  /* 0x000076108e5e7816 */ /* 0x000fc6000000005e */
[----:B------:R4:W-:Y:S04]  /*39d0*/  STG.E.64 desc[UR8][R138.64], R66 ;  /* 0x000000428a007986 */ /* 0x0009e8000c101b08 */
[----:B------:R4:W-:Y:S04]  /*39e0*/  STG.E.64 desc[UR8][R56.64], R58 ;  /* 0x0000003a38007986 */ /* 0x0009e8000c101b08 */
[----:B------:R4:W-:Y:S01]  /*39f0*/  STG.E.64 desc[UR8][R96.64], R58 ;  /* 0x0000003a60007986 */ /* 0x0009e2000c101b08 */
[----:B------:R-:W-:Y:S05]  /*3a00*/  BRA `(.L_x_88) ;  /* 0x0000003800d47947 */ /* 0x000fea0003800000 */
.L_x_86:
[----:B------:R-:W-:-:S04]  /*3a10*/  UISETP.NE.U32.AND UP0, UPT, UR16, URZ, UPT ;  /* 0x000000ff1000728c */ /* 0x000fc8000bf05070 */
[----:B------:R-:W-:-:S09]  /*3a20*/  UISETP.NE.AND.EX UP0, UPT, UR17, URZ, UPT, UP0 ;  /* 0x000000ff1100728c */ /* 0x000fd2000bf05300 */
[----:B------:R-:W-:Y:S05]  /*3a30*/  BRA.U UP0, `(.L_x_89) ;  /* 0x00000009009c7547 */ /* 0x000fea000b800000 */
        /* <DEDUP_REMOVED lines=50> */
[-C--:B------:R-:W-:Y:S01]  /*3d60*/  FFMA.FTZ R138, R138, R134.reuse, R139 ;  /* 0x000000868a8a7223 */ /* 0x080fe2000001008b */
[----:B------:R-:W-:Y:S01]  /*3d70*/  FFMA.FTZ R67, R148, R189, R67 ;  /* 0x000000bd94437223 */ /* 0x000fe20000010043 */
[----:B------:R-:W-:Y:S01]  /*3d80*/  SHF.L.U32 R89, R56, 0x10, RZ ;  /* 0x0000001038597819 */ /* 0x000fe200000006ff */
[----:B------:R-:W-:Y:S01]  /*3d90*/  FADD.FTZ R183, R183, -R146 ;  /* 0x80000092b7b77221 */ /* 0x000fe20000010000 */
[----:B------:R-:W-:Y:S01]  /*3da0*/  SHF.R.U32.HI R56, RZ, 0x10, R119 ;  /* 0x00000010ff387819 */ /* 0x000fe20000011677 */
[----:B------:R-:W-:Y:S01]  /*3db0*/  FADD.FTZ R147, R147, -R142 ;  /* 0x8000008e93937221 */ /* 0x000fe20000010000 */
[----:B------:R-:W-:Y:S01]  /*3dc0*/  FFMA.FTZ R136, R136, R134, R139 ;  /* 0x0000008688887223 */ /* 0x000fe2000001008b */
[----:B------:R1:W-:Y:S01]  /*3dd0*/  F2F.BF16.F32 R90, R67 ;  /* 0x00000043005a7304 */ /* 0x0003e20000202000 */
[----:B------:R-:W-:Y:S01]  /*3de0*/  SHF.L.U32 R125, R56, 0x10, RZ ;  /* 0x00000010387d7819 */ /* 0x000fe200000006ff */
[----:B------:R-:W-:Y:S01]  /*3df0*/  FADD.FTZ R141, R141, -R138 ;  /* 0x8000008a8d8d7221 */ /* 0x000fe20000010000 */
[----:B------:R-:W-:Y:S01]  /*3e00*/  MOV R56, R118 ;  /* 0x0000007600387202 */ /* 0x000fe20000000f00 */
[C---:B------:R-:W-:Y:S01]  /*3e10*/  FFMA.FTZ R89, R148.reuse, R183, R89 ;  /* 0x000000b794597223 */ /* 0x040fe20000010059 */
[----:B------:R-:W-:Y:S01]  /*3e20*/  SHF.R.U32.HI R138, RZ, 0x10, R115 ;  /* 0x00000010ff8a7819 */ /* 0x000fe20000011673 */
[----:B------:R-:W-:Y:S01]  /*3e30*/  FFMA.FTZ R125, R148, R185, R125 ;  /* 0x000000b9947d7223 */ /* 0x000fe2000001007d */
[----:B0-----:R-:W-:Y:S01]  /*3e40*/  SHF.L.U32 R57, R56, 0x10, RZ ;  /* 0x0000001038397819 */ /* 0x001fe200000006ff */
[-C--:B------:R-:W-:Y:S01]  /*3e50*/  FFMA.FTZ R140, R140, R134.reuse, R139 ;  /* 0x000000868c8c7223 */ /* 0x080fe2000001008b */
[----:B------:R-:W-:Y:S01]  /*3e60*/  SHF.R.U64 R56, R118, 0x10, R119 ;  /* 0x0000001076387819 */ /* 0x000fe20000001277 */
[----:B------:R0:W-:Y:S01]  /*3e70*/  F2F.BF16.F32 R88, R125 ;  /* 0x0000007d00587304 */ /* 0x0001e20000202000 */
[----:B------:R-:W-:Y:S01]  /*3e80*/  FADD.FTZ R145, R145, -R136 ;  /* 0x8000008891917221 */ /* 0x000fe20000010000 */
[----:B------:R-:W-:Y:S01]  /*3e90*/  FFMA.FTZ R57, R148, R149, R57 ;  /* 0x0000009594397223 */ /* 0x000fe20000010039 */
[----:B-1----:R-:W-:Y:S01]  /*3ea0*/  SHF.L.U32 R67, R56, 0x10, RZ ;  /* 0x0000001038437819 */ /* 0x002fe200000006ff */
[----:B------:R-:W-:Y:S01]  /*3eb0*/  FADD.FTZ R143, R143, -R140 ;  /* 0x8000008c8f8f7221 */ /* 0x000fe20000010000 */
[----:B------:R-:W-:Y:S01]  /*3ec0*/  MOV R56, R117 ;  /* 0x0000007500387202 */ /* 0x000fe20000000f00 */
[-CC-:B------:R-:W-:Y:S01]  /*3ed0*/  FFMA.FTZ R128, R128, R134.reuse, R139.reuse ;  /* 0x0000008680807223 */ /* 0x180fe2000001008b */
[-C--:B------:R-:W-:Y:S01]  /*3ee0*/  FFMA.FTZ R130, R130, R134.reuse, R139 ;  /* 0x0000008682827223 */ /* 0x080fe2000001008b */
[----:B------:R-:W-:Y:S01]  /*3ef0*/  FFMA.FTZ R67, R148, R181, R67 ;  /* 0x000000b594437223 */ /* 0x000fe20000010043 */
[----:B------:R-:W-:Y:S01]  /*3f00*/  SHF.L.U32 R181, R56, 0x10, RZ ;  /* 0x0000001038b57819 */ /* 0x000fe200000006ff */
[----:B------:R1:W-:Y:S01]  /*3f10*/  F2F.BF16.F32 R149, R57 ;  /* 0x0000003900957304 */ /* 0x0003e20000202000 */
[----:B------:R-:W-:Y:S01]  /*3f20*/  SHF.R.U32.HI R56, RZ, 0x10, R117 ;  /* 0x00000010ff387819 */ /* 0x000fe20000011675 */
[----:B------:R-:W-:Y:S01]  /*3f30*/  FFMA.FTZ R131, R131, R134, R139 ;  /* 0x0000008683837223 */ /* 0x000fe2000001008b */
[----:B------:R-:W-:Y:S01]  /*3f40*/  FADD.FTZ R127, R127, -R128 ;  /* 0x800000807f7f7221 */ /* 0x000fe20000010000 */
[----:B------:R-:W-:Y:S01]  /*3f50*/  FADD.FTZ R129, R129, -R130 ;  /* 0x8000008281817221 */ /* 0x000fe20000010000 */
[----:B0-----:R-:W-:Y:S01]  /*3f60*/  SHF.L.U32 R125, R56, 0x10, RZ ;  /* 0x00000010387d7819 */ /* 0x001fe200000006ff */
[----:B------:R-:W-:Y:S01]  /*3f70*/  FADD.FTZ R131, R132, -R131 ;  /* 0x8000008384837221 */ /* 0x000fe20000010000 */
[----:B------:R-:W-:Y:S01]  /*3f80*/  MOV R56, R116 ;  /* 0x0000007400387202 */ /* 0x000fe20000000f00 */
[----:B------:R0:W-:Y:S01]  /*3f90*/  F2F.BF16.F32 R124, R67 ;  /* 0x00000043007c7304 */ /* 0x0001e20000202000 */
[C---:B------:R-:W-:Y:S01]  /*3fa0*/  FFMA.FTZ R145, R148.reuse, R145, R181 ;  /* 0x0000009194917223 */ /* 0x040fe200000100b5 */
[----:B------:R-:W-:Y:S01]  /*3fb0*/  FFMA.FTZ R125, R148, R147, R125 ;  /* 0x00000093947d7223 */ /* 0x000fe2000001007d */
[----:B-1----:R-:W-:-:S02]  /*3fc0*/  SHF.L.U32 R57, R56, 0x10, RZ ;  /* 0x0000001038397819 */ /* 0x002fc400000006ff */
[----:B------:R-:W-:-:S03]  /*3fd0*/  SHF.R.U64 R56, R116, 0x10, R117 ;  /* 0x0000001074387819 */ /* 0x000fc60000001275 */
[----:B------:R1:W-:Y:S01]  /*3fe0*/  F2F.BF16.F32 R136, R125 ;  /* 0x0000007d00887304 */ /* 0x0003e20000202000 */
[----:B0-----:R-:W-:Y:S01]  /*3ff0*/  SHF.L.U32 R67, R56, 0x10, RZ ;  /* 0x0000001038437819 */ /* 0x001fe200000006ff */
[----:B------:R-:W-:Y:S01]  /*4000*/  FFMA.FTZ R56, R135, R134, R139 ;  /* 0x0000008687387223 */ /* 0x000fe2000001008b */
[----:B------:R-:W-:Y:S01]  /*4010*/  SHF.L.U32 R135, R138, 0x10, RZ ;  /* 0x000000108a877819 */ /* 0x000fe200000006ff */
[C---:B------:R-:W-:Y:S02]  /*4020*/  FFMA.FTZ R57, R148.reuse, R141, R57 ;  /* 0x0000008d94397223 */ /* 0x040fe40000010039 */
[----:B------:R-:W-:Y:S02]  /*4030*/  FFMA.FTZ R67, R148, R143, R67 ;  /* 0x0000008f94437223 */ /* 0x000fe40000010043 */
[----:B------:R-:W0:Y:S01]  /*4040*/  F2F.BF16.F32 R89, R89 ;  /* 0x0000005900597304 */ /* 0x000e220000202000 */
[----:B-1----:R-:W-:Y:S01]  /*4050*/  FADD.FTZ R125, R133, -R56 ;  /* 0x80000038857d7221 */ /* 0x002fe20000010000 */
[----:B------:R-:W-:-:S03]  /*4060*/  SHF.R.U64 R56, R114, 0x10, R115 ;  /* 0x0000001072387819 */ /* 0x000fc60000001273 */
[----:B------:R-:W-:Y:S01]  /*4070*/  FFMA.FTZ R135, R148, R125, R135 ;  /* 0x0000007d94877223 */ /* 0x000fe20000010087 */
[----:B------:R-:W-:Y:S02]  /*4080*/  MOV R125, R115 ;  /* 0x00000073007d7202 */ /* 0x000fe40000000f00 */
[----:B------:R1:W-:Y:S08]  /*4090*/  F2F.BF16.F32 R141, R57 ;  /* 0x00000039008d7304 */ /* 0x0003f00000202000 */
[----:B------:R2:W-:Y:S01]  /*40a0*/  F2F.BF16.F32 R133, R67 ;  /* 0x0000004300857304 */ /* 0x0005e20000202000 */
[----:B-1----:R-:W-:-:S02]  /*40b0*/  SHF.L.U32 R57, R56, 0x10, RZ ;  /* 0x0000001038397819 */ /* 0x002fc400000006ff */
[----:B------:R-:W-:-:S03]  /*40c0*/  MOV R56, R114 ;  /* 0x0000007200387202 */ /* 0x000fc60000000f00 */
[----:B------:R-:W-:Y:S01]  /*40d0*/  FFMA.FTZ R130, R148, R129, R57 ;  /* 0x0000008194827223 */ /* 0x000fe20000010039 */
[----:B------:R-:W-:Y:S01]  /*40e0*/  SHF.L.U32 R128, R56, 0x10, RZ ;  /* 0x0000001038807819 */ /* 0x000fe200000006ff */
[----:B------:R-:W1:Y:S01]  /*40f0*/  F2F.BF16.F32 R66, R65 ;  /* 0x0000004100427304 */ /* 0x000e620000202000 */
[----:B--2---:R-:W-:Y:S01]  /*4100*/  SHF.L.U32 R67, R125, 0x10, RZ ;  /* 0x000000107d437819 */ /* 0x004fe200000006ff */
[----:B------:R-:W2:Y:S04]  /*4110*/  LDC.64 R56, c[0x0][0x478] ;  /* 0x00011e00ff387b82 */ /* 0x000ea80000000a00 */
[C---:B------:R-:W-:Y:S01]  /*4120*/  FFMA.FTZ R131, R148.reuse, R131, R67 ;  /* 0x0000008394837223 */ /* 0x040fe20000010043 */
[----:B------:R-:W-:Y:S01]  /*4130*/  FFMA.FTZ R148, R148, R127, R128 ;  /* 0x0000007f94947223 */ /* 0x000fe20000010080 */
[----:B0-----:R-:W-:Y:S01]  /*4140*/  PRMT R127, R89, 0x5410, R88 ;  /* 0x00005410597f7816 */ /* 0x001fe20000000058 */
[----:B------:R-:W-:Y:S01]  /*4150*/  F2F.BF16.F32 R64, R64 ;  /* 0x0000004000407304 */ /* 0x000fe20000202000 */
[----:B------:R-:W0:Y:S01]  /*4160*/  LDC.64 R88, c[0x0][0x468] ;  /* 0x00011a00ff587b82 */ /* 0x000e220000000a00 */
[----:B-1----:R-:W-:-:S06]  /*4170*/  IMAD.WIDE.U32 R66, R66, 0x10000, RZ ;  /* 0x0001000042427825 */ /* 0x002fcc00078e00ff */
[----:B------:R-:W1:Y:S01]  /*4180*/  F2F.BF16.F32 R65, R193 ;  /* 0x000000c100417304 */ /* 0x000e620000202000 */
[----:B------:R-:W-:-:S07]  /*4190*/  LOP3.LUT R128, R66, R91, RZ, 0xfc, !PT ;  /* 0x0000005b42807212 */ /* 0x000fce00078efcff */
[----:B------:R-:W-:Y:S01]  /*41a0*/  F2F.BF16.F32 R58, R58 ;  /* 0x0000003a003a7304 */ /* 0x000fe20000202000 */
[----:B-1----:R-:W-:-:S07]  /*41b0*/  PRMT R125, R64, 0x5410, R65 ;  /* 0x00005410407d7816 */ /* 0x002fce0000000041 */
[----:B------:R-:W1:Y:S01]  /*41c0*/  F2F.BF16.F32 R59, R59 ;  /* 0x0000003b003b7304 */ /* 0x000e620000202000 */
[----:B------:R-:W-:-:S04]  /*41d0*/  IMAD.WIDE.U32 R64, R90, 0x10000, RZ ;  /* 0x000100005a407825 */ /* 0x000fc800078e00ff */
[----:B--2---:R-:W-:Y:S01]  /*41e0*/  IMAD.WIDE.U32 R90, R179, 0x8, R56 ;  /* 0x00000008b35a7825 */ /* 0x004fe200078e0038 */
[----:B------:R-:W-:Y:S02]  /*41f0*/  LOP3.LUT R125, R125, R65, RZ, 0xfc, !PT ;  /* 0x000000417d7d7212 */ /* 0x000fe400078efcff */
[----:B------:R-:W2:Y:S01]  /*4200*/  F2F.BF16.F32 R145, R145 ;  /* 0x0000009100917304 */ /* 0x000ea20000202000 */
[----:B0-----:R-:W-:Y:S01]  /*4210*/  IMAD.WIDE.U32 R138, R99, 0x8, R88 ;  /* 0x00000008638a7825 */ /* 0x001fe200078e0058 */
[----:B-1----:R-:W-:-:S06]  /*4220*/  PRMT R129, R58, 0x5410, R59 ;  /* 0x000054103a817816 */ /* 0x002fcc000000003b */
[----:B------:R-:W0:Y:S01]  /*4230*/  F2F.BF16.F32 R142, R130 ;  /* 0x00000082008e7304 */ /* 0x000e220000202000 */
[----:B------:R-:W-:Y:S01]  /*4240*/  IMAD.WIDE.U32 R58, R124, 0x10000, RZ ;  /* 0x000100007c3a7825 */ /* 0x000fe200078e00ff */
[----:B------:R-:W-:Y:S02]  /*4250*/  LOP3.LUT R124, R64, R137, RZ, 0xfc, !PT ;  /* 0x00000089407c7212 */ /* 0x000fe400078efcff */
[----:B------:R-:W-:Y:S01]  /*4260*/  LOP3.LUT R129, R129, R67, RZ, 0xfc, !PT ;  /* 0x0000004381817212 */ /* 0x000fe200078efcff */
[----:B------:R-:W-:Y:S01]  /*4270*/  IMAD.WIDE.U32 R64, R133, 0x10000, RZ ;  /* 0x0001000085407825 */ /* 0x000fe200078e00ff */
[----:B------:R-:W-:Y:S02]  /*4280*/  LOP3.LUT R67, R127, R59, RZ, 0xfc, !PT ;  /* 0x0000003b7f437212 */ /* 0x000fe400078efcff */
[----:B------:R1:W-:Y:S01]  /*4290*/  F2F.BF16.F32 R147, R135 ;  /* 0x0000008700937304 */ /* 0x0003e20000202000 */
[----:B--2---:R-:W-:Y:S01]  /*42a0*/  PRMT R145, R145, 0x5410, R136 ;  /* 0x0000541091917816 */ /* 0x004fe20000000088 */
[----:B------:R-:W-:Y:S01]  /*42b0*/  IMAD.WIDE.U32 R136, R179, 0x8, R88 ;  /* 0x00000008b3887825 */ /* 0x000fe200078e0058 */
[----:B------:R-:W-:Y:S01]  /*42c0*/  LOP3.LUT R66, R58, R149, RZ, 0xfc, !PT ;  /* 0x000000953a427212 */ /* 0x000fe200078efcff */
[----:B------:R2:W-:Y:S01]  /*42d0*/  STG.E.64 desc[UR8][R90.64], R128 ;  /* 0x000000805a007986 */ /* 0x0005e2000c101b08 */
[----:B------:R-:W-:Y:S01]  /*42e0*/  LOP3.LUT R65, R145, R65, RZ, 0xfc, !PT ;  /* 0x0000004191417212 */ /* 0x000fe200078efcff */
[--C-:B------:R-:W-:Y:S01]  /*42f0*/  IMAD.WIDE.U32 R132, R98, 0x8, R56.reuse ;  /* 0x0000000862847825 */ /* 0x100fe200078e0038 */
[----:B------:R-:W-:Y:S01]  /*4300*/  LOP3.LUT R64, R64, R141, RZ, 0xfc, !PT ;  /* 0x0000008d40407212 */ /* 0x000fe200078efcff */
[----:B------:R3:W4:Y:S01]  /*4310*/  F2F.BF16.F32 R144, R131 ;  /* 0x0000008300907304 */ /* 0x0007220000202000 */
[----:B------:R4:W-:Y:S01]  /*4320*/  STG.E.64 desc[UR8][R136.64], R128 ;  /* 0x0000008088007986 */ /* 0x0009e2000c101b08 */
[----:B-1----:R-:W-:-:S04]  /*4330*/  IMAD.WIDE.U32 R134, R99, 0x8, R56 ;  /* 0x0000000863867825 */ /* 0x002fc800078e0038 */
[----:B0-----:R-:W-:Y:S01]  /*4340*/  IMAD.WIDE.U32 R58, R142, 0x10000, RZ ;  /* 0x000100008e3a7825 */ /* 0x001fe200078e00ff */
[----:B------:R0:W-:Y:S01]  /*4350*/  STG.E.64 desc[UR8][R134.64], R124 ;  /* 0x0000007c86007986 */ /* 0x0001e2000c101b08 */
[----:B------:R-:W1:Y:S02]  /*4360*/  F2F.BF16.F32 R143, R148 ;  /* 0x00000094008f7304 */ /* 0x000e640000202000 */
[----:B------:R-:W-:Y:S01]  /*4370*/  IMAD.WIDE.U32 R98, R98, 0x8, R88 ;  /* 0x0000000862627825 */ /* 0x000fe200078e0058 */
[----:B------:R0:W-:Y:S01]  /*4380*/  STG.E.64 desc[UR8][R138.64], R124 ;  /* 0x0000007c8a007986 */ /* 0x0001e2000c101b08 */
[----:B--2---:R-:W-:Y:S02]  /*4390*/  PRMT R90, R142, 0x7610, R90 ;  /* 0x000076108e5a7816 */ /* 0x004fe4000000005a */
[C---:B---3--:R-:W-:Y:S01]  /*43a0*/  IMAD.WIDE.U32 R130, R97.reuse, 0x8, R56 ;  /* 0x0000000861827825 */ /* 0x048fe200078e0038 */
[----:B----4-:R-:W-:Y:S01]  /*43b0*/  PRMT R127, R144, 0x5410, R147 ;  /* 0x00005410907f7816 */ /* 0x010fe20000000093 */
[----:B------:R0:W-:Y:S02]  /*43c0*/  STG.E.64 desc[UR8][R132.64], R66 ;  /* 0x0000004284007986 */ /* 0x0001e4000c101b08 */
[----:B------:R-:W-:Y:S01]  /*43d0*/  IMAD.WIDE.U32 R140, R97, 0x8, R88 ;  /* 0x00000008618c7825 */ /* 0x000fe200078e0058 */
[----:B------:R-:W-:Y:S01]  /*43e0*/  LOP3.LUT R59, R127, R59, RZ, 0xfc, !PT ;  /* 0x0000003b7f3b7212 */ /* 0x000fe200078efcff */
[----:B------:R0:W-:Y:S02]  /*43f0*/  STG.E.64 desc[UR8][R98.64], R66 ;  /* 0x0000004262007986 */ /* 0x0001e4000c101b08 */
[----:B------:R-:W-:Y:S01]  /*4400*/  IMAD.WIDE.U32 R56, R96, 0x8, R56 ;  /* 0x0000000860387825 */ /* 0x000fe200078e0038 */
[----:B-1----:R-:W-:Y:S01]  /*4410*/  LOP3.LUT R58, R58, R143, RZ, 0xfc, !PT ;  /* 0x0000008f3a3a7212 */ /* 0x002fe200078efcff */
[----:B------:R0:W-:Y:S01]  /*4420*/  STG.E.64 desc[UR8][R130.64], R64 ;  /* 0x0000004082007986 */ /* 0x0001e2000c101b08 */
[----:B------:R-:W-:Y:S01]  /*4430*/  PRMT R91, R143, 0x7610, R91 ;  /* 0x000076108f5b7816 */ /* 0x000fe2000000005b */
[--C-:B------:R-:W-:Y:S01]  /*4440*/  IMAD.WIDE.U32 R96, R96, 0x8, R88.reuse ;  /* 0x0000000860607825 */ /* 0x100fe200078e0058 */
[----:B------:R-:W-:Y:S01]  /*4450*/  PRMT R89, R144, 0x7610, R89 ;  /* 0x0000761090597816 */ /* 0x000fe20000000059 */
[----:B------:R0:W-:Y:S01]  /*4460*/  STG.E.64 desc[UR8][R140.64], R64 ;  /* 0x000000408c007986 */ /* 0x0001e2000c101b08 */
[----:B------:R-:W-:-:S03]  /*4470*/  PRMT R88, R147, 0x7610, R88 ;  /* 0x0000761093587816 */ /* 0x000fc60000000058 */
[----:B------:R0:W-:Y:S04]  /*4480*/  STG.E.64 desc[UR8][R56.64], R58 ;  /* 0x0000003a38007986 */ /* 0x0001e8000c101b08 */
[----:B------:R0:W-:Y:S01]  /*4490*/  STG.E.64 desc[UR8][R96.64], R58 ;  /* 0x0000003a60007986 */ /* 0x0001e2000c101b08 */
[----:B------:R-:W-:Y:S05]  /*44a0*/  BRA `(.L_x_88) ;  /* 0x00000030002c7947 */ /* 0x000fea0003800000 */
.L_x_89:
        /* <DEDUP_REMOVED lines=17> */
[-C--:B------:R-:W-:Y:S01]  /*45c0*/  FFMA.FTZ R59, R226, R134.reuse, R139 ;  /* 0x00000086e23b7223 */ /* 0x080fe2000001008b */
[----:B------:R-:W-:Y:S01]  /*45d0*/  SHF.R.U64 R56, R122, 0x10, R123 ;  /* 0x000000107a387819 */ /* 0x000fe2000000127b */
[----:B------:R-:W-:Y:S01]  /*45e0*/  FADD.FTZ R187, R187, -R182 ;  /* 0x800000b6bbbb7221 */ /* 0x000fe20000010000 */
[----:B------:R-:W-:Y:S01]  /*45f0*/  FADD.FTZ R193, R193, -R188 ;  /* 0x800000bcc1c17221 */ /* 0x000fe20000010000 */
[----:B------:R-:W-:Y:S01]  /*4600*/  FADD.FTZ R59, R220, -R59 ;  /* 0x8000003bdc3b7221 */ /* 0x000fe20000010000 */
        /* <DEDUP_REMOVED lines=9> */
[-CC-:B------:R-:W-:Y:S01]  /*46a0*/  FFMA.FTZ R144, R144, R134.reuse, R139.reuse ;  /* 0x0000008690907223 */ /* 0x180fe2000001008b */
[----:B------:R-:W-:Y:S01]  /*46b0*/  FADD.FTZ R183, R183, -R146 ;  /* 0x80000092b7b77221 */ /* 0x000fe20000010000 */
[----:B------:R-:W-:Y:S01]  /*46c0*/  FFMA.FTZ R178, R178, R134, R139 ;  /* 0x00000086b2b27223 */ /* 0x000fe2000001008b */
[----:B------:R-:W-:Y:S01]  /*46d0*/  SHF.L.U32 R91, R56, 0x10, RZ ;  /* 0x00000010385b7819 */ /* 0x000fe200000006ff */
[----:B------:R-:W-:Y:S01]  /*46e0*/  FADD.FTZ R149, R149, -R144 ;  /* 0x8000009095957221 */ /* 0x000fe20000010000 */
[----:B------:R-:W-:Y:S01]  /*46f0*/  MOV R56, R120 ;  /* 0x0000007800387202 */ /* 0x000fe20000000f00 */
[----:B------:R1:W-:Y:S01]  /*4700*/  F2F.BF16.F32 R66, R59 ;  /* 0x0000003b00427304 */ /* 0x0003e20000202000 */
[----:B------:R-:W-:Y:S01]  /*4710*/  FADD.FTZ R181, R181, -R178 ;  /* 0x800000b2b5b57221 */ /* 0x000fe20000010000 */
[----:B------:R-:W-:Y:S01]  /*4720*/  FFMA.FTZ R88, R148, R193, R91 ;  /* 0x000000c194587223 */ /* 0x000fe2000001005b */
[----:B0-----:R-:W-:Y:S01]  /*4730*/  SHF.L.U32 R57, R56, 0x10, RZ ;  /* 0x0000001038397819 */ /* 0x001fe200000006ff */
[-C--:B------:R-:W-:Y:S01]  /*4740*/  FFMA.FTZ R138, R138, R134.reuse, R139 ;  /* 0x000000868a8a7223 */ /* 0x080fe2000001008b */
[----:B------:R-:W-:Y:S01]  /*4750*/  SHF.R.U64 R56, R120, 0x10, R121 ;  /* 0x0000001078387819 */ /* 0x000fe20000001279 */
[-CC-:B------:R-:W-:Y:S01]  /*4760*/  FFMA.FTZ R184, R184, R134.reuse, R139.reuse ;  /* 0x00000086b8b87223 */ /* 0x180fe2000001008b */
[-C--:B------:R-:W-:Y:S01]  /*4770*/  FFMA.FTZ R140, R140, R134.reuse, R139 ;  /* 0x000000868c8c7223 */ /* 0x080fe2000001008b */
[----:B------:R-:W-:Y:S01]  /*4780*/  FFMA.FTZ R57, R148, R187, R57 ;  /* 0x000000bb94397223 */ /* 0x000fe20000010039 */
[----:B-1----:R-:W-:Y:S01]  /*4790*/  SHF.L.U32 R59, R56, 0x10, RZ ;  /* 0x00000010383b7819 */ /* 0x002fe200000006ff */
[----:B------:R-:W-:Y:S01]  /*47a0*/  FADD.FTZ R141, R141, -R138 ;  /* 0x8000008a8d8d7221 */ /* 0x000fe20000010000 */
[----:B------:R-:W-:Y:S01]  /*47b0*/  MOV R56, R119 ;  /* 0x0000007700387202 */ /* 0x000fe20000000f00 */
[----:B------:R0:W-:Y:S01]  /*47c0*/  F2F.BF16.F32 R91, R57 ;  /* 0x00000039005b7304 */ /* 0x0001e20000202000 */
[----:B------:R-:W-:Y:S01]  /*47d0*/  FADD.FTZ R191, R191, -R184 ;  /* 0x800000b8bfbf7221 */ /* 0x000fe20000010000 */
[----:B------:R-:W-:Y:S01]  /*47e0*/  FFMA.FTZ R59, R148, R189, R59 ;  /* 0x000000bd943b7223 */ /* 0x000fe2000001003b */
[----:B------:R-:W-:Y:S01]  /*47f0*/  SHF.L.U32 R93, R56, 0x10, RZ ;  /* 0x00000010385d7819 */ /* 0x000fe200000006ff */
[----:B------:R-:W-:Y:S01]  /*4800*/  FFMA.FTZ R130, R130, R134, R139 ;  /* 0x0000008682827223 */ /* 0x000fe2000001008b */
[----:B------:R-:W-:Y:S01]  /*4810*/  SHF.R.U32.HI R56, RZ, 0x10, R119 ;  /* 0x00000010ff387819 */ /* 0x000fe20000011677 */
[----:B------:R-:W-:Y:S01]  /*4820*/  FFMA.FTZ R67, R148, R191, R67 ;  /* 0x000000bf94437223 */ /* 0x000fe20000010043 */
[----:B------:R-:W-:Y:S01]  /*4830*/  SHF.R.U32.HI R58, RZ, 0x10, R115 ;  /* 0x00000010ff3a7819 */ /* 0x000fe20000011673 */
[----:B------:R1:W-:Y:S01]  /*4840*/  F2F.BF16.F32 R90, R59 ;  /* 0x0000003b005a7304 */ /* 0x0003e20000202000 */
[----:B------:R-:W-:Y:S01]  /*4850*/  SHF.L.U32 R95, R56, 0x10, RZ ;  /* 0x00000010385f7819 */ /* 0x000fe200000006ff */
[----:B------:R-:W-:Y:S01]  /*4860*/  FFMA.FTZ R93, R148, R183, R93 ;  /* 0x000000b7945d7223 */ /* 0x000fe2000001005d */
[----:B------:R-:W-:Y:S01]  /*4870*/  MOV R56, R118 ;  /* 0x0000007600387202 */ /* 0x000fe20000000f00 */
[----:B------:R-:W-:Y:S01]  /*4880*/  FADD.FTZ R143, R143, -R140 ;  /* 0x8000008c8f8f7221 */ /* 0x000fe20000010000 */
[-C--:B------:R-:W-:Y:S01]  /*4890*/  FFMA.FTZ R136, R136, R134.reuse, R139 ;  /* 0x0000008688887223 */ /* 0x080fe2000001008b */
[----:B------:R-:W-:Y:S01]  /*48a0*/  FADD.FTZ R129, R129, -R130 ;  /* 0x8000008281817221 */ /* 0x000fe20000010000 */
[----:B0-----:R-:W-:Y:S01]  /*48b0*/  SHF.L.U32 R57, R56, 0x10, RZ ;  /* 0x0000001038397819 */ /* 0x001fe200000006ff */
[----:B------:R-:W-:Y:S01]  /*48c0*/  F2F.BF16.F32 R94, R93 ;  /* 0x0000005d005e7304 */ /* 0x000fe20000202000 */
[----:B------:R-:W-:Y:S01]  /*48d0*/  SHF.R.U64 R56, R118, 0x10, R119 ;  /* 0x0000001076387819 */ /* 0x000fe20000001277 */
[-CC-:B------:R-:W-:Y:S01]  /*48e0*/  FFMA.FTZ R142, R142, R134.reuse, R139.reuse ;  /* 0x000000868e8e7223 */ /* 0x180fe2000001008b */
[-C--:B------:R-:W-:Y:S01]  /*48f0*/  FFMA.FTZ R131, R131, R134.reuse, R139 ;  /* 0x0000008683837223 */ /* 0x080fe2000001008b */
[----:B------:R-:W-:Y:S01]  /*4900*/  FFMA.FTZ R57, R148, R149, R57 ;  /* 0x0000009594397223 */ /* 0x000fe20000010039 */
[----:B-1----:R-:W-:Y:S01]  /*4910*/  SHF.L.U32 R59, R56, 0x10, RZ ;  /* 0x00000010383b7819 */ /* 0x002fe200000006ff */
[----:B------:R-:W-:Y:S01]  /*4920*/  FFMA.FTZ R180, R180, R134, R139 ;  /* 0x00000086b4b47223 */ /* 0x000fe2000001008b */
[----:B------:R-:W-:Y:S01]  /*4930*/  MOV R56, R117 ;  /* 0x0000007500387202 */ /* 0x000fe20000000f00 */
[----:B------:R0:W-:Y:S01]  /*4940*/  F2F.BF16.F32 R93, R57 ;  /* 0x00000039005d7304 */ /* 0x0001e20000202000 */
[----:B------:R-:W-:Y:S01]  /*4950*/  FADD.FTZ R145, R145, -R136 ;  /* 0x8000008891917221 */ /* 0x000fe20000010000 */
        /* <DEDUP_REMOVED lines=8> */
[C---:B------:R-:W-:Y:S01]  /*49e0*/  FFMA.FTZ R125, R148.reuse, R145, R125 ;  /* 0x00000091947d7223 */ /* 0x040fe2000001007d */
[----:B------:R-:W-:Y:S01]  /*49f0*/  MOV R56, R116 ;  /* 0x0000007400387202 */ /* 0x000fe20000000f00 */
[----:B------:R-:W-:Y:S01]  /*4a00*/  FFMA.FTZ R95, R148, R185, R95 ;  /* 0x000000b9945f7223 */ /* 0x000fe2000001005f */
[----:B------:R-:W-:Y:S01]  /*4a10*/  FFMA.FTZ R128, R128, R134, R139 ;  /* 0x0000008680807223 */ /* 0x000fe2000001008b */
[----:B------:R-:W-:Y:S01]  /*4a20*/  FFMA.FTZ R137, R148, R147, R137 ;  /* 0x0000009394897223 */ /* 0x000fe20000010089 */
[----:B0-----:R-:W-:Y:S01]  /*4a30*/  SHF.L.U32 R57, R56, 0x10, RZ ;  /* 0x0000001038397819 */ /* 0x001fe200000006ff */
[----:B------:R-:W-:Y:S01]  /*4a40*/  F2F.BF16.F32 R64, R64 ;  /* 0x0000004000407304 */ /* 0x000fe20000202000 */
[----:B------:R-:W-:Y:S01]  /*4a50*/  SHF.R.U64 R56, R116, 0x10, R117 ;  /* 0x0000001074387819 */ /* 0x000fe20000001275 */
[----:B------:R-:W-:-:S02]  /*4a60*/  FADD.FTZ R127, R127, -R128 ;  /* 0x800000807f7f7221 */ /* 0x000fc40000010000 */
[----:B------:R-:W-:Y:S01]  /*4a70*/  FFMA.FTZ R57, R148, R141, R57 ;  /* 0x0000008d94397223 */ /* 0x000fe20000010039 */
[----:B-1----:R-:W-:Y:S01]  /*4a80*/  SHF.L.U32 R59, R56, 0x10, RZ ;  /* 0x00000010383b7819 */ /* 0x002fe200000006ff */
[----:B------:R-:W-:Y:S01]  /*4a90*/  FFMA.FTZ R56, R135, R134, R139 ;  /* 0x0000008687387223 */ /* 0x000fe2000001008b */
[----:B------:R-:W-:Y:S01]  /*4aa0*/  SHF.L.U32 R135, R58, 0x10, RZ ;  /* 0x000000103a877819 */ /* 0x000fe200000006ff */
[----:B------:R0:W-:Y:S01]  /*4ab0*/  F2F.BF16.F32 R141, R57 ;  /* 0x00000039008d7304 */ /* 0x0001e20000202000 */
[----:B------:R-:W-:Y:S01]  /*4ac0*/  MOV R58, R115 ;  /* 0x00000073003a7202 */ /* 0x000fe20000000f00 */
[----:B------:R-:W-:Y:S01]  /*4ad0*/  FADD.FTZ R133, R133, -R56 ;  /* 0x8000003885857221 */ /* 0x000fe20000010000 */
[----:B------:R-:W-:Y:S01]  /*4ae0*/  SHF.R.U64 R56, R114, 0x10, R115 ;  /* 0x0000001072387819 */ /* 0x000fe20000001273 */
[C---:B------:R-:W-:Y:S02]  /*4af0*/  FFMA.FTZ R59, R148.reuse, R143, R59 ;  /* 0x0000008f943b7223 */ /* 0x040fe4000001003b */
[----:B------:R-:W-:-:S02]  /*4b00*/  FFMA.FTZ R133, R148, R133, R135 ;  /* 0x0000008594857223 */ /* 0x000fc40000010087 */
[----:B------:R-:W1:Y:S01]  /*4b10*/  F2F.BF16.F32 R65, R65 ;  /* 0x0000004100417304 */ /* 0x000e620000202000 */
[----:B0-----:R-:W-:Y:S01]  /*4b20*/  SHF.L.U32 R57, R56, 0x10, RZ ;  /* 0x0000001038397819 */ /* 0x001fe200000006ff */
[----:B------:R-:W0:Y:S01]  /*4b30*/  LDC.64 R134, c[0x0][0x470] ;  /* 0x00011c00ff867b82 */ /* 0x000e220000000a00 */
[----:B------:R-:W-:-:S03]  /*4b40*/  MOV R56, R114 ;  /* 0x0000007200387202 */ /* 0x000fc60000000f00 */
[----:B------:R-:W-:Y:S01]  /*4b50*/  FFMA.FTZ R129, R148, R129, R57 ;  /* 0x0000008194817223 */ /* 0x000fe20000010039 */
[----:B------:R-:W-:Y:S01]  /*4b60*/  SHF.L.U32 R57, R58, 0x10, RZ ;  /* 0x000000103a397819 */ /* 0x000fe200000006ff */
[----:B------:R-:W-:Y:S01]  /*4b70*/  F2F.BF16.F32 R67, R67 ;  /* 0x0000004300437304 */ /* 0x000fe20000202000 */
[----:B------:R-:W-:-:S03]  /*4b80*/  SHF.L.U32 R130, R56, 0x10, RZ ;  /* 0x0000001038827819 */ /* 0x000fc600000006ff */
[C---:B------:R-:W-:Y:S02]  /*4b90*/  FFMA.FTZ R131, R148.reuse, R131, R57 ;  /* 0x0000008394837223 */ /* 0x040fe40000010039 */
[----:B------:R-:W2:Y:S01]  /*4ba0*/  LDC.64 R56, c[0x0][0x468] ;  /* 0x00011a00ff387b82 */ /* 0x000ea20000000a00 */
[----:B------:R-:W-:Y:S01]  /*4bb0*/  FFMA.FTZ R127, R148, R127, R130 ;  /* 0x0000007f947f7223 */ /* 0x000fe20000010082 */
[----:B------:R-:W-:Y:S08]  /*4bc0*/  F2F.BF16.F32 R88, R88 ;  /* 0x0000005800587304 */ /* 0x000ff00000202000 */
[----:B------:R3:W-:Y:S01]  /*4bd0*/  F2F.BF16.F32 R124, R59 ;  /* 0x0000003b007c7304 */ /* 0x0007e20000202000 */
[----:B0-----:R-:W-:-:S07]  /*4be0*/  IMAD.WIDE.U32 R138, R179, 0x8, R134 ;  /* 0x00000008b38a7825 */ /* 0x001fce00078e0086 */
[----:B------:R-:W-:Y:S01]  /*4bf0*/  F2F.BF16.F32 R125, R125 ;  /* 0x0000007d007d7304 */ /* 0x000fe20000202000 */
[----:B---3--:R-:W0:Y:S01]  /*4c00*/  LDC.64 R58, c[0x0][0x478] ;  /* 0x00011e00ff3a7b82 */ /* 0x008e220000000a00 */
[----:B--2---:R-:W-:-:S06]  /*4c10*/  IMAD.WIDE.U32 R142, R179, 0x8, R56 ;  /* 0x00000008b38e7825 */ /* 0x004fcc00078e0038 */
[----:B------:R1:W2:Y:S08]  /*4c20*/  F2F.BF16.F32 R136, R137 ;  /* 0x0000008900887304 */ /* 0x0002b00000202000 */
[----:B------:R-:W3:Y:S01]  /*4c30*/  F2F.BF16.F32 R95, R95 ;  /* 0x0000005f005f7304 */ /* 0x000ee20000202000 */
[----:B-1----:R-:W-:Y:S01]  /*4c40*/  PRMT R137, R64, 0x5410, R65 ;  /* 0x0000541040897816 */ /* 0x002fe20000000041 */
[----:B------:R-:W-:Y:S01]  /*4c50*/  IMAD.WIDE.U32 R64, R66, 0x10000, RZ ;  /* 0x0001000042407825 */ /* 0x000fe200078e00ff */
[----:B--2---:R-:W-:-:S05]  /*4c60*/  PRMT R125, R125, 0x5410, R136 ;  /* 0x000054107d7d7816 */ /* 0x004fca0000000088 */
[----:B------:R1:W-:Y:S01]  /*4c70*/  F2F.BF16.F32 R146, R133 ;  /* 0x0000008500927304 */ /* 0x0003e20000202000 */
[----:B------:R-:W-:Y:S02]  /*4c80*/  LOP3.LUT R137, R137, R65, RZ, 0xfc, !PT ;  /* 0x0000004189897212 */ /* 0x000fe400078efcff */
[----:B------:R-:W-:Y:S01]  /*4c90*/  LOP3.LUT R136, R64, R89, RZ, 0xfc, !PT ;  /* 0x0000005940887212 */ /* 0x000fe200078efcff */
[----:B------:R-:W-:Y:S01]  /*4ca0*/  IMAD.WIDE.U32 R64, R92, 0x10000, RZ ;  /* 0x000100005c407825 */ /* 0x000fe200078e00ff */
[----:B---3--:R-:W-:-:S03]  /*4cb0*/  PRMT R95, R94, 0x5410, R95 ;  /* 0x000054105e5f7816 */ /* 0x008fc6000000005f */
[----:B------:R-:W2:Y:S01]  /*4cc0*/  F2F.BF16.F32 R144, R129 ;  /* 0x0000008100907304 */ /* 0x000ea20000202000 */
[----:B-1----:R-:W-:Y:S01]  /*4cd0*/  PRMT R133, R67, 0x5410, R88 ;  /* 0x0000541043857816 */ /* 0x002fe20000000058 */
[----:B------:R-:W-:Y:S01]  /*4ce0*/  IMAD.WIDE.U32 R66, R90, 0x10000, RZ ;  /* 0x000100005a427825 */ /* 0x000fe200078e00ff */
[----:B------:R-:W-:-:S03]  /*4cf0*/  LOP3.LUT R130, R64, R93, RZ, 0xfc, !PT ;  /* 0x0000005d40827212 */ /* 0x000fc600078efcff */
[----:B------:R-:W-:Y:S01]  /*4d00*/  IMAD.WIDE.U32 R92, R98, 0x8, R56 ;  /* 0x00000008625c7825 */ /* 0x000fe200078e0038 */
[----:B------:R-:W-:Y:S01]  /*4d10*/  LOP3.LUT R133, R133, R67, RZ, 0xfc, !PT ;  /* 0x0000004385857212 */ /* 0x000fe200078efcff */
[----:B------:R1:W3:Y:S01]  /*4d20*/  F2F.BF16.F32 R145, R131 ;  /* 0x0000008300917304 */ /* 0x0002e20000202000 */
[----:B------:R-:W-:Y:S01]  /*4d30*/  LOP3.LUT R132, R66, R91, RZ, 0xfc, !PT ;  /* 0x0000005b42847212 */ /* 0x000fe200078efcff */
[----:B------:R-:W-:-:S04]  /*4d40*/  IMAD.WIDE.U32 R66, R124, 0x10000, RZ ;  /* 0x000100007c427825 */ /* 0x000fc800078e00ff */
[----:B------:R-:W-:Y:S01]  /*4d50*/  IMAD.WIDE.U32 R90, R99, 0x8, R56 ;  /* 0x00000008635a7825 */ /* 0x000fe200078e0038 */
[----:B------:R-:W-:Y:S01]  /*4d60*/  LOP3.LUT R124, R66, R141, RZ, 0xfc, !PT ;  /* 0x0000008d427c7212 */ /* 0x000fe200078efcff */
[----:B------:R-:W4:Y:S01]  /*4d70*/  F2F.BF16.F32 R127, R127 ;  /* 0x0000007f007f7304 */ /* 0x000f220000202000 */
[----:B-1----:R-:W-:Y:S01]  /*4d80*/  LOP3.LUT R131, R95, R65, RZ, 0xfc, !PT ;  /* 0x000000415f837212 */ /* 0x002fe200078efcff */
[----:B0-----:R-:W-:Y:S01]  /*4d90*/  IMAD.WIDE.U32 R140, R179, 0x8, R58 ;  /* 0x00000008b38c7825 */ /* 0x001fe200078e003a */
[----:B------:R-:W-:-:S03]  /*4da0*/  LOP3.LUT R125, R125, R67, RZ, 0xfc, !PT ;  /* 0x000000437d7d7212 */ /* 0x000fc600078efcff */
[----:B--2---:R-:W-:Y:S01]  /*4db0*/  IMAD.WIDE.U32 R64, R144, 0x10000, RZ ;  /* 0x0001000090407825 */ /* 0x004fe200078e00ff */
[----:B---3--:R-:W-:Y:S01]  /*4dc0*/  PRMT R89, R145, 0x5410, R146 ;  /* 0x0000541091597816 */ /* 0x008fe20000000092 */
[----:B------:R0:W-:Y:S02]  /*4dd0*/  STG.E.64 desc[UR8][R140.64], R136 ;  /* 0x000000888c007986 */ /* 0x0001e4000c101b08 */
[--C-:B------:R-:W-:Y:S01]  /*4de0*/  IMAD.WIDE.U32 R94, R99, 0x8, R58.reuse ;  /* 0x00000008635e7825 */ /* 0x100fe200078e003a */
[----:B------:R-:W-:Y:S01]  /*4df0*/  LOP3.LUT R65, R89, R65, RZ, 0xfc, !PT ;  /* 0x0000004159417212 */ /* 0x000fe200078efcff */
[----:B------:R1:W-:Y:S02]  /*4e00*/  STG.E.64 desc[UR8][R142.64], R136 ;  /* 0x000000888e007986 */ /* 0x0003e4000c101b08 */
[--C-:B------:R-:W-:Y:S01]  /*4e10*/  IMAD.WIDE.U32 R128, R98, 0x8, R58.reuse ;  /* 0x0000000862807825 */ /* 0x100fe200078e003a */
[----:B----4-:R-:W-:Y:S01]  /*4e20*/  LOP3.LUT R64, R64, R127, RZ, 0xfc, !PT ;  /* 0x0000007f40407212 */ /* 0x010fe200078efcff */
[----:B------:R-:W-:Y:S02]  /*4e30*/  STG.E.64 desc[UR8][R138.64], R136 ;  /* 0x000000888a007986 */ /* 0x000fe4000c101b08 */
[----:B------:R-:W-:-:S02]  /*4e40*/  IMAD.WIDE.U32 R88, R97, 0x8, R58 ;  /* 0x0000000861587825 */ /* 0x000fc400078e003a */
[----:B------:R2:W-:Y:S02]  /*4e50*/  STG.E.64 desc[UR8][R94.64], R132 ;  /* 0x000000845e007986 */ /* 0x0005e4000c101b08 */
[--C-:B0-----:R-:W-:Y:S02]  /*4e60*/  IMAD.WIDE.U32 R140, R99, 0x8, R134.reuse ;  /* 0x00000008638c7825 */ /* 0x101fe400078e0086 */
[----:B------:R0:W-:Y:S02]  /*4e70*/  STG.E.64 desc[UR8][R90.64], R132 ;  /* 0x000000845a007986 */ /* 0x0001e4000c101b08 */
[----:B------:R-:W-:Y:S02]  /*4e80*/  IMAD.WIDE.U32 R98, R98, 0x8, R134 ;  /* 0x0000000862627825 */ /* 0x000fe400078e0086 */
[----:B------:R-:W-:Y:S02]  /*4e90*/  STG.E.64 desc[UR8][R140.64], R132 ;  /* 0x000000848c007986 */ /* 0x000fe4000c101b08 */
[----:B------:R-:W-:-:S02]  /*4ea0*/  IMAD.WIDE.U32 R66, R97, 0x8, R56 ;  /* 0x0000000861427825 */ /* 0x000fc400078e0038 */
[----:B------:R-:W-:Y:S02]  /*4eb0*/  STG.E.64 desc[UR8][R128.64], R130 ;  /* 0x0000008280007986 */ /* 0x000fe4000c101b08 */
[----:B-1----:R-:W-:Y:S01]  /*4ec0*/  IMAD.WIDE.U32 R142, R97, 0x8, R134 ;  /* 0x00000008618e7825 */ /* 0x002fe200078e0086 */
[C---:B--2---:R-:W-:Y:S01]  /*4ed0*/  PRMT R95, R127.reuse, 0x7610, R95 ;  /* 0x000076107f5f7816 */ /* 0x044fe2000000005f */
[----:B------:R1:W-:Y:S01]  /*4ee0*/  STG.E.64 desc[UR8][R92.64], R130 ;  /* 0x000000825c007986 */ /* 0x0003e2000c101b08 */
[----:B------:R-:W-:Y:S01]  /*4ef0*/  PRMT R94, R144, 0x7610, R94 ;  /* 0x00007610905e7816 */ /* 0x000fe2000000005e */
[----:B------:R-:W-:Y:S01]  /*4f00*/  IMAD.WIDE.U32 R58, R96, 0x8, R58 ;  /* 0x00000008603a7825 */ /* 0x000fe200078e003a */
[----:B0-----:R-:W-:Y:S01]  /*4f10*/  PRMT R91, R127, 0x7610, R91 ;  /* 0x000076107f5b7816 */ /* 0x001fe2000000005b */
[----:B------:R-:W-:Y:S01]  /*4f20*/  STG.E.64 desc[UR8][R98.64], R130 ;  /* 0x0000008262007986 */ /* 0x000fe2000c101b08 */
[----:B------:R-:W-:Y:S01]  /*4f30*/  PRMT R90, R144, 0x7610, R90 ;  /* 0x00007610905a7816 */ /* 0x000fe2000000005a */
[----:B------:R-:W-:-:S02]  /*4f40*/  IMAD.WIDE.U32 R56, R96, 0x8, R56 ;  /* 0x0000000860387825 */ /* 0x000fc400078e0038 */
[----:B------:R0:W-:Y:S02]  /*4f50*/  STG.E.64 desc[UR8][R88.64], R124 ;  /* 0x0000007c58007986 */ /* 0x0001e4000c101b08 */
[----:B------:R-:W-:Y:S02]  /*4f60*/  IMAD.WIDE.U32 R96, R96, 0x8, R134 ;  /* 0x0000000860607825 */ /* 0x000fe400078e0086 */
[----:B------:R2:W-:Y:S01]  /*4f70*/  STG.E.64 desc[UR8][R66.64], R124 ;  /* 0x0000007c42007986 */ /* 0x0005e2000c101b08 */
[----:B-1----:R-:W-:-:S03]  /*4f80*/  PRMT R93, R145, 0x7610, R93 ;  /* 0x00007610915d7816 */ /* 0x002fc6000000005d */
[----:B------:R2:W-:Y:S01]  /*4f90*/  STG.E.64 desc[UR8][R142.64], R124 ;  /* 0x0000007c8e007986 */ /* 0x0005e2000c101b08 */
[----:B------:R-:W-:-:S03]  /*4fa0*/  PRMT R92, R146, 0x7610, R92 ;  /* 0x00007610925c7816 */ /* 0x000fc6000000005c */
[----:B------:R2:W-:Y:S01]  /*4fb0*/  STG.E.64 desc[UR8][R58.64], R64 ;  /* 0x000000403a007986 */ /* 0x0005e2000c101b08 */
[----:B0-----:R-:W-:-:S03]  /*4fc0*/  PRMT R89, R145, 0x7610, R89 ;  /* 0x0000761091597816 */ /* 0x001fc60000000059 */
[----:B------:R2:W-:Y:S01]  /*4fd0*/  STG.E.64 desc[UR8][R56.64], R64 ;  /* 0x0000004038007986 */ /* 0x0005e2000c101b08 */
[----:B------:R-:W-:-:S03]  /*4fe0*/  PRMT R88, R146, 0x7610, R88 ;  /* 0x0000761092587816 */ /* 0x000fc60000000058 */
[----:B------:R2:W-:Y:S01]  /*4ff0*/  STG.E.64 desc[UR8][R96.64], R64 ;  /* 0x0000004060007986 */ /* 0x0005e2000c101b08 */
[----:B------:R-:W-:Y:S05]  /*5000*/  BRA `(.L_x_88) ;  /* 0x0000002400547947 */ /* 0x000fea0003800000 */
.L_x_85:
        /* <DEDUP_REMOVED lines=14> */
[C---:B------:R-:W-:Y:S01]  /*50f0*/  FMUL.FTZ R56, R148.reuse, R137 ;  /* 0x0000008994387220 */ /* 0x040fe20000410000 */
[C---:B------:R-:W-:Y:S01]  /*5100*/  FMUL.FTZ R57, R148.reuse, R57 ;  /* 0x0000003994397220 */ /* 0x040fe20000410000 */
[C---:B------:R-:W-:Y:S01]  /*5110*/  FMUL.FTZ R58, R148.reuse, R225 ;  /* 0x000000e1943a7220 */ /* 0x040fe20000410000 */
[----:B------:R-:W-:-:S03]  /*5120*/  FMUL.FTZ R59, R148, R59 ;  /* 0x0000003b943b7220 */ /* 0x000fc60000410000 */
[----:B------:R-:W-:Y:S02]  /*5130*/  F2FP.BF16.F32.PACK_AB R56, R57, R56 ;  /* 0x000000383938723e */ /* 0x000fe400000010ff */
[----:B------:R-:W-:Y:S02]  /*5140*/  F2FP.BF16.F32.PACK_AB R59, R59, R58 ;  /* 0x0000003a3b3b723e */ /* 0x000fe400000010ff */
[C---:B------:R-:W-:Y:S02]  /*5150*/  PRMT R58, R56.reuse, 0x7632, R58 ;  /* 0x00007632383a7816 */ /* 0x040fe4000000003a */
[----:B------:R-:W-:Y:S02]  /*5160*/  PRMT R125, R56, 0x7610, R125 ;  /* 0x00007610387d7816 */ /* 0x000fe4000000007d */
[----:B------:R-:W-:Y:S01]  /*5170*/  PRMT R66, R59, 0x7632, R66 ;  /* 0x000076323b427816 */ /* 0x000fe20000000042 */
[----:B------:R-:W-:Y:S06]  /*5180*/  BRA `(.L_x_92) ;  /* 0x00000004002c7947 */ /* 0x000fec0003800000 */
.L_x_91:
        /* <DEDUP_REMOVED lines=23> */
.L_x_90:
        /* <DEDUP_REMOVED lines=26> */
.L_x_93:
        /* <DEDUP_REMOVED lines=26> */
.L_x_92:
        /* <DEDUP_REMOVED lines=16> */
.L_x_94:
[----:B------:R1:W-:Y:S01]  /*5740*/  STG.E.64 desc[UR8][R58.64], R66 ;  /* 0x000000423a007986 */ /* 0x0003e2000c101b08 */
[----:B------:R-:W-:Y:S05]  /*5750*/  BRA.U !UP2, `(.L_x_95) ;  /* 0x000000010a207547 */ /* 0x000fea000b800000 */
[----:B-1----:R-:W1:Y:S01]  /*5760*/  LDC.64 R58, c[0x0][0x470] ;  /* 0x00011c00ff3a7b82 */ /* 0x002e620000000a00 */
[----:B0-----:R-:W-:Y:S02]  /*5770*/  LOP3.LUT R64, R94, 0xffff, RZ, 0xc0, !PT ;  /* 0x0000ffff5e407812 */ /* 0x001fe400078ec0ff */
[----:B------:R-:W-:-:S03]  /*5780*/  PRMT R67, R93, 0x5410, R92 ;  /* 0x000054105d437816 */ /* 0x000fc6000000005c */
[----:B------:R-:W-:-:S05]  /*5790*/  IMAD.WIDE.U32 R64, R64, 0x10000, RZ ;  /* 0x0001000040407825 */ /* 0x000fca00078e00ff */
[----:B------:R-:W-:Y:S02]  /*57a0*/  LOP3.LUT R65, R67, R65, RZ, 0xfc, !PT ;  /* 0x0000004143417212 */ /* 0x000fe400078efcff */
[----:B------:R-:W-:Y:S01]  /*57b0*/  LOP3.LUT R64, R64, 0xffff, R95, 0xf8, !PT ;  /* 0x0000ffff40407812 */ /* 0x000fe200078ef85f */
[----:B-1----:R-:W-:-:S05]  /*57c0*/  IMAD.WIDE.U32 R58, R179, 0x8, R58 ;  /* 0x00000008b33a7825 */ /* 0x002fca00078e003a */
[----:B------:R2:W-:Y:S02]  /*57d0*/  STG.E.64 desc[UR8][R58.64], R64 ;  /* 0x000000403a007986 */ /* 0x0005e4000c101b08 */
.L_x_95:
[----:B------:R-:W-:Y:S05]  /*57e0*/  BRA.U !UP0, `(.L_x_96) ;  /* 0x0000000108c87547 */ /* 0x000fea000b800000 */
[----:B------:R-:W-:Y:S05]  /*57f0*/  BRA.U !UP2, `(.L_x_97) ;  /* 0x000000010a687547 */ /* 0x000fea000b800000 */
[-CC-:B------:R-:W-:Y:S01]  /*5800*/  FFMA.FTZ R184, R184, R134.reuse, R139.reuse ;  /* 0x00000086b8b87223 */ /* 0x180fe2000001008b */
[-CC-:B------:R-:W-:Y:S01]  /*5810*/  FFMA.FTZ R188, R188, R134.reuse, R139.reuse ;  /* 0x00000086bcbc7223 */ /* 0x180fe2000001008b */
[-CC-:B------:R-:W-:Y:S01]  /*5820*/  FFMA.FTZ R182, R182, R134.reuse, R139.reuse ;  /* 0x00000086b6b67223 */ /* 0x180fe2000001008b */
[----:B------:R-:W-:Y:S01]  /*5830*/  FFMA.FTZ R186, R186, R134, R139 ;  /* 0x00000086baba7223 */ /* 0x000fe2000001008b */
[----:B------:R-:W-:Y:S01]  /*5840*/  FADD.FTZ R191, R191, -R184 ;  /* 0x800000b8bfbf7221 */ /* 0x000fe20000010000 */
[----:B0-2---:R-:W-:Y:S01]  /*5850*/  FADD.FTZ R65, R193, -R188 ;  /* 0x800000bcc1417221 */ /* 0x005fe20000010000 */
[----:B------:R-:W-:Y:S01]  /*5860*/  FADD.FTZ R187, R187, -R182 ;  /* 0x800000b6bbbb7221 */ /* 0x000fe20000010000 */
[----:B-1----:R-:W-:Y:S01]  /*5870*/  FADD.FTZ R59, R189, -R186 ;  /* 0x800000babd3b7221 */ /* 0x002fe20000010000 */
        /* <DEDUP_REMOVED lines=18> */
.L_x_97:
        /* <DEDUP_REMOVED lines=9> */
[C---:B0-2---:R-:W-:Y:S01]  /*5a30*/  FMUL.FTZ R64, R148.reuse, R193 ;  /* 0x000000c194407220 */ /* 0x045fe20000410000 */
[C---:B------:R-:W-:Y:S01]  /*5a40*/  FMUL.FTZ R187, R148.reuse, R187 ;  /* 0x000000bb94bb7220 */ /* 0x040fe20000410000 */
[----:B-1----:R-:W-:-:S03]  /*5a50*/  FMUL.FTZ R58, R148, R189 ;  /* 0x000000bd943a7220 */ /* 0x002fc60000410000 */
        /* <DEDUP_REMOVED lines=11> */
.L_x_96:
[----:B------:R-:W-:Y:S05]  /*5b10*/  BRA.U !UP2, `(.L_x_99) ;  /* 0x000000010a5c7547 */ /* 0x000fea000b800000 */
        /* <DEDUP_REMOVED lines=23> */
.L_x_99:
        /* <DEDUP_REMOVED lines=9> */
[C---:B-12---:R-:W-:Y:S01]  /*5d20*/  FMUL.FTZ R58, R148.reuse, R189 ;  /* 0x000000bd943a7220 */ /* 0x046fe20000410000 */
[C---:B------:R-:W-:Y:S01]  /*5d30*/  FMUL.FTZ R191, R148.reuse, R191 ;  /* 0x000000bf94bf7220 */ /* 0x040fe20000410000 */
[----:B0-----:R-:W-:-:S03]  /*5d40*/  FMUL.FTZ R64, R148, R193 ;  /* 0x000000c194407220 */ /* 0x001fc60000410000 */
[----:B------:R-:W-:Y:S02]  /*5d50*/  F2FP.BF16.F32.PACK_AB R187, R58, R187 ;  /* 0x000000bb3abb723e */ /* 0x000fe400000010ff */
[----:B------:R-:W-:Y:S02]  /*5d60*/  F2FP.BF16.F32.PACK_AB R64, R64, R191 ;  /* 0x000000bf4040723e */ /* 0x000fe400000010ff */
[C---:B------:R-:W-:Y:S02]  /*5d70*/  PRMT R58, R187.reuse, 0x7632, R58 ;  /* 0x00007632bb3a7816 */ /* 0x040fe4000000003a */
[----:B------:R-:W-:Y:S02]  /*5d80*/  PRMT R67, R187, 0x7610, R67 ;  /* 0x00007610bb437816 */ /* 0x000fe40000000043 */
[C---:B------:R-:W-:Y:S02]  /*5d90*/  PRMT R66, R64.reuse, 0x7632, R66 ;  /* 0x0000763240427816 */ /* 0x040fe40000000042 */
[----:B------:R-:W-:-:S07]  /*5da0*/  PRMT R59, R64, 0x7610, R59 ;  /* 0x00007610403b7816 */ /* 0x000fce000000003b */
.L_x_98:
[----:B------:R-:W-:Y:S02]  /*5db0*/  LOP3.LUT R64, R58, 0xffff, RZ, 0xc0, !PT ;  /* 0x0000ffff3a407812 */ /* 0x000fe400078ec0ff */
[----:B------:R-:W-:Y:S01]  /*5dc0*/  PRMT R125, R59, 0x5410, R66 ;  /* 0x000054103b7d7816 */ /* 0x000fe20000000042 */
[----:B------:R-:W-:-:S04]  /*5dd0*/  IMAD.WIDE.U32 R58, R99, 0x8, R56 ;  /* 0x00000008633a7825 */ /* 0x000fc800078e0038 */
[----:B------:R-:W-:-:S05]  /*5de0*/  IMAD.WIDE.U32 R64, R64, 0x10000, RZ ;  /* 0x0001000040407825 */ /* 0x000fca00078e00ff */
[----:B------:R-:W-:Y:S02]  /*5df0*/  LOP3.LUT R65, R125, R65, RZ, 0xfc, !PT ;  /* 0x000000417d417212 */ /* 0x000fe400078efcff */
[----:B------:R-:W-:Y:S01]  /*5e00*/  LOP3.LUT R64, R64, 0xffff, R67, 0xf8, !PT ;  /* 0x0000ffff40407812 */ /* 0x000fe200078ef843 */
        /* <DEDUP_REMOVED lines=9> */
.L_x_100:
        /* <DEDUP_REMOVED lines=10> */
.L_x_101:
[----:B------:R-:W-:Y:S05]  /*5f40*/  BRA.U !UP0, `(.L_x_102) ;  /* 0x0000000108c87547 */ /* 0x000fea000b800000 */
[----:B------:R-:W-:Y:S05]  /*5f50*/  BRA.U !UP2, `(.L_x_103) ;  /* 0x000000010a687547 */ /* 0x000fea000b800000 */
[-CC-:B------:R-:W-:Y:S01]  /*5f60*/  FFMA.FTZ R146, R146, R134.reuse, R139.reuse ;  /* 0x0000008692927223 */ /* 0x180fe2000001008b */
[-CC-:B------:R-:W-:Y:S01]  /*5f70*/  FFMA.FTZ R180, R180, R134.reuse, R139.reuse ;  /* 0x00000086b4b47223 */ /* 0x180fe2000001008b */
[-CC-:B------:R-:W-:Y:S01]  /*5f80*/  FFMA.FTZ R144, R144, R134.reuse, R139.reuse ;  /* 0x0000008690907223 */ /* 0x180fe2000001008b */
[----:B------:R-:W-:Y:S01]  /*5f90*/  FFMA.FTZ R178, R178, R134, R139 ;  /* 0x00000086b2b27223 */ /* 0x000fe2000001008b */
[----:B------:R-:W-:Y:S01]  /*5fa0*/  FADD.FTZ R183, R183, -R146 ;  /* 0x80000092b7b77221 */ /* 0x000fe20000010000 */
[----:B-12---:R-:W-:Y:S01]  /*5fb0*/  FADD.FTZ R65, R185, -R180 ;  /* 0x800000b4b9417221 */ /* 0x006fe20000010000 */
[----:B------:R-:W-:Y:S01]  /*5fc0*/  FADD.FTZ R149, R149, -R144 ;  /* 0x8000009095957221 */ /* 0x000fe20000010000 */
[----:B------:R-:W-:Y:S01]  /*5fd0*/  FADD.FTZ R59, R181, -R178 ;  /* 0x800000b2b53b7221 */ /* 0x000fe20000010000 */
[C---:B------:R-:W-:Y:S01]  /*5fe0*/  FMUL.FTZ R64, R148.reuse, R183 ;  /* 0x000000b794407220 */ /* 0x040fe20000410000 */
[C---:B------:R-:W-:Y:S01]  /*5ff0*/  FMUL.FTZ R65, R148.reuse, R65 ;  /* 0x0000004194417220 */ /* 0x040fe20000410000 */
[C---:B------:R-:W-:Y:S01]  /*6000*/  FMUL.FTZ R58, R148.reuse, R149 ;  /* 0x00000095943a7220 */ /* 0x040fe20000410000 */
[----:B------:R-:W-:-:S03]  /*6010*/  FMUL.FTZ R59, R148, R59 ;  /* 0x0000003b943b7220 */ /* 0x000fc60000410000 */
[----:B------:R-:W-:Y:S02]  /*6020*/  F2FP.BF16.F32.PACK_AB R64, R65, R64 ;  /* 0x000000404140723e */ /* 0x000fe400000010ff */
[----:B0-----:R-:W-:Y:S02]  /*6030*/  F2FP.BF16.F32.PACK_AB R67, R59, R58 ;  /* 0x0000003a3b43723e */ /* 0x001fe400000010ff */
        /* <DEDUP_REMOVED lines=12> */
.L_x_103:
        /* <DEDUP_REMOVED lines=11> */
[----:B------:R-:W-:-:S03]  /*61b0*/  FMUL.FTZ R58, R148, R181 ;  /* 0x000000b5943a7220 */ /* 0x000fc60000410000 */
[----:B------:R-:W-:Y:S02]  /*61c0*/  F2FP.BF16.F32.PACK_AB R64, R64, R183 ;  /* 0x000000b74040723e */ /* 0x000fe400000010ff */
[----:B------:R-:W-:Y:S02]  /*61d0*/  F2FP.BF16.F32.PACK_AB R149, R58, R149 ;  /* 0x000000953a95723e */ /* 0x000fe400000010ff */
[C---:B0-----:R-:W-:Y:S02]  /*61e0*/  PRMT R66, R64.reuse, 0x7632, R66 ;  /* 0x0000763240427816 */ /* 0x041fe40000000042 */
        /* <DEDUP_REMOVED lines=8> */
.L_x_102:
        /* <DEDUP_REMOVED lines=24> */
.L_x_105:
        /* <DEDUP_REMOVED lines=14> */
[C---:B------:R-:W-:Y:S02]  /*64d0*/  PRMT R58, R149.reuse, 0x7632, R58 ;  /* 0x00007632953a7816 */ /* 0x040fe4000000003a */
[----:B0-----:R-:W-:Y:S02]  /*64e0*/  PRMT R67, R149, 0x7610, R67 ;  /* 0x0000761095437816 */ /* 0x001fe40000000043 */
[C---:B------:R-:W-:Y:S02]  /*64f0*/  PRMT R66, R64.reuse, 0x7632, R66 ;  /* 0x0000763240427816 */ /* 0x040fe40000000042 */
[----:B------:R-:W-:-:S07]  /*6500*/  PRMT R59, R64, 0x7610, R59 ;  /* 0x00007610403b7816 */ /* 0x000fce000000003b */
.L_x_104:
        /* <DEDUP_REMOVED lines=15> */
.L_x_106:
[----:B------:R1:W-:Y:S01]  /*6600*/  STG.E.64 desc[UR8][R58.64], R124 ;  /* 0x0000007c3a007986 */ /* 0x0003e2000c101b08 */
[----:B------:R-:W-:Y:S05]  /*6610*/  BRA.U !UP2, `(.L_x_107) ;  /* 0x000000010a207547 */ /* 0x000fea000b800000 */
[----:B0-----:R-:W0:Y:S01]  /*6620*/  LDC.64 R64, c[0x0][0x470] ;  /* 0x00011c00ff407b82 */ /* 0x001e220000000a00 */
[----:B-1----:R-:W-:Y:S02]  /*6630*/  LOP3.LUT R58, R94, 0xffff, RZ, 0xc0, !PT ;  /* 0x0000ffff5e3a7812 */ /* 0x002fe400078ec0ff */
[----:B------:R-:W-:-:S03]  /*6640*/  PRMT R67, R93, 0x5410, R92 ;  /* 0x000054105d437816 */ /* 0x000fc6000000005c */
[----:B------:R-:W-:-:S05]  /*6650*/  IMAD.WIDE.U32 R58, R58, 0x10000, RZ ;  /* 0x000100003a3a7825 */ /* 0x000fca00078e00ff */
[----:B------:R-:W-:Y:S02]  /*6660*/  LOP3.LUT R59, R67, R59, RZ, 0xfc, !PT ;  /* 0x0000003b433b7212 */ /* 0x000fe400078efcff */
[----:B------:R-:W-:Y:S01]  /*6670*/  LOP3.LUT R58, R58, 0xffff, R95, 0xf8, !PT ;  /* 0x0000ffff3a3a7812 */ /* 0x000fe200078ef85f */
[----:B0-----:R-:W-:-:S05]  /*6680*/  IMAD.WIDE.U32 R64, R98, 0x8, R64 ;  /* 0x0000000862407825 */ /* 0x001fca00078e0040 */
[----:B------:R2:W-:Y:S02]  /*6690*/  STG.E.64 desc[UR8][R64.64], R58 ;  /* 0x0000003a40007986 */ /* 0x0005e4000c101b08 */
.L_x_107:
        /* <DEDUP_REMOVED lines=28> */
.L_x_109:
        /* <DEDUP_REMOVED lines=23> */
.L_x_108:
        /* <DEDUP_REMOVED lines=24> */
.L_x_111:
        /* <DEDUP_REMOVED lines=18> */
.L_x_110:
        /* <DEDUP_REMOVED lines=15> */
.L_x_112:
        /* <DEDUP_REMOVED lines=10> */
.L_x_113:
[----:B------:R-:W-:Y:S05]  /*6e00*/  BRA.U !UP0, `(.L_x_114) ;  /* 0x0000000108c87547 */ /* 0x000fea000b800000 */
[----:B------:R-:W-:Y:S05]  /*6e10*/  BRA.U !UP2, `(.L_x_115) ;  /* 0x000000010a687547 */ /* 0x000fea000b800000 */
[-CC-:B------:R-:W-:Y:S01]  /*6e20*/  FFMA.FTZ R131, R131, R134.reuse, R139.reuse ;  /* 0x0000008683837223 */ /* 0x180fe2000001008b */
[-CC-:B-12---:R-:W-:Y:S01]  /*6e30*/  FFMA.FTZ R58, R135, R134.reuse, R139.reuse ;  /* 0x00000086873a7223 */ /* 0x186fe2000001008b */
[-CC-:B------:R-:W-:Y:S01]  /*6e40*/  FFMA.FTZ R128, R128, R134.reuse, R139.reuse ;  /* 0x0000008680807223 */ /* 0x180fe2000001008b */
[----:B------:R-:W-:Y:S01]  /*6e50*/  FFMA.FTZ R130, R130, R134, R139 ;  /* 0x0000008682827223 */ /* 0x000fe2000001008b */
[----:B------:R-:W-:Y:S01]  /*6e60*/  FADD.FTZ R131, R132, -R131 ;  /* 0x8000008384837221 */ /* 0x000fe20000010000 */
[----:B0-----:R-:W-:Y:S01]  /*6e70*/  FADD.FTZ R65, R133, -R58 ;  /* 0x8000003a85417221 */ /* 0x001fe20000010000 */
        /* <DEDUP_REMOVED lines=20> */
.L_x_115:
[-CC-:B------:R-:W-:Y:S01]  /*6fc0*/  FFMA.FTZ R131, R131, R134.reuse, R139.reuse ;  /* 0x0000008683837223 */ /* 0x180fe2000001008b */
[-CC-:B-12---:R-:W-:Y:S01]  /*6fd0*/  FFMA.FTZ R58, R135, R134.reuse, R139.reuse ;  /* 0x00000086873a7223 */ /* 0x186fe2000001008b */
        /* <DEDUP_REMOVED lines=21> */
.L_x_114:
[----:B------:R-:W-:Y:S05]  /*7130*/  BRA.U !UP2, `(.L_x_117) ;  /* 0x000000010a5c7547 */ /* 0x000fea000b800000 */
        /* <DEDUP_REMOVED lines=23> */
.L_x_117:
        /* <DEDUP_REMOVED lines=18> */
.L_x_116:
[----:B------:R-:W-:Y:S01]  /*73d0*/  LOP3.LUT R58, R58, 0xffff, RZ, 0xc0, !PT ;  /* 0x0000ffff3a3a7812 */ /* 0x000fe200078ec0ff */
[----:B------:R-:W-:Y:S01]  /*73e0*/  IMAD.WIDE.U32 R56, R96, 0x8, R56 ;  /* 0x0000000860387825 */ /* 0x000fe200078e0038 */
[----:B------:R-:W-:-:S03]  /*73f0*/  PRMT R67, R64, 0x5410, R67 ;  /* 0x0000541040437816 */ /* 0x000fc60000000043 */
        /* <DEDUP_REMOVED lines=12> */
.L_x_118:
        /* <DEDUP_REMOVED lines=10> */
.L_x_88:
[----:B------:R-:W-:Y:S01]  /*7560*/  UPLOP3.LUT UP1, UPT, UPT, UPT, UP1, 0x40, 0x4 ;  /* 0x000000000004789c */ /* 0x000fe20003f2e810 */
[----:B------:R-:W-:Y:S10]  /*7570*/  @!P2 BRA `(.L_x_119) ;  /* 0xffffff940048a947 */ /* 0x000ff4000383ffff */
[----:B01234-:R-:W-:Y:S02]  /*7580*/  MOV R67, R55 ;  /* 0x0000003700437202 */ /* 0x01ffe40000000f00 */
[----:B------:R-:W-:Y:S02]  /*7590*/  MOV R64, R83 ;  /* 0x0000005300407202 */ /* 0x000fe40000000f00 */
[----:B------:R-:W-:Y:S02]  /*75a0*/  MOV R65, R79 ;  /* 0x0000004f00417202 */ /* 0x000fe40000000f00 */
[----:B------:R-:W-:Y:S02]  /*75b0*/  MOV R55, R4 ;  /* 0x0000000400377202 */ /* 0x000fe40000000f00 */
[----:B------:R-:W-:Y:S02]  /*75c0*/  MOV R79, R50 ;  /* 0x00000032004f7202 */ /* 0x000fe40000000f00 */
[----:B------:R-:W-:-:S02]  /*75d0*/  MOV R83, R49 ;  /* 0x0000003100537202 */ /* 0x000fc40000000f00 */
[----:B------:R-:W-:Y:S02]  /*75e0*/  MOV R94, R48 ;  /* 0x00000030005e7202 */ /* 0x000fe40000000f00 */
        /* <DEDUP_REMOVED lines=53> */
[----:B------:R-:W-:-:S07]  /*7940*/  MOV R23, R27 ;  /* 0x0000001b00177202 */ /* 0x000fce0000000f00 */
.L_x_82:
[----:B------:R-:W1:Y:S08]  /*7950*/  S2UR UR4, SR_CTAID.X ;  /* 0x00000000000479c3 */ /* 0x000e700000002500 */
[----:B------:R-:W1:Y:S08]  /*7960*/  LDC R15, c[0x0][0x388] ;  /* 0x0000e200ff0f7b82 */ /* 0x000e700000000800 */
[----:B------:R-:W2:Y:S08]  /*7970*/  LDC.64 R2, c[0x0][0x440] ;  /* 0x00011000ff027b82 */ /* 0x000eb00000000a00 */
[----:B------:R-:W3:Y:S08]  /*7980*/  LDC.64 R8, c[0x0][0x448] ;  /* 0x00011200ff087b82 */ /* 0x000ef00000000a00 */
[----:B------:R-:W4:Y:S01]  /*7990*/  LDC.64 R10, c[0x0][0x450] ;  /* 0x00011400ff0a7b82 */ /* 0x000f220000000a00 */
[----:B-1----:R-:W-:-:S05]  /*79a0*/  IMAD R15, R15, UR4, RZ ;  /* 0x000000040f0f7c24 */ /* 0x002fca000f8e02ff */
[----:B------:R-:W-:Y:S02]  /*79b0*/  LEA.HI R15, R15, R126, RZ, 0x1e ;  /* 0x0000007e0f0f7211 */ /* 0x000fe400078ff0ff */
[----:B------:R-:W1:Y:S03]  /*79c0*/  LDC.64 R12, c[0x0][0x458] ;  /* 0x00011600ff0c7b82 */ /* 0x000e660000000a00 */
[----:B--2---:R-:W-:-:S04]  /*79d0*/  IMAD.WIDE.U32 R2, R15, 0x10, R2 ;  /* 0x000000100f027825 */ /* 0x004fc800078e0002 */
[C---:B---3--:R-:W-:Y:S01]  /*79e0*/  IMAD.WIDE.U32 R8, R15.reuse, 0x10, R8 ;  /* 0x000000100f087825 */ /* 0x048fe200078e0008 */
[----:B0-----:R-:W-:Y:S04]  /*79f0*/  STG.E.128 desc[UR8][R2.64], R64 ;  /* 0x0000004002007986 */ /* 0x001fe8000c101d08 */
[----:B------:R-:W-:Y:S01]  /*7a00*/  STG.E.128 desc[UR8][R8.64], R56 ;  /* 0x0000003808007986 */ /* 0x000fe2000c101d08 */
[----:B----4-:R-:W-:-:S05]  /*7a10*/  IMAD.WIDE.U32 R10, R15, 0x10, R10 ;  /* 0x000000100f0a7825 */ /* 0x010fca00078e000a */
[----:B------:R-:W-:Y:S01]  /*7a20*/  STG.E.128 desc[UR8][R10.64], R84 ;  /* 0x000000540a007986 */ /* 0x000fe2000c101d08 */
[----:B-1----:R-:W-:-:S05]  /*7a30*/  IMAD.WIDE.U32 R12, R15, 0x10, R12 ;  /* 0x000000100f0c7825 */ /* 0x002fca00078e000c */
[----:B------:R-:W-:Y:S04]  /*7a40*/  STG.E.128 desc[UR8][R12.64], R72 ;  /* 0x000000480c007986 */ /* 0x000fe8000c101d08 */
        /* <DEDUP_REMOVED lines=15> */
[----:B------:R-:W-:Y:S01]  /*7b40*/  STG.E.128 desc[UR8][R12.64+0x2000], R36 ;  /* 0x002000240c007986 */ /* 0x000fe2000c101d08 */
[----:B------:R-:W-:Y:S05]  /*7b50*/  EXIT ;  /* 0x000000000000794d */ /* 0x000fea0003800000 */
.L_x_120:
        /* <DEDUP_REMOVED lines=10> */
.L_x_5373:


//--------------------- .text._ZN10layer_norm31ln_parallel_residual_bwd_kernelINS_13Kernel_traitsI13__nv_bfloat16S2_S2_S2_fjLj2560ELj1ELj1ELj4ELj8ENS_18Kernel_traits_baseILj2560ES2_S2_S2_S2_fjLj128EEEEELb0ELb1ELb0EEEvNS_9BwdParamsE --------------------------
	.section	.text._ZN10layer_norm31ln_parallel_residual_bwd_kernelINS_13Kernel_traitsI13__nv_bfloat16S2_S2_S2_fjLj2560ELj1ELj1ELj4ELj8ENS_18Kernel_traits_baseILj2560ES2_S2_S2_S2_fjLj128EEEEELb0ELb1ELb0EEEvNS_9BwdParamsE,"ax",@progbits
	.align	128
        .global         _ZN10layer_norm31ln_parallel_residual_bwd_kernelINS_13Kernel_traitsI13__nv_bfloat16S2_S2_S2_fjLj2560ELj1ELj1ELj4ELj8ENS_18Kernel_traits_baseILj2560ES2_S2_S2_S2_fjLj128EEEEELb0ELb1ELb0EEEvNS_9BwdParamsE
        .type           _ZN10layer_norm31ln_parallel_residual_bwd_kernelINS_13Kernel_traitsI13__nv_bfloat16S2_S2_S2_fjLj2560ELj1ELj1ELj4ELj8ENS_18Kernel_traits_baseILj2560ES2_S2_S2_S2_fjLj128EEEEELb0ELb1ELb0EEEvNS_9BwdParamsE,@function
        .size           _ZN10layer_norm31ln_parallel_residual_bwd_kernelINS_13Kernel_traitsI13__nv_bfloat16S2_S2_S2_fjLj2560ELj1ELj1ELj4ELj8ENS_18Kernel_traits_baseILj2560ES2_S2_S2_S2_fjLj128EEEEELb0ELb1ELb0EEEvNS_9BwdParamsE,(.L_x_5374 - _ZN10layer_norm31ln_parallel_residual_bwd_kernelINS_13Kernel_traitsI13__nv_bfloat16S2_S2_S2_fjLj2560ELj1ELj1ELj4ELj8ENS_18Kernel_traits_baseILj2560ES2_S2_S2_S2_fjLj128EEEEELb0ELb1ELb0EEEvNS_9BwdParamsE)
        .other          _ZN10layer_norm31ln_parallel_residual_bwd_kernelINS_13Kernel_traitsI13__nv_bfloat16S2_S2_S2_fjLj2560ELj1ELj1ELj4ELj8ENS_18Kernel_traits_baseILj2560ES2_S2_S2_S2_fjLj128EEEEELb0ELb1ELb0EEEvNS_9BwdParamsE,@"STO_CUDA_ENTRY STV_DEFAULT"
_ZN10layer_norm31ln_parallel_residual_bwd_kernelINS_13Kernel_traitsI13__nv_bfloat16S2_S2_S2_fjLj2560ELj1ELj1ELj4ELj8ENS_18Kernel_traits_baseILj2560ES2_S2_S2_S2_fjLj128EEEEELb0ELb1ELb0EEEvNS_9BwdParamsE:
.text._ZN10layer_norm31ln_parallel_residual_bwd_kernelINS_13Kernel_traitsI13__nv_bfloat16S2_S2_S2_fjLj2560ELj1ELj1ELj4ELj8ENS_18Kernel_traits_baseILj2560ES2_S2_S2_S2_fjLj128EEEEELb0ELb1ELb0EEEvNS_9BwdParamsE:
[----:B------:R-:W-:Y:S01]  /*0000*/  LDC R1, c[0x0][0x37c] ;  /* 0x0000df00ff017b82 */ /* 0x000fe20000000800 */
[----:B------:R-:W0:Y:S01]  /*0010*/  S2R R133, SR_TID.X ;  /* 0x0000000000857919 */ /* 0x000e220000002100 */
[----:B------:R-:W1:Y:S01]  /*0020*/  LDCU UR4, c[0x0][0x388] ;  /* 0x00007100ff0477ac */ /* 0x000e620008000800 */
[----:B------:R-:W2:Y:S01]  /*0030*/  LDCU.64 UR12, c[0x0][0x358] ;  /* 0x00006b00ff0c77ac */ /* 0x000ea20008000a00 */
[----:B------:R-:W3:Y:S01]  /*0040*/  LDCU UR5, c[0x0][0x384] ;  /* 0x00007080ff0577ac */ /* 0x000ee20008000800 */
[----:B-1----:R-:W-:-:S04]  /*0050*/  MOV R27, UR4 ;  /* 0x00000004001b7c02 */ /* 0x002fc80008000f00 */
[----:B------:R-:W-:-:S04]  /*0060*/  SHF.R.S32.HI R0, RZ, 0x1f, R27 ;  /* 0x0000001fff007819 */ /* 0x000fc8000001141b */
[----:B------:R-:W-:Y:S02]  /*0070*/  LEA.HI R0, R0, R27, RZ, 0x2 ;  /* 0x0000001b00007211 */ /* 0x000fe400078f10ff */
[----:B0-----:R-:W-:Y:S02]  /*0080*/  LOP3.LUT R25, R133, 0x7f, RZ, 0x3c, !PT ;  /* 0x0000007f85197812 */ /* 0x001fe400078e3cff */
[----:B------:R-:W-:Y:S02]  /*0090*/  MOV R29, R133 ;  /* 0x00000085001d7202 */ /* 0x000fe40000000f00 */
[----:B------:R-:W-:-:S04]  /*00a0*/  LEA.HI.SX32 R25, R0, R25, 0x1e ;  /* 0x0000001900197211 */ /* 0x000fc800078ff2ff */
[C---:B------:R-:W-:Y:S02]  /*00b0*/  ISETP.GE.U32.AND P0, PT, R25.reuse, 0x80, PT ;  /* 0x000000801900780c */ /* 0x040fe40003f06070 */
[C---:B------:R-:W-:Y:S02]  /*00c0*/  ISETP.GE.U32.AND P1, PT, R25.reuse, 0x100, PT ;  /* 0x000001001900780c */ /* 0x040fe40003f26070 */
[C---:B------:R-:W-:Y:S02]  /*00d0*/  ISETP.GE.U32.AND P2, PT, R25.reuse, 0x180, PT ;  /* 0x000001801900780c */ /* 0x040fe40003f46070 */
[C---:B------:R-:W-:Y:S02]  /*00e0*/  ISETP.GE.U32.AND P3, PT, R25.reuse, 0x200, PT ;  /* 0x000002001900780c */ /* 0x040fe40003f66070 */
[----:B------:R-:W-:-:S05]  /*00f0*/  ISETP.GE.U32.AND P4, PT, R25, 0x280, PT ;  /* 0x000002801900780c */ /* 0x000fca0003f86070 */
[----:B------:R-:W0:Y:S08]  /*0100*/  @P0 LDC.64 R2, c[0x0][0x3d0] ;  /* 0x0000f400ff020b82 */ /* 0x000e300000000a00 */
[----:B------:R-:W1:Y:S08]  /*0110*/  @P1 LDC.64 R12, c[0x0][0x3d0] ;  /* 0x0000f400ff0c1b82 */ /* 0x000e700000000a00 */
[----:B------:R-:W4:Y:S08]  /*0120*/  @P2 LDC.64 R18, c[0x0][0x3d0] ;  /* 0x0000f400ff122b82 */ /* 0x000f300000000a00 */
[----:B------:R-:W3:Y:S01]  /*0130*/  @P3 LDC.64 R20, c[0x0][0x3d0] ;  /* 0x0000f400ff143b82 */ /* 0x000ee20000000a00 */
[C---:B0-----:R-:W-:Y:S01]  /*0140*/  @P0 IMAD.WIDE.U32 R2, R29.reuse, 0x8, R2 ;  /* 0x000000081d020825 */ /* 0x041fe200078e0002 */
[----:B------:R-:W-:-:S04]  /*0150*/  @P0 LOP3.LUT R29, R29, 0x80, RZ, 0xfc, !PT ;  /* 0x000000801d1d0812 */ /* 0x000fc800078efcff */
[----:B--2---:R0:W5:Y:S02]  /*0160*/  @P0 LDG.E.64 R4, desc[UR12][R2.64] ;  /* 0x0000000c02040981 */ /* 0x004164000c1e1b00 */
[----:B------:R-:W2:Y:S01]  /*0170*/  @P4 LDC.64 R22, c[0x0][0x3d0] ;  /* 0x0000f400ff164b82 */ /* 0x000ea20000000a00 */
[----:B-1----:R-:W-:-:S04]  /*0180*/  @P1 IMAD.WIDE.U32 R16, R29, 0x8, R12 ;  /* 0x000000081d101825 */ /* 0x002fc800078e000c */
[----:B------:R-:W-:Y:S01]  /*0190*/  @P1 VIADD R29, R29, 0x80 ;  /* 0x000000801d1d1836 */ /* 0x000fe20000000000 */
[----:B------:R0:W5:Y:S03]  /*01a0*/  @P1 LDG.E.64 R6, desc[UR12][R16.64] ;  /* 0x0000000c10061981 */ /* 0x000166000c1e1b00 */
[C---:B----4-:R-:W-:Y:S01]  /*01b0*/  @P2 IMAD.WIDE.U32 R18, R29.reuse, 0x8, R18 ;  /* 0x000000081d122825 */ /* 0x050fe200078e0012 */
[----:B------:R-:W-:-:S04]  /*01c0*/  @P2 IADD3 R29, PT, PT, R29, 0x80, RZ ;  /* 0x000000801d1d2810 */ /* 0x000fc80007ffe0ff */
[----:B------:R0:W5:Y:S01]  /*01d0*/  @P2 LDG.E.64 R8, desc[UR12][R18.64] ;  /* 0x0000000c12082981 */ /* 0x000162000c1e1b00 */
[C---:B---3--:R-:W-:Y:S01]  /*01e0*/  @P3 IMAD.WIDE.U32 R20, R29.reuse, 0x8, R20 ;  /* 0x000000081d143825 */ /* 0x048fe200078e0014 */
[----:B------:R-:W-:-:S04]  /*01f0*/  @P3 IADD3 R29, PT, PT, R29, 0x80, RZ ;  /* 0x000000801d1d3810 */ /* 0x000fc80007ffe0ff */
[----:B------:R0:W5:Y:S01]  /*0200*/  @P3 LDG.E.64 R10, desc[UR12][R20.64] ;  /* 0x0000000c140a3981 */ /* 0x000162000c1e1b00 */
[----:B--2---:R-:W-:-:S05]  /*0210*/  @P4 IMAD.WIDE.U32 R12, R29, 0x8, R22 ;  /* 0x000000081d0c4825 */ /* 0x004fca00078e0016 */
[----:B------:R0:W5:Y:S01]  /*0220*/  @P4 LDG.E.64 R14, desc[UR12][R12.64] ;  /* 0x0000000c0c0e4981 */ /* 0x000162000c1e1b00 */
[----:B------:R-:W1:Y:S01]  /*0230*/  S2UR UR4, SR_CTAID.X ;  /* 0x00000000000479c3 */ /* 0x000e620000002500 */
[----:B------:R-:W-:Y:S02]  /*0240*/  CS2R R68, SRZ ;  /* 0x0000000000447805 */ /* 0x000fe4000001ff00 */
[----:B------:R-:W-:Y:S02]  /*0250*/  CS2R R70, SRZ ;  /* 0x0000000000467805 */ /* 0x000fe4000001ff00 */
[----:B------:R-:W-:Y:S02]  /*0260*/  CS2R R64, SRZ ;  /* 0x0000000000407805 */ /* 0x000fe4000001ff00 */
[----:B------:R-:W-:Y:S01]  /*0270*/  CS2R R66, SRZ ;  /* 0x0000000000427805 */ /* 0x000fe2000001ff00 */
[----:B-1----:R-:W-:-:S05]  /*0280*/  IMAD.U32 R24, RZ, RZ, UR4 ;  /* 0x00000004ff187e24 */ /* 0x002fca000f8e00ff */
        /* <DEDUP_REMOVED lines=16> */
[----:B------:R-:W-:Y:S01]  /*0390*/  CS2R R34, SRZ ;  /* 0x0000000000227805 */ /* 0x000fe2000001ff00 */
[----:B0-----:R-:W-:Y:S06]  /*03a0*/  @P5 BRA `(.L_x_121) ;  /* 0x0000006c008c5947 */ /* 0x001fec0003800000 */
[----:B------:R-:W0:Y:S01]  /*03b0*/  LDCU.U8 UR4, c[0x0][0x410] ;  /* 0x00008200ff0477ac */ /* 0x000e220008000000 */
[----:B-----5:R-:W-:Y:S01]  /*03c0*/  MOV R0, R8 ;  /* 0x0000000800007202 */ /* 0x020fe20000000f00 */
[----:B------:R-:W-:Y:S01]  /*03d0*/  IMAD.MOV.U32 R19, RZ, RZ, R6 ;  /* 0x000000ffff137224 */ /* 0x000fe200078e0006 */
[--C-:B------:R-:W-:Y:S01]  /*03e0*/  SHF.R.U64 R2, R8, 0x10, R9.reuse ;  /* 0x0000001008027819 */ /* 0x100fe20000001209 */
[----:B------:R-:W-:Y:S01]  /*03f0*/  IMAD.MOV.U32 R13, RZ, RZ, R9 ;  /* 0x000000ffff0d7224 */ /* 0x000fe200078e0009 */
[----:B------:R-:W-:Y:S02]  /*0400*/  MOV R3, R10 ;  /* 0x0000000a00037202 */ /* 0x000fe40000000f00 */
[----:B------:R-:W-:Y:S02]  /*0410*/  CS2R R68, SRZ ;  /* 0x0000000000447805 */ /* 0x000fe4000001ff00 */
[----:B------:R-:W-:Y:S02]  /*0420*/  MOV R23, R4 ;  /* 0x0000000400177202 */ /* 0x000fe40000000f00 */
[----:B------:R-:W-:-:S02]  /*0430*/  CS2R R70, SRZ ;  /* 0x0000000000467805 */ /* 0x000fc4000001ff00 */
[--C-:B------:R-:W-:Y:S02]  /*0440*/  SHF.R.U64 R22, R4, 0x10, R5.reuse ;  /* 0x0000001004167819 */ /* 0x100fe40000001205 */
[----:B------:R-:W-:Y:S02]  /*0450*/  CS2R R64, SRZ ;  /* 0x0000000000407805 */ /* 0x000fe4000001ff00 */
[----:B------:R-:W-:Y:S02]  /*0460*/  MOV R21, R5 ;  /* 0x0000000500157202 */ /* 0x000fe40000000f00 */
[----:B------:R-:W-:Y:S02]  /*0470*/  CS2R R66, SRZ ;  /* 0x0000000000427805 */ /* 0x000fe4000001ff00 */
[----:B------:R-:W-:Y:S02]  /*0480*/  SHF.R.U32.HI R20, RZ, 0x10, R5 ;  /* 0x00000010ff147819 */ /* 0x000fe40000011605 */
[----:B------:R-:W-:-:S02]  /*0490*/  CS2R R60, SRZ ;  /* 0x00000000003c7805 */ /* 0x000fc4000001ff00 */
[--C-:B------:R-:W-:Y:S02]  /*04a0*/  SHF.R.U64 R18, R6, 0x10, R7.reuse ;  /* 0x0000001006127819 */ /* 0x100fe40000001207 */
[----:B------:R-:W-:Y:S02]  /*04b0*/  CS2R R62, SRZ ;  /* 0x00000000003e7805 */ /* 0x000fe4000001ff00 */
[----:B------:R-:W-:Y:S01]  /*04c0*/  MOV R17, R7 ;  /* 0x0000000700117202 */ /* 0x000fe20000000f00 */
[----:B0-----:R-:W-:Y:S01]  /*04d0*/  UISETP.NE.AND UP0, UPT, UR4, URZ, UPT ;  /* 0x000000ff0400728c */ /* 0x001fe2000bf05270 */
[----:B------:R-:W-:Y:S01]  /*04e0*/  SHF.R.U32.HI R16, RZ, 0x10, R7 ;  /* 0x00000010ff107819 */ /* 0x000fe20000011607 */
[----:B------:R-:W-:Y:S01]  /*04f0*/  IMAD.MOV.U32 R7, RZ, RZ, R14 ;  /* 0x000000ffff077224 */ /* 0x000fe200078e000e */
[----:B------:R-:W-:Y:S02]  /*0500*/  SHF.R.U32.HI R12, RZ, 0x10, R9 ;  /* 0x00000010ff0c7819 */ /* 0x000fe40000011609 */
        /* <DEDUP_REMOVED lines=20> */
[----:B------:R-:W-:Y:S01]  /*0650*/  PRMT R15, R0, 0x7610, R15 ;  /* 0x00007610000f7816 */ /* 0x000fe2000000000f */
[----:B------:R-:W-:Y:S01]  /*0660*/  UPLOP3.LUT UP1, UPT, UPT, UPT, UPT, 0x40, 0x4 ;  /* 0x000000000004789c */ /* 0x000fe20003f2e870 */
[----:B------:R-:W-:Y:S01]  /*0670*/  PRMT R14, R2, 0x7610, R14 ;  /* 0x00007610020e7816 */ /* 0x000fe2000000000e */
[----:B------:R-:W0:Y:S01]  /*0680*/  LDCU UR11, c[0x0][0x400] ;  /* 0x00008000ff0b77ac */ /* 0x000e220008000800 */
[----:B------:R-:W-:Y:S02]  /*0690*/  PRMT R11, R3, 0x7610, R11 ;  /* 0x00007610030b7816 */ /* 0x000fe4000000000b */
[----:B------:R-:W-:Y:S01]  /*06a0*/  PLOP3.LUT P5, PT, PT, PT, UP0, 0x80, 0x8 ;  /* 0x000000000008781c */ /* 0x000fe20003faf008 */
[----:B------:R-:W1:Y:S01]  /*06b0*/  LDCU.64 UR6, c[0x0][0x470] ;  /* 0x00008e00ff0677ac */ /* 0x000e620008000a00 */
[----:B------:R-:W2:Y:S01]  /*06c0*/  LDCU.64 UR14, c[0x0][0x438] ;  /* 0x00008700ff0e77ac */ /* 0x000ea20008000a00 */
[----:B------:R-:W3:Y:S10]  /*06d0*/  LDCU.64 UR8, c[0x0][0x478] ;  /* 0x00008f00ff0877ac */ /* 0x000ef40008000a00 */
.L_x_193:
        /* <DEDUP_REMOVED lines=11> */
[----:B------:R-:W-:Y:S01]  /*0790*/  HFMA2 R79, -RZ, RZ, 0, 0 ;  /* 0x00000000ff4f7431 */ /* 0x000fe200000001ff */
[C---:B------:R-:W-:Y:S01]  /*07a0*/  ISETP.GE.U32.AND P1, PT, R25.reuse, 0x100, PT ;  /* 0x000001001900780c */ /* 0x040fe20003f26070 */
[----:B------:R-:W-:Y:S01]  /*07b0*/  IMAD.MOV.U32 R112, RZ, RZ, RZ ;  /* 0x000000ffff707224 */ /* 0x000fe200078e00ff */
[----:B------:R-:W-:Y:S02]  /*07c0*/  LEA.HI.SX32 R0, R0, R133, 0x1e ;  /* 0x0000008500007211 */ /* 0x000fe400078ff2ff */
[C---:B------:R-:W-:Y:S02]  /*07d0*/  ISETP.GE.U32.AND P2, PT, R25.reuse, 0x180, PT ;  /* 0x000001801900780c */ /* 0x040fe40003f46070 */
[----:B------:R-:W-:-:S02]  /*07e0*/  ISETP.GE.U32.AND P3, PT, R25, 0x200, PT ;  /* 0x000002001900780c */ /* 0x000fc40003f66070 */
[----:B------:R-:W-:Y:S02]  /*07f0*/  ISETP.GE.U32.AND P4, PT, R25, 0x280, PT ;  /* 0x000002801900780c */ /* 0x000fe40003f86070 */
[----:B------:R-:W-:Y:S02]  /*0800*/  MOV R113, R0 ;  /* 0x0000000000717202 */ /* 0x000fe40000000f00 */
[----:B--2---:R-:W-:Y:S01]  /*0810*/  FSEL R78, R74, RZ, !P5 ;  /* 0x000000ff4a4e7208 */ /* 0x004fe20006800000 */
[----:B0-----:R-:W-:Y:S08]  /*0820*/  @!P0 BRA `(.L_x_123) ;  /* 0x0000000000e88947 */ /* 0x001ff00003800000 */
[----:B------:R-:W0:Y:S08]  /*0830*/  LDC.64 R74, c[0x0][0x428] ;  /* 0x00010a00ff4a7b82 */ /* 0x000e300000000a00 */
[----:B------:R-:W2:Y:S01]  /*0840*/  LDC.64 R72, c[0x0][0x3a8] ;  /* 0x0000ea00ff487b82 */ /* 0x000ea20000000a00 */
[----:B0-----:R-:W-:-:S06]  /*0850*/  IMAD.WIDE.U32 R74, R0, 0x8, R74 ;  /* 0x00000008004a7825 */ /* 0x001fcc00078e004a */
[----:B------:R-:W4:Y:S01]  /*0860*/  LDG.E.64 R74, desc[UR12][R74.64] ;  /* 0x0000000c4a4a7981 */ /* 0x000f22000c1e1b00 */
[----:B--2---:R-:W-:-:S06]  /*0870*/  IMAD.WIDE.U32 R72, R0, 0x8, R72 ;  /* 0x0000000800487825 */ /* 0x004fcc00078e0048 */
[----:B------:R-:W2:Y:S01]  /*0880*/  LDG.E.64 R72, desc[UR12][R72.64] ;  /* 0x0000000c48487981 */ /* 0x000ea2000c1e1b00 */
[----:B------:R-:W-:-:S04]  /*0890*/  ISETP.NE.U32.AND P0, PT, RZ, UR14, PT ;  /* 0x0000000eff007c0c */ /* 0x000fc8000bf05070 */
[----:B------:R-:W-:-:S13]  /*08a0*/  ISETP.NE.AND.EX P0, PT, RZ, UR15, PT, P0 ;  /* 0x0000000fff007c0c */ /* 0x000fda000bf05300 */
[----:B------:R-:W0:Y:S01]  /*08b0*/  @P0 LDC.64 R76, c[0x0][0x438] ;  /* 0x00010e00ff4c0b82 */ /* 0x000e220000000a00 */
[----:B------:R-:W-:Y:S01]  /*08c0*/  IMAD.U32 R84, R23, 0x10000, RZ ;  /* 0x0001000017547824 */ /* 0x000fe200078e00ff */
[----:B------:R-:W-:Y:S02]  /*08d0*/  SHF.L.U32 R86, R21, 0x10, RZ ;  /* 0x0000001015567819 */ /* 0x000fe400000006ff */
[----:B------:R-:W-:Y:S01]  /*08e0*/  SHF.L.U32 R85, R22, 0x10, RZ ;  /* 0x0000001016557819 */ /* 0x000fe200000006ff */
[----:B0-----:R-:W-:-:S05]  /*08f0*/  @P0 IMAD.WIDE.U32 R76, R0, 0x8, R76 ;  /* 0x00000008004c0825 */ /* 0x001fca00078e004c */
[----:B------:R0:W5:Y:S01]  /*0900*/  @P0 LDG.E.64 R106, desc[UR12][R76.64] ;  /* 0x0000000c4c6a0981 */ /* 0x000162000c1e1b00 */
[----:B------:R-:W-:Y:S02]  /*0910*/  IADD3 R113, PT, PT, R0, 0x80, RZ ;  /* 0x0000008000717810 */ /* 0x000fe40007ffe0ff */
[----:B----4-:R-:W-:Y:S02]  /*0920*/  MOV R79, R74 ;  /* 0x0000004a004f7202 */ /* 0x010fe40000000f00 */
[----:B------:R-:W-:Y:S02]  /*0930*/  SHF.R.U64 R87, R74, 0x10, R75 ;  /* 0x000000104a577819 */ /* 0x000fe4000000124b */
[C---:B--2---:R-:W-:Y:S02]  /*0940*/  SHF.L.U32 R3, R72.reuse, 0x10, RZ ;  /* 0x0000001048037819 */ /* 0x044fe400000006ff */
[--C-:B------:R-:W-:Y:S02]  /*0950*/  SHF.R.U64 R72, R72, 0x10, R73.reuse ;  /* 0x0000001048487819 */ /* 0x100fe40000001249 */
[----:B------:R-:W-:-:S02]  /*0960*/  SHF.R.U32.HI R74, RZ, 0x10, R73 ;  /* 0x00000010ff4a7819 */ /* 0x000fc40000011649 */
[----:B------:R-:W-:Y:S01]  /*0970*/  SHF.L.U32 R73, R73, 0x10, RZ ;  /* 0x0000001049497819 */ /* 0x000fe200000006ff */
[--C-:B------:R-:W-:Y:S01]  /*0980*/  IMAD.MOV.U32 R83, RZ, RZ, R75.reuse ;  /* 0x000000ffff537224 */ /* 0x100fe200078e004b */
[----:B------:R-:W-:-:S03]  /*0990*/  SHF.R.U32.HI R88, RZ, 0x10, R75 ;  /* 0x00000010ff587819 */ /* 0x000fc6000001164b */
[----:B------:R-:W-:Y:S01]  /*09a0*/  FADD.FTZ R73, -R78, R73 ;  /* 0x000000494e497221 */ /* 0x000fe20000010100 */
[----:B------:R-:W-:-:S03]  /*09b0*/  IMAD.U32 R75, R83, 0x10000, RZ ;  /* 0x00010000534b7824 */ /* 0x000fc600078e00ff */
[----:B-----5:R-:W-:Y:S01]  /*09c0*/  FMUL.FTZ R83, R2, R73 ;  /* 0x0000004902537220 */ /* 0x020fe20000410000 */
[----:B------:R-:W-:Y:S02]  /*09d0*/  SHF.L.U32 R73, R72, 0x10, RZ ;  /* 0x0000001048497819 */ /* 0x000fe400000006ff */
[----:B------:R-:W-:Y:S01]  /*09e0*/  SHF.L.U32 R79, R79, 0x10, RZ ;  /* 0x000000104f4f7819 */ /* 0x000fe200000006ff */
[C---:B------:R-:W-:Y:S02]  /*09f0*/  FADD.FTZ R3, -R78.reuse, R3 ;  /* 0x000000034e037221 */ /* 0x040fe40000010100 */
[----:B------:R-:W-:Y:S01]  /*0a00*/  FADD.FTZ R73, -R78, R73 ;  /* 0x000000494e497221 */ /* 0x000fe20000010100 */
[----:B0-----:R-:W-:Y:S01]  /*0a10*/  SHF.L.U32 R76, R88, 0x10, RZ ;  /* 0x00000010584c7819 */ /* 0x001fe200000006ff */
[----:B------:R-:W-:Y:S02]  /*0a20*/  IMAD.U32 R72, R87, 0x10000, RZ ;  /* 0x0001000057487824 */ /* 0x000fe400078e00ff */
[----:B------:R-:W-:Y:S01]  /*0a30*/  FMUL.FTZ R84, R84, R79 ;  /* 0x0000004f54547220 */ /* 0x000fe20000410000 */
[C---:B------:R-:W-:Y:S01]  /*0a40*/  FMUL.FTZ R88, R2.reuse, R73 ;  /* 0x0000004902587220 */ /* 0x040fe20000410000 */
[----:B------:R-:W-:Y:S01]  /*0a50*/  FMUL.FTZ R3, R2, R3 ;  /* 0x0000000302037220 */ /* 0x000fe20000410000 */
[-C--:B------:R-:W-:Y:S01]  /*0a60*/  FMUL.FTZ R86, R86, R75.reuse ;  /* 0x0000004b56567220 */ /* 0x080fe20000410000 */
[----:B------:R-:W-:Y:S01]  /*0a70*/  FADD.FTZ R50, R50, R75 ;  /* 0x0000004b32327221 */ /* 0x000fe20000010000 */
[----:B------:R-:W-:Y:S01]  /*0a80*/  FFMA.FTZ R70, R83, R75, R70 ;  /* 0x0000004b53467223 */ /* 0x000fe20000010046 */
[----:B------:R-:W-:-:S02]  /*0a90*/  IMAD.U32 R75, R74, 0x10000, RZ ;  /* 0x000100004a4b7824 */ /* 0x000fc400078e00ff */
[-C--:B------:R-:W-:Y:S01]  /*0aa0*/  FMUL.FTZ R85, R85, R72.reuse ;  /* 0x0000004855557220 */ /* 0x080fe20000410000 */
[----:B------:R-:W-:Y:S01]  /*0ab0*/  FADD.FTZ R49, R49, R72 ;  /* 0x0000004831317221 */ /* 0x000fe20000010000 */
[----:B------:R-:W-:Y:S01]  /*0ac0*/  FFMA.FTZ R69, R88, R72, R69 ;  /* 0x0000004858457223 */ /* 0x000fe20000010045 */
[----:B------:R-:W-:Y:S01]  /*0ad0*/  FADD.FTZ R72, RZ, R84 ;  /* 0x00000054ff487221 */ /* 0x000fe20000010000 */
[----:B------:R-:W-:Y:S01]  /*0ae0*/  FFMA.FTZ R73, R3, R84, RZ ;  /* 0x0000005403497223 */ /* 0x000fe200000100ff */
[----:B------:R-:W-:Y:S01]  /*0af0*/  FADD.FTZ R77, -R78, R75 ;  /* 0x0000004b4e4d7221 */ /* 0x000fe20000010100 */
[----:B------:R-:W-:Y:S01]  /*0b00*/  SHF.L.U32 R87, R20, 0x10, RZ ;  /* 0x0000001014577819 */ /* 0x000fe200000006ff */
[----:B------:R-:W-:Y:S01]  /*0b10*/  FADD.FTZ R75, R72, R85 ;  /* 0x00000055484b7221 */ /* 0x000fe20000010000 */
[----:B------:R-:W-:Y:S01]  /*0b20*/  FFMA.FTZ R72, R88, R85, R73 ;  /* 0x0000005558487223 */ /* 0x000fe20000010049 */
[----:B------:R-:W-:Y:S02]  /*0b30*/  FMUL.FTZ R90, R2, R77 ;  /* 0x0000004d025a7220 */ /* 0x000fe40000410000 */
[----:B------:R-:W-:Y:S01]  /*0b40*/  FMUL.FTZ R87, R87, R76 ;  /* 0x0000004c57577220 */ /* 0x000fe20000410000 */
        /* <DEDUP_REMOVED lines=8> */
.L_x_123:
[----:B-1-3--:R-:W-:Y:S05]  /*0bd0*/  BSYNC.RECONVERGENT B0 ;  /* 0x0000000000007941 */ /* 0x00afea0003800200 */
.L_x_122:
[----:B------:R-:W-:Y:S04]  /*0be0*/  BSSY.RECONVERGENT B0, `(.L_x_124) ;  /* 0x000003c000007945 */ /* 0x000fe80003800200 */
[----:B------:R-:W-:Y:S05]  /*0bf0*/  @!P1 BRA `(.L_x_125) ;  /* 0x0000000000e89947 */ /* 0x000fea0003800000 */
[----:B------:R-:W0:Y:S08]  /*0c00*/  LDC.64 R76, c[0x0][0x428] ;  /* 0x00010a00ff4c7b82 */ /* 0x000e300000000a00 */
[----:B------:R-:W1:Y:S01]  /*0c10*/  LDC.64 R72, c[0x0][0x3a8] ;  /* 0x0000ea00ff487b82 */ /* 0x000e620000000a00 */
[----:B0-----:R-:W-:-:S06]  /*0c20*/  IMAD.WIDE.U32 R76, R113, 0x8, R76 ;  /* 0x00000008714c7825 */ /* 0x001fcc00078e004c */
[----:B------:R-:W2:Y:S01]  /*0c30*/  LDG.E.64 R76, desc[UR12][R76.64] ;  /* 0x0000000c4c4c7981 */ /* 0x000ea2000c1e1b00 */
[----:B-1----:R-:W-:-:S06]  /*0c40*/  IMAD.WIDE.U32 R72, R113, 0x8, R72 ;  /* 0x0000000871487825 */ /* 0x002fcc00078e0048 */
[----:B------:R-:W3:Y:S01]  /*0c50*/  LDG.E.64 R72, desc[UR12][R72.64] ;  /* 0x0000000c48487981 */ /* 0x000ee2000c1e1b00 */
[----:B------:R-:W-:-:S04]  /*0c60*/  ISETP.NE.U32.AND P0, PT, RZ, UR14, PT ;  /* 0x0000000eff007c0c */ /* 0x000fc8000bf05070 */
[----:B------:R-:W-:Y:S01]  /*0c70*/  ISETP.NE.AND.EX P0, PT, RZ, UR15, PT, P0 ;  /* 0x0000000fff007c0c */ /* 0x000fe2000bf05300 */
[----:B------:R-:W-:-:S12]  /*0c80*/  IMAD.U32 R92, R19, 0x10000, RZ ;  /* 0x00010000135c7824 */ /* 0x000fd800078e00ff */
[----:B------:R-:W0:Y:S01]  /*0c90*/  @P0 LDC.64 R74, c[0x0][0x438] ;  /* 0x00010e00ff4a0b82 */ /* 0x000e220000000a00 */
[----:B------:R-:W-:Y:S01]  /*0ca0*/  SHF.L.U32 R94, R17, 0x10, RZ ;  /* 0x00000010115e7819 */ /* 0x000fe200000006ff */
[----:B0-----:R-:W-:-:S05]  /*0cb0*/  @P0 IMAD.WIDE.U32 R74, R113, 0x8, R74 ;  /* 0x00000008714a0825 */ /* 0x001fca00078e004a */
[----:B------:R0:W5:Y:S01]  /*0cc0*/  @P0 LDG.E.64 R104, desc[UR12][R74.64] ;  /* 0x0000000c4a680981 */ /* 0x000162000c1e1b00 */
[----:B------:R-:W-:Y:S02]  /*0cd0*/  IADD3 R113, PT, PT, R113, 0x80, RZ ;  /* 0x0000008071717810 */ /* 0x000fe40007ffe0ff */
[--C-:B--2---:R-:W-:Y:S01]  /*0ce0*/  SHF.R.U64 R95, R76, 0x10, R77.reuse ;  /* 0x000000104c5f7819 */ /* 0x104fe2000000124d */
[--C-:B------:R-:W-:Y:S01]  /*0cf0*/  IMAD.MOV.U32 R93, RZ, RZ, R77.reuse ;  /* 0x000000ffff5d7224 */ /* 0x100fe200078e004d */
[----:B------:R-:W-:Y:S02]  /*0d00*/  SHF.R.U32.HI R96, RZ, 0x10, R77 ;  /* 0x00000010ff607819 */ /* 0x000fe4000001164d */
[----:B------:R-:W-:Y:S02]  /*0d10*/  MOV R89, R76 ;  /* 0x0000004c00597202 */ /* 0x000fe40000000f00 */
[C---:B---3--:R-:W-:Y:S02]  /*0d20*/  SHF.L.U32 R77, R72.reuse, 0x10, RZ ;  /* 0x00000010484d7819 */ /* 0x048fe400000006ff */
[----:B------:R-:W-:-:S03]  /*0d30*/  SHF.R.U64 R72, R72, 0x10, R73 ;  /* 0x0000001048487819 */ /* 0x000fc60000001249 */
[----:B------:R-:W-:Y:S01]  /*0d40*/  FADD.FTZ R77, -R78, R77 ;  /* 0x0000004d4e4d7221 */ /* 0x000fe20000010100 */
[----:B------:R-:W-:Y:S02]  /*0d50*/  SHF.R.U32.HI R98, RZ, 0x10, R73 ;  /* 0x00000010ff627819 */ /* 0x000fe40000011649 */
[----:B------:R-:W-:Y:S02]  /*0d60*/  SHF.L.U32 R91, R73, 0x10, RZ ;  /* 0x00000010495b7819 */ /* 0x000fe400000006ff */
[----:B------:R-:W-:Y:S01]  /*0d70*/  SHF.L.U32 R73, R89, 0x10, RZ ;  /* 0x0000001059497819 */ /* 0x000fe200000006ff */
[----:B-----5:R-:W-:Y:S02]  /*0d80*/  FMUL.FTZ R89, R2, R77 ;  /* 0x0000004d02597220 */ /* 0x020fe40000410000 */
[----:B------:R-:W-:Y:S02]  /*0d90*/  FADD.FTZ R91, -R78, R91 ;  /* 0x0000005b4e5b7221 */ /* 0x000fe40000010100 */
[-C--:B------:R-:W-:Y:S01]  /*0da0*/  FMUL.FTZ R92, R92, R73.reuse ;  /* 0x000000495c5c7220 */ /* 0x080fe20000410000 */
[----:B------:R-:W-:Y:S01]  /*0db0*/  FADD.FTZ R44, R44, R73 ;  /* 0x000000492c2c7221 */ /* 0x000fe20000010000 */
[----:B------:R-:W-:Y:S01]  /*0dc0*/  FFMA.FTZ R64, R89, R73, R64 ;  /* 0x0000004959407223 */ /* 0x000fe20000010040 */
[----:B------:R-:W-:Y:S01]  /*0dd0*/  SHF.L.U32 R73, R72, 0x10, RZ ;  /* 0x0000001048497819 */ /* 0x000fe200000006ff */
[----:B------:R-:W-:-:S02]  /*0de0*/  IMAD.U32 R93, R93, 0x10000, RZ ;  /* 0x000100005d5d7824 */ /* 0x000fc400078e00ff */
[----:B------:R-:W-:Y:S02]  /*0df0*/  FMUL.FTZ R91, R2, R91 ;  /* 0x0000005b025b7220 */ /* 0x000fe40000410000 */
[----:B------:R-:W-:Y:S01]  /*0e00*/  FADD.FTZ R73, -R78, R73 ;  /* 0x000000494e497221 */ /* 0x000fe20000010100 */
[-C--:B------:R-:W-:Y:S01]  /*0e10*/  FMUL.FTZ R94, R94, R93.reuse ;  /* 0x0000005d5e5e7220 */ /* 0x080fe20000410000 */
[----:B------:R-:W-:Y:S01]  /*0e20*/  FADD.FTZ R46, R46, R93 ;  /* 0x0000005d2e2e7221 */ /* 0x000fe20000010000 */
[----:B------:R-:W-:Y:S01]  /*0e30*/  FFMA.FTZ R66, R91, R93, R66 ;  /* 0x0000005d5b427223 */ /* 0x000fe20000010042 */
[----:B------:R-:W-:Y:S01]  /*0e40*/  SHF.L.U32 R93, R18, 0x10, RZ ;  /* 0x00000010125d7819 */ /* 0x000fe200000006ff */
[----:B------:R-:W-:Y:S01]  /*0e50*/  IMAD.U32 R72, R95, 0x10000, RZ ;  /* 0x000100005f487824 */ /* 0x000fe200078e00ff */
[----:B------:R-:W-:Y:S01]  /*0e60*/  SHF.L.U32 R76, R96, 0x10, RZ ;  /* 0x00000010604c7819 */ /* 0x000fe200000006ff */
[----:B------:R-:W-:Y:S01]  /*0e70*/  FMUL.FTZ R96, R2, R73 ;  /* 0x0000004902607220 */ /* 0x000fe20000410000 */
[----:B0-----:R-:W-:-:S02]  /*0e80*/  IMAD.U32 R75, R98, 0x10000, RZ ;  /* 0x00010000624b7824 */ /* 0x001fc400078e00ff */
[-C--:B------:R-:W-:Y:S01]  /*0e90*/  FMUL.FTZ R93, R93, R72.reuse ;  /* 0x000000485d5d7220 */ /* 0x080fe20000410000 */
[----:B------:R-:W-:Y:S01]  /*0ea0*/  FADD.FTZ R45, R45, R72 ;  /* 0x000000482d2d7221 */ /* 0x000fe20000010000 */
[----:B------:R-:W-:Y:S01]  /*0eb0*/  FFMA.FTZ R65, R96, R72, R65 ;  /* 0x0000004860417223 */ /* 0x000fe20000010041 */
[----:B------:R-:W-:Y:S01]  /*0ec0*/  FADD.FTZ R72, R79, R92 ;  /* 0x0000005c4f487221 */ /* 0x000fe20000010000 */
[----:B------:R-:W-:Y:S01]  /*0ed0*/  FFMA.FTZ R73, R89, R92, R112 ;  /* 0x0000005c59497223 */ /* 0x000fe20000010070 */
        /* <DEDUP_REMOVED lines=11> */
[----:B------:R-:W-:-:S07]  /*0f90*/  FFMA.FTZ R112, R98, R95, R72 ;  /* 0x0000005f62707223 */ /* 0x000fce0000010048 */
.L_x_125:
[----:B------:R-:W-:Y:S05]  /*0fa0*/  BSYNC.RECONVERGENT B0 ;  /* 0x0000000000007941 */ /* 0x000fea0003800200 */
.L_x_124:
        /* <DEDUP_REMOVED lines=9> */
[----:B------:R-:W-:-:S13]  /*1040*/  ISETP.NE.AND.EX P0, PT, RZ, UR15, PT, P0 ;  /* 0x0000000fff007c0c */ /* 0x000fda000bf05300 */
[----:B------:R-:W0:Y:S01]  /*1050*/  @P0 LDC.64 R74, c[0x0][0x438] ;  /* 0x00010e00ff4a0b82 */ /* 0x000e220000000a00 */
[----:B------:R-:W-:Y:S02]  /*1060*/  SHF.L.U32 R100, R15, 0x10, RZ ;  /* 0x000000100f647819 */ /* 0x000fe400000006ff */
[----:B------:R-:W-:Y:S01]  /*1070*/  SHF.L.U32 R114, R13, 0x10, RZ ;  /* 0x000000100d727819 */ /* 0x000fe200000006ff */
[----:B0-----:R-:W-:-:S05]  /*1080*/  @P0 IMAD.WIDE.U32 R74, R113, 0x8, R74 ;  /* 0x00000008714a0825 */ /* 0x001fca00078e004a */
[----:B------:R0:W5:Y:S01]  /*1090*/  @P0 LDG.E.64 R102, desc[UR12][R74.64] ;  /* 0x0000000c4a660981 */ /* 0x000162000c1e1b00 */
[----:B------:R-:W-:Y:S02]  /*10a0*/  IADD3 R113, PT, PT, R113, 0x80, RZ ;  /* 0x0000008071717810 */ /* 0x000fe40007ffe0ff */
[C---:B--2---:R-:W-:Y:S02]  /*10b0*/  SHF.L.U32 R101, R72.reuse, 0x10, RZ ;  /* 0x0000001048657819 */ /* 0x044fe400000006ff */
[----:B------:R-:W-:-:S03]  /*10c0*/  SHF.R.U64 R72, R72, 0x10, R73 ;  /* 0x0000001048487819 */ /* 0x000fc60000001249 */
[----:B------:R-:W-:Y:S01]  /*10d0*/  FADD.FTZ R101, -R78, R101 ;  /* 0x000000654e657221 */ /* 0x000fe20000010100 */
[----:B---3--:R-:W-:Y:S01]  /*10e0*/  MOV R97, R76 ;  /* 0x0000004c00617202 */ /* 0x008fe20000000f00 */
[--C-:B------:R-:W-:Y:S01]  /*10f0*/  IMAD.MOV.U32 R99, RZ, RZ, R77.reuse ;  /* 0x000000ffff637224 */ /* 0x100fe200078e004d */
[--C-:B------:R-:W-:Y:S02]  /*1100*/  SHF.R.U64 R115, R76, 0x10, R77.reuse ;  /* 0x000000104c737819 */ /* 0x100fe4000000124d */
[----:B------:R-:W-:Y:S02]  /*1110*/  SHF.R.U32.HI R116, RZ, 0x10, R77 ;  /* 0x00000010ff747819 */ /* 0x000fe4000001164d */
[----:B------:R-:W-:Y:S02]  /*1120*/  SHF.R.U32.HI R77, RZ, 0x10, R73 ;  /* 0x00000010ff4d7819 */ /* 0x000fe40000011649 */
[----:B------:R-:W-:Y:S01]  /*1130*/  SHF.L.U32 R133, R73, 0x10, RZ ;  /* 0x0000001049857819 */ /* 0x000fe200000006ff */
[----:B------:R-:W-:-:S02]  /*1140*/  IMAD.U32 R73, R97, 0x10000, RZ ;  /* 0x0001000061497824 */ /* 0x000fc400078e00ff */
[----:B-----5:R-:W-:Y:S02]  /*1150*/  FMUL.FTZ R97, R2, R101 ;  /* 0x0000006502617220 */ /* 0x020fe40000410000 */
[-C--:B------:R-:W-:Y:S01]  /*1160*/  FMUL.FTZ R100, R100, R73.reuse ;  /* 0x0000004964647220 */ /* 0x080fe20000410000 */
[----:B------:R-:W-:Y:S01]  /*1170*/  FADD.FTZ R40, R40, R73 ;  /* 0x0000004928287221 */ /* 0x000fe20000010000 */
[----:B------:R-:W-:Y:S01]  /*1180*/  FFMA.FTZ R60, R97, R73, R60 ;  /* 0x00000049613c7223 */ /* 0x000fe2000001003c */
[----:B------:R-:W-:Y:S01]  /*1190*/  SHF.L.U32 R73, R72, 0x10, RZ ;  /* 0x0000001048497819 */ /* 0x000fe200000006ff */
[----:B------:R-:W-:Y:S01]  /*11a0*/  IMAD.U32 R101, R14, 0x10000, RZ ;  /* 0x000100000e657824 */ /* 0x000fe200078e00ff */
[----:B0-----:R-:W-:-:S03]  /*11b0*/  SHF.L.U32 R75, R99, 0x10, RZ ;  /* 0x00000010634b7819 */ /* 0x001fc600000006ff */
[C---:B------:R-:W-:Y:S01]  /*11c0*/  FADD.FTZ R73, -R78.reuse, R73 ;  /* 0x000000494e497221 */ /* 0x040fe20000010100 */
[----:B------:R-:W-:Y:S01]  /*11d0*/  SHF.L.U32 R72, R115, 0x10, RZ ;  /* 0x0000001073487819 */ /* 0x000fe200000006ff */
[----:B------:R-:W-:Y:S01]  /*11e0*/  FADD.FTZ R99, -R78, R133 ;  /* 0x000000854e637221 */ /* 0x000fe20000010100 */
[----:B------:R-:W-:Y:S01]  /*11f0*/  SHF.L.U32 R76, R116, 0x10, RZ ;  /* 0x00000010744c7819 */ /* 0x000fe200000006ff */
[C---:B------:R-:W-:Y:S02]  /*1200*/  FMUL.FTZ R116, R2.reuse, R73 ;  /* 0x0000004902747220 */ /* 0x040fe40000410000 */
[----:B------:R-:W-:Y:S01]  /*1210*/  FMUL.FTZ R99, R2, R99 ;  /* 0x0000006302637220 */ /* 0x000fe20000410000 */
[-C--:B------:R-:W-:Y:S01]  /*1220*/  FMUL.FTZ R101, R101, R72.reuse ;  /* 0x0000004865657220 */ /* 0x080fe20000410000 */
[----:B------:R-:W-:Y:S01]  /*1230*/  FADD.FTZ R41, R41, R72 ;  /* 0x0000004829297221 */ /* 0x000fe20000010000 */
[----:B------:R-:W-:Y:S01]  /*1240*/  FFMA.FTZ R61, R116, R72, R61 ;  /* 0x00000048743d7223 */ /* 0x000fe2000001003d */
[----:B------:R-:W-:Y:S01]  /*1250*/  FADD.FTZ R72, R79, R100 ;  /* 0x000000644f487221 */ /* 0x000fe20000010000 */
[----:B------:R-:W-:-:S02]  /*1260*/  IMAD.U32 R77, R77, 0x10000, RZ ;  /* 0x000100004d4d7824 */ /* 0x000fc400078e00ff */
[----:B------:R-:W-:Y:S01]  /*1270*/  FFMA.FTZ R73, R97, R100, R112 ;  /* 0x0000006461497223 */ /* 0x000fe20000010070 */
[-C--:B------:R-:W-:Y:S01]  /*1280*/  FMUL.FTZ R114, R114, R75.reuse ;  /* 0x0000004b72727220 */ /* 0x080fe20000410000 */
[----:B------:R-:W-:Y:S01]  /*1290*/  FADD.FTZ R42, R42, R75 ;  /* 0x0000004b2a2a7221 */ /* 0x000fe20000010000 */
[----:B------:R-:W-:Y:S01]  /*12a0*/  FFMA.FTZ R62, R99, R75, R62 ;  /* 0x0000004b633e7223 */ /* 0x000fe2000001003e */
[----:B------:R-:W-:Y:S01]  /*12b0*/  SHF.L.U32 R115, R12, 0x10, RZ ;  /* 0x000000100c737819 */ /* 0x000fe200000006ff */
[----:B------:R-:W-:Y:S01]  /*12c0*/  FADD.FTZ R75, R72, R101 ;  /* 0x00000065484b7221 */ /* 0x000fe20000010000 */
[----:B------:R-:W-:Y:S01]  /*12d0*/  FADD.FTZ R77, -R78, R77 ;  /* 0x0000004d4e4d7221 */ /* 0x000fe20000010100 */
[----:B------:R-:W-:Y:S02]  /*12e0*/  FFMA.FTZ R72, R116, R101, R73 ;  /* 0x0000006574487223 */ /* 0x000fe40000010049 */
[----:B------:R-:W-:Y:S01]  /*12f0*/  FMUL.FTZ R115, R115, R76 ;  /* 0x0000004c73737220 */ /* 0x000fe20000410000 */
[----:B------:R-:W-:Y:S01]  /*1300*/  FMUL.FTZ R118, R2, R77 ;  /* 0x0000004d02767220 */ /* 0x000fe20000410000 */
[----:B------:R-:W-:Y:S01]  /*1310*/  FADD.FTZ R74, R75, R114 ;  /* 0x000000724b4a7221 */ /* 0x000fe20000010000 */
[----:B------:R-:W-:Y:S01]  /*1320*/  FFMA.FTZ R72, R99, R114, R72 ;  /* 0x0000007263487223 */ /* 0x000fe20000010048 */
[----:B------:R-:W-:Y:S01]  /*1330*/  FADD.FTZ R43, R43, R76 ;  /* 0x0000004c2b2b7221 */ /* 0x000fe20000010000 */
[----:B------:R-:W-:Y:S01]  /*1340*/  FFMA.FTZ R63, R118, R76, R63 ;  /* 0x0000004c763f7223 */ /* 0x000fe2000001003f */
[----:B------:R-:W-:Y:S01]  /*1350*/  FADD.FTZ R79, R74, R115 ;  /* 0x000000734a4f7221 */ /* 0x000fe20000010000 */
[----:B------:R-:W-:-:S07]  /*1360*/  FFMA.FTZ R112, R118, R115, R72 ;  /* 0x0000007376707223 */ /* 0x000fce0000010048 */
.L_x_127:
[----:B------:R-:W-:Y:S05]  /*1370*/  BSYNC.RECONVERGENT B0 ;  /* 0x0000000000007941 */ /* 0x000fea0003800200 */
.L_x_126:
        /* <DEDUP_REMOVED lines=11> */
[----:B------:R-:W-:Y:S01]  /*1430*/  SHF.L.U32 R120, R11, 0x10, RZ ;  /* 0x000000100b787819 */ /* 0x000fe200000006ff */
[----:B------:R-:W-:Y:S02]  /*1440*/  IMAD.U32 R122, R9, 0x10000, RZ ;  /* 0x00010000097a7824 */ /* 0x000fe400078e00ff */
[----:B0-----:R-:W-:-:S05]  /*1450*/  @P0 IMAD.WIDE.U32 R74, R113, 0x8, R74 ;  /* 0x00000008714a0825 */ /* 0x001fca00078e004a */
[----:B------:R0:W5:Y:S01]  /*1460*/  @P0 LDG.E.64 R108, desc[UR12][R74.64] ;  /* 0x0000000c4a6c0981 */ /* 0x000162000c1e1b00 */
[----:B------:R-:W-:Y:S02]  /*1470*/  VIADD R113, R113, 0x80 ;  /* 0x0000008071717836 */ /* 0x000fe40000000000 */
[C---:B--2---:R-:W-:Y:S01]  /*1480*/  IMAD.U32 R121, R72.reuse, 0x10000, RZ ;  /* 0x0001000048797824 */ /* 0x044fe200078e00ff */
[----:B------:R-:W-:-:S03]  /*1490*/  SHF.R.U64 R72, R72, 0x10, R73 ;  /* 0x0000001048487819 */ /* 0x000fc60000001249 */
[----:B------:R-:W-:Y:S01]  /*14a0*/  FADD.FTZ R121, -R78, R121 ;  /* 0x000000794e797221 */ /* 0x000fe20000010100 */
[----:B------:R-:W-:Y:S02]  /*14b0*/  SHF.L.U32 R133, R73, 0x10, RZ ;  /* 0x0000001049857819 */ /* 0x000fe400000006ff */
[----:B---3--:R-:W-:Y:S02]  /*14c0*/  MOV R117, R76 ;  /* 0x0000004c00757202 */ /* 0x008fe40000000f00 */
[--C-:B------:R-:W-:Y:S02]  /*14d0*/  SHF.R.U64 R123, R76, 0x10, R77.reuse ;  /* 0x000000104c7b7819 */ /* 0x100fe4000000124d */
[----:B------:R-:W-:Y:S02]  /*14e0*/  MOV R119, R77 ;  /* 0x0000004d00777202 */ /* 0x000fe40000000f00 */
[----:B------:R-:W-:Y:S02]  /*14f0*/  SHF.R.U32.HI R124, RZ, 0x10, R77 ;  /* 0x00000010ff7c7819 */ /* 0x000fe4000001164d */
[----:B------:R-:W-:-:S02]  /*1500*/  SHF.R.U32.HI R77, RZ, 0x10, R73 ;  /* 0x00000010ff4d7819 */ /* 0x000fc40000011649 */
[----:B------:R-:W-:Y:S01]  /*1510*/  SHF.L.U32 R73, R117, 0x10, RZ ;  /* 0x0000001075497819 */ /* 0x000fe200000006ff */
[----:B-----5:R-:W-:-:S04]  /*1520*/  FMUL.FTZ R117, R2, R121 ;  /* 0x0000007902757220 */ /* 0x020fc80000410000 */
[-C--:B------:R-:W-:Y:S01]  /*1530*/  FMUL.FTZ R120, R120, R73.reuse ;  /* 0x0000004978787220 */ /* 0x080fe20000410000 */
[----:B------:R-:W-:Y:S01]  /*1540*/  FADD.FTZ R36, R36, R73 ;  /* 0x0000004924247221 */ /* 0x000fe20000010000 */
[----:B------:R-:W-:Y:S01]  /*1550*/  FFMA.FTZ R56, R117, R73, R56 ;  /* 0x0000004975387223 */ /* 0x000fe20000010038 */
[----:B------:R-:W-:Y:S01]  /*1560*/  SHF.L.U32 R73, R72, 0x10, RZ ;  /* 0x0000001048497819 */ /* 0x000fe200000006ff */
[----:B------:R-:W-:Y:S01]  /*1570*/  IMAD.U32 R72, R123, 0x10000, RZ ;  /* 0x000100007b487824 */ /* 0x000fe200078e00ff */
[----:B0-----:R-:W-:-:S03]  /*1580*/  SHF.L.U32 R75, R119, 0x10, RZ ;  /* 0x00000010774b7819 */ /* 0x001fc600000006ff */
[----:B------:R-:W-:Y:S01]  /*1590*/  FADD.FTZ R73, -R78, R73 ;  /* 0x000000494e497221 */ /* 0x000fe20000010100 */
[----:B------:R-:W-:Y:S01]  /*15a0*/  SHF.L.U32 R121, R10, 0x10, RZ ;  /* 0x000000100a797819 */ /* 0x000fe200000006ff */
[----:B------:R-:W-:Y:S01]  /*15b0*/  FADD.FTZ R119, -R78, R133 ;  /* 0x000000854e777221 */ /* 0x000fe20000010100 */
[----:B------:R-:W-:Y:S01]  /*15c0*/  SHF.L.U32 R76, R124, 0x10, RZ ;  /* 0x000000107c4c7819 */ /* 0x000fe200000006ff */
[C---:B------:R-:W-:Y:S01]  /*15d0*/  FMUL.FTZ R124, R2.reuse, R73 ;  /* 0x00000049027c7220 */ /* 0x040fe20000410000 */
[----:B------:R-:W-:Y:S01]  /*15e0*/  FADD.FTZ R37, R37, R72 ;  /* 0x0000004825257221 */ /* 0x000fe20000010000 */
[----:B------:R-:W-:Y:S01]  /*15f0*/  FMUL.FTZ R119, R2, R119 ;  /* 0x0000007702777220 */ /* 0x000fe20000410000 */
[-C--:B------:R-:W-:Y:S01]  /*1600*/  FMUL.FTZ R121, R121, R72.reuse ;  /* 0x0000004879797220 */ /* 0x080fe20000410000 */
[----:B------:R-:W-:Y:S01]  /*1610*/  FFMA.FTZ R57, R124, R72, R57 ;  /* 0x000000487c397223 */ /* 0x000fe20000010039 */
[----:B------:R-:W-:Y:S01]  /*1620*/  SHF.L.U32 R77, R77, 0x10, RZ ;  /* 0x000000104d4d7819 */ /* 0x000fe200000006ff */
[----:B------:R-:W-:Y:S01]  /*1630*/  FADD.FTZ R72, R79, R120 ;  /* 0x000000784f487221 */ /* 0x000fe20000010000 */
[----:B------:R-:W-:Y:S01]  /*1640*/  FFMA.FTZ R73, R117, R120, R112 ;  /* 0x0000007875497223 */ /* 0x000fe20000010070 */
[-C--:B------:R-:W-:Y:S01]  /*1650*/  FMUL.FTZ R122, R122, R75.reuse ;  /* 0x0000004b7a7a7220 */ /* 0x080fe20000410000 */
[----:B------:R-:W-:Y:S01]  /*1660*/  FADD.FTZ R38, R38, R75 ;  /* 0x0000004b26267221 */ /* 0x000fe20000010000 */
[----:B------:R-:W-:Y:S01]  /*1670*/  FFMA.FTZ R58, R119, R75, R58 ;  /* 0x0000004b773a7223 */ /* 0x000fe2000001003a */
[----:B------:R-:W-:Y:S01]  /*1680*/  SHF.L.U32 R123, R8, 0x10, RZ ;  /* 0x00000010087b7819 */ /* 0x000fe200000006ff */
[----:B------:R-:W-:Y:S01]  /*1690*/  FADD.FTZ R75, R72, R121 ;  /* 0x00000079484b7221 */ /* 0x000fe20000010000 */
[----:B------:R-:W-:Y:S01]  /*16a0*/  FADD.FTZ R77, -R78, R77 ;  /* 0x0000004d4e4d7221 */ /* 0x000fe20000010100 */
[----:B------:R-:W-:-:S02]  /*16b0*/  FFMA.FTZ R72, R124, R121, R73 ;  /* 0x000000797c487223 */ /* 0x000fc40000010049 */
        /* <DEDUP_REMOVED lines=8> */
.L_x_129:
[----:B------:R-:W-:Y:S05]  /*1740*/  BSYNC.RECONVERGENT B0 ;  /* 0x0000000000007941 */ /* 0x000fea0003800200 */
.L_x_128:
        /* <DEDUP_REMOVED lines=15> */
[----:B--2---:R-:W-:Y:S02]  /*1840*/  MOV R113, R76 ;  /* 0x0000004c00717202 */ /* 0x004fe40000000f00 */
[--C-:B------:R-:W-:Y:S02]  /*1850*/  SHF.R.U64 R131, R76, 0x10, R77.reuse ;  /* 0x000000104c837819 */ /* 0x100fe4000000124d */
[----:B------:R-:W-:Y:S02]  /*1860*/  MOV R129, R77 ;  /* 0x0000004d00817202 */ /* 0x000fe40000000f00 */
[----:B------:R-:W-:Y:S02]  /*1870*/  SHF.R.U32.HI R132, RZ, 0x10, R77 ;  /* 0x00000010ff847819 */ /* 0x000fe4000001164d */
[C---:B---3--:R-:W-:Y:S02]  /*1880*/  SHF.R.U64 R76, R72.reuse, 0x10, R73 ;  /* 0x00000010484c7819 */ /* 0x048fe40000001249 */
[----:B------:R-:W-:-:S02]  /*1890*/  SHF.L.U32 R77, R72, 0x10, RZ ;  /* 0x00000010484d7819 */ /* 0x000fc400000006ff */
[----:B------:R-:W-:Y:S01]  /*18a0*/  SHF.R.U32.HI R72, RZ, 0x10, R73 ;  /* 0x00000010ff487819 */ /* 0x000fe20000011649 */
[----:B------:R-:W-:-:S03]  /*18b0*/  IMAD.U32 R125, R73, 0x10000, RZ ;  /* 0x00010000497d7824 */ /* 0x000fc600078e00ff */
[----:B0-----:R-:W-:Y:S01]  /*18c0*/  SHF.L.U32 R75, R72, 0x10, RZ ;  /* 0x00000010484b7819 */ /* 0x001fe200000006ff */
[----:B------:R-:W-:Y:S01]  /*18d0*/  IMAD.U32 R113, R113, 0x10000, RZ ;  /* 0x0001000071717824 */ /* 0x000fe200078e00ff */
[----:B------:R-:W-:Y:S01]  /*18e0*/  SHF.L.U32 R73, R76, 0x10, RZ ;  /* 0x000000104c497819 */ /* 0x000fe200000006ff */
[C---:B------:R-:W-:Y:S02]  /*18f0*/  FADD.FTZ R77, -R78.reuse, R77 ;  /* 0x0000004d4e4d7221 */ /* 0x040fe40000010100 */
[C---:B------:R-:W-:Y:S01]  /*1900*/  FADD.FTZ R133, -R78.reuse, R75 ;  /* 0x0000004b4e857221 */ /* 0x040fe20000010100 */
[----:B------:R-:W-:Y:S01]  /*1910*/  SHF.L.U32 R75, R129, 0x10, RZ ;  /* 0x00000010814b7819 */ /* 0x000fe200000006ff */
[----:B------:R-:W-:Y:S01]  /*1920*/  FADD.FTZ R127, -R78, R125 ;  /* 0x0000007d4e7f7221 */ /* 0x000fe20000010100 */
[----:B------:R-:W-:Y:S01]  /*1930*/  SHF.L.U32 R129, R6, 0x10, RZ ;  /* 0x0000001006817819 */ /* 0x000fe200000006ff */
[----:B------:R-:W-:Y:S01]  /*1940*/  FADD.FTZ R73, -R78, R73 ;  /* 0x000000494e497221 */ /* 0x000fe20000010100 */
[----:B-----5:R-:W-:Y:S01]  /*1950*/  FMUL.FTZ R125, R2, R77 ;  /* 0x0000004d027d7220 */ /* 0x020fe20000410000 */
[----:B------:R-:W-:Y:S01]  /*1960*/  FMUL.FTZ R128, R128, R113 ;  /* 0x0000007180807220 */ /* 0x000fe20000410000 */
[----:B------:R-:W-:Y:S01]  /*1970*/  IMAD.U32 R74, R131, 0x10000, RZ ;  /* 0x00010000834a7824 */ /* 0x000fe200078e00ff */
[----:B------:R-:W-:Y:S01]  /*1980*/  SHF.L.U32 R76, R132, 0x10, RZ ;  /* 0x00000010844c7819 */ /* 0x000fe200000006ff */
[----:B------:R-:W-:Y:S01]  /*1990*/  FMUL.FTZ R132, R2, R73 ;  /* 0x0000004902847220 */ /* 0x000fe20000410000 */
[----:B------:R-:W-:Y:S01]  /*19a0*/  FADD.FTZ R72, R79, R128 ;  /* 0x000000804f487221 */ /* 0x000fe20000010000 */
[----:B------:R-:W-:Y:S01]  /*19b0*/  FMUL.FTZ R129, R129, R74 ;  /* 0x0000004a81817220 */ /* 0x000fe20000410000 */
[----:B------:R-:W-:Y:S01]  /*19c0*/  FFMA.FTZ R112, R125, R128, R112 ;  /* 0x000000807d707223 */ /* 0x000fe20000010070 */
[----:B------:R-:W-:Y:S01]  /*19d0*/  SHF.L.U32 R131, R4, 0x10, RZ ;  /* 0x0000001004837819 */ /* 0x000fe200000006ff */
[----:B------:R-:W-:Y:S01]  /*19e0*/  FMUL.FTZ R127, R2, R127 ;  /* 0x0000007f027f7220 */ /* 0x000fe20000410000 */
[----:B------:R-:W-:Y:S01]  /*19f0*/  FMUL.FTZ R130, R130, R75 ;  /* 0x0000004b82827220 */ /* 0x000fe20000410000 */
[----:B------:R-:W-:Y:S01]  /*1a00*/  FADD.FTZ R73, R72, R129 ;  /* 0x0000008148497221 */ /* 0x000fe20000010000 */
[----:B------:R-:W-:Y:S01]  /*1a10*/  FFMA.FTZ R112, R132, R129, R112 ;  /* 0x0000008184707223 */ /* 0x000fe20000010070 */
[----:B------:R-:W-:Y:S01]  /*1a20*/  FMUL.FTZ R131, R131, R76 ;  /* 0x0000004c83837220 */ /* 0x000fe20000410000 */
        /* <DEDUP_REMOVED lines=13> */
.L_x_131:
[----:B------:R-:W-:Y:S05]  /*1b00*/  BSYNC.RECONVERGENT B0 ;  /* 0x0000000000007941 */ /* 0x000fea0003800200 */
.L_x_130:
[----:B------:R-:W0:Y:S01]  /*1b10*/  SHFL.DOWN PT, R72, R79, 0x10, 0x1f ;  /* 0x0a001f004f487f89 */ /* 0x000e2200000e0000 */
[----:B------:R-:W-:Y:S03]  /*1b20*/  BSSY.RECONVERGENT B0, `(.L_x_132) ;  /* 0x000001f000007945 */ /* 0x000fe60003800200 */
        /* <DEDUP_REMOVED lines=30> */
.L_x_133:
[----:B------:R-:W-:Y:S05]  /*1d10*/  BSYNC.RECONVERGENT B0 ;  /* 0x0000000000007941 */ /* 0x000fea0003800200 */
.L_x_132:
        /* <DEDUP_REMOVED lines=58> */
.L_x_138:
        /* <DEDUP_REMOVED lines=23> */
.L_x_137:
        /* <DEDUP_REMOVED lines=23> */
[----:B------:R-:W-:Y:S01]  /*23a0*/  PRMT R82, R77, 0x7610, R82 ;  /* 0x000076104d527816 */ /* 0x000fe20000000052 */
[----:B------:R-:W-:Y:S06]  /*23b0*/  BRA `(.L_x_139) ;  /* 0x0000000800807947 */ /* 0x000fec0003800000 */
.L_x_140:
        /* <DEDUP_REMOVED lines=27> */
.L_x_136:
        /* <DEDUP_REMOVED lines=8> */
[-C--:B------:R-:W-:Y:S01]  /*25f0*/  FFMA.FTZ R73, R3, R113.reuse, R112 ;  /* 0x0000007103497223 */ /* 0x080fe20000010070 */
[----:B------:R-:W-:Y:S02]  /*2600*/  IMAD.MOV.U32 R72, RZ, RZ, R106 ;  /* 0x000000ffff487224 */ /* 0x000fe400078e006a */
[-CC-:B------:R-:W-:Y:S01]  /*2610*/  FFMA.FTZ R78, R88, R113.reuse, R112.reuse ;  /* 0x00000071584e7223 */ /* 0x180fe20000010070 */
[--C-:B------:R-:W-:Y:S01]  /*2620*/  FFMA.FTZ R77, R83, R113, R112.reuse ;  /* 0x00000071534d7223 */ /* 0x100fe20000010070 */
[----:B------:R-:W-:Y:S01]  /*2630*/  MOV R74, R107 ;  /* 0x0000006b004a7202 */ /* 0x000fe20000000f00 */
[----:B------:R-:W-:Y:S01]  /*2640*/  FADD.FTZ R76, R84, -R73 ;  /* 0x80000049544c7221 */ /* 0x000fe20000010000 */
[--C-:B------:R-:W-:Y:S01]  /*2650*/  SHF.R.U64 R75, R106, 0x10, R107.reuse ;  /* 0x000000106a4b7819 */ /* 0x100fe2000000126b */
        /* <DEDUP_REMOVED lines=17> */
[----:B------:R-:W-:Y:S01]  /*2770*/  PRMT R75, R74, 0x7632, R75 ;  /* 0x000076324a4b7816 */ /* 0x000fe2000000004b */
[----:B------:R-:W-:Y:S06]  /*2780*/  BRA `(.L_x_139) ;  /* 0x00000004008c7947 */ /* 0x000fec0003800000 */
.L_x_142:
[----:B------:R-:W-:Y:S01]  /*2790*/  MOV R26, R106 ;  /* 0x0000006a001a7202 */ /* 0x000fe20000000f00 */
[-CC-:B------:R-:W-:Y:S01]  /*27a0*/  FFMA.FTZ R73, R83, R113.reuse, R112.reuse ;  /* 0x0000007153497223 */ /* 0x180fe20000010070 */
[--C-:B------:R-:W-:Y:S01]  /*27b0*/  SHF.R.U64 R30, R106, 0x10, R107.reuse ;  /* 0x000000106a1e7819 */ /* 0x100fe2000000126b */
[--C-:B------:R-:W-:Y:S01]  /*27c0*/  FFMA.FTZ R29, R3, R113, R112.reuse ;  /* 0x00000071031d7223 */ /* 0x100fe20000010070 */
[----:B------:R-:W-:Y:S01]  /*27d0*/  MOV R72, R107 ;  /* 0x0000006b00487202 */ /* 0x000fe20000000f00 */
[-CC-:B------:R-:W-:Y:S01]  /*27e0*/  FFMA.FTZ R28, R88, R113.reuse, R112.reuse ;  /* 0x00000071581c7223 */ /* 0x180fe20000010070 */
[----:B------:R-:W-:Y:S01]  /*27f0*/  SHF.R.U32.HI R76, RZ, 0x10, R107 ;  /* 0x00000010ff4c7819 */ /* 0x000fe2000001166b */
[----:B------:R-:W-:Y:S01]  /*2800*/  FFMA.FTZ R74, R90, R113, R112 ;  /* 0x000000715a4a7223 */ /* 0x000fe20000010070 */
[----:B------:R-:W-:Y:S01]  /*2810*/  FADD.FTZ R75, R86, -R73 ;  /* 0x80000049564b7221 */ /* 0x000fe20000010000 */
[----:B------:R-:W-:Y:S01]  /*2820*/  SHF.L.U32 R77, R72, 0x10, RZ ;  /* 0x00000010484d7819 */ /* 0x000fe200000006ff */
[----:B------:R-:W-:Y:S01]  /*2830*/  FADD.FTZ R29, R84, -R29 ;  /* 0x8000001d541d7221 */ /* 0x000fe20000010000 */
[----:B------:R-:W-:Y:S01]  /*2840*/  SHF.L.U32 R76, R76, 0x10, RZ ;  /* 0x000000104c4c7819 */ /* 0x000fe200000006ff */
[----:B------:R-:W-:Y:S01]  /*2850*/  IMAD.U32 R26, R26, 0x10000, RZ ;  /* 0x000100001a1a7824 */ /* 0x000fe200078e00ff */
[----:B------:R-:W-:Y:S01]  /*2860*/  SHF.L.U32 R30, R30, 0x10, RZ ;  /* 0x000000101e1e7819 */ /* 0x000fe200000006ff */
[----:B------:R-:W-:Y:S01]  /*2870*/  FADD.FTZ R79, R87, -R74 ;  /* 0x8000004a574f7221 */ /* 0x000fe20000010000 */
        /* <DEDUP_REMOVED lines=16> */
.L_x_141:
[----:B------:R-:W-:-:S04]  /*2980*/  UISETP.NE.U32.AND UP0, UPT, UR6, URZ, UPT ;  /* 0x000000ff0600728c */ /* 0x000fc8000bf05070 */
[----:B------:R-:W-:-:S09]  /*2990*/  UISETP.NE.AND.EX UP0, UPT, UR7, URZ, UPT, UP0 ;  /* 0x000000ff0700728c */ /* 0x000fd2000bf05300 */
[----:B------:R-:W-:Y:S05]  /*29a0*/  BRA.U UP0, `(.L_x_143) ;  /* 0x00000001007c7547 */ /* 0x000fea000b800000 */
[----:B------:R-:W-:Y:S01]  /*29b0*/  IMAD.MOV.U32 R72, RZ, RZ, R106 ;  /* 0x000000ffff487224 */ /* 0x000fe200078e006a */
[----:B------:R-:W-:Y:S01]  /*29c0*/  MOV R76, R107 ;  /* 0x0000006b004c7202 */ /* 0x000fe20000000f00 */
[-CC-:B------:R-:W-:Y:S01]  /*29d0*/  FFMA.FTZ R31, R3, R113.reuse, R112.reuse ;  /* 0x00000071031f7223 */ /* 0x180fe20000010070 */
[--C-:B------:R-:W-:Y:S01]  /*29e0*/  SHF.R.U32.HI R79, RZ, 0x10, R107.reuse ;  /* 0x00000010ff4f7819 */ /* 0x100fe2000001166b */
[-CC-:B------:R-:W-:Y:S01]  /*29f0*/  FFMA.FTZ R74, R88, R113.reuse, R112.reuse ;  /* 0x00000071584a7223 */ /* 0x180fe20000010070 */
[----:B------:R-:W-:Y:S01]  /*2a00*/  SHF.R.U64 R73, R106, 0x10, R107 ;  /* 0x000000106a497819 */ /* 0x000fe2000000126b */
[-CC-:B------:R-:W-:Y:S01]  /*2a10*/  FFMA.FTZ R75, R83, R113.reuse, R112.reuse ;  /* 0x00000071534b7223 */ /* 0x180fe20000010070 */
[----:B------:R-:W-:Y:S01]  /*2a20*/  FFMA.FTZ R78, R90, R113, R112 ;  /* 0x000000715a4e7223 */ /* 0x000fe20000010070 */
[----:B------:R-:W-:Y:S01]  /*2a30*/  SHF.L.U32 R77, R76, 0x10, RZ ;  /* 0x000000104c4d7819 */ /* 0x000fe200000006ff */
[----:B------:R-:W-:Y:S01]  /*2a40*/  IMAD.U32 R80, R79, 0x10000, RZ ;  /* 0x000100004f507824 */ /* 0x000fe200078e00ff */
[----:B------:R-:W-:Y:S01]  /*2a50*/  SHF.L.U32 R72, R72, 0x10, RZ ;  /* 0x0000001048487819 */ /* 0x000fe200000006ff */
[----:B------:R-:W-:Y:S01]  /*2a60*/  FADD.FTZ R31, R84, -R31 ;  /* 0x8000001f541f7221 */ /* 0x000fe20000010000 */
[----:B------:R-:W-:Y:S01]  /*2a70*/  SHF.L.U32 R76, R73, 0x10, RZ ;  /* 0x00000010494c7819 */ /* 0x000fe200000006ff */
[----:B------:R-:W-:Y:S01]  /*2a80*/  FADD.FTZ R75, R86, -R75 ;  /* 0x8000004b564b7221 */ /* 0x000fe20000010000 */
        /* <DEDUP_REMOVED lines=17> */
.L_x_143:
        /* <DEDUP_REMOVED lines=34> */
.L_x_139:
        /* <DEDUP_REMOVED lines=18> */
.L_x_144:
[----:B------:R1:W-:Y:S01]  /*2ee0*/  STG.E.64 desc[UR12][R78.64], R74 ;  /* 0x0000004a4e007986 */ /* 0x0003e2000c101b0c */
[----:B------:R-:W-:-:S04]  /*2ef0*/  UISETP.NE.U32.AND UP0, UPT, UR6, URZ, UPT ;  /* 0x000000ff0600728c */ /* 0x000fc8000bf05070 */
[----:B------:R-:W-:-:S09]  /*2f00*/  UISETP.NE.AND.EX UP0, UPT, UR7, URZ, UPT, UP0 ;  /* 0x000000ff0700728c */ /* 0x000fd2000bf05300 */
[----:B-1----:R-:W-:Y:S05]  /*2f10*/  BRA.U !UP0, `(.L_x_145) ;  /* 0x0000000108207547 */ /* 0x002fea000b800000 */
[----:B0-----:R-:W0:Y:S01]  /*2f20*/  LDC.64 R72, c[0x0][0x470] ;  /* 0x00011c00ff487b82 */ /* 0x001e220000000a00 */
[----:B------:R-:W-:Y:S02]  /*2f30*/  LOP3.LUT R74, R28, 0xffff, RZ, 0xc0, !PT ;  /* 0x0000ffff1c4a7812 */ /* 0x000fe400078ec0ff */
[----:B------:R-:W-:-:S03]  /*2f40*/  PRMT R77, R29, 0x5410, R26 ;  /* 0x000054101d4d7816 */ /* 0x000fc6000000001a */
[----:B------:R-:W-:-:S05]  /*2f50*/  IMAD.WIDE.U32 R74, R74, 0x10000, RZ ;  /* 0x000100004a4a7825 */ /* 0x000fca00078e00ff */
[----:B------:R-:W-:Y:S02]  /*2f60*/  LOP3.LUT R75, R77, R75, RZ, 0xfc, !PT ;  /* 0x0000004b4d4b7212 */ /* 0x000fe400078efcff */
[----:B------:R-:W-:Y:S01]  /*2f70*/  LOP3.LUT R74, R74, 0xffff, R30, 0xf8, !PT ;  /* 0x0000ffff4a4a7812 */ /* 0x000fe200078ef81e */
[----:B0-----:R-:W-:-:S05]  /*2f80*/  IMAD.WIDE.U32 R72, R0, 0x8, R72 ;  /* 0x0000000800487825 */ /* 0x001fca00078e0048 */
[----:B------:R1:W-:Y:S02]  /*2f90*/  STG.E.64 desc[UR12][R72.64], R74 ;  /* 0x0000004a48007986 */ /* 0x0003e4000c101b0c */
.L_x_145:
[----:B------:R-:W-:-:S07]  /*2fa0*/  VIADD R0, R0, 0x80 ;  /* 0x0000008000007836 */ /* 0x000fce0000000000 */
.L_x_135:
[----:B------:R-:W-:Y:S05]  /*2fb0*/  BSYNC.RECONVERGENT B0 ;  /* 0x0000000000007941 */ /* 0x000fea0003800200 */
.L_x_134:
        /* <DEDUP_REMOVED lines=11> */
[----:B------:R-:W-:Y:S01]  /*3070*/  MOV R30, R105 ;  /* 0x00000069001e7202 */ /* 0x000fe20000000f00 */
[-CC-:B------:R-:W-:Y:S01]  /*3080*/  FFMA.FTZ R31, R91, R113.reuse, R112.reuse ;  /* 0x000000715b1f7223 */ /* 0x180fe20000010070 */
[----:B------:R-:W-:Y:S01]  /*3090*/  MOV R26, R104 ;  /* 0x00000068001a7202 */ /* 0x000fe20000000f00 */
[-CC-:B------:R-:W-:Y:S01]  /*30a0*/  FFMA.FTZ R29, R89, R113.reuse, R112.reuse ;  /* 0x00000071591d7223 */ /* 0x180fe20000010070 */
[--C-:B0-----:R-:W-:Y:S01]  /*30b0*/  SHF.R.U64 R76, R104, 0x10, R105.reuse ;  /* 0x00000010684c7819 */ /* 0x101fe20000001269 */
[-CC-:B------:R-:W-:Y:S01]  /*30c0*/  FFMA.FTZ R28, R96, R113.reuse, R112.reuse ;  /* 0x00000071601c7223 */ /* 0x180fe20000010070 */
[----:B-1----:R-:W-:Y:S01]  /*30d0*/  SHF.R.U32.HI R74, RZ, 0x10, R105 ;  /* 0x00000010ff4a7819 */ /* 0x002fe20000011669 */
        /* <DEDUP_REMOVED lines=28> */
.L_x_150:
[--C-:B0-----:R-:W-:Y:S01]  /*32a0*/  IMAD.MOV.U32 R76, RZ, RZ, R105.reuse ;  /* 0x000000ffff4c7224 */ /* 0x101fe200078e0069 */
[--C-:B-1----:R-:W-:Y:S01]  /*32b0*/  SHF.R.U64 R73, R104, 0x10, R105.reuse ;  /* 0x0000001068497819 */ /* 0x102fe20000001269 */
[-CC-:B------:R-:W-:Y:S01]  /*32c0*/  FFMA.FTZ R31, R89, R113.reuse, R112.reuse ;  /* 0x00000071591f7223 */ /* 0x180fe20000010070 */
[----:B------:R-:W-:Y:S01]  /*32d0*/  MOV R72, R104 ;  /* 0x0000006800487202 */ /* 0x000fe20000000f00 */
[-CC-:B------:R-:W-:Y:S01]  /*32e0*/  FFMA.FTZ R74, R96, R113.reuse, R112.reuse ;  /* 0x00000071604a7223 */ /* 0x180fe20000010070 */
[----:B------:R-:W-:Y:S01]  /*32f0*/  SHF.R.U32.HI R79, RZ, 0x10, R105 ;  /* 0x00000010ff4f7819 */ /* 0x000fe20000011669 */
        /* <DEDUP_REMOVED lines=25> */
.L_x_149:
[----:B------:R-:W-:-:S04]  /*3490*/  UISETP.NE.U32.AND UP2, UPT, UR6, URZ, UPT ;  /* 0x000000ff0600728c */ /* 0x000fc8000bf45070 */
[----:B------:R-:W-:-:S09]  /*34a0*/  UISETP.NE.AND.EX UP2, UPT, UR7, URZ, UPT, UP2 ;  /* 0x000000ff0700728c */ /* 0x000fd2000bf45320 */
[----:B------:R-:W-:Y:S05]  /*34b0*/  BRA.U !UP2, `(.L_x_152) ;  /* 0x000000010a787547 */ /* 0x000fea000b800000 */
[----:B------:R-:W-:Y:S01]  /*34c0*/  MOV R26, R104 ;  /* 0x00000068001a7202 */ /* 0x000fe20000000f00 */
[-CC-:B01----:R-:W-:Y:S01]  /*34d0*/  FFMA.FTZ R73, R91, R113.reuse, R112.reuse ;  /* 0x000000715b497223 */ /* 0x183fe20000010070 */
[--C-:B------:R-:W-:Y:S01]  /*34e0*/  SHF.R.U64 R30, R104, 0x10, R105.reuse ;  /* 0x00000010681e7819 */ /* 0x100fe20000001269 */
[--C-:B------:R-:W-:Y:S01]  /*34f0*/  FFMA.FTZ R29, R89, R113, R112.reuse ;  /* 0x00000071591d7223 */ /* 0x100fe20000010070 */
[----:B------:R-:W-:Y:S01]  /*3500*/  MOV R72, R105 ;  /* 0x0000006900487202 */ /* 0x000fe20000000f00 */
[-CC-:B------:R-:W-:Y:S01]  /*3510*/  FFMA.FTZ R28, R96, R113.reuse, R112.reuse ;  /* 0x00000071601c7223 */ /* 0x180fe20000010070 */
        /* <DEDUP_REMOVED lines=24> */
.L_x_152:
[----:B01----:R-:W-:Y:S01]  /*36a0*/  MOV R72, R104 ;  /* 0x0000006800487202 */ /* 0x003fe20000000f00 */
[-CC-:B------:R-:W-:Y:S01]  /*36b0*/  FFMA.FTZ R74, R96, R113.reuse, R112.reuse ;  /* 0x00000071604a7223 */ /* 0x180fe20000010070 */
[--C-:B------:R-:W-:Y:S01]  /*36c0*/  IMAD.MOV.U32 R78, RZ, RZ, R105.reuse ;  /* 0x000000ffff4e7224 */ /* 0x100fe200078e0069 */
[--C-:B------:R-:W-:Y:S01]  /*36d0*/  SHF.R.U32.HI R135, RZ, 0x10, R105.reuse ;  /* 0x00000010ff877819 */ /* 0x100fe20000011669 */
[-CC-:B------:R-:W-:Y:S01]  /*36e0*/  FFMA.FTZ R73, R89, R113.reuse, R112.reuse ;  /* 0x0000007159497223 */ /* 0x180fe20000010070 */
        /* <DEDUP_REMOVED lines=22> */
.L_x_148:
[----:B------:R-:W-:-:S04]  /*3850*/  UISETP.NE.U32.AND UP0, UPT, UR8, URZ, UPT ;  /* 0x000000ff0800728c */ /* 0x000fc8000bf05070 */
[----:B------:R-:W-:-:S09]  /*3860*/  UISETP.NE.AND.EX UP0, UPT, UR9, URZ, UPT, UP0 ;  /* 0x000000ff0900728c */ /* 0x000fd2000bf05300 */
[----:B------:R-:W-:Y:S05]  /*3870*/  BRA.U !UP0, `(.L_x_153) ;  /* 0x0000000108d47547 */ /* 0x000fea000b800000 */
[----:B------:R-:W-:-:S04]  /*3880*/  UISETP.NE.U32.AND UP2, UPT, UR6, URZ, UPT ;  /* 0x000000ff0600728c */ /* 0x000fc8000bf45070 */
[----:B------:R-:W-:-:S09]  /*3890*/  UISETP.NE.AND.EX UP2, UPT, UR7, URZ, UPT, UP2 ;  /* 0x000000ff0700728c */ /* 0x000fd2000bf45320 */
[----:B------:R-:W-:Y:S05]  /*38a0*/  BRA.U !UP2, `(.L_x_154) ;  /* 0x000000010a6c7547 */ /* 0x000fea000b800000 */
[-CC-:B------:R-:W-:Y:S01]  /*38b0*/  FFMA.FTZ R31, R91, R113.reuse, R112.reuse ;  /* 0x000000715b1f7223 */ /* 0x180fe20000010070 */
[-CC-:B------:R-:W-:Y:S01]  /*38c0*/  FFMA.FTZ R29, R89, R113.reuse, R112.reuse ;  /* 0x00000071591d7223 */ /* 0x180fe20000010070 */
[-CC-:B------:R-:W-:Y:S01]  /*38d0*/  FFMA.FTZ R28, R98, R113.reuse, R112.reuse ;  /* 0x00000071621c7223 */ /* 0x180fe20000010070 */
[----:B------:R-:W-:Y:S01]  /*38e0*/  FFMA.FTZ R26, R96, R113, R112 ;  /* 0x00000071601a7223 */ /* 0x000fe20000010070 */
[----:B------:R-:W-:Y:S01]  /*38f0*/  FADD.FTZ R31, R94, -R31 ;  /* 0x8000001f5e1f7221 */ /* 0x000fe20000010000 */
[----:B------:R-:W-:Y:S01]  /*3900*/  FADD.FTZ R29, R92, -R29 ;  /* 0x8000001d5c1d7221 */ /* 0x000fe20000010000 */
[----:B-1----:R-:W-:Y:S01]  /*3910*/  FADD.FTZ R75, R95, -R28 ;  /* 0x8000001c5f4b7221 */ /* 0x002fe20000010000 */
[----:B0-----:R-:W-:Y:S01]  /*3920*/  FADD.FTZ R73, R93, -R26 ;  /* 0x8000001a5d497221 */ /* 0x001fe20000010000 */
[C---:B-----5:R-:W-:Y:S01]  /*3930*/  FMUL.FTZ R28, R2.reuse, R31 ;  /* 0x0000001f021c7220 */ /* 0x060fe20000410000 */
[C---:B------:R-:W-:Y:S01]  /*3940*/  FMUL.FTZ R26, R2.reuse, R29 ;  /* 0x0000001d021a7220 */ /* 0x040fe20000410000 */
[C---:B------:R-:W-:Y:S01]  /*3950*/  FMUL.FTZ R31, R2.reuse, R75 ;  /* 0x0000004b021f7220 */ /* 0x040fe20000410000 */
[----:B------:R-:W-:-:S04]  /*3960*/  FMUL.FTZ R29, R2, R73 ;  /* 0x00000049021d7220 */ /* 0x000fc80000410000 */
        /* <DEDUP_REMOVED lines=15> */
.L_x_154:
[-CC-:B01----:R-:W-:Y:S01]  /*3a60*/  FFMA.FTZ R73, R91, R113.reuse, R112.reuse ;  /* 0x000000715b497223 */ /* 0x183fe20000010070 */
        /* <DEDUP_REMOVED lines=22> */
.L_x_153:
[----:B------:R-:W-:-:S04]  /*3bd0*/  UISETP.NE.U32.AND UP2, UPT, UR6, URZ, UPT ;  /* 0x000000ff0600728c */ /* 0x000fc8000bf45070 */
[----:B------:R-:W-:-:S09]  /*3be0*/  UISETP.NE.AND.EX UP2, UPT, UR7, URZ, UPT, UP2 ;  /* 0x000000ff0700728c */ /* 0x000fd2000bf45320 */
[----:B------:R-:W-:Y:S05]  /*3bf0*/  BRA.U !UP2, `(.L_x_155) ;  /* 0x000000010a5c7547 */ /* 0x000fea000b800000 */
        /* <DEDUP_REMOVED lines=23> */
.L_x_155:
        /* <DEDUP_REMOVED lines=17> */
.L_x_151:
        /* <DEDUP_REMOVED lines=16> */
.L_x_156:
        /* <DEDUP_REMOVED lines=10> */
.L_x_157:
[----:B------:R-:W-:-:S07]  /*4020*/  IADD3 R0, PT, PT, R0, 0x80, RZ ;  /* 0x0000008000007810 */ /* 0x000fce0007ffe0ff */
.L_x_147:
[----:B------:R-:W-:Y:S05]  /*4030*/  BSYNC.RECONVERGENT B0 ;  /* 0x0000000000007941 */ /* 0x000fea0003800200 */
.L_x_146:
        /* <DEDUP_REMOVED lines=17> */
[----:B-12---:R-:W-:Y:S01]  /*4150*/  SHF.R.U32.HI R74, RZ, 0x10, R103 ;  /* 0x00000010ff4a7819 */ /* 0x006fe20000011667 */
        /* <DEDUP_REMOVED lines=28> */
.L_x_162:
[----:B012---:R-:W-:Y:S01]  /*4320*/  IMAD.MOV.U32 R72, RZ, RZ, R102 ;  /* 0x000000ffff487224 */ /* 0x007fe200078e0066 */
        /* <DEDUP_REMOVED lines=30> */
.L_x_161:
[----:B------:R-:W-:-:S04]  /*4510*/  UISETP.NE.U32.AND UP2, UPT, UR6, URZ, UPT ;  /* 0x000000ff0600728c */ /* 0x000fc8000bf45070 */
[----:B------:R-:W-:-:S09]  /*4520*/  UISETP.NE.AND.EX UP2, UPT, UR7, URZ, UPT, UP2 ;  /* 0x000000ff0700728c */ /* 0x000fd2000bf45320 */
[----:B------:R-:W-:Y:S05]  /*4530*/  BRA.U !UP2, `(.L_x_164) ;  /* 0x000000010a787547 */ /* 0x000fea000b800000 */
[----:B------:R-:W-:Y:S01]  /*4540*/  MOV R26, R102 ;  /* 0x00000066001a7202 */ /* 0x000fe20000000f00 */
[-CC-:B012---:R-:W-:Y:S01]  /*4550*/  FFMA.FTZ R73, R99, R113.reuse, R112.reuse ;  /* 0x0000007163497223 */ /* 0x187fe20000010070 */
        /* <DEDUP_REMOVED lines=28> */
.L_x_164:
[----:B012---:R-:W-:Y:S02]  /*4720*/  IMAD.MOV.U32 R72, RZ, RZ, R102 ;  /* 0x000000ffff487224 */ /* 0x007fe400078e0066 */
        /* <DEDUP_REMOVED lines=26> */
.L_x_160:
        /* <DEDUP_REMOVED lines=12> */
[----:B012---:R-:W-:Y:S01]  /*4990*/  FADD.FTZ R75, R115, -R28 ;  /* 0x8000001c734b7221 */ /* 0x007fe20000010000 */
[----:B------:R-:W-:Y:S01]  /*49a0*/  FADD.FTZ R73, R101, -R26 ;  /* 0x8000001a65497221 */ /* 0x000fe20000010000 */
        /* <DEDUP_REMOVED lines=19> */
.L_x_166:
[-CC-:B012---:R-:W-:Y:S01]  /*4ae0*/  FFMA.FTZ R73, R99, R113.reuse, R112.reuse ;  /* 0x0000007163497223 */ /* 0x187fe20000010070 */
        /* <DEDUP_REMOVED lines=22> */
.L_x_165:
[----:B------:R-:W-:-:S04]  /*4c50*/  UISETP.NE.U32.AND UP2, UPT, UR6, URZ, UPT ;  /* 0x000000ff0600728c */ /* 0x000fc8000bf45070 */
[----:B------:R-:W-:-:S09]  /*4c60*/  UISETP.NE.AND.EX UP2, UPT, UR7, URZ, UPT, UP2 ;  /* 0x000000ff0700728c */ /* 0x000fd2000bf45320 */
[----:B------:R-:W-:Y:S05]  /*4c70*/  BRA.U !UP2, `(.L_x_167) ;  /* 0x000000010a5c7547 */ /* 0x000fea000b800000 */
        /* <DEDUP_REMOVED lines=23> */
.L_x_167:
        /* <DEDUP_REMOVED lines=17> */
.L_x_163:
        /* <DEDUP_REMOVED lines=16> */
.L_x_168:
        /* <DEDUP_REMOVED lines=10> */
.L_x_169:
[----:B------:R-:W-:-:S07]  /*50a0*/  IADD3 R0, PT, PT, R0, 0x80, RZ ;  /* 0x0000008000007810 */ /* 0x000fce0007ffe0ff */
.L_x_159:
[----:B------:R-:W-:Y:S05]  /*50b0*/  BSYNC.RECONVERGENT B0 ;  /* 0x0000000000007941 */ /* 0x000fea0003800200 */
.L_x_158:
        /* <DEDUP_REMOVED lines=11> */
[--C-:B------:R-:W-:Y:S01]  /*5170*/  IMAD.MOV.U32 R30, RZ, RZ, R109.reuse ;  /* 0x000000ffff1e7224 */ /* 0x100fe200078e006d */
[----:B------:R-:W-:Y:S01]  /*5180*/  MOV R26, R108 ;  /* 0x0000006c001a7202 */ /* 0x000fe20000000f00 */
[-CC-:B------:R-:W-:Y:S01]  /*5190*/  FFMA.FTZ R31, R119, R113.reuse, R112.reuse ;  /* 0x00000071771f7223 */ /* 0x180fe20000010070 */
[--C-:B0-----:R-:W-:Y:S01]  /*51a0*/  SHF.R.U64 R76, R108, 0x10, R109.reuse ;  /* 0x000000106c4c7819 */ /* 0x101fe2000000126d */
[-CC-:B------:R-:W-:Y:S01]  /*51b0*/  FFMA.FTZ R29, R117, R113.reuse, R112.reuse ;  /* 0x00000071751d7223 */ /* 0x180fe20000010070 */
[----:B-12---:R-:W-:Y:S01]  /*51c0*/  SHF.R.U32.HI R74, RZ, 0x10, R109 ;  /* 0x00000010ff4a7819 */ /* 0x006fe2000001166d */
        /* <DEDUP_REMOVED lines=29> */
.L_x_174:
[----:B0-----:R-:W-:Y:S01]  /*53a0*/  MOV R76, R109 ;  /* 0x0000006d004c7202 */ /* 0x001fe20000000f00 */
[-CC-:B------:R-:W-:Y:S01]  /*53b0*/  FFMA.FTZ R31, R117, R113.reuse, R112.reuse ;  /* 0x00000071751f7223 */ /* 0x180fe20000010070 */
[----:B-12---:R-:W-:Y:S01]  /*53c0*/  MOV R72, R108 ;  /* 0x0000006c00487202 */ /* 0x006fe20000000f00 */
[-CC-:B------:R-:W-:Y:S01]  /*53d0*/  FFMA.FTZ R74, R124, R113.reuse, R112.reuse ;  /* 0x000000717c4a7223 */ /* 0x180fe20000010070 */
[--C-:B------:R-:W-:Y:S01]  /*53e0*/  SHF.R.U64 R73, R108, 0x10, R109.reuse ;  /* 0x000000106c497819 */ /* 0x100fe2000000126d */
[-CC-:B------:R-:W-:Y:S01]  /*53f0*/  FFMA.FTZ R75, R119, R113.reuse, R112.reuse ;  /* 0x00000071774b7223 */ /* 0x180fe20000010070 */
[----:B------:R-:W-:Y:S01]  /*5400*/  SHF.R.U32.HI R79, RZ, 0x10, R109 ;  /* 0x00000010ff4f7819 */ /* 0x000fe2000001166d */
        /* <DEDUP_REMOVED lines=24> */
.L_x_173:
[----:B------:R-:W-:-:S04]  /*5590*/  UISETP.NE.U32.AND UP2, UPT, UR6, URZ, UPT ;  /* 0x000000ff0600728c */ /* 0x000fc8000bf45070 */
[----:B------:R-:W-:-:S09]  /*55a0*/  UISETP.NE.AND.EX UP2, UPT, UR7, URZ, UPT, UP2 ;  /* 0x000000ff0700728c */ /* 0x000fd2000bf45320 */
[----:B------:R-:W-:Y:S05]  /*55b0*/  BRA.U !UP2, `(.L_x_176) ;  /* 0x000000010a787547 */ /* 0x000fea000b800000 */
[--C-:B012---:R-:W-:Y:S01]  /*55c0*/  IMAD.MOV.U32 R72, RZ, RZ, R109.reuse ;  /* 0x000000ffff487224 */ /* 0x107fe200078e006d */
[----:B------:R-:W-:Y:S01]  /*55d0*/  MOV R26, R108 ;  /* 0x0000006c001a7202 */ /* 0x000fe20000000f00 */
[-CC-:B------:R-:W-:Y:S01]  /*55e0*/  FFMA.FTZ R73, R119, R113.reuse, R112.reuse ;  /* 0x0000007177497223 */ /* 0x180fe20000010070 */
[--C-:B------:R-:W-:Y:S01]  /*55f0*/  SHF.R.U64 R30, R108, 0x10, R109.reuse ;  /* 0x000000106c1e7819 */ /* 0x100fe2000000126d */
[-CC-:B------:R-:W-:Y:S01]  /*5600*/  FFMA.FTZ R29, R117, R113.reuse, R112.reuse ;  /* 0x00000071751d7223 */ /* 0x180fe20000010070 */
[----:B------:R-:W-:Y:S01]  /*5610*/  SHF.R.U32.HI R76, RZ, 0x10, R109 ;  /* 0x00000010ff4c7819 */ /* 0x000fe2000001166d */
        /* <DEDUP_REMOVED lines=24> */
.L_x_176:
[----:B012---:R-:W-:Y:S01]  /*57a0*/  MOV R72, R108 ;  /* 0x0000006c00487202 */ /* 0x007fe20000000f00 */
[-CC-:B------:R-:W-:Y:S01]  /*57b0*/  FFMA.FTZ R74, R124, R113.reuse, R112.reuse ;  /* 0x000000717c4a7223 */ /* 0x180fe20000010070 */
        /* <DEDUP_REMOVED lines=25> */
.L_x_172:
        /* <DEDUP_REMOVED lines=33> */
.L_x_178:
        /* <DEDUP_REMOVED lines=23> */
.L_x_177:
        /* <DEDUP_REMOVED lines=26> */
.L_x_179:
        /* <DEDUP_REMOVED lines=17> */
.L_x_175:
        /* <DEDUP_REMOVED lines=16> */
.L_x_180:
        /* <DEDUP_REMOVED lines=10> */
.L_x_181:
[----:B------:R-:W-:-:S07]  /*6120*/  IADD3 R0, PT, PT, R0, 0x80, RZ ;  /* 0x0000008000007810 */ /* 0x000fce0007ffe0ff */
.L_x_171:
[----:B------:R-:W-:Y:S05]  /*6130*/  BSYNC.RECONVERGENT B0 ;  /* 0x0000000000007941 */ /* 0x000fea0003800200 */
.L_x_170:
        /* <DEDUP_REMOVED lines=11> */
[----:B012---:R-:W-:Y:S01]  /*61f0*/  FFMA.FTZ R72, R134, R113, R112 ;  /* 0x0000007186487223 */ /* 0x007fe20000010070 */
[----:B------:R-:W-:Y:S01]  /*6200*/  MOV R30, R111 ;  /* 0x0000006f001e7202 */ /* 0x000fe20000000f00 */
[----:B------:R-:W-:Y:S02]  /*6210*/  IMAD.MOV.U32 R26, RZ, RZ, R110 ;  /* 0x000000ffff1a7224 */ /* 0x000fe400078e006e */
[-CC-:B------:R-:W-:Y:S01]  /*6220*/  FFMA.FTZ R29, R125, R113.reuse, R112.reuse ;  /* 0x000000717d1d7223 */ /* 0x180fe20000010070 */
[-CC-:B------:R-:W-:Y:S01]  /*6230*/  FFMA.FTZ R28, R132, R113.reuse, R112.reuse ;  /* 0x00000071841c7223 */ /* 0x180fe20000010070 */
[--C-:B------:R-:W-:Y:S01]  /*6240*/  SHF.R.U64 R31, R110, 0x10, R111.reuse ;  /* 0x000000106e1f7819 */ /* 0x100fe2000000126f */
        /* <DEDUP_REMOVED lines=29> */
.L_x_186:
[-CC-:B0-----:R-:W-:Y:S01]  /*6420*/  FFMA.FTZ R76, R134, R113.reuse, R112.reuse ;  /* 0x00000071864c7223 */ /* 0x181fe20000010070 */
[--C-:B-1----:R-:W-:Y:S01]  /*6430*/  SHF.R.U32.HI R78, RZ, 0x10, R111.reuse ;  /* 0x00000010ff4e7819 */ /* 0x102fe2000001166f */
[-CC-:B------:R-:W-:Y:S01]  /*6440*/  FFMA.FTZ R31, R125, R113.reuse, R112.reuse ;  /* 0x000000717d1f7223 */ /* 0x180fe20000010070 */
[-CC-:B--2---:R-:W-:Y:S01]  /*6450*/  FFMA.FTZ R74, R132, R113.reuse, R112.reuse ;  /* 0x00000071844a7223 */ /* 0x184fe20000010070 */
[----:B------:R-:W-:Y:S01]  /*6460*/  MOV R72, R110 ;  /* 0x0000006e00487202 */ /* 0x000fe20000000f00 */
[----:B------:R-:W-:Y:S01]  /*6470*/  FFMA.FTZ R113, R127, R113, R112 ;  /* 0x000000717f717223 */ /* 0x000fe20000010070 */
[----:B------:R-:W-:Y:S01]  /*6480*/  SHF.R.U64 R73, R110, 0x10, R111 ;  /* 0x000000106e497819 */ /* 0x000fe2000000126f */
[----:B------:R-:W-:Y:S01]  /*6490*/  FADD.FTZ R77, R131, -R76 ;  /* 0x8000004c834d7221 */ /* 0x000fe20000010000 */
[----:B------:R-:W-:Y:S01]  /*64a0*/  MOV R75, R111 ;  /* 0x0000006f004b7202 */ /* 0x000fe20000000f00 */
[----:B------:R-:W-:Y:S01]  /*64b0*/  FADD.FTZ R31, R128, -R31 ;  /* 0x8000001f801f7221 */ /* 0x000fe20000010000 */
[----:B------:R-:W-:Y:S01]  /*64c0*/  SHF.L.U32 R79, R78, 0x10, RZ ;  /* 0x000000104e4f7819 */ /* 0x000fe200000006ff */
[----:B------:R-:W-:Y:S01]  /*64d0*/  IMAD.U32 R72, R72, 0x10000, RZ ;  /* 0x0001000048487824 */ /* 0x000fe200078e00ff */
[----:B------:R-:W-:Y:S01]  /*64e0*/  SHF.L.U32 R78, R75, 0x10, RZ ;  /* 0x000000104b4e7819 */ /* 0x000fe200000006ff */
[----:B------:R-:W-:Y:S01]  /*64f0*/  FADD.FTZ R113, R130, -R113 ;  /* 0x8000007182717221 */ /* 0x000fe20000010000 */
        /* <DEDUP_REMOVED lines=17> */
.L_x_185:
[----:B------:R-:W-:-:S04]  /*6610*/  UISETP.NE.U32.AND UP2, UPT, UR6, URZ, UPT ;  /* 0x000000ff0600728c */ /* 0x000fc8000bf45070 */
[----:B------:R-:W-:-:S09]  /*6620*/  UISETP.NE.AND.EX UP2, UPT, UR7, URZ, UPT, UP2 ;  /* 0x000000ff0700728c */ /* 0x000fd2000bf45320 */
[----:B------:R-:W-:Y:S05]  /*6630*/  BRA.U !UP2, `(.L_x_188) ;  /* 0x000000010a7c7547 */ /* 0x000fea000b800000 */
[----:B------:R-:W-:Y:S02]  /*6640*/  IMAD.MOV.U32 R26, RZ, RZ, R110 ;  /* 0x000000ffff1a7224 */ /* 0x000fe400078e006e */
[-CC-:B------:R-:W-:Y:S01]  /*6650*/  FFMA.FTZ R29, R125, R113.reuse, R112.reuse ;  /* 0x000000717d1d7223 */ /* 0x180fe20000010070 */
[-CC-:B------:R-:W-:Y:S01]  /*6660*/  FFMA.FTZ R28, R132, R113.reuse, R112.reuse ;  /* 0x00000071841c7223 */ /* 0x180fe20000010070 */
[-CC-:B012---:R-:W-:Y:S01]  /*6670*/  FFMA.FTZ R74, R134, R113.reuse, R112.reuse ;  /* 0x00000071864a7223 */ /* 0x187fe20000010070 */
[--C-:B------:R-:W-:Y:S01]  /*6680*/  SHF.R.U64 R30, R110, 0x10, R111.reuse ;  /* 0x000000106e1e7819 */ /* 0x100fe2000000126f */
        /* <DEDUP_REMOVED lines=26> */
.L_x_188:
[-CC-:B012---:R-:W-:Y:S01]  /*6830*/  FFMA.FTZ R73, R125, R113.reuse, R112.reuse ;  /* 0x000000717d497223 */ /* 0x187fe20000010070 */
[-CC-:B------:R-:W-:Y:S01]  /*6840*/  FFMA.FTZ R74, R132, R113.reuse, R112.reuse ;  /* 0x00000071844a7223 */ /* 0x180fe20000010070 */
[-CC-:B------:R-:W-:Y:S01]  /*6850*/  FFMA.FTZ R136, R134, R113.reuse, R112.reuse ;  /* 0x0000007186887223 */ /* 0x180fe20000010070 */
        /* <DEDUP_REMOVED lines=24> */
.L_x_184:
        /* <DEDUP_REMOVED lines=10> */
[----:B0-----:R-:W-:Y:S01]  /*6a80*/  FADD.FTZ R77, R131, -R26 ;  /* 0x8000001a834d7221 */ /* 0x001fe20000010000 */
[----:B-12---:R-:W-:Y:S01]  /*6a90*/  FADD.FTZ R75, R130, -R31 ;  /* 0x8000001f824b7221 */ /* 0x006fe20000010000 */
        /* <DEDUP_REMOVED lines=21> */
.L_x_190:
        /* <DEDUP_REMOVED lines=23> */
.L_x_189:
[----:B------:R-:W-:-:S04]  /*6d60*/  UISETP.NE.U32.AND UP2, UPT, UR6, URZ, UPT ;  /* 0x000000ff0600728c */ /* 0x000fc8000bf45070 */
[----:B------:R-:W-:-:S09]  /*6d70*/  UISETP.NE.AND.EX UP2, UPT, UR7, URZ, UPT, UP2 ;  /* 0x000000ff0700728c */ /* 0x000fd2000bf45320 */
[----:B------:R-:W-:Y:S05]  /*6d80*/  BRA.U !UP2, `(.L_x_191) ;  /* 0x000000010a5c7547 */ /* 0x000fea000b800000 */
[-CC-:B------:R-:W-:Y:S01]  /*6d90*/  FFMA.FTZ R26, R134, R113.reuse, R112.reuse ;  /* 0x00000071861a7223 */ /* 0x180fe20000010070 */
[-CC-:B012---:R-:W-:Y:S01]  /*6da0*/  FFMA.FTZ R73, R127, R113.reuse, R112.reuse ;  /* 0x000000717f497223 */ /* 0x187fe20000010070 */
        /* <DEDUP_REMOVED lines=21> */
.L_x_191:
        /* <DEDUP_REMOVED lines=17> */
.L_x_187:
        /* <DEDUP_REMOVED lines=16> */
.L_x_192:
        /* <DEDUP_REMOVED lines=10> */
.L_x_183:
[----:B------:R-:W-:Y:S05]  /*71b0*/  BSYNC.RECONVERGENT B0 ;  /* 0x0000000000007941 */ /* 0x000fea0003800200 */
.L_x_182:
[----:B------:R-:W-:Y:S01]  /*71c0*/  UPLOP3.LUT UP1, UPT, UPT, UPT, UP1, 0x40, 0x4 ;  /* 0x000000000004789c */ /* 0x000fe20003f2e810 */
[----:B------:R-:W-:Y:S10]  /*71d0*/  @!P6 BRA `(.L_x_193) ;  /* 0xffffff940040e947 */ /* 0x000ff4000383ffff */
.L_x_121:
[----:B------:R-:W0:Y:S08]  /*71e0*/  S2UR UR4, SR_CTAID.X ;  /* 0x00000000000479c3 */ /* 0x000e300000002500 */
[----:B-----5:R-:W1:Y:S08]  /*71f0*/  LDC.64 R2, c[0x0][0x440] ;  /* 0x00011000ff027b82 */ /* 0x020e700000000a00 */
[----:B------:R-:W2:Y:S08]  /*7200*/  LDC.64 R4, c[0x0][0x448] ;  /* 0x00011200ff047b82 */ /* 0x000eb00000000a00 */
[----:B------:R-:W3:Y:S01]  /*7210*/  LDC.64 R6, c[0x0][0x440] ;  /* 0x00011000ff067b82 */ /* 0x000ee20000000a00 */
[----:B0-----:R-:W-:-:S05]  /*7220*/  IMAD R0, R27, UR4, RZ ;  /* 0x000000041b007c24 */ /* 0x001fca000f8e02ff */
[----:B------:R-:W-:Y:S02]  /*7230*/  LEA.HI R133, R0, R133, RZ, 0x1e ;  /* 0x0000008500857211 */ /* 0x000fe400078ff0ff */
[----:B------:R-:W0:Y:S03]  /*7240*/  LDC.64 R8, c[0x0][0x448] ;  /* 0x00011200ff087b82 */ /* 0x000e260000000a00 */
[----:B-1----:R-:W-:-:S05]  /*7250*/  @P0 IMAD.WIDE.U32 R2, R133, 0x10, R2 ;  /* 0x0000001085020825 */ /* 0x002fca00078e0002 */
[----:B------:R-:W1:Y:S01]  /*7260*/  LDC.64 R10, c[0x0][0x440] ;  /* 0x00011000ff0a7b82 */ /* 0x000e620000000a00 */
[C---:B--2---:R-:W-:Y:S01]  /*7270*/  @P0 IMAD.WIDE.U32 R4, R133.reuse, 0x10, R4 ;  /* 0x0000001085040825 */ /* 0x044fe200078e0004 */
[----:B------:R2:W-:Y:S03]  /*7280*/  @P0 STG.E.128 desc[UR12][R2.64], R48 ;  /* 0x0000003002000986 */ /* 0x0005e6000c101d0c */
[----:B------:R-:W-:Y:S01]  /*7290*/  @P0 VIADD R133, R133, 0x80 ;  /* 0x0000008085850836 */ /* 0x000fe20000000000 */
[----:B------:R2:W-:Y:S02]  /*72a0*/  @P0 STG.E.128 desc[UR12][R4.64], R68 ;  /* 0x0000004404000986 */ /* 0x0005e4000c101d0c */
[----:B------:R-:W4:Y:S01]  /*72b0*/  LDC.64 R12, c[0x0][0x448] ;  /* 0x00011200ff0c7b82 */ /* 0x000f220000000a00 */
[----:B---3--:R-:W-:-:S05]  /*72c0*/  @P1 IMAD.WIDE.U32 R6, R133, 0x10, R6 ;  /* 0x0000001085061825 */ /* 0x008fca00078e0006 */
[----:B------:R2:W-:Y:S02]  /*72d0*/  @P1 STG.E.128 desc[UR12][R6.64], R44 ;  /* 0x0000002c06001986 */ /* 0x0005e4000c101d0c */
[----:B------:R-:W3:Y:S01]  /*72e0*/  LDC.64 R14, c[0x0][0x440] ;  /* 0x00011000ff0e7b82 */ /* 0x000ee20000000a00 */
[C---:B0-----:R-:W-:Y:S01]  /*72f0*/  @P1 IMAD.WIDE.U32 R8, R133.reuse, 0x10, R8 ;  /* 0x0000001085081825 */ /* 0x041fe200078e0008 */
[----:B------:R-:W-:-:S04]  /*7300*/  @P1 IADD3 R133, PT, PT, R133, 0x80, RZ ;  /* 0x0000008085851810 */ /* 0x000fc80007ffe0ff */
[----:B------:R2:W-:Y:S02]  /*7310*/  @P1 STG.E.128 desc[UR12][R8.64], R64 ;  /* 0x0000004008001986 */ /* 0x0005e4000c101d0c */
[----:B------:R-:W0:Y:S01]  /*7320*/  LDC.64 R16, c[0x0][0x448] ;  /* 0x00011200ff107b82 */ /* 0x000e220000000a00 */
[----:B-1----:R-:W-:-:S05]  /*7330*/  @P2 IMAD.WIDE.U32 R10, R133, 0x10, R10 ;  /* 0x00000010850a2825 */ /* 0x002fca00078e000a */
[----:B------:R2:W-:Y:S01]  /*7340*/  @P2 STG.E.128 desc[UR12][R10.64], R40 ;  /* 0x000000280a002986 */ /* 0x0005e2000c101d0c */
[C---:B----4-:R-:W-:Y:S01]  /*7350*/  @P2 IMAD.WIDE.U32 R12, R133.reuse, 0x10, R12 ;  /* 0x00000010850c2825 */ /* 0x050fe200078e000c */
[----:B------:R-:W-:-:S04]  /*7360*/  @P2 IADD3 R133, PT, PT, R133, 0x80, RZ ;  /* 0x0000008085852810 */ /* 0x000fc80007ffe0ff */
[----:B------:R2:W-:Y:S01]  /*7370*/  @P2 STG.E.128 desc[UR12][R12.64], R60 ;  /* 0x0000003c0c002986 */ /* 0x0005e2000c101d0c */
[----:B---3--:R-:W-:-:S05]  /*7380*/  @P3 IMAD.WIDE.U32 R14, R133, 0x10, R14 ;  /* 0x00000010850e3825 */ /* 0x008fca00078e000e */
[----:B------:R2:W-:Y:S01]  /*7390*/  @P3 STG.E.128 desc[UR12][R14.64], R36 ;  /* 0x000000240e003986 */ /* 0x0005e2000c101d0c */
[----:B0-----:R-:W-:-:S05]  /*73a0*/  @P3 IMAD.WIDE.U32 R16, R133, 0x10, R16 ;  /* 0x0000001085103825 */ /* 0x001fca00078e0010 */
[----:B------:R2:W-:Y:S01]  /*73b0*/  @P3 STG.E.128 desc[UR12][R16.64], R56 ;  /* 0x0000003810003986 */ /* 0x0005e2000c101d0c */
[----:B------:R-:W-:Y:S05]  /*73c0*/  @!P4 EXIT ;  /* 0x000000000000c94d */ /* 0x000fea0003800000 */
[----:B--2---:R-:W0:Y:S01]  /*73d0*/  LDC.64 R2, c[0x0][0x440] ;  /* 0x00011000ff027b82 */ /* 0x004e220000000a00 */
[----:B------:R-:W-:-:S07]  /*73e0*/  @P3 IADD3 R133, PT, PT, R133, 0x80, RZ ;  /* 0x0000008085853810 */ /* 0x000fce0007ffe0ff */
[----:B------:R-:W1:Y:S01]  /*73f0*/  LDC.64 R4, c[0x0][0x448] ;  /* 0x00011200ff047b82 */ /* 0x000e620000000a00 */
[----:B0-----:R-:W-:-:S05]  /*7400*/  IMAD.WIDE.U32 R2, R133, 0x10, R2 ;  /* 0x0000001085027825 */ /* 0x001fca00078e0002 */
[----:B------:R-:W-:Y:S01]  /*7410*/  STG.E.128 desc[UR12][R2.64], R32 ;  /* 0x0000002002007986 */ /* 0x000fe2000c101d0c */
[----:B-1----:R-:W-:-:S05]  /*7420*/  IMAD.WIDE.U32 R4, R133, 0x10, R4 ;  /* 0x0000001085047825 */ /* 0x002fca00078e0004 */
[----:B------:R-:W-:Y:S01]  /*7430*/  STG.E.128 desc[UR12][R4.64], R52 ;  /* 0x0000003404007986 */ /* 0x000fe2000c101d0c */
[----:B------:R-:W-:Y:S05]  /*7440*/  EXIT ;  /* 0x000000000000794d */ /* 0x000fea0003800000 */
.L_x_194:
        /* <DEDUP_REMOVED lines=11> */
.L_x_5374:


//--------------------- .text._ZN10layer_norm31ln_parallel_residual_bwd_kernelINS_13Kernel_traitsI13__nv_bfloat16S2_S2_S2_fjLj2560ELj1ELj1ELj4ELj8ENS_18Kernel_traits_baseILj2560ES2_S2_S2_S2_fjLj128EEEEELb0ELb1ELb1EEEvNS_9BwdParamsE --------------------------
	.section	.text._ZN10layer_norm31ln_parallel_residual_bwd_kernelINS_13Kernel_traitsI13__nv_bfloat16S2_S2_S2_fjLj2560ELj1ELj1ELj4ELj8ENS_18Kernel_traits_baseILj2560ES2_S2_S2_S2_fjLj128EEEEELb0ELb1ELb1EEEvNS_9BwdParamsE,"ax",@progbits
	.align	128
        .global         _ZN10layer_norm31ln_parallel_residual_bwd_kernelINS_13Kernel_traitsI13__nv_bfloat16S2_S2_S2_fjLj2560ELj1ELj1ELj4ELj8ENS_18Kernel_traits_baseILj2560ES2_S2_S2_S2_fjLj128EEEEELb0ELb1ELb1EEEvNS_9BwdParamsE
        .type           _ZN10layer_norm31ln_parallel_residual_bwd_kernelINS_13Kernel_traitsI13__nv_bfloat16S2_S2_S2_fjLj2560ELj1ELj1ELj4ELj8ENS_18Kernel_traits_baseILj2560ES2_S2_S2_S2_fjLj128EEEEELb0ELb1ELb1EEEvNS_9BwdParamsE,@function
        .size           _ZN10layer_norm31ln_parallel_residual_bwd_kernelINS_13Kernel_traitsI13__nv_bfloat16S2_S2_S2_fjLj2560ELj1ELj1ELj4ELj8ENS_18Kernel_traits_baseILj2560ES2_S2_S2_S2_fjLj128EEEEELb0ELb1ELb1EEEvNS_9BwdParamsE,(.L_x_5375 - _ZN10layer_norm31ln_parallel_residual_bwd_kernelINS_13Kernel_traitsI13__nv_bfloat16S2_S2_S2_fjLj2560ELj1ELj1ELj4ELj8ENS_18Kernel_traits_baseILj2560ES2_S2_S2_S2_fjLj128EEEEELb0ELb1ELb1EEEvNS_9BwdParamsE)
        .other          _ZN10layer_norm31ln_parallel_residual_bwd_kernelINS_13Kernel_traitsI13__nv_bfloat16S2_S2_S2_fjLj2560ELj1ELj1ELj4ELj8ENS_18Kernel_traits_baseILj2560ES2_S2_S2_S2_fjLj128EEEEELb0ELb1ELb1EEEvNS_9BwdParamsE,@"STO_CUDA_ENTRY STV_DEFAULT"
_ZN10layer_norm31ln_parallel_residual_bwd_kernelINS_13Kernel_traitsI13__nv_bfloat16S2_S2_S2_fjLj2560ELj1ELj1ELj4ELj8ENS_18Kernel_traits_baseILj2560ES2_S2_S2_S2_fjLj128EEEEELb0ELb1ELb1EEEvNS_9BwdParamsE:
.text._ZN10layer_norm31ln_parallel_residual_bwd_kernelINS_13Kernel_traitsI13__nv_bfloat16S2_S2_S2_fjLj2560ELj1ELj1ELj4ELj8ENS_18Kernel_traits_baseILj2560ES2_S2_S2_S2_fjLj128EEEEELb0ELb1ELb1EEEvNS_9BwdParamsE:
[----:B------:R-:W-:Y:S08]  /*0000*/  LDC R1, c[0x0][0x37c] ;  /* 0x0000df00ff017b82 */ /* 0x000ff00000000800 */
[----:B------:R-:W0:Y:S01]  /*0010*/  S2UR UR11, SR_CTAID.X ;  /* 0x00000000000b79c3 */ /* 0x000e220000002500 */
[----:B------:R-:W0:Y:S01]  /*0020*/  LDCU UR4, c[0x0][0x384] ;  /* 0x00007080ff0477ac */ /* 0x000e220008000800 */
        /* <DEDUP_REMOVED lines=20> */
[----:B------:R-:W1:Y:S01]  /*0170*/  LDCU.64 UR12, c[0x0][0x358] ;  /* 0x00006b00ff0c77ac */ /* 0x000e620008000a00 */
[----:B0-----:R-:W-:-:S09]  /*0180*/  UISETP.GE.AND UP0, UPT, UR11, UR4, UPT ;  /* 0x000000040b00728c */ /* 0x001fd2000bf06270 */
[----:B------:R-:W-:Y:S05]  /*0190*/  BRA.U UP0, `(.L_x_195) ;  /* 0x0000007500f47547 */ /* 0x000fea000b800000 */
[----:B------:R-:W0:Y:S01]  /*01a0*/  S2R R30, SR_TID.X ;  /* 0x00000000001e7919 */ /* 0x000e220000002100 */
[----:B------:R-:W0:Y:S01]  /*01b0*/  LDC.64 R4, c[0x0][0x3d0] ;  /* 0x0000f400ff047b82 */ /* 0x000e220000000a00 */
[----:B------:R-:W2:Y:S01]  /*01c0*/  LDCU.64 UR4, c[0x0][0x438] ;  /* 0x00008700ff0477ac */ /* 0x000ea20008000a00 */
[----:B------:R-:W-:Y:S01]  /*01d0*/  HFMA2 R31, -RZ, RZ, 0, 0 ;  /* 0x00000000ff1f7431 */ /* 0x000fe200000001ff */
        /* <DEDUP_REMOVED lines=19> */
[----:B------:R-:W-:Y:S01]  /*0310*/  MOV R70, RZ ;  /* 0x000000ff00467202 */ /* 0x000fe20000000f00 */
[----:B------:R-:W-:Y:S01]  /*0320*/  UPLOP3.LUT UP4, UPT, UPT, UPT, UPT, 0x40, 0x4 ;  /* 0x000000000004789c */ /* 0x000fe20003f8e870 */
[----:B------:R-:W-:Y:S01]  /*0330*/  MOV R71, UR11 ;  /* 0x0000000b00477c02 */ /* 0x000fe20008000f00 */
[----:B------:R-:W3:Y:S01]  /*0340*/  LDCU UR14, c[0x0][0x388] ;  /* 0x00007100ff0e77ac */ /* 0x000ee20008000800 */
[----:B------:R-:W4:Y:S01]  /*0350*/  LDCU UR15, c[0x0][0x400] ;  /* 0x00008000ff0f77ac */ /* 0x000f220008000800 */
[----:B0-----:R-:W-:Y:S01]  /*0360*/  IMAD.WIDE.U32 R4, R30, 0x8, R4 ;  /* 0x000000081e047825 */ /* 0x001fe200078e0004 */
[----:B------:R-:W0:Y:S04]  /*0370*/  LDCU.64 UR6, c[0x0][0x470] ;  /* 0x00008e00ff0677ac */ /* 0x000e280008000a00 */
[----:B-1----:R-:W5:Y:S01]  /*0380*/  LDG.E.64 R18, desc[UR12][R4.64+0x1000] ;  /* 0x0010000c04127981 */ /* 0x002f62000c1e1b00 */
[----:B------:R-:W1:Y:S03]  /*0390*/  LDCU.64 UR16, c[0x0][0x438] ;  /* 0x00008700ff1077ac */ /* 0x000e660008000a00 */
[----:B------:R-:W3:Y:S01]  /*03a0*/  LDG.E.64 R16, desc[UR12][R4.64+0xc00] ;  /* 0x000c000c04107981 */ /* 0x000ee2000c1e1b00 */
[----:B------:R-:W0:Y:S03]  /*03b0*/  LDCU.64 UR8, c[0x0][0x478] ;  /* 0x00008f00ff0877ac */ /* 0x000e260008000a00 */
[----:B------:R-:W4:Y:S04]  /*03c0*/  LDG.E.64 R14, desc[UR12][R4.64+0x800] ;  /* 0x0008000c040e7981 */ /* 0x000f28000c1e1b00 */
[----:B------:R-:W4:Y:S04]  /*03d0*/  LDG.E.64 R12, desc[UR12][R4.64+0x400] ;  /* 0x0004000c040c7981 */ /* 0x000f28000c1e1b00 */
[----:B------:R-:W4:Y:S01]  /*03e0*/  LDG.E.64 R2, desc[UR12][R4.64] ;  /* 0x0000000c04027981 */ /* 0x000f22000c1e1b00 */
[----:B--2---:R-:W-:Y:S01]  /*03f0*/  UISETP.NE.U32.AND UP0, UPT, UR4, URZ, UPT ;  /* 0x000000ff0400728c */ /* 0x004fe2000bf05070 */
[----:B------:R-:W2:Y:S03]  /*0400*/  LDCU.U8 UR4, c[0x0][0x410] ;  /* 0x00008200ff0477ac */ /* 0x000ea60008000000 */
[----:B------:R-:W-:-:S02]  /*0410*/  UISETP.NE.AND.EX UP0, UPT, UR5, URZ, UPT, UP0 ;  /* 0x000000ff0500728c */ /* 0x000fc4000bf05300 */
[----:B--2---:R-:W-:-:S06]  /*0420*/  UISETP.NE.AND UP1, UPT, UR4, URZ, UPT ;  /* 0x000000ff0400728c */ /* 0x004fcc000bf25270 */
[----:B------:R-:W-:Y:S02]  /*0430*/  PLOP3.LUT P0, PT, PT, PT, UP1, 0x80, 0x8 ;  /* 0x000000000008781c */ /* 0x000fe40003f0f018 */
[--C-:B-----5:R-:W-:Y:S02]  /*0440*/  SHF.R.U64 R72, R18, 0x10, R19.reuse ;  /* 0x0000001012487819 */ /* 0x120fe40000001213 */
[----:B------:R-:W-:Y:S02]  /*0450*/  SHF.R.U32.HI R73, RZ, 0x10, R19 ;  /* 0x00000010ff497819 */ /* 0x000fe40000011613 */
[--C-:B---3--:R-:W-:Y:S02]  /*0460*/  SHF.R.U64 R74, R16, 0x10, R17.reuse ;  /* 0x00000010104a7819 */ /* 0x108fe40000001211 */
[----:B------:R-:W-:Y:S02]  /*0470*/  SHF.R.U32.HI R75, RZ, 0x10, R17 ;  /* 0x00000010ff4b7819 */ /* 0x000fe40000011611 */
[----:B----4-:R-:W-:-:S02]  /*0480*/  SHF.R.U64 R76, R14, 0x10, R15 ;  /* 0x000000100e4c7819 */ /* 0x010fc4000000120f */
[----:B------:R-:W-:Y:S02]  /*0490*/  SHF.R.U32.HI R77, RZ, 0x10, R15 ;  /* 0x00000010ff4d7819 */ /* 0x000fe4000001160f */
[--C-:B------:R-:W-:Y:S02]  /*04a0*/  SHF.R.U64 R78, R12, 0x10, R13.reuse ;  /* 0x000000100c4e7819 */ /* 0x100fe4000000120d */
[----:B------:R-:W-:Y:S02]  /*04b0*/  SHF.R.U32.HI R79, RZ, 0x10, R13 ;  /* 0x00000010ff4f7819 */ /* 0x000fe4000001160d */
[----:B01----:R-:W-:-:S07]  /*04c0*/  SHF.R.U32.HI R80, RZ, 0x10, R3 ;  /* 0x00000010ff507819 */ /* 0x003fce0000011603 */
.L_x_250:
[----:B------:R-:W0:Y:S08]  /*04d0*/  LDC.64 R4, c[0x0][0x3c0] ;  /* 0x0000f000ff047b82 */ /* 0x000e300000000a00 */
[----:B-1----:R-:W1:Y:S01]  /*04e0*/  LDC.64 R88, c[0x0][0x3c8] ;  /* 0x0000f200ff587b82 */ /* 0x002e620000000a00 */
[----:B0-----:R-:W-:-:S06]  /*04f0*/  IMAD.WIDE R4, R71, 0x4, R4 ;  /* 0x0000000447047825 */ /* 0x001fcc00078e0204 */
[----:B------:R-:W2:Y:S01]  /*0500*/  LDG.E R4, desc[UR12][R4.64] ;  /* 0x0000000c04047981 */ /* 0x000ea2000c1e1900 */
[----:B-1----:R-:W-:-:S06]  /*0510*/  IMAD.WIDE R88, R71, 0x4, R88 ;  /* 0x0000000447587825 */ /* 0x002fcc00078e0258 */
[----:B------:R0:W5:Y:S01]  /*0520*/  LDG.E R88, desc[UR12][R88.64] ;  /* 0x0000000c58587981 */ /* 0x000162000c1e1900 */
[----:B------:R-:W-:Y:S01]  /*0530*/  IMAD R0, R71, UR14, RZ ;  /* 0x0000000e47007c24 */ /* 0x000fe2000f8e02ff */
[----:B------:R-:W-:-:S04]  /*0540*/  SHF.R.U64 R6, R2, 0x10, R3 ;  /* 0x0000001002067819 */ /* 0x000fc80000001203 */
[----:B------:R-:W-:-:S04]  /*0550*/  SHF.R.S32.HI R7, RZ, 0x1f, R0 ;  /* 0x0000001fff077819 */ /* 0x000fc80000011400 */
[----:B------:R-:W-:Y:S02]  /*0560*/  LEA.HI R7, R7, R0, RZ, 0x2 ;  /* 0x0000000007077211 */ /* 0x000fe400078f10ff */
[----:B------:R-:W-:Y:S02]  /*0570*/  PRMT R0, R6, 0x7610, R0 ;  /* 0x0000761006007816 */ /* 0x000fe40000000000 */
[----:B------:R-:W-:Y:S02]  /*0580*/  LEA.HI.SX32 R95, R7, R30, 0x1e ;  /* 0x0000001e075f7211 */ /* 0x000fe400078ff2ff */
[----:B--2---:R-:W-:Y:S01]  /*0590*/  FSEL R90, R4, RZ, !P0 ;  /* 0x000000ff045a7208 */ /* 0x004fe20004000000 */
[----:B0-----:R-:W-:Y:S06]  /*05a0*/  BRA.U UP0, `(.L_x_196) ;  /* 0x0000000d008c7547 */ /* 0x001fec000b800000 */
[----:B------:R-:W0:Y:S01]  /*05b0*/  LDC.64 R102, c[0x0][0x3a8] ;  /* 0x0000ea00ff667b82 */ /* 0x000e220000000a00 */
[C---:B------:R-:W-:Y:S02]  /*05c0*/  IADD3 R91, PT, PT, R95.reuse, 0x100, RZ ;  /* 0x000001005f5b7810 */ /* 0x040fe40007ffe0ff */
[----:B------:R-:W-:-:S05]  /*05d0*/  IADD3 R93, PT, PT, R95, 0x80, RZ ;  /* 0x000000805f5d7810 */ /* 0x000fca0007ffe0ff */
[----:B------:R-:W1:Y:S01]  /*05e0*/  LDC.64 R104, c[0x0][0x428] ;  /* 0x00010a00ff687b82 */ /* 0x000e620000000a00 */
[C---:B------:R-:W-:Y:S02]  /*05f0*/  IADD3 R89, PT, PT, R95.reuse, 0x180, RZ ;  /* 0x000001805f597810 */ /* 0x040fe40007ffe0ff */
[----:B------:R-:W-:Y:S01]  /*0600*/  IADD3 R87, PT, PT, R95, 0x200, RZ ;  /* 0x000002005f577810 */ /* 0x000fe20007ffe0ff */
[----:B0-----:R-:W-:-:S04]  /*0610*/  IMAD.WIDE.U32 R8, R91, 0x8, R102 ;  /* 0x000000085b087825 */ /* 0x001fc800078e0066 */
[--C-:B------:R-:W-:Y:S01]  /*0620*/  IMAD.WIDE.U32 R4, R95, 0x8, R102.reuse ;  /* 0x000000085f047825 */ /* 0x100fe200078e0066 */
[----:B------:R-:W2:Y:S03]  /*0630*/  LDG.E.64 R118, desc[UR12][R8.64] ;  /* 0x0000000c08767981 */ /* 0x000ea6000c1e1b00 */
[--C-:B------:R-:W-:Y:S01]  /*0640*/  IMAD.WIDE.U32 R6, R93, 0x8, R102.reuse ;  /* 0x000000085d067825 */ /* 0x100fe200078e0066 */
[----:B------:R0:W3:Y:S03]  /*0650*/  LDG.E.64 R106, desc[UR12][R4.64] ;  /* 0x0000000c046a7981 */ /* 0x0000e6000c1e1b00 */
[--C-:B------:R-:W-:Y:S01]  /*0660*/  IMAD.WIDE.U32 R100, R89, 0x8, R102.reuse ;  /* 0x0000000859647825 */ /* 0x100fe200078e0066 */
[----:B------:R4:W3:Y:S03]  /*0670*/  LDG.E.64 R110, desc[UR12][R6.64] ;  /* 0x0000000c066e7981 */ /* 0x0008e6000c1e1b00 */
[----:B------:R-:W-:Y:S01]  /*0680*/  IMAD.WIDE.U32 R102, R87, 0x8, R102 ;  /* 0x0000000857667825 */ /* 0x000fe200078e0066 */
[----:B------:R-:W3:Y:S04]  /*0690*/  LDG.E.64 R122, desc[UR12][R100.64] ;  /* 0x0000000c647a7981 */ /* 0x000ee8000c1e1b00 */
[----:B------:R2:W3:Y:S01]  /*06a0*/  LDG.E.64 R126, desc[UR12][R102.64] ;  /* 0x0000000c667e7981 */ /* 0x0004e2000c1e1b00 */
[----:B-1----:R-:W-:-:S04]  /*06b0*/  IMAD.WIDE.U32 R96, R95, 0x8, R104 ;  /* 0x000000085f607825 */ /* 0x002fc800078e0068 */
[--C-:B0-----:R-:W-:Y:S02]  /*06c0*/  IMAD.WIDE.U32 R4, R87, 0x8, R104.reuse ;  /* 0x0000000857047825 */ /* 0x101fe400078e0068 */
[----:B------:R-:W3:Y:S02]  /*06d0*/  LDG.E.64 R96, desc[UR12][R96.64] ;  /* 0x0000000c60607981 */ /* 0x000ee4000c1e1b00 */
[--C-:B----4-:R-:W-:Y:S02]  /*06e0*/  IMAD.WIDE.U32 R6, R91, 0x8, R104.reuse ;  /* 0x000000085b067825 */ /* 0x110fe400078e0068 */
[----:B------:R-:W4:Y:S04]  /*06f0*/  LDG.E.64 R4, desc[UR12][R4.64] ;  /* 0x0000000c04047981 */ /* 0x000f28000c1e1b00 */
[----:B------:R-:W4:Y:S01]  /*0700*/  LDG.E.64 R6, desc[UR12][R6.64] ;  /* 0x0000000c06067981 */ /* 0x000f22000c1e1b00 */
[----:B------:R-:W-:-:S06]  /*0710*/  IMAD.WIDE.U32 R10, R93, 0x8, R104 ;  /* 0x000000085d0a7825 */ /* 0x000fcc00078e0068 */
[----:B------:R-:W4:Y:S01]  /*0720*/  LDG.E.64 R10, desc[UR12][R10.64] ;  /* 0x0000000c0a0a7981 */ /* 0x000f22000c1e1b00 */
[----:B------:R-:W-:-:S05]  /*0730*/  IMAD.WIDE.U32 R98, R89, 0x8, R104 ;  /* 0x0000000859627825 */ /* 0x000fca00078e0068 */
[----:B------:R0:W4:Y:S01]  /*0740*/  LDG.E.64 R8, desc[UR12][R98.64] ;  /* 0x0000000c62087981 */ /* 0x000122000c1e1b00 */
        /* <DEDUP_REMOVED lines=8> */
[----:B------:R-:W-:Y:S01]  /*07d0*/  SHF.L.U32 R171, R19, 0x10, RZ ;  /* 0x0000001013ab7819 */ /* 0x000fe200000006ff */
[----:B------:R-:W-:Y:S01]  /*07e0*/  IMAD.U32 R175, R73, 0x10000, RZ ;  /* 0x0001000049af7824 */ /* 0x000fe200078e00ff */
[C---:B--2---:R-:W-:Y:S02]  /*07f0*/  SHF.L.U32 R115, R118.reuse, 0x10, RZ ;  /* 0x0000001076737819 */ /* 0x044fe400000006ff */
[--C-:B------:R-:W-:Y:S02]  /*0800*/  SHF.R.U64 R102, R118, 0x10, R119.reuse ;  /* 0x0000001076667819 */ /* 0x100fe40000001277 */
[----:B------:R-:W-:Y:S01]  /*0810*/  SHF.R.U32.HI R100, RZ, 0x10, R119 ;  /* 0x00000010ff647819 */ /* 0x000fe20000011677 */
[----:B------:R-:W-:Y:S01]  /*0820*/  FADD.FTZ R117, -R90, R115 ;  /* 0x000000735a757221 */ /* 0x000fe20000010100 */
[----:B------:R-:W-:-:S02]  /*0830*/  SHF.L.U32 R119, R119, 0x10, RZ ;  /* 0x0000001077777819 */ /* 0x000fc400000006ff */
[----:B------:R-:W-:Y:S02]  /*0840*/  SHF.L.U32 R115, R102, 0x10, RZ ;  /* 0x0000001066737819 */ /* 0x000fe400000006ff */
[----:B---3--:R-:W-:Y:S02]  /*0850*/  SHF.R.U64 R104, R106, 0x10, R107 ;  /* 0x000000106a687819 */ /* 0x008fe4000000126b */
[--C-:B------:R-:W-:Y:S02]  /*0860*/  SHF.R.U64 R92, R126, 0x10, R127.reuse ;  /* 0x000000107e5c7819 */ /* 0x100fe4000000127f */
[----:B------:R-:W-:Y:S02]  /*0870*/  SHF.R.U32.HI R129, RZ, 0x10, R127 ;  /* 0x00000010ff817819 */ /* 0x000fe4000001167f */
[----:B------:R-:W-:Y:S01]  /*0880*/  SHF.L.U32 R127, R127, 0x10, RZ ;  /* 0x000000107f7f7819 */ /* 0x000fe200000006ff */
[----:B------:R-:W-:Y:S01]  /*0890*/  FADD.FTZ R131, -R90, R119 ;  /* 0x000000775a837221 */ /* 0x000fe20000010100 */
[----:B------:R-:W-:-:S02]  /*08a0*/  SHF.L.U32 R101, R106, 0x10, RZ ;  /* 0x000000106a657819 */ /* 0x000fc400000006ff */
[----:B------:R-:W-:Y:S01]  /*08b0*/  SHF.L.U32 R119, R100, 0x10, RZ ;  /* 0x0000001064777819 */ /* 0x000fe200000006ff */
[C---:B------:R-:W-:Y:S01]  /*08c0*/  FADD.FTZ R169, -R90.reuse, R127 ;  /* 0x0000007f5aa97221 */ /* 0x040fe20000010100 */
[----:B------:R-:W-:Y:S01]  /*08d0*/  SHF.L.U32 R129, R129, 0x10, RZ ;  /* 0x0000001081817819 */ /* 0x000fe200000006ff */
[----:B------:R-:W-:Y:S01]  /*08e0*/  FADD.FTZ R127, -R90, R115 ;  /* 0x000000735a7f7221 */ /* 0x000fe20000010100 */
[----:B------:R-:W-:Y:S01]  /*08f0*/  SHF.L.U32 R115, R96, 0x10, RZ ;  /* 0x0000001060737819 */ /* 0x000fe200000006ff */
[----:B------:R-:W-:Y:S01]  /*0900*/  FADD.FTZ R101, -R90, R101 ;  /* 0x000000655a657221 */ /* 0x000fe20000010100 */
[----:B0-----:R-:W-:Y:S02]  /*0910*/  SHF.L.U32 R99, R104, 0x10, RZ ;  /* 0x0000001068637819 */ /* 0x001fe400000006ff */
[----:B------:R-:W-:Y:S01]  /*0920*/  SHF.R.U64 R136, R96, 0x10, R97 ;  /* 0x0000001060887819 */ /* 0x000fe20000001261 */
[----:B------:R-:W-:Y:S01]  /*0930*/  FADD.FTZ R153, -R90, R119 ;  /* 0x000000775a997221 */ /* 0x000fe20000010100 */
[----:B----4-:R-:W-:Y:S01]  /*0940*/  SHF.R.U64 R150, R4, 0x10, R5 ;  /* 0x0000001004967819 */ /* 0x010fe20000001205 */
[----:B------:R-:W-:Y:S01]  /*0950*/  FADD.FTZ R173, -R90, R129 ;  /* 0x000000815aad7221 */ /* 0x000fe20000010100 */
[----:B------:R-:W-:Y:S01]  /*0960*/  SHF.L.U32 R130, R4, 0x10, RZ ;  /* 0x0000001004827819 */ /* 0x000fe200000006ff */
[----:B------:R-:W-:Y:S01]  /*0970*/  IMAD.U32 R119, R97, 0x10000, RZ ;  /* 0x0001000061777824 */ /* 0x000fe200078e00ff */
[----:B------:R-:W-:Y:S01]  /*0980*/  SHF.L.U32 R4, R3, 0x10, RZ ;  /* 0x0000001003047819 */ /* 0x000fe200000006ff */
[----:B------:R-:W-:Y:S01]  /*0990*/  FMUL.FTZ R129, R0, R115 ;  /* 0x0000007300817220 */ /* 0x000fe20000410000 */
[----:B------:R-:W-:Y:S01]  /*09a0*/  SHF.R.U32.HI R105, RZ, 0x10, R107 ;  /* 0x00000010ff697819 */ /* 0x000fe2000001166b */
[----:B------:R-:W-:Y:S01]  /*09b0*/  FADD.FTZ R143, -R90, R99 ;  /* 0x000000635a8f7221 */ /* 0x000fe20000010100 */
[----:B------:R-:W-:Y:S01]  /*09c0*/  SHF.L.U32 R103, R107, 0x10, RZ ;  /* 0x000000106b677819 */ /* 0x000fe200000006ff */
[----:B-----5:R-:W-:Y:S01]  /*09d0*/  FMUL.FTZ R0, R88, R101 ;  /* 0x0000006558007220 */ /* 0x020fe20000410000 */
[----:B------:R-:W-:-:S02]  /*09e0*/  SHF.L.U32 R121, R122, 0x10, RZ ;  /* 0x000000107a797819 */ /* 0x000fc400000006ff */
[----:B------:R-:W-:Y:S02]  /*09f0*/  SHF.L.U32 R136, R136, 0x10, RZ ;  /* 0x0000001088887819 */ /* 0x000fe400000006ff */
[----:B------:R-:W-:Y:S02]  /*0a00*/  SHF.R.U64 R98, R122, 0x10, R123 ;  /* 0x000000107a627819 */ /* 0x000fe4000000127b */
[----:B------:R-:W-:Y:S02]  /*0a10*/  SHF.R.U32.HI R152, RZ, 0x10, R5 ;  /* 0x00000010ff987819 */ /* 0x000fe40000011605 */
[----:B------:R-:W-:Y:S01]  /*0a20*/  SHF.L.U32 R132, R5, 0x10, RZ ;  /* 0x0000001005847819 */ /* 0x000fe200000006ff */
[----:B------:R-:W-:Y:S01]  /*0a30*/  FMUL.FTZ R133, R4, R119 ;  /* 0x0000007704857220 */ /* 0x000fe20000410000 */
[----:B------:R-:W-:Y:S01]  /*0a40*/  SHF.R.U32.HI R94, RZ, 0x10, R123 ;  /* 0x00000010ff5e7819 */ /* 0x000fe2000001167b */
[----:B------:R-:W-:Y:S01]  /*0a50*/  IMAD.U32 R123, R123, 0x10000, RZ ;  /* 0x000100007b7b7824 */ /* 0x000fe200078e00ff */
[----:B------:R-:W-:-:S02]  /*0a60*/  SHF.L.U32 R122, R6, 0x10, RZ ;  /* 0x00000010067a7819 */ /* 0x000fc400000006ff */
[----:B------:R-:W-:Y:S01]  /*0a70*/  SHF.L.U32 R5, R14, 0x10, RZ ;  /* 0x000000100e057819 */ /* 0x000fe200000006ff */
[C---:B------:R-:W-:Y:S01]  /*0a80*/  FADD.FTZ R103, -R90.reuse, R103 ;  /* 0x000000675a677221 */ /* 0x040fe20000010100 */
[----:B------:R-:W-:Y:S01]  /*0a90*/  SHF.L.U32 R105, R105, 0x10, RZ ;  /* 0x0000001069697819 */ /* 0x000fe200000006ff */
[----:B------:R-:W-:Y:S01]  /*0aa0*/  FADD.FTZ R139, -R90, R121 ;  /* 0x000000795a8b7221 */ /* 0x000fe20000010100 */
[----:B------:R-:W-:Y:S01]  /*0ab0*/  SHF.R.U32.HI R134, RZ, 0x10, R97 ;  /* 0x00000010ff867819 */ /* 0x000fe20000011661 */
[----:B------:R-:W-:Y:S01]  /*0ac0*/  FMUL.FTZ R141, R141, R136 ;  /* 0x000000888d8d7220 */ /* 0x000fe20000410000 */
[----:B------:R-:W-:Y:S01]  /*0ad0*/  SHF.R.U64 R142, R6, 0x10, R7 ;  /* 0x00000010068e7819 */ /* 0x000fe20000001207 */
[----:B------:R-:W-:Y:S01]  /*0ae0*/  FADD.FTZ R4, RZ, R129 ;  /* 0x00000081ff047221 */ /* 0x000fe20000010000 */
[----:B------:R-:W-:Y:S01]  /*0af0*/  SHF.L.U32 R125, R126, 0x10, RZ ;  /* 0x000000107e7d7819 */ /* 0x000fe200000006ff */
[----:B------:R-:W-:Y:S01]  /*0b00*/  FMUL.FTZ R143, R88, R143 ;  /* 0x0000008f588f7220 */ /* 0x000fe20000410000 */
[----:B------:R-:W-:Y:S01]  /*0b10*/  FFMA.FTZ R6, R0, R129, RZ ;  /* 0x0000008100067223 */ /* 0x000fe200000100ff */
[----:B------:R-:W-:Y:S01]  /*0b20*/  SHF.L.U32 R121, R98, 0x10, RZ ;  /* 0x0000001062797819 */ /* 0x000fe200000006ff */
[----:B------:R-:W-:Y:S01]  /*0b30*/  FADD.FTZ R147, -R90, R123 ;  /* 0x0000007b5a937221 */ /* 0x000fe20000010100 */
[C---:B------:R-:W-:Y:S01]  /*0b40*/  SHF.R.U64 R109, R110.reuse, 0x10, R111 ;  /* 0x000000106e6d7819 */ /* 0x040fe2000000126f */
[----:B------:R-:W-:Y:S01]  /*0b50*/  FMUL.FTZ R102, R5, R122 ;  /* 0x0000007a05667220 */ /* 0x000fe20000410000 */
[----:B------:R-:W-:Y:S01]  /*0b60*/  SHF.L.U32 R107, R110, 0x10, RZ ;  /* 0x000000106e6b7819 */ /* 0x000fe200000006ff */
[----:B------:R-:W-:Y:S01]  /*0b70*/  FADD.FTZ R105, -R90, R105 ;  /* 0x000000695a697221 */ /* 0x000fe20000010100 */
[----:B------:R-:W-:Y:S01]  /*0b80*/  SHF.L.U32 R134, R134, 0x10, RZ ;  /* 0x0000001086867819 */ /* 0x000fe200000006ff */
[----:B------:R-:W-:Y:S01]  /*0b90*/  FMUL.FTZ R154, R88, R103 ;  /* 0x00000067589a7220 */ /* 0x000fe20000410000 */
[----:B------:R-:W-:Y:S01]  /*0ba0*/  FADD.FTZ R4, R4, R141 ;  /* 0x0000008d04047221 */ /* 0x000fe20000010000 */
[----:B------:R-:W-:Y:S01]  /*0bb0*/  FFMA.FTZ R5, R143, R141, R6 ;  /* 0x0000008d8f057223 */ /* 0x000fe20000010006 */
[C---:B------:R-:W-:Y:S01]  /*0bc0*/  FADD.FTZ R163, -R90.reuse, R125 ;  /* 0x0000007d5aa37221 */ /* 0x040fe20000010100 */
[----:B------:R-:W-:Y:S01]  /*0bd0*/  SHF.R.U32.HI R144, RZ, 0x10, R7 ;  /* 0x00000010ff907819 */ /* 0x000fe20000011607 */
[----:B------:R-:W-:Y:S01]  /*0be0*/  FADD.FTZ R155, -R90, R121 ;  /* 0x000000795a9b7221 */ /* 0x000fe20000010100 */
[----:B------:R-:W-:Y:S01]  /*0bf0*/  SHF.L.U32 R124, R7, 0x10, RZ ;  /* 0x00000010077c7819 */ /* 0x000fe200000006ff */
[----:B------:R-:W-:Y:S01]  /*0c00*/  FMUL.FTZ R101, R88, R147 ;  /* 0x0000009358657220 */ /* 0x000fe20000410000 */
[----:B------:R-:W-:-:S02]  /*0c10*/  SHF.L.U32 R125, R92, 0x10, RZ ;  /* 0x000000105c7d7819 */ /* 0x000fc400000006ff */
[----:B------:R-:W-:Y:S02]  /*0c20*/  SHF.L.U32 R7, R76, 0x10, RZ ;  /* 0x000000104c077819 */ /* 0x000fe400000006ff */
[----:B------:R-:W-:Y:S01]  /*0c30*/  SHF.L.U32 R142, R142, 0x10, RZ ;  /* 0x000000108e8e7819 */ /* 0x000fe200000006ff */
[----:B------:R-:W-:Y:S01]  /*0c40*/  FADD.FTZ R107, -R90, R107 ;  /* 0x0000006b5a6b7221 */ /* 0x000fe20000010100 */
[----:B------:R-:W-:Y:S01]  /*0c50*/  SHF.L.U32 R109, R109, 0x10, RZ ;  /* 0x000000106d6d7819 */ /* 0x000fe200000006ff */
[----:B------:R-:W-:Y:S01]  /*0c60*/  FMUL.FTZ R145, R145, R134 ;  /* 0x0000008691917220 */ /* 0x000fe20000410000 */
[----:B------:R-:W-:Y:S01]  /*0c70*/  SHF.R.U64 R140, R10, 0x10, R11 ;  /* 0x000000100a8c7819 */ /* 0x000fe2000000120b */
[----:B------:R-:W-:Y:S01]  /*0c80*/  FMUL.FTZ R147, R88, R105 ;  /* 0x0000006958937220 */ /* 0x000fe20000410000 */
[----:B------:R-:W-:Y:S01]  /*0c90*/  SHF.L.U32 R121, R10, 0x10, RZ ;  /* 0x000000100a797819 */ /* 0x000fe200000006ff */
[----:B------:R-:W-:Y:S01]  /*0ca0*/  FADD.FTZ R4, R4, R133 ;  /* 0x0000008504047221 */ /* 0x000fe20000010000 */
[----:B------:R-:W-:Y:S01]  /*0cb0*/  SHF.L.U32 R110, R12, 0x10, RZ ;  /* 0x000000100c6e7819 */ /* 0x000fe200000006ff */
[----:B------:R-:W-:Y:S01]  /*0cc0*/  FFMA.FTZ R6, R154, R133, R5 ;  /* 0x000000859a067223 */ /* 0x000fe20000010005 */
[----:B------:R-:W-:Y:S01]  /*0cd0*/  SHF.L.U32 R123, R94, 0x10, RZ ;  /* 0x000000105e7b7819 */ /* 0x000fe200000006ff */
[C---:B------:R-:W-:Y:S01]  /*0ce0*/  FADD.FTZ R165, -R90.reuse, R125 ;  /* 0x0000007d5aa57221 */ /* 0x040fe20000010100 */
[----:B------:R-:W-:Y:S01]  /*0cf0*/  SHF.R.U32.HI R113, RZ, 0x10, R111 ;  /* 0x00000010ff717819 */ /* 0x000fe2000001166f */
[----:B------:R-:W-:Y:S01]  /*0d00*/  FMUL.FTZ R114, R7, R142 ;  /* 0x0000008e07727220 */ /* 0x000fe20000410000 */
[----:B------:R-:W-:Y:S01]  /*0d10*/  SHF.L.U32 R111, R111, 0x10, RZ ;  /* 0x000000106f6f7819 */ /* 0x000fe200000006ff */
[----:B------:R-:W-:Y:S01]  /*0d20*/  FADD.FTZ R137, -R90, R109 ;  /* 0x0000006d5a897221 */ /* 0x000fe20000010100 */
[----:B------:R-:W-:Y:S01]  /*0d30*/  SHF.L.U32 R140, R140, 0x10, RZ ;  /* 0x000000108c8c7819 */ /* 0x000fe200000006ff */
[----:B------:R-:W-:-:S02]  /*0d40*/  IMAD.U32 R125, R78, 0x10000, RZ ;  /* 0x000100004e7d7824 */ /* 0x000fc400078e00ff */
[----:B------:R-:W-:Y:S01]  /*0d50*/  FMUL.FTZ R110, R110, R121 ;  /* 0x000000796e6e7220 */ /* 0x000fe20000410000 */
[----:B------:R-:W-:Y:S01]  /*0d60*/  FMUL.FTZ R118, R88, R107 ;  /* 0x0000006b58767220 */ /* 0x000fe20000410000 */
[----:B------:R-:W-:Y:S01]  /*0d70*/  FADD.FTZ R5, R4, R145 ;  /* 0x0000009104057221 */ /* 0x000fe20000010000 */
[----:B------:R-:W-:Y:S01]  /*0d80*/  FFMA.FTZ R7, R147, R145, R6 ;  /* 0x0000009193077223 */ /* 0x000fe20000010006 */
[C---:B------:R-:W-:Y:S01]  /*0d90*/  FADD.FTZ R159, -R90.reuse, R123 ;  /* 0x0000007b5a9f7221 */ /* 0x040fe20000010100 */
[----:B------:R-:W-:Y:S01]  /*0da0*/  SHF.L.U32 R113, R113, 0x10, RZ ;  /* 0x0000001071717819 */ /* 0x000fe200000006ff */
[----:B------:R-:W-:Y:S01]  /*0db0*/  FADD.FTZ R111, -R90, R111 ;  /* 0x0000006f5a6f7221 */ /* 0x000fe20000010100 */
[----:B------:R-:W-:Y:S01]  /*0dc0*/  SHF.R.U32.HI R138, RZ, 0x10, R11 ;  /* 0x00000010ff8a7819 */ /* 0x000fe2000001160b */
[----:B------:R-:W-:Y:S01]  /*0dd0*/  FMUL.FTZ R125, R125, R140 ;  /* 0x0000008c7d7d7220 */ /* 0x000fe20000410000 */
[----:B------:R-:W-:Y:S01]  /*0de0*/  SHF.L.U32 R123, R11, 0x10, RZ ;  /* 0x000000100b7b7819 */ /* 0x000fe200000006ff */
[----:B------:R-:W-:Y:S01]  /*0df0*/  FMUL.FTZ R137, R88, R137 ;  /* 0x0000008958897220 */ /* 0x000fe20000410000 */
[----:B------:R-:W-:Y:S01]  /*0e00*/  FADD.FTZ R4, R5, R110 ;  /* 0x0000006e05047221 */ /* 0x000fe20000010000 */
[----:B------:R-:W-:Y:S01]  /*0e10*/  FFMA.FTZ R6, R118, R110, R7 ;  /* 0x0000006e76067223 */ /* 0x000fe20000010007 */
[----:B------:R-:W-:Y:S01]  /*0e20*/  SHF.L.U32 R138, R138, 0x10, RZ ;  /* 0x000000108a8a7819 */ /* 0x000fe200000006ff */
[----:B------:R-:W-:Y:S01]  /*0e30*/  FADD.FTZ R113, -R90, R113 ;  /* 0x000000715a717221 */ /* 0x000fe20000010100 */
[----:B------:R-:W-:Y:S01]  /*0e40*/  FMUL.FTZ R112, R112, R123 ;  /* 0x0000007b70707220 */ /* 0x000fe20000410000 */
[----:B------:R-:W-:Y:S01]  /*0e50*/  FMUL.FTZ R120, R88, R111 ;  /* 0x0000006f58787220 */ /* 0x000fe20000410000 */
[----:B------:R-:W-:Y:S01]  /*0e60*/  FADD.FTZ R5, R4, R125 ;  /* 0x0000007d04057221 */ /* 0x000fe20000010000 */
[----:B------:R-:W-:Y:S01]  /*0e70*/  FFMA.FTZ R7, R137, R125, R6 ;  /* 0x0000007d89077223 */ /* 0x000fe20000010006 */
[----:B------:R-:W-:Y:S01]  /*0e80*/  SHF.L.U32 R109, R18, 0x10, RZ ;  /* 0x00000010126d7819 */ /* 0x000fe200000006ff */
[C---:B------:R-:W-:Y:S01]  /*0e90*/  FMUL.FTZ R103, R88.reuse, R139 ;  /* 0x0000008b58677220 */ /* 0x040fe20000410000 */
        /* <DEDUP_REMOVED lines=8> */
[----:B------:R-:W-:-:S02]  /*0f20*/  SHF.R.U64 R146, R8, 0x10, R9 ;  /* 0x0000001008927819 */ /* 0x000fc40000001209 */
[----:B------:R-:W-:Y:S02]  /*0f30*/  SHF.R.U32.HI R148, RZ, 0x10, R9 ;  /* 0x00000010ff947819 */ /* 0x000fe40000011609 */
[----:B------:R-:W-:Y:S01]  /*0f40*/  SHF.L.U32 R128, R9, 0x10, RZ ;  /* 0x0000001009807819 */ /* 0x000fe200000006ff */
[C---:B------:R-:W-:Y:S01]  /*0f50*/  FMUL.FTZ R127, R88.reuse, R127 ;  /* 0x0000007f587f7220 */ /* 0x040fe20000410000 */
[----:B------:R-:W-:Y:S01]  /*0f60*/  SHF.L.U32 R9, R15, 0x10, RZ ;  /* 0x000000100f097819 */ /* 0x000fe200000006ff */
[----:B------:R-:W-:Y:S01]  /*0f70*/  FADD.FTZ R5, R5, R102 ;  /* 0x0000006605057221 */ /* 0x000fe20000010000 */
[----:B------:R-:W-:Y:S01]  /*0f80*/  FFMA.FTZ R6, R109, R102, R6 ;  /* 0x000000666d067223 */ /* 0x000fe20000010006 */
[----:B------:R-:W-:Y:S01]  /*0f90*/  SHF.L.U32 R11, R77, 0x10, RZ ;  /* 0x000000104d0b7819 */ /* 0x000fe200000006ff */
[----:B------:R-:W-:Y:S01]  /*0fa0*/  FMUL.FTZ R111, R88, R131 ;  /* 0x00000083586f7220 */ /* 0x000fe20000410000 */
[----:B------:R-:W-:Y:S01]  /*0fb0*/  SHF.L.U32 R144, R144, 0x10, RZ ;  /* 0x0000001090907819 */ /* 0x000fe200000006ff */
[----:B------:R-:W-:Y:S01]  /*0fc0*/  FMUL.FTZ R104, R9, R124 ;  /* 0x0000007c09687220 */ /* 0x000fe20000410000 */
        /* <DEDUP_REMOVED lines=10> */
[----:B------:R-:W-:Y:S01]  /*1070*/  FADD.FTZ R5, R5, R116 ;  /* 0x0000007405057221 */ /* 0x000fe20000010000 */
[----:B------:R-:W-:Y:S01]  /*1080*/  FFMA.FTZ R6, R131, R116, R6 ;  /* 0x0000007483067223 */ /* 0x000fe20000010006 */
[----:B------:R-:W-:Y:S01]  /*1090*/  SHF.L.U32 R99, R17, 0x10, RZ ;  /* 0x0000001011637819 */ /* 0x000fe200000006ff */
[----:B------:R-:W-:Y:S01]  /*10a0*/  FMUL.FTZ R106, R157, R146 ;  /* 0x000000929d6a7220 */ /* 0x000fe20000410000 */
[----:B------:R-:W-:Y:S01]  /*10b0*/  FMUL.FTZ R113, R88, R155 ;  /* 0x0000009b58717220 */ /* 0x000fe20000410000 */
[----:B------:R-:W-:Y:S01]  /*10c0*/  FADD.FTZ R5, R5, R98 ;  /* 0x0000006205057221 */ /* 0x000fe20000010000 */
[----:B------:R-:W-:Y:S01]  /*10d0*/  FFMA.FTZ R6, R103, R98, R6 ;  /* 0x0000006267067223 */ /* 0x000fe20000010006 */
[----:B------:R-:W-:Y:S01]  /*10e0*/  SHF.L.U32 R148, R148, 0x10, RZ ;  /* 0x0000001094947819 */ /* 0x000fe200000006ff */
[----:B------:R-:W-:Y:S01]  /*10f0*/  FMUL.FTZ R100, R99, R128 ;  /* 0x0000008063647220 */ /* 0x000fe20000410000 */
[----:B------:R-:W-:Y:S01]  /*1100*/  FADD.FTZ R5, R5, R106 ;  /* 0x0000006a05057221 */ /* 0x000fe20000010000 */
[----:B------:R-:W-:Y:S01]  /*1110*/  FFMA.FTZ R6, R113, R106, R6 ;  /* 0x0000006a71067223 */ /* 0x000fe20000010006 */
[----:B------:R-:W-:Y:S01]  /*1120*/  FMUL.FTZ R117, R88, R159 ;  /* 0x0000009f58757220 */ /* 0x000fe20000410000 */
[----:B------:R-:W-:Y:S01]  /*1130*/  FMUL.FTZ R108, R161, R148 ;  /* 0x00000094a16c7220 */ /* 0x000fe20000410000 */
[----:B------:R-:W-:Y:S01]  /*1140*/  FADD.FTZ R5, R5, R100 ;  /* 0x0000006405057221 */ /* 0x000fe20000010000 */
[----:B------:R-:W-:Y:S01]  /*1150*/  FFMA.FTZ R6, R101, R100, R6 ;  /* 0x0000006465067223 */ /* 0x000fe20000010006 */
[----:B------:R-:W-:Y:S01]  /*1160*/  SHF.L.U32 R150, R150, 0x10, RZ ;  /* 0x0000001096967819 */ /* 0x000fe200000006ff */
[C---:B------:R-:W-:Y:S01]  /*1170*/  FMUL.FTZ R97, R88.reuse, R163 ;  /* 0x000000a358617220 */ /* 0x040fe20000410000 */
[----:B------:R-:W-:Y:S01]  /*1180*/  FADD.FTZ R5, R5, R108 ;  /* 0x0000006c05057221 */ /* 0x000fe20000010000 */
[----:B------:R-:W-:Y:S01]  /*1190*/  FFMA.FTZ R6, R117, R108, R6 ;  /* 0x0000006c75067223 */ /* 0x000fe20000010006 */
[----:B------:R-:W-:Y:S01]  /*11a0*/  FMUL.FTZ R105, R88, R165 ;  /* 0x000000a558697220 */ /* 0x000fe20000410000 */
[----:B------:R-:W-:Y:S01]  /*11b0*/  FMUL.FTZ R94, R167, R150 ;  /* 0x00000096a75e7220 */ /* 0x000fe20000410000 */
[----:B------:R-:W-:Y:S01]  /*11c0*/  FADD.FTZ R5, R5, R90 ;  /* 0x0000005a05057221 */ /* 0x000fe20000010000 */
[----:B------:R-:W-:Y:S01]  /*11d0*/  FFMA.FTZ R6, R97, R90, R6 ;  /* 0x0000005a61067223 */ /* 0x000fe20000010006 */
[----:B------:R-:W-:Y:S01]  /*11e0*/  SHF.L.U32 R152, R152, 0x10, RZ ;  /* 0x0000001098987819 */ /* 0x000fe200000006ff */
[----:B------:R-:W-:Y:S01]  /*11f0*/  FMUL.FTZ R92, R171, R132 ;  /* 0x00000084ab5c7220 */ /* 0x000fe20000410000 */
[C---:B------:R-:W-:Y:S01]  /*1200*/  FMUL.FTZ R99, R88.reuse, R169 ;  /* 0x000000a958637220 */ /* 0x040fe20000410000 */
[----:B------:R-:W-:Y:S01]  /*1210*/  FADD.FTZ R5, R5, R94 ;  /* 0x0000005e05057221 */ /* 0x000fe20000010000 */
[----:B------:R-:W-:Y:S01]  /*1220*/  FFMA.FTZ R6, R105, R94, R6 ;  /* 0x0000005e69067223 */ /* 0x000fe20000010006 */
[----:B------:R-:W-:Y:S01]  /*1230*/  FMUL.FTZ R96, R175, R152 ;  /* 0x00000098af607220 */ /* 0x000fe20000410000 */
[----:B------:R-:W-:Y:S01]  /*1240*/  FMUL.FTZ R107, R88, R173 ;  /* 0x000000ad586b7220 */ /* 0x000fe20000410000 */
[----:B------:R-:W-:Y:S01]  /*1250*/  FADD.FTZ R5, R5, R92 ;  /* 0x0000005c05057221 */ /* 0x000fe20000010000 */
[----:B------:R-:W-:Y:S01]  /*1260*/  FFMA.FTZ R6, R99, R92, R6 ;  /* 0x0000005c63067223 */ /* 0x000fe20000010006 */
[----:B------:R-:W-:Y:S01]  /*1270*/  FMUL.FTZ R9, R0, R115 ;  /* 0x0000007300097220 */ /* 0x000fe20000410000 */
        /* <DEDUP_REMOVED lines=19> */
[----:B------:R-:W-:Y:S01]  /*13b0*/  FADD.FTZ R5, R5, R96 ;  /* 0x0000006005057221 */ /* 0x000fe20000010000 */
[----:B------:R-:W-:Y:S01]  /*13c0*/  FFMA.FTZ R6, R107, R96, R6 ;  /* 0x000000606b067223 */ /* 0x000fe20000010006 */
[----:B------:R-:W-:Y:S06]  /*13d0*/  BRA `(.L_x_197) ;  /* 0x0000000c00b47947 */ /* 0x000fec0003800000 */
.L_x_196:
[----:B------:R-:W0:Y:S01]  /*13e0*/  LDC.64 R4, c[0x0][0x3a8] ;  /* 0x0000ea00ff047b82 */ /* 0x000e220000000a00 */
[C---:B------:R-:W-:Y:S02]  /*13f0*/  IADD3 R91, PT, PT, R95.reuse, 0x100, RZ ;  /* 0x000001005f5b7810 */ /* 0x040fe40007ffe0ff */
[----:B------:R-:W-:-:S05]  /*1400*/  IADD3 R93, PT, PT, R95, 0x80, RZ ;  /* 0x000000805f5d7810 */ /* 0x000fca0007ffe0ff */
[----:B------:R-:W1:Y:S01]  /*1410*/  LDC.64 R6, c[0x0][0x428] ;  /* 0x00010a00ff067b82 */ /* 0x000e620000000a00 */
[C---:B------:R-:W-:Y:S01]  /*1420*/  IADD3 R89, PT, PT, R95.reuse, 0x180, RZ ;  /* 0x000001805f597810 */ /* 0x040fe20007ffe0ff */
[----:B------:R-:W-:-:S06]  /*1430*/  VIADD R87, R95, 0x200 ;  /* 0x000002005f577836 */ /* 0x000fcc0000000000 */
[----:B------:R-:W2:Y:S01]  /*1440*/  LDC.64 R28, c[0x0][0x438] ;  /* 0x00010e00ff1c7b82 */ /* 0x000ea20000000a00 */
[----:B0-----:R-:W-:-:S04]  /*1450*/  IMAD.WIDE.U32 R8, R95, 0x8, R4 ;  /* 0x000000085f087825 */ /* 0x001fc800078e0004 */
[--C-:B------:R-:W-:Y:S01]  /*1460*/  IMAD.WIDE.U32 R22, R89, 0x8, R4.reuse ;  /* 0x0000000859167825 */ /* 0x100fe200078e0004 */
[----:B------:R-:W3:Y:S03]  /*1470*/  LDG.E.64 R96, desc[UR12][R8.64] ;  /* 0x0000000c08607981 */ /* 0x000ee6000c1e1b00 */
[--C-:B------:R-:W-:Y:S01]  /*1480*/  IMAD.WIDE.U32 R20, R91, 0x8, R4.reuse ;  /* 0x000000085b147825 */ /* 0x100fe200078e0004 */
[----:B------:R-:W4:Y:S03]  /*1490*/  LDG.E.64 R120, desc[UR12][R22.64] ;  /* 0x0000000c16787981 */ /* 0x000f26000c1e1b00 */
[--C-:B------:R-:W-:Y:S01]  /*14a0*/  IMAD.WIDE.U32 R10, R93, 0x8, R4.reuse ;  /* 0x000000085d0a7825 */ /* 0x100fe200078e0004 */
[----:B------:R2:W4:Y:S03]  /*14b0*/  LDG.E.64 R110, desc[UR12][R20.64] ;  /* 0x0000000c146e7981 */ /* 0x000526000c1e1b00 */
[----:B------:R-:W-:-:S02]  /*14c0*/  IMAD.WIDE.U32 R24, R87, 0x8, R4 ;  /* 0x0000000857187825 */ /* 0x000fc400078e0004 */
[----:B------:R-:W4:Y:S02]  /*14d0*/  LDG.E.64 R10, desc[UR12][R10.64] ;  /* 0x0000000c0a0a7981 */ /* 0x000f24000c1e1b00 */
[--C-:B-1----:R-:W-:Y:S02]  /*14e0*/  IMAD.WIDE.U32 R118, R95, 0x8, R6.reuse ;  /* 0x000000085f767825 */ /* 0x102fe400078e0006 */
[----:B------:R0:W4:Y:S02]  /*14f0*/  LDG.E.64 R128, desc[UR12][R24.64] ;  /* 0x0000000c18807981 */ /* 0x000124000c1e1b00 */
[--C-:B------:R-:W-:Y:S02]  /*1500*/  IMAD.WIDE.U32 R122, R93, 0x8, R6.reuse ;  /* 0x000000085d7a7825 */ /* 0x100fe400078e0006 */
[----:B------:R-:W4:Y:S02]  /*1510*/  LDG.E.64 R118, desc[UR12][R118.64] ;  /* 0x0000000c76767981 */ /* 0x000f24000c1e1b00 */
[----:B------:R-:W-:-:S02]  /*1520*/  IMAD.WIDE.U32 R4, R91, 0x8, R6 ;  /* 0x000000085b047825 */ /* 0x000fc400078e0006 */
[----:B------:R-:W4:Y:S04]  /*1530*/  LDG.E.64 R122, desc[UR12][R122.64] ;  /* 0x0000000c7a7a7981 */ /* 0x000f28000c1e1b00 */
[----:B------:R-:W4:Y:S01]  /*1540*/  LDG.E.64 R4, desc[UR12][R4.64] ;  /* 0x0000000c04047981 */ /* 0x000f22000c1e1b00 */
[----:B------:R-:W-:-:S06]  /*1550*/  IMAD.WIDE.U32 R126, R89, 0x8, R6 ;  /* 0x00000008597e7825 */ /* 0x000fcc00078e0006 */
[----:B------:R-:W4:Y:S01]  /*1560*/  LDG.E.64 R126, desc[UR12][R126.64] ;  /* 0x0000000c7e7e7981 */ /* 0x000f22000c1e1b00 */
[----:B------:R-:W-:-:S06]  /*1570*/  IMAD.WIDE.U32 R130, R87, 0x8, R6 ;  /* 0x0000000857827825 */ /* 0x000fcc00078e0006 */
[----:B------:R-:W4:Y:S01]  /*1580*/  LDG.E.64 R130, desc[UR12][R130.64] ;  /* 0x0000000c82827981 */ /* 0x000f22000c1e1b00 */
[----:B--2---:R-:W-:-:S04]  /*1590*/  IMAD.WIDE.U32 R20, R95, 0x8, R28 ;  /* 0x000000085f147825 */ /* 0x004fc800078e001c */
[--C-:B------:R-:W-:Y:S02]  /*15a0*/  IMAD.WIDE.U32 R22, R93, 0x8, R28.reuse ;  /* 0x000000085d167825 */ /* 0x100fe400078e001c */
[----:B------:R-:W5:Y:S02]  /*15b0*/  LDG.E.64 R20, desc[UR12][R20.64] ;  /* 0x0000000c14147981 */ /* 0x000f64000c1e1b00 */
[--C-:B0-----:R-:W-:Y:S02]  /*15c0*/  IMAD.WIDE.U32 R24, R91, 0x8, R28.reuse ;  /* 0x000000085b187825 */ /* 0x101fe400078e001c */
[----:B------:R-:W5:Y:S02]  /*15d0*/  LDG.E.64 R22, desc[UR12][R22.64] ;  /* 0x0000000c16167981 */ /* 0x000f64000c1e1b00 */
[--C-:B------:R-:W-:Y:S02]  /*15e0*/  IMAD.WIDE.U32 R26, R89, 0x8, R28.reuse ;  /* 0x00000008591a7825 */ /* 0x100fe400078e001c */
[----:B------:R-:W5:Y:S02]  /*15f0*/  LDG.E.64 R24, desc[UR12][R24.64] ;  /* 0x0000000c18187981 */ /* 0x000f64000c1e1b00 */
[----:B------:R-:W-:-:S02]  /*1600*/  IMAD.WIDE.U32 R28, R87, 0x8, R28 ;  /* 0x00000008571c7825 */ /* 0x000fc400078e001c */
[----:B------:R-:W5:Y:S04]  /*1610*/  LDG.E.64 R26, desc[UR12][R26.64] ;  /* 0x0000000c1a1a7981 */ /* 0x000f68000c1e1b00 */
[----:B------:R-:W5:Y:S01]  /*1620*/  LDG.E.64 R28, desc[UR12][R28.64] ;  /* 0x0000000c1c1c7981 */ /* 0x000f62000c1e1b00 */
        /* <DEDUP_REMOVED lines=11> */
[C---:B---3--:R-:W-:Y:S02]  /*16e0*/  SHF.R.U64 R6, R96.reuse, 0x10, R97 ;  /* 0x0000001060067819 */ /* 0x048fe40000001261 */
[----:B------:R-:W-:Y:S02]  /*16f0*/  SHF.L.U32 R9, R96, 0x10, RZ ;  /* 0x0000001060097819 */ /* 0x000fe400000006ff */
[--C-:B----4-:R-:W-:Y:S02]  /*1700*/  SHF.R.U64 R96, R120, 0x10, R121.reuse ;  /* 0x0000001078607819 */ /* 0x110fe40000001279 */
[----:B------:R-:W-:Y:S02]  /*1710*/  SHF.R.U32.HI R98, RZ, 0x10, R121 ;  /* 0x00000010ff627819 */ /* 0x000fe40000011679 */
[----:B------:R-:W-:-:S02]  /*1720*/  SHF.R.U32.HI R94, RZ, 0x10, R111 ;  /* 0x00000010ff5e7819 */ /* 0x000fc4000001166f */
[----:B------:R-:W-:Y:S02]  /*1730*/  SHF.L.U32 R121, R121, 0x10, RZ ;  /* 0x0000001079797819 */ /* 0x000fe400000006ff */
[----:B------:R-:W-:Y:S02]  /*1740*/  SHF.L.U32 R115, R94, 0x10, RZ ;  /* 0x000000105e737819 */ /* 0x000fe400000006ff */
[----:B------:R-:W-:Y:S02]  /*1750*/  SHF.R.U64 R8, R10, 0x10, R11 ;  /* 0x000000100a087819 */ /* 0x000fe4000000120b */
[--C-:B------:R-:W-:Y:S02]  /*1760*/  SHF.R.U64 R100, R128, 0x10, R129.reuse ;  /* 0x0000001080647819 */ /* 0x100fe40000001281 */
[----:B------:R-:W-:Y:S02]  /*1770*/  SHF.R.U32.HI R102, RZ, 0x10, R129 ;  /* 0x00000010ff667819 */ /* 0x000fe40000011681 */
[----:B------:R-:W-:Y:S01]  /*1780*/  SHF.L.U32 R129, R129, 0x10, RZ ;  /* 0x0000001081817819 */ /* 0x000fe200000006ff */
[----:B------:R-:W-:Y:S01]  /*1790*/  FADD.FTZ R143, -R90, R121 ;  /* 0x000000795a8f7221 */ /* 0x000fe20000010100 */
[----:B------:R-:W-:-:S02]  /*17a0*/  SHF.L.U32 R121, R98, 0x10, RZ ;  /* 0x0000001062797819 */ /* 0x000fc400000006ff */
[----:B------:R-:W-:Y:S01]  /*17b0*/  SHF.L.U32 R101, R8, 0x10, RZ ;  /* 0x0000001008657819 */ /* 0x000fe200000006ff */
[----:B------:R-:W-:Y:S01]  /*17c0*/  FADD.FTZ R169, -R90, R129 ;  /* 0x000000815aa97221 */ /* 0x000fe20000010100 */
[----:B------:R-:W-:Y:S01]  /*17d0*/  SHF.L.U32 R99, R10, 0x10, RZ ;  /* 0x000000100a637819 */ /* 0x000fe200000006ff */
[----:B------:R-:W-:Y:S01]  /*17e0*/  FADD.FTZ R153, -R90, R115 ;  /* 0x000000735a997221 */ /* 0x000fe20000010100 */
[----:B------:R-:W-:Y:S01]  /*17f0*/  SHF.L.U32 R129, R102, 0x10, RZ ;  /* 0x0000001066817819 */ /* 0x000fe200000006ff */
[----:B------:R-:W-:Y:S01]  /*1800*/  FADD.FTZ R157, -R90, R121 ;  /* 0x000000795a9d7221 */ /* 0x000fe20000010100 */
[----:B------:R-:W-:Y:S02]  /*1810*/  SHF.R.U32.HI R10, RZ, 0x10, R11 ;  /* 0x00000010ff0a7819 */ /* 0x000fe4000001160b */
[----:B------:R-:W-:Y:S02]  /*1820*/  SHF.L.U32 R103, R11, 0x10, RZ ;  /* 0x000000100b677819 */ /* 0x000fe400000006ff */
[----:B------:R-:W-:Y:S01]  /*1830*/  SHF.L.U32 R115, R118, 0x10, RZ ;  /* 0x0000001076737819 */ /* 0x000fe200000006ff */
[----:B------:R-:W-:Y:S01]  /*1840*/  FADD.FTZ R9, -R90, R9 ;  /* 0x000000095a097221 */ /* 0x000fe20000010100 */
[----:B------:R-:W-:Y:S01]  /*1850*/  SHF.L.U32 R11, R6, 0x10, RZ ;  /* 0x00000010060b7819 */ /* 0x000fe200000006ff */
[----:B------:R-:W-:Y:S01]  /*1860*/  FADD.FTZ R137, -R90, R101 ;  /* 0x000000655a897221 */ /* 0x000fe20000010100 */
[----:B------:R-:W-:-:S02]  /*1870*/  SHF.R.U64 R136, R118, 0x10, R119 ;  /* 0x0000001076887819 */ /* 0x000fc40000001277 */
[C---:B------:R-:W-:Y:S02]  /*1880*/  SHF.R.U64 R140, R122.reuse, 0x10, R123 ;  /* 0x000000107a8c7819 */ /* 0x040fe4000000127b */
[----:B------:R-:W-:Y:S01]  /*1890*/  SHF.L.U32 R121, R122, 0x10, RZ ;  /* 0x000000107a797819 */ /* 0x000fe200000006ff */
[----:B------:R-:W-:Y:S01]  /*18a0*/  FADD.FTZ R173, -R90, R129 ;  /* 0x000000815aad7221 */ /* 0x000fe20000010100 */
[----:B------:R-:W-:Y:S02]  /*18b0*/  SHF.R.U32.HI R134, RZ, 0x10, R119 ;  /* 0x00000010ff867819 */ /* 0x000fe40000011677 */
[C---:B------:R-:W-:Y:S02]  /*18c0*/  SHF.R.U64 R142, R4.reuse, 0x10, R5 ;  /* 0x00000010048e7819 */ /* 0x040fe40000001205 */
[----:B------:R-:W-:Y:S02]  /*18d0*/  SHF.L.U32 R122, R4, 0x10, RZ ;  /* 0x00000010047a7819 */ /* 0x000fe400000006ff */
[----:B------:R-:W-:-:S02]  /*18e0*/  SHF.L.U32 R124, R5, 0x10, RZ ;  /* 0x00000010057c7819 */ /* 0x000fc400000006ff */
[----:B------:R-:W-:Y:S01]  /*18f0*/  SHF.L.U32 R101, R15, 0x10, RZ ;  /* 0x000000100f657819 */ /* 0x000fe200000006ff */
[----:B------:R-:W-:Y:S01]  /*1900*/  FMUL.FTZ R129, R0, R115 ;  /* 0x0000007300817220 */ /* 0x000fe20000410000 */
[----:B------:R-:W-:Y:S02]  /*1910*/  SHF.R.U32.HI R7, RZ, 0x10, R97 ;  /* 0x00000010ff077819 */ /* 0x000fe40000011661 */
[----:B------:R-:W-:Y:S02]  /*1920*/  SHF.L.U32 R119, R119, 0x10, RZ ;  /* 0x0000001077777819 */ /* 0x000fe400000006ff */
[----:B------:R-:W-:Y:S01]  /*1930*/  SHF.L.U32 R4, R3, 0x10, RZ ;  /* 0x0000001003047819 */ /* 0x000fe200000006ff */
[----:B------:R-:W-:Y:S01]  /*1940*/  FADD.FTZ R11, -R90, R11 ;  /* 0x0000000b5a0b7221 */ /* 0x000fe20000010100 */
[----:B------:R-:W-:Y:S01]  /*1950*/  SHF.L.U32 R97, R97, 0x10, RZ ;  /* 0x0000001061617819 */ /* 0x000fe200000006ff */
[----:B-----5:R-:W-:Y:S01]  /*1960*/  FMUL.FTZ R0, R88, R9 ;  /* 0x0000000958007220 */ /* 0x020fe20000410000 */
[----:B------:R-:W-:Y:S01]  /*1970*/  SHF.L.U32 R136, R136, 0x10, RZ ;  /* 0x0000001088887819 */ /* 0x000fe200000006ff */
[----:B------:R-:W-:Y:S01]  /*1980*/  FMUL.FTZ R104, R101, R124 ;  /* 0x0000007c65687220 */ /* 0x000fe20000410000 */
[----:B------:R-:W-:Y:S01]  /*1990*/  SHF.R.U32.HI R144, RZ, 0x10, R5 ;  /* 0x00000010ff907819 */ /* 0x000fe20000011605 */
[----:B------:R-:W-:Y:S01]  /*19a0*/  FMUL.FTZ R133, R4, R119 ;  /* 0x0000007704857220 */ /* 0x000fe20000410000 */
[----:B------:R-:W-:Y:S01]  /*19b0*/  SHF.L.U32 R5, R14, 0x10, RZ ;  /* 0x000000100e057819 */ /* 0x000fe200000006ff */
[----:B------:R-:W-:Y:S01]  /*19c0*/  FMUL.FTZ R101, R88, R143 ;  /* 0x0000008f58657220 */ /* 0x000fe20000410000 */
[----:B------:R-:W-:Y:S01]  /*19d0*/  SHF.L.U32 R125, R128, 0x10, RZ ;  /* 0x00000010807d7819 */ /* 0x000fe200000006ff */
[----:B------:R-:W-:Y:S01]  /*19e0*/  FADD.FTZ R97, -R90, R97 ;  /* 0x000000615a617221 */ /* 0x000fe20000010100 */
[----:B------:R-:W-:Y:S01]  /*19f0*/  SHF.L.U32 R7, R7, 0x10, RZ ;  /* 0x0000001007077819 */ /* 0x000fe200000006ff */
[----:B------:R-:W-:Y:S01]  /*1a00*/  FMUL.FTZ R141, R141, R136 ;  /* 0x000000888d8d7220 */ /* 0x000fe20000410000 */
[----:B------:R-:W-:Y:S01]  /*1a10*/  FADD.FTZ R4, RZ, R129 ;  /* 0x00000081ff047221 */ /* 0x000fe20000010000 */
[----:B------:R-:W-:Y:S01]  /*1a20*/  FMUL.FTZ R143, R88, R11 ;  /* 0x0000000b588f7220 */ /* 0x000fe20000410000 */
[----:B------:R-:W-:Y:S01]  /*1a30*/  FFMA.FTZ R6, R0, R129, RZ ;  /* 0x0000008100067223 */ /* 0x000fe200000100ff */
[----:B------:R-:W-:Y:S01]  /*1a40*/  IMAD.U32 R128, R127, 0x10000, RZ ;  /* 0x000100007f807824 */ /* 0x000fe200078e00ff */
[----:B------:R-:W-:Y:S01]  /*1a50*/  SHF.L.U32 R134, R134, 0x10, RZ ;  /* 0x0000001086867819 */ /* 0x000fe200000006ff */
[----:B------:R-:W-:Y:S01]  /*1a60*/  FMUL.FTZ R102, R5, R122 ;  /* 0x0000007a05667220 */ /* 0x000fe20000410000 */
[C---:B------:R-:W-:Y:S01]  /*1a70*/  FADD.FTZ R161, -R90.reuse, R125 ;  /* 0x0000007d5aa17221 */ /* 0x040fe20000010100 */
[----:B------:R-:W-:Y:S01]  /*1a80*/  FADD.FTZ R7, -R90, R7 ;  /* 0x000000075a077221 */ /* 0x000fe20000010100 */
[----:B------:R-:W-:Y:S01]  /*1a90*/  FMUL.FTZ R154, R88, R97 ;  /* 0x00000061589a7220 */ /* 0x000fe20000410000 */
[----:B------:R-:W-:Y:S01]  /*1aa0*/  FADD.FTZ R4, R4, R141 ;  /* 0x0000008d04047221 */ /* 0x000fe20000010000 */
[----:B------:R-:W-:Y:S01]  /*1ab0*/  FFMA.FTZ R5, R143, R141, R6 ;  /* 0x0000008d8f057223 */ /* 0x000fe20000010006 */
[----:B------:R-:W-:Y:S01]  /*1ac0*/  SHF.L.U32 R125, R100, 0x10, RZ ;  /* 0x00000010647d7819 */ /* 0x000fe200000006ff */
[----:B------:R-:W-:Y:S01]  /*1ad0*/  FMUL.FTZ R100, R147, R128 ;  /* 0x0000008093647220 */ /* 0x000fe20000410000 */
[----:B------:R-:W-:-:S02]  /*1ae0*/  SHF.R.U64 R92, R110, 0x10, R111 ;  /* 0x000000106e5c7819 */ /* 0x000fc4000000126f */
[----:B------:R-:W-:Y:S01]  /*1af0*/  SHF.L.U32 R107, R110, 0x10, RZ ;  /* 0x000000106e6b7819 */ /* 0x000fe200000006ff */
[----:B------:R-:W-:Y:S01]  /*1b00*/  FADD.FTZ R99, -R90, R99 ;  /* 0x000000635a637221 */ /* 0x000fe20000010100 */
[----:B------:R-:W-:Y:S01]  /*1b10*/  SHF.L.U32 R110, R12, 0x10, RZ ;  /* 0x000000100c6e7819 */ /* 0x000fe200000006ff */
[----:B------:R-:W-:Y:S01]  /*1b20*/  FMUL.FTZ R145, R145, R134 ;  /* 0x0000008691917220 */ /* 0x000fe20000410000 */
[----:B------:R-:W-:Y:S01]  /*1b30*/  FMUL.FTZ R147, R88, R7 ;  /* 0x0000000758937220 */ /* 0x000fe20000410000 */
[----:B------:R-:W-:Y:S01]  /*1b40*/  FADD.FTZ R4, R4, R133 ;  /* 0x0000008504047221 */ /* 0x000fe20000010000 */
[----:B------:R-:W-:Y:S01]  /*1b50*/  FFMA.FTZ R6, R154, R133, R5 ;  /* 0x000000859a067223 */ /* 0x000fe20000010005 */
[----:B------:R-:W-:Y:S01]  /*1b60*/  FADD.FTZ R165, -R90, R125 ;  /* 0x0000007d5aa57221 */ /* 0x000fe20000010100 */
[----:B------:R-:W-:Y:S01]  /*1b70*/  SHF.L.U32 R125, R78, 0x10, RZ ;  /* 0x000000104e7d7819 */ /* 0x000fe200000006ff */
[----:B------:R-:W-:Y:S01]  /*1b80*/  FMUL.FTZ R110, R110, R121 ;  /* 0x000000796e6e7220 */ /* 0x000fe20000410000 */
[----:B------:R-:W-:Y:S01]  /*1b90*/  SHF.L.U32 R140, R140, 0x10, RZ ;  /* 0x000000108c8c7819 */ /* 0x000fe200000006ff */
[----:B------:R-:W-:Y:S01]  /*1ba0*/  FMUL.FTZ R118, R88, R99 ;  /* 0x0000006358767220 */ /* 0x000fe20000410000 */
[----:B------:R-:W-:Y:S01]  /*1bb0*/  FADD.FTZ R5, R4, R145 ;  /* 0x0000009104057221 */ /* 0x000fe20000010000 */
[----:B------:R-:W-:Y:S01]  /*1bc0*/  FFMA.FTZ R7, R147, R145, R6 ;  /* 0x0000009193077223 */ /* 0x000fe20000010006 */
[----:B------:R-:W-:-:S02]  /*1bd0*/  SHF.L.U32 R113, R120, 0x10, RZ ;  /* 0x0000001078717819 */ /* 0x000fc400000006ff */
[----:B------:R-:W-:Y:S01]  /*1be0*/  SHF.R.U32.HI R138, RZ, 0x10, R123 ;  /* 0x00000010ff8a7819 */ /* 0x000fe2000001167b */
[----:B------:R-:W-:Y:S01]  /*1bf0*/  FADD.FTZ R103, -R90, R103 ;  /* 0x000000675a677221 */ /* 0x000fe20000010100 */
[----:B------:R-:W-:Y:S01]  /*1c00*/  SHF.L.U32 R123, R123, 0x10, RZ ;  /* 0x000000107b7b7819 */ /* 0x000fe200000006ff */
[----:B------:R-:W-:Y:S01]  /*1c10*/  IMAD.U32 R105, R10, 0x10000, RZ ;  /* 0x000100000a697824 */ /* 0x000fe200078e00ff */
[----:B------:R-:W-:Y:S01]  /*1c20*/  SHF.L.U32 R109, R92, 0x10, RZ ;  /* 0x000000105c6d7819 */ /* 0x000fe200000006ff */
[----:B------:R-:W-:Y:S01]  /*1c30*/  FMUL.FTZ R125, R125, R140 ;  /* 0x0000008c7d7d7220 */ /* 0x000fe20000410000 */
[----:B------:R-:W-:Y:S01]  /*1c40*/  FMUL.FTZ R137, R88, R137 ;  /* 0x0000008958897220 */ /* 0x000fe20000410000 */
[----:B------:R-:W-:Y:S01]  /*1c50*/  FADD.FTZ R4, R5, R110 ;  /* 0x0000006e05047221 */ /* 0x000fe20000010000 */
[----:B------:R-:W-:Y:S01]  /*1c60*/  FFMA.FTZ R6, R118, R110, R7 ;  /* 0x0000006e76067223 */ /* 0x000fe20000010007 */
[----:B------:R-:W-:Y:S01]  /*1c70*/  FADD.FTZ R139, -R90, R113 ;  /* 0x000000715a8b7221 */ /* 0x000fe20000010100 */
[----:B------:R-:W-:Y:S01]  /*1c80*/  SHF.L.U32 R138, R138, 0x10, RZ ;  /* 0x000000108a8a7819 */ /* 0x000fe200000006ff */
[----:B------:R-:W-:Y:S01]  /*1c90*/  FADD.FTZ R105, -R90, R105 ;  /* 0x000000695a697221 */ /* 0x000fe20000010100 */
[----:B------:R-:W-:Y:S01]  /*1ca0*/  FMUL.FTZ R112, R112, R123 ;  /* 0x0000007b70707220 */ /* 0x000fe20000410000 */
[----:B------:R-:W-:Y:S01]  /*1cb0*/  FMUL.FTZ R120, R88, R103 ;  /* 0x0000006758787220 */ /* 0x000fe20000410000 */
[----:B------:R-:W-:Y:S01]  /*1cc0*/  FADD.FTZ R5, R4, R125 ;  /* 0x0000007d04057221 */ /* 0x000fe20000010000 */
[----:B------:R-:W-:Y:S01]  /*1cd0*/  FFMA.FTZ R7, R137, R125, R6 ;  /* 0x0000007d89077223 */ /* 0x000fe20000010006 */
[----:B------:R-:W-:Y:S01]  /*1ce0*/  SHF.L.U32 R117, R96, 0x10, RZ ;  /* 0x0000001060757819 */ /* 0x000fe200000006ff */
[----:B------:R-:W-:Y:S01]  /*1cf0*/  FADD.FTZ R113, -R90, R109 ;  /* 0x0000006d5a717221 */ /* 0x000fe20000010100 */
[----:B------:R-:W-:Y:S01]  /*1d00*/  SHF.R.U64 R146, R126, 0x10, R127 ;  /* 0x000000107e927819 */ /* 0x000fe2000000127f */
[----:B------:R-:W-:Y:S01]  /*1d10*/  FMUL.FTZ R103, R88, R139 ;  /* 0x0000008b58677220 */ /* 0x000fe20000410000 */
[----:B------:R-:W-:-:S02]  /*1d20*/  SHF.L.U32 R126, R126, 0x10, RZ ;  /* 0x000000107e7e7819 */ /* 0x000fc400000006ff */
[----:B------:R-:W-:Y:S01]  /*1d30*/  SHF.L.U32 R109, R16, 0x10, RZ ;  /* 0x00000010106d7819 */ /* 0x000fe200000006ff */
[----:B------:R-:W-:Y:S01]  /*1d40*/  FADD.FTZ R107, -R90, R107 ;  /* 0x0000006b5a6b7221 */ /* 0x000fe20000010100 */
[----:B------:R-:W-:Y:S01]  /*1d50*/  FMUL.FTZ R135, R135, R138 ;  /* 0x0000008a87877220 */ /* 0x000fe20000410000 */
[----:B------:R-:W-:Y:S01]  /*1d60*/  FMUL.FTZ R139, R88, R105 ;  /* 0x00000069588b7220 */ /* 0x000fe20000410000 */
[----:B------:R-:W-:Y:S01]  /*1d70*/  FADD.FTZ R4, R5, R112 ;  /* 0x0000007005047221 */ /* 0x000fe20000010000 */
[----:B------:R-:W-:Y:S01]  /*1d80*/  FFMA.FTZ R6, R120, R112, R7 ;  /* 0x0000007078067223 */ /* 0x000fe20000010007 */
[----:B------:R-:W-:Y:S01]  /*1d90*/  FADD.FTZ R155, -R90, R117 ;  /* 0x000000755a9b7221 */ /* 0x000fe20000010100 */
[----:B------:R-:W-:Y:S01]  /*1da0*/  SHF.R.U32.HI R148, RZ, 0x10, R127 ;  /* 0x00000010ff947819 */ /* 0x000fe2000001167f */
[----:B------:R-:W-:Y:S01]  /*1db0*/  IMAD.U32 R127, R77, 0x10000, RZ ;  /* 0x000100004d7f7824 */ /* 0x000fe200078e00ff */
[----:B------:R-:W-:Y:S01]  /*1dc0*/  SHF.L.U32 R111, R111, 0x10, RZ ;  /* 0x000000106f6f7819 */ /* 0x000fe200000006ff */
[----:B------:R-:W-:Y:S01]  /*1dd0*/  IMAD.U32 R144, R144, 0x10000, RZ ;  /* 0x0001000090907824 */ /* 0x000fe200078e00ff */
[----:B------:R-:W-:Y:S01]  /*1de0*/  SHF.L.U32 R117, R76, 0x10, RZ ;  /* 0x000000104c757819 */ /* 0x000fe200000006ff */
[----:B------:R-:W-:Y:S01]  /*1df0*/  FMUL.FTZ R98, R109, R126 ;  /* 0x0000007e6d627220 */ /* 0x000fe20000410000 */
[----:B------:R-:W-:Y:S01]  /*1e00*/  SHF.L.U32 R142, R142, 0x10, RZ ;  /* 0x000000108e8e7819 */ /* 0x000fe200000006ff */
[----:B------:R-:W-:Y:S01]  /*1e10*/  FMUL.FTZ R109, R88, R107 ;  /* 0x0000006b586d7220 */ /* 0x000fe20000410000 */
[----:B------:R-:W-:Y:S01]  /*1e20*/  FADD.FTZ R5, R4, R135 ;  /* 0x0000008704057221 */ /* 0x000fe20000010000 */
[----:B------:R-:W-:Y:S01]  /*1e30*/  FFMA.FTZ R6, R139, R135, R6 ;  /* 0x000000878b067223 */ /* 0x000fe20000010006 */
[----:B------:R-:W-:Y:S01]  /*1e40*/  FMUL.FTZ R116, R127, R144 ;  /* 0x000000907f747220 */ /* 0x000fe20000410000 */
[----:B------:R-:W-:Y:S01]  /*1e50*/  FADD.FTZ R111, -R90, R111 ;  /* 0x0000006f5a6f7221 */ /* 0x000fe20000010100 */
[----:B------:R-:W-:Y:S01]  /*1e60*/  FMUL.FTZ R114, R117, R142 ;  /* 0x0000008e75727220 */ /* 0x000fe20000410000 */
[----:B------:R-:W-:Y:S01]  /*1e70*/  FMUL.FTZ R127, R88, R113 ;  /* 0x00000071587f7220 */ /* 0x000fe20000410000 */
[----:B------:R-:W-:Y:S01]  /*1e80*/  FADD.FTZ R5, R5, R102 ;  /* 0x0000006605057221 */ /* 0x000fe20000010000 */
[----:B------:R-:W-:Y:S01]  /*1e90*/  FFMA.FTZ R6, R109, R102, R6 ;  /* 0x000000666d067223 */ /* 0x000fe20000010006 */
[----:B------:R-:W-:-:S02]  /*1ea0*/  SHF.R.U64 R150, R130, 0x10, R131 ;  /* 0x0000001082967819 */ /* 0x000fc40000001283 */
[----:B------:R-:W-:Y:S02]  /*1eb0*/  SHF.R.U32.HI R152, RZ, 0x10, R131 ;  /* 0x00000010ff987819 */ /* 0x000fe40000011683 */
[----:B------:R-:W-:Y:S02]  /*1ec0*/  SHF.L.U32 R132, R131, 0x10, RZ ;  /* 0x0000001083847819 */ /* 0x000fe400000006ff */
[----:B------:R-:W-:Y:S02]  /*1ed0*/  SHF.L.U32 R131, R74, 0x10, RZ ;  /* 0x000000104a837819 */ /* 0x000fe400000006ff */
[----:B------:R-:W-:Y:S01]  /*1ee0*/  SHF.L.U32 R146, R146, 0x10, RZ ;  /* 0x0000001092927819 */ /* 0x000fe200000006ff */
[C---:B------:R-:W-:Y:S01]  /*1ef0*/  FMUL.FTZ R111, R88.reuse, R111 ;  /* 0x0000006f586f7220 */ /* 0x040fe20000410000 */
[----:B------:R-:W-:Y:S01]  /*1f00*/  FADD.FTZ R5, R5, R114 ;  /* 0x0000007205057221 */ /* 0x000fe20000010000 */
[----:B------:R-:W-:Y:S02]  /*1f10*/  FFMA.FTZ R6, R127, R114, R6 ;  /* 0x000000727f067223 */ /* 0x000fe40000010006 */
[----:B------:R-:W-:Y:S01]  /*1f20*/  FMUL.FTZ R106, R131, R146 ;  /* 0x00000092836a7220 */ /* 0x000fe20000410000 */
[----:B------:R-:W-:Y:S01]  /*1f30*/  FMUL.FTZ R131, R88, R153 ;  /* 0x0000009958837220 */ /* 0x000fe20000410000 */
[----:B------:R-:W-:Y:S01]  /*1f40*/  FADD.FTZ R5, R5, R104 ;  /* 0x0000006805057221 */ /* 0x000fe20000010000 */
[----:B------:R-:W-:-:S03]  /*1f50*/  FFMA.FTZ R6, R111, R104, R6 ;  /* 0x000000686f067223 */ /* 0x000fc60000010006 */
[----:B------:R-:W-:Y:S01]  /*1f60*/  FADD.FTZ R5, R5, R116 ;  /* 0x0000007405057221 */ /* 0x000fe20000010000 */
[----:B------:R-:W-:Y:S01]  /*1f70*/  FFMA.FTZ R6, R131, R116, R6 ;  /* 0x0000007483067223 */ /* 0x000fe20000010006 */
[----:B------:R-:W-:Y:S02]  /*1f80*/  FMUL.FTZ R113, R88, R155 ;  /* 0x0000009b58717220 */ /* 0x000fe40000410000 */
[----:B------:R-:W-:Y:S01]  /*1f90*/  FADD.FTZ R5, R5, R98 ;  /* 0x0000006205057221 */ /* 0x000fe20000010000 */
[----:B------:R-:W-:Y:S01]  /*1fa0*/  FFMA.FTZ R6, R103, R98, R6 ;  /* 0x0000006267067223 */ /* 0x000fe20000010006 */
[----:B------:R-:W-:Y:S02]  /*1fb0*/  SHF.L.U32 R148, R148, 0x10, RZ ;  /* 0x0000001094947819 */ /* 0x000fe400000006ff */
        /* <DEDUP_REMOVED lines=46> */
[----:B------:R-:W-:-:S07]  /*22a0*/  FFMA.FTZ R6, R107, R96, R6 ;  /* 0x000000606b067223 */ /* 0x000fce0000010006 */
.L_x_197:
[----:B------:R-:W0:Y:S01]  /*22b0*/  SHFL.DOWN PT, R4, R5, 0x10, 0x1f ;  /* 0x0a001f0005047f89 */ /* 0x000e2200000e0000 */
[----:B------:R-:W-:Y:S01]  /*22c0*/  LOP3.LUT P0, RZ, R30, 0x1f, RZ, 0xc0, !PT ;  /* 0x0000001f1eff7812 */ /* 0x000fe2000780c0ff */
[----:B------:R-:W-:Y:S02]  /*22d0*/  BSSY.RECONVERGENT B0, `(.L_x_198) ;  /* 0x000001e000007945 */ /* 0x000fe40003800200 */
        /* <DEDUP_REMOVED lines=20> */
[----:B------:R-:W0:Y:S01]  /*2420*/  S2R R30, SR_TID.X ;  /* 0x00000000001e7919 */ /* 0x000e220000002100 */
[----:B------:R-:W1:Y:S01]  /*2430*/  S2UR UR5, SR_CgaCtaId ;  /* 0x00000000000579c3 */ /* 0x000e620000008800 */
[----:B------:R-:W-:Y:S02]  /*2440*/  UMOV UR4, 0x400 ;  /* 0x0000040000047882 */ /* 0x000fe40000000000 */
[----:B-1----:R-:W-:-:S04]  /*2450*/  ULEA UR4, UR5, UR4, 0x18 ;  /* 0x0000000405047291 */ /* 0x002fc8000f8ec0ff */
[----:B------:R-:W-:Y:S02]  /*2460*/  UIADD3 UR5, UPT, UPT, UR4, 0x2820, URZ ;  /* 0x0000282004057890 */ /* 0x000fe4000fffe0ff */
[----:B------:R-:W-:Y:S01]  /*2470*/  @!UP4 UIADD3 UR5, UPT, UPT, UR4, 0x2800, URZ ;  /* 0x000028000405c890 */ /* 0x000fe2000fffe0ff */
[----:B0-----:R-:W-:-:S04]  /*2480*/  SHF.R.U32.HI R6, RZ, 0x2, R30 ;  /* 0x00000002ff067819 */ /* 0x001fc8000001161e */
[----:B------:R-:W-:-:S05]  /*2490*/  LOP3.LUT R6, R6, 0x18, RZ, 0xc0, !PT ;  /* 0x0000001806067812 */ /* 0x000fca00078ec0ff */
[----:B------:R0:W-:Y:S02]  /*24a0*/  STS.64 [R6+UR5], R4 ;  /* 0x0000000406007988 */ /* 0x0001e40008000a05 */
.L_x_199:
[----:B------:R-:W-:Y:S05]  /*24b0*/  BSYNC.RECONVERGENT B0 ;  /* 0x0000000000007941 */ /* 0x000fea0003800200 */
.L_x_198:
[----:B------:R-:W1:Y:S08]  /*24c0*/  S2UR UR5, SR_CgaCtaId ;  /* 0x00000000000579c3 */ /* 0x000e700000008800 */
[----:B------:R-:W-:Y:S01]  /*24d0*/  BAR.SYNC.DEFER_BLOCKING 0x0 ;  /* 0x0000000000007b1d */ /* 0x000fe20000010000 */
[----:B------:R-:W-:Y:S01]  /*24e0*/  FADD.FTZ R70, R9, R70 ;  /* 0x0000004609467221 */ /* 0x000fe20000010000 */
[----:B------:R-:W-:Y:S01]  /*24f0*/  FADD.FTZ R69, R8, R69 ;  /* 0x0000004508457221 */ /* 0x000fe20000010000 */
[----:B------:R-:W-:Y:S01]  /*2500*/  FADD.FTZ R48, R119, R48 ;  /* 0x0000003077307221 */ /* 0x000fe20000010000 */
[----:B------:R-:W-:Y:S01]  /*2510*/  FADD.FTZ R46, R115, R46 ;  /* 0x0000002e732e7221 */ /* 0x000fe20000010000 */
[----:B------:R-:W-:Y:S01]  /*2520*/  UISETP.NE.U32.AND UP0, UPT, UR16, URZ, UPT ;  /* 0x000000ff1000728c */ /* 0x000fe2000bf05070 */
[----:B------:R-:W-:Y:S01]  /*2530*/  FADD.FTZ R68, R153, R68 ;  /* 0x0000004499447221 */ /* 0x000fe20000010000 */
[----:B------:R-:W-:Y:S01]  /*2540*/  UMOV UR4, 0x400 ;  /* 0x0000040000047882 */ /* 0x000fe20000000000 */
[----:B------:R-:W2:Y:S01]  /*2550*/  LDC.U8 R119, c[0x0][0x410] ;  /* 0x00010400ff777b82 */ /* 0x000ea20000000000 */
[----:B------:R-:W-:Y:S01]  /*2560*/  UISETP.NE.AND.EX UP0, UPT, UR17, URZ, UPT, UP0 ;  /* 0x000000ff1100728c */ /* 0x000fe2000bf05300 */
[----:B------:R-:W-:Y:S01]  /*2570*/  FADD.FTZ R67, R156, R67 ;  /* 0x000000439c437221 */ /* 0x000fe20000010000 */
        /* <DEDUP_REMOVED lines=12> */
[----:B-1----:R-:W-:Y:S01]  /*2640*/  ULEA UR4, UR5, UR4, 0x18 ;  /* 0x0000000405047291 */ /* 0x002fe2000f8ec0ff */
[----:B------:R-:W-:Y:S01]  /*2650*/  FADD.FTZ R54, R122, R54 ;  /* 0x000000367a367221 */ /* 0x000fe20000010000 */
[----:B------:R-:W-:Y:S01]  /*2660*/  FADD.FTZ R53, R138, R53 ;  /* 0x000000358a357221 */ /* 0x000fe20000010000 */
[----:B------:R-:W-:Y:S01]  /*2670*/  FADD.FTZ R52, R123, R52 ;  /* 0x000000347b347221 */ /* 0x000fe20000010000 */
[----:B------:R-:W-:Y:S01]  /*2680*/  UIADD3 UR5, UPT, UPT, UR4, 0x2820, URZ ;  /* 0x0000282004057890 */ /* 0x000fe2000fffe0ff */
[----:B------:R-:W-:Y:S01]  /*2690*/  FADD.FTZ R51, R140, R51 ;  /* 0x000000338c337221 */ /* 0x000fe20000010000 */
[----:B------:R-:W-:Y:S01]  /*26a0*/  @!UP4 UIADD3 UR5, UPT, UPT, UR4, 0x2800, URZ ;  /* 0x000028000405c890 */ /* 0x000fe2000fffe0ff */
[----:B------:R-:W-:Y:S01]  /*26b0*/  FADD.FTZ R50, R121, R50 ;  /* 0x0000003279327221 */ /* 0x000fe20000010000 */
[----:B------:R-:W-:Y:S01]  /*26c0*/  UIADD3 UR10, UPT, UPT, UR4, 0x2830, URZ ;  /* 0x00002830040a7890 */ /* 0x000fe2000fffe0ff */
[----:B--2---:R-:W-:Y:S01]  /*26d0*/  ISETP.NE.AND P0, PT, R119, RZ, PT ;  /* 0x000000ff7700720c */ /* 0x004fe20003f05270 */
[----:B------:R-:W-:Y:S01]  /*26e0*/  @!UP4 UIADD3 UR10, UPT, UPT, UR4, 0x2810, URZ ;  /* 0x00002810040ac890 */ /* 0x000fe2000fffe0ff */
[----:B------:R-:W-:Y:S01]  /*26f0*/  FADD.FTZ R49, R134, R49 ;  /* 0x0000003186317221 */ /* 0x000fe20000010000 */
[----:B------:R-:W-:Y:S01]  /*2700*/  FADD.FTZ R47, R136, R47 ;  /* 0x0000002f882f7221 */ /* 0x000fe20000010000 */
[----:B------:R-:W-:Y:S01]  /*2710*/  FADD.FTZ R45, R172, R45 ;  /* 0x0000002dac2d7221 */ /* 0x000fe20000010000 */
[----:B------:R-:W-:Y:S01]  /*2720*/  FADD.FTZ R44, R169, R44 ;  /* 0x0000002ca92c7221 */ /* 0x000fe20000010000 */
[----:B0-----:R-:W0:Y:S01]  /*2730*/  LDS.128 R4, [UR5] ;  /* 0x00000005ff047984 */ /* 0x001e220008000c00 */
[----:B------:R-:W-:Y:S01]  /*2740*/  FADD.FTZ R43, R170, R43 ;  /* 0x0000002baa2b7221 */ /* 0x000fe20000010000 */
[----:B------:R-:W-:Y:S01]  /*2750*/  FADD.FTZ R42, R167, R42 ;  /* 0x0000002aa72a7221 */ /* 0x000fe20000010000 */
[----:B------:R-:W-:Y:S01]  /*2760*/  FADD.FTZ R41, R168, R41 ;  /* 0x00000029a8297221 */ /* 0x000fe20000010000 */
[----:B------:R-:W1:Y:S01]  /*2770*/  LDS.128 R8, [UR10] ;  /* 0x0000000aff087984 */ /* 0x000e620008000c00 */
        /* <DEDUP_REMOVED lines=21> */
[----:B------:R-:W-:Y:S06]  /*28d0*/  BRA.U UP0, `(.L_x_200) ;  /* 0x00000005009c7547 */ /* 0x000fec000b800000 */
        /* <DEDUP_REMOVED lines=8> */
[C-C-:B------:R-:W-:Y:S01]  /*2960*/  FFMA.FTZ R0, R6.reuse, R0, R7.reuse ;  /* 0x0000000006007223 */ /* 0x140fe20000010007 */
[C-C-:B------:R-:W-:Y:S01]  /*2970*/  FFMA.FTZ R4, R6.reuse, R143, R7.reuse ;  /* 0x0000008f06047223 */ /* 0x140fe20000010007 */
[C-C-:B------:R-:W-:Y:S01]  /*2980*/  FFMA.FTZ R154, R6.reuse, R154, R7.reuse ;  /* 0x0000009a069a7223 */ /* 0x140fe20000010007 */
[----:B------:R-:W-:Y:S01]  /*2990*/  FFMA.FTZ R8, R6, R147, R7 ;  /* 0x0000009306087223 */ /* 0x000fe20000010007 */
[----:B------:R-:W-:Y:S01]  /*29a0*/  FADD.FTZ R129, -R0, R129 ;  /* 0x0000008100817221 */ /* 0x000fe20000010100 */
[----:B------:R-:W-:Y:S01]  /*29b0*/  FADD.FTZ R141, -R4, R141 ;  /* 0x0000008d048d7221 */ /* 0x000fe20000010100 */
[----:B------:R-:W-:Y:S01]  /*29c0*/  FADD.FTZ R133, -R154, R133 ;  /* 0x000000859a857221 */ /* 0x000fe20000010100 */
[----:B------:R-:W-:Y:S01]  /*29d0*/  FADD.FTZ R145, -R8, R145 ;  /* 0x0000009108917221 */ /* 0x000fe20000010100 */
        /* <DEDUP_REMOVED lines=11> */
.L_x_202:
        /* <DEDUP_REMOVED lines=23> */
.L_x_201:
        /* <DEDUP_REMOVED lines=26> */
.L_x_204:
        /* <DEDUP_REMOVED lines=27> */
.L_x_200:
        /* <DEDUP_REMOVED lines=9> */
[----:B------:R-:W-:Y:S01]  /*2fe0*/  FFMA.FTZ R4, R6, R143, R7 ;  /* 0x0000008f06047223 */ /* 0x000fe20000010007 */
[----:B------:R-:W-:Y:S01]  /*2ff0*/  SHF.R.U64 R9, R20, 0x10, R21 ;  /* 0x0000001014097819 */ /* 0x000fe20000001215 */
[----:B------:R-:W-:Y:S01]  /*3000*/  FFMA.FTZ R154, R6, R154, R7 ;  /* 0x0000009a069a7223 */ /* 0x000fe20000010007 */
[----:B------:R-:W-:Y:S01]  /*3010*/  FADD.FTZ R129, -R0, R129 ;  /* 0x0000008100817221 */ /* 0x000fe20000010100 */
[----:B------:R-:W-:Y:S01]  /*3020*/  FADD.FTZ R8, -R4, R141 ;  /* 0x0000008d04087221 */ /* 0x000fe20000010100 */
[----:B------:R-:W-:Y:S01]  /*3030*/  MOV R0, R20 ;  /* 0x0000001400007202 */ /* 0x000fe20000000f00 */
[----:B------:R-:W-:Y:S01]  /*3040*/  FFMA.FTZ R10, R6, R147, R7 ;  /* 0x00000093060a7223 */ /* 0x000fe20000010007 */
[----:B------:R-:W-:Y:S01]  /*3050*/  MOV R4, R21 ;  /* 0x0000001500047202 */ /* 0x000fe20000000f00 */
[----:B------:R-:W-:Y:S01]  /*3060*/  FADD.FTZ R154, -R154, R133 ;  /* 0x000000859a9a7221 */ /* 0x000fe20000010100 */
[----:B------:R-:W-:-:S02]  /*3070*/  SHF.R.U32.HI R115, RZ, 0x10, R21 ;  /* 0x00000010ff737819 */ /* 0x000fc40000011615 */
[----:B------:R-:W-:Y:S02]  /*3080*/  SHF.L.U32 R5, R0, 0x10, RZ ;  /* 0x0000001000057819 */ /* 0x000fe400000006ff */
[----:B------:R-:W-:Y:S02]  /*3090*/  SHF.L.U32 R9, R9, 0x10, RZ ;  /* 0x0000001009097819 */ /* 0x000fe400000006ff */
[----:B------:R-:W-:Y:S01]  /*30a0*/  SHF.L.U32 R11, R4, 0x10, RZ ;  /* 0x00000010040b7819 */ /* 0x000fe200000006ff */
[----:B------:R-:W-:Y:S01]  /*30b0*/  FADD.FTZ R4, -R10, R145 ;  /* 0x000000910a047221 */ /* 0x000fe20000010100 */
[----:B------:R-:W-:Y:S01]  /*30c0*/  SHF.L.U32 R115, R115, 0x10, RZ ;  /* 0x0000001073737819 */ /* 0x000fe200000006ff */
[C---:B------:R-:W-:Y:S01]  /*30d0*/  FFMA.FTZ R5, R88.reuse, R129, R5 ;  /* 0x0000008158057223 */ /* 0x040fe20000010005 */
[C---:B------:R-:W-:Y:S01]  /*30e0*/  FFMA.FTZ R0, R88.reuse, R8, R9 ;  /* 0x0000000858007223 */ /* 0x040fe20000010009 */
[C---:B------:R-:W-:Y:S02]  /*30f0*/  FFMA.FTZ R11, R88.reuse, R154, R11 ;  /* 0x0000009a580b7223 */ /* 0x040fe4000001000b */
[----:B------:R-:W-:-:S02]  /*3100*/  FFMA.FTZ R4, R88, R4, R115 ;  /* 0x0000000458047223 */ /* 0x000fc40000010073 */
[----:B------:R-:W-:-:S03]  /*3110*/  F2FP.BF16.F32.PACK_AB R5, R0, R5 ;  /* 0x000000050005723e */ /* 0x000fc600000010ff */
[----:B------:R-:W-:Y:S02]  /*3120*/  F2FP.BF16.F32.PACK_AB R4, R4, R11 ;  /* 0x0000000b0404723e */ /* 0x000fe400000010ff */
[C---:B------:R-:W-:Y:S02]  /*3130*/  PRMT R0, R5.reuse, 0x7632, R0 ;  /* 0x0000763205007816 */ /* 0x040fe40000000000 */
[----:B------:R-:W-:Y:S02]  /*3140*/  PRMT R11, R5, 0x7610, R11 ;  /* 0x00007610050b7816 */ /* 0x000fe4000000000b */
[C---:B------:R-:W-:Y:S02]  /*3150*/  PRMT R115, R4.reuse, 0x7632, R115 ;  /* 0x0000763204737816 */ /* 0x040fe40000000073 */
[----:B------:R-:W-:Y:S01]  /*3160*/  PRMT R10, R4, 0x7610, R10 ;  /* 0x00007610040a7816 */ /* 0x000fe2000000000a */
[----:B------:R-:W-:Y:S06]  /*3170*/  BRA `(.L_x_203) ;  /* 0x0000000400807947 */ /* 0x000fec0003800000 */
.L_x_206:
[C-C-:B------:R-:W-:Y:S01]  /*3180*/  FFMA.FTZ R0, R6.reuse, R0, R7.reuse ;  /* 0x0000000006007223 */ /* 0x140fe20000010007 */
[C-C-:B------:R-:W-:Y:S01]  /*3190*/  FFMA.FTZ R4, R6.reuse, R147, R7.reuse ;  /* 0x0000009306047223 */ /* 0x140fe20000010007 */
[----:B------:R-:W-:Y:S01]  /*31a0*/  MOV R8, R21 ;  /* 0x0000001500087202 */ /* 0x000fe20000000f00 */
[----:B------:R-:W-:Y:S01]  /*31b0*/  FFMA.FTZ R154, R6, R154, R7 ;  /* 0x0000009a069a7223 */ /* 0x000fe20000010007 */
[----:B------:R-:W-:Y:S01]  /*31c0*/  FADD.FTZ R129, -R0, R129 ;  /* 0x0000008100817221 */ /* 0x000fe20000010100 */
[----:B------:R-:W-:Y:S01]  /*31d0*/  FADD.FTZ R145, -R4, R145 ;  /* 0x0000009104917221 */ /* 0x000fe20000010100 */
[----:B------:R-:W-:Y:S01]  /*31e0*/  SHF.R.U32.HI R10, RZ, 0x10, R21 ;  /* 0x00000010ff0a7819 */ /* 0x000fe20000011615 */
[----:B------:R-:W-:Y:S01]  /*31f0*/  FFMA.FTZ R4, R6, R143, R7 ;  /* 0x0000008f06047223 */ /* 0x000fe20000010007 */
[----:B------:R-:W-:Y:S01]  /*3200*/  MOV R0, R20 ;  /* 0x0000001400007202 */ /* 0x000fe20000000f00 */
[----:B------:R-:W-:Y:S01]  /*3210*/  FADD.FTZ R133, -R154, R133 ;  /* 0x000000859a857221 */ /* 0x000fe20000010100 */
[----:B------:R-:W-:Y:S01]  /*3220*/  SHF.R.U64 R5, R20, 0x10, R21 ;  /* 0x0000001014057819 */ /* 0x000fe20000001215 */
[----:B------:R-:W-:Y:S01]  /*3230*/  FADD.FTZ R141, -R4, R141 ;  /* 0x0000008d048d7221 */ /* 0x000fe20000010100 */
[----:B------:R-:W-:Y:S01]  /*3240*/  SHF.L.U32 R9, R8, 0x10, RZ ;  /* 0x0000001008097819 */ /* 0x000fe200000006ff */
[----:B------:R-:W-:Y:S01]  /*3250*/  IMAD.U32 R0, R0, 0x10000, RZ ;  /* 0x0001000000007824 */ /* 0x000fe200078e00ff */
[----:B------:R-:W-:-:S02]  /*3260*/  SHF.L.U32 R10, R10, 0x10, RZ ;  /* 0x000000100a0a7819 */ /* 0x000fc400000006ff */
[----:B------:R-:W-:Y:S01]  /*3270*/  SHF.L.U32 R8, R5, 0x10, RZ ;  /* 0x0000001005087819 */ /* 0x000fe200000006ff */
[C---:B------:R-:W-:Y:S01]  /*3280*/  FFMA.FTZ R9, R88.reuse, R133, R9 ;  /* 0x0000008558097223 */ /* 0x040fe20000010009 */
[C---:B------:R-:W-:Y:S01]  /*3290*/  FFMA.FTZ R0, R88.reuse, R129, R0 ;  /* 0x0000008158007223 */ /* 0x040fe20000010000 */
[C---:B------:R-:W-:Y:S02]  /*32a0*/  FFMA.FTZ R10, R88.reuse, R145, R10 ;  /* 0x00000091580a7223 */ /* 0x040fe4000001000a */
        /* <DEDUP_REMOVED lines=11> */
.L_x_205:
[----:B------:R-:W-:-:S04]  /*3360*/  UISETP.NE.U32.AND UP1, UPT, UR6, URZ, UPT ;  /* 0x000000ff0600728c */ /* 0x000fc8000bf25070 */
[----:B------:R-:W-:-:S09]  /*3370*/  UISETP.NE.AND.EX UP1, UPT, UR7, URZ, UPT, UP1 ;  /* 0x000000ff0700728c */ /* 0x000fd2000bf25310 */
[----:B------:R-:W-:Y:S05]  /*3380*/  BRA.U UP1, `(.L_x_207) ;  /* 0x0000000101787547 */ /* 0x000fea000b800000 */
        /* <DEDUP_REMOVED lines=12> */
[----:B------:R-:W-:-:S02]  /*3450*/  SHF.L.U32 R9, R8, 0x10, RZ ;  /* 0x0000001008097819 */ /* 0x000fc400000006ff */
[----:B------:R-:W-:Y:S02]  /*3460*/  SHF.L.U32 R10, R10, 0x10, RZ ;  /* 0x000000100a0a7819 */ /* 0x000fe400000006ff */
[----:B------:R-:W-:Y:S01]  /*3470*/  SHF.L.U32 R0, R0, 0x10, RZ ;  /* 0x0000001000007819 */ /* 0x000fe200000006ff */
[C---:B------:R-:W-:Y:S01]  /*3480*/  FFMA.FTZ R9, R88.reuse, R133, R9 ;  /* 0x0000008558097223 */ /* 0x040fe20000010009 */
[----:B------:R-:W-:Y:S01]  /*3490*/  SHF.L.U32 R8, R5, 0x10, RZ ;  /* 0x0000001005087819 */ /* 0x000fe200000006ff */
[C---:B------:R-:W-:Y:S02]  /*34a0*/  FFMA.FTZ R10, R88.reuse, R145, R10 ;  /* 0x00000091580a7223 */ /* 0x040fe4000001000a */
[C---:B------:R-:W-:Y:S02]  /*34b0*/  FFMA.FTZ R0, R88.reuse, R129, R0 ;  /* 0x0000008158007223 */ /* 0x040fe40000010000 */
[----:B------:R-:W-:Y:S01]  /*34c0*/  FFMA.FTZ R141, R88, R141, R8 ;  /* 0x0000008d588d7223 */ /* 0x000fe20000010008 */
[----:B------:R-:W-:-:S04]  /*34d0*/  F2FP.BF16.F32.PACK_AB R10, R10, R9 ;  /* 0x000000090a0a723e */ /* 0x000fc800000010ff */
[----:B------:R-:W-:Y:S02]  /*34e0*/  F2FP.BF16.F32.PACK_AB R141, R141, R0 ;  /* 0x000000008d8d723e */ /* 0x000fe400000010ff */
[C---:B------:R-:W-:Y:S02]  /*34f0*/  PRMT R115, R10.reuse, 0x7632, R115 ;  /* 0x000076320a737816 */ /* 0x040fe40000000073 */
[C---:B------:R-:W-:Y:S02]  /*3500*/  PRMT R0, R141.reuse, 0x7632, R0 ;  /* 0x000076328d007816 */ /* 0x040fe40000000000 */
[----:B------:R-:W-:Y:S02]  /*3510*/  PRMT R11, R141, 0x7610, R11 ;  /* 0x000076108d0b7816 */ /* 0x000fe4000000000b */
[----:B------:R-:W-:Y:S02]  /*3520*/  PRMT R84, R115, 0x7610, R84 ;  /* 0x0000761073547816 */ /* 0x000fe40000000054 */
[----:B------:R-:W-:-:S02]  /*3530*/  PRMT R85, R10, 0x7610, R85 ;  /* 0x000076100a557816 */ /* 0x000fc40000000055 */
[----:B------:R-:W-:Y:S02]  /*3540*/  PRMT R151, R0, 0x7610, R151 ;  /* 0x0000761000977816 */ /* 0x000fe40000000097 */
[----:B------:R-:W-:Y:S01]  /*3550*/  PRMT R86, R11, 0x7610, R86 ;  /* 0x000076100b567816 */ /* 0x000fe20000000056 */
[----:B------:R-:W-:Y:S06]  /*3560*/  BRA `(.L_x_203) ;  /* 0x0000000000847947 */ /* 0x000fec0003800000 */
.L_x_207:
        /* <DEDUP_REMOVED lines=32> */
[----:B------:R-:W-:-:S07]  /*3770*/  PRMT R86, R11, 0x7610, R86 ;  /* 0x000076100b567816 */ /* 0x000fce0000000056 */
.L_x_203:
[----:B------:R-:W0:Y:S01]  /*3780*/  LDC.64 R4, c[0x0][0x468] ;  /* 0x00011a00ff047b82 */ /* 0x000e220000000a00 */
[----:B------:R-:W-:Y:S01]  /*3790*/  UISETP.NE.U32.AND UP1, UPT, UR4, URZ, UPT ;  /* 0x000000ff0400728c */ /* 0x000fe2000bf25070 */
[----:B------:R-:W-:Y:S01]  /*37a0*/  LOP3.LUT R8, R0, 0xffff, RZ, 0xc0, !PT ;  /* 0x0000ffff00087812 */ /* 0x000fe200078ec0ff */
[----:B------:R-:W-:Y:S01]  /*37b0*/  UISETP.NE.U32.AND UP3, UPT, UR16, URZ, UPT ;  /* 0x000000ff1000728c */ /* 0x000fe2000bf65070 */
[----:B------:R-:W-:Y:S01]  /*37c0*/  PRMT R115, R10, 0x5410, R115 ;  /* 0x000054100a737816 */ /* 0x000fe20000000073 */
[----:B------:R-:W-:Y:S02]  /*37d0*/  UISETP.NE.AND.EX UP1, UPT, UR5, URZ, UPT, UP1 ;  /* 0x000000ff0500728c */ /* 0x000fe4000bf25310 */
[----:B------:R-:W-:-:S03]  /*37e0*/  IMAD.WIDE.U32 R8, R8, 0x10000, RZ ;  /* 0x0001000008087825 */ /* 0x000fc600078e00ff */
[----:B------:R-:W-:Y:S02]  /*37f0*/  LOP3.LUT R128, R8, 0xffff, R11, 0xf8, !PT ;  /* 0x0000ffff08807812 */ /* 0x000fe400078ef80b */
[----:B------:R-:W-:Y:S01]  /*3800*/  LOP3.LUT R129, R115, R9, RZ, 0xfc, !PT ;  /* 0x0000000973817212 */ /* 0x000fe200078efcff */
        /* <DEDUP_REMOVED lines=10> */
.L_x_208:
[----:B------:R1:W-:Y:S01]  /*38b0*/  STG.E.64 desc[UR12][R10.64], R128 ;  /* 0x000000800a007986 */ /* 0x0003e2000c101b0c */
[----:B------:R-:W-:Y:S02]  /*38c0*/  UISETP.NE.U32.AND UP2, UPT, UR6, URZ, UPT ;  /* 0x000000ff0600728c */ /* 0x000fe4000bf45070 */
[----:B------:R-:W-:Y:S02]  /*38d0*/  UISETP.NE.AND.EX UP3, UPT, UR17, URZ, UPT, UP3 ;  /* 0x000000ff1100728c */ /* 0x000fe4000bf65330 */
        /* <DEDUP_REMOVED lines=10> */
.L_x_209:
[----:B------:R-:W-:Y:S05]  /*3980*/  BRA.U !UP3, `(.L_x_210) ;  /* 0x000000050bfc7547 */ /* 0x000fea000b800000 */
[----:B------:R-:W-:Y:S05]  /*3990*/  BRA.U !UP1, `(.L_x_211) ;  /* 0x00000005090c7547 */ /* 0x000fea000b800000 */
[----:B------:R-:W-:Y:S05]  /*39a0*/  BRA.U !UP2, `(.L_x_212) ;  /* 0x000000010a8c7547 */ /* 0x000fea000b800000 */
[C-C-:B------:R-:W-:Y:S01]  /*39b0*/  FFMA.FTZ R0, R6.reuse, R139, R7.reuse ;  /* 0x0000008b06007223 */ /* 0x140fe20000010007 */
[----:B-1----:R-:W-:Y:S01]  /*39c0*/  MOV R10, R23 ;  /* 0x00000017000a7202 */ /* 0x002fe20000000f00 */
[----:B0-----:R-:W-:Y:S01]  /*39d0*/  FFMA.FTZ R9, R6, R118, R7 ;  /* 0x0000007606097223 */ /* 0x001fe20000010007 */
[----:B------:R-:W-:Y:S01]  /*39e0*/  SHF.R.U32.HI R82, RZ, 0x10, R23 ;  /* 0x00000010ff527819 */ /* 0x000fe20000011617 */
[----:B------:R-:W-:Y:S01]  /*39f0*/  FADD.FTZ R135, -R0, R135 ;  /* 0x0000008700877221 */ /* 0x000fe20000010100 */
[----:B------:R-:W-:Y:S01]  /*3a00*/  IMAD.MOV.U32 R0, RZ, RZ, R22 ;  /* 0x000000ffff007224 */ /* 0x000fe200078e0016 */
[----:B------:R-:W-:Y:S01]  /*3a10*/  SHF.R.U64 R83, R22, 0x10, R23 ;  /* 0x0000001016537819 */ /* 0x000fe20000001217 */
[C-C-:B------:R-:W-:Y:S01]  /*3a20*/  FFMA.FTZ R11, R6.reuse, R120, R7.reuse ;  /* 0x00000078060b7223 */ /* 0x140fe20000010007 */
[----:B------:R-:W-:Y:S01]  /*3a30*/  FFMA.FTZ R8, R6, R137, R7 ;  /* 0x0000008906087223 */ /* 0x000fe20000010007 */
[----:B------:R-:W-:Y:S01]  /*3a40*/  SHF.L.U32 R81, R10, 0x10, RZ ;  /* 0x000000100a517819 */ /* 0x000fe200000006ff */
[----:B------:R-:W-:Y:S01]  /*3a50*/  FADD.FTZ R9, -R9, R110 ;  /* 0x0000006e09097221 */ /* 0x000fe20000010100 */
[----:B------:R-:W-:Y:S01]  /*3a60*/  SHF.L.U32 R82, R82, 0x10, RZ ;  /* 0x0000001052527819 */ /* 0x000fe200000006ff */
[----:B------:R-:W-:Y:S01]  /*3a70*/  FADD.FTZ R11, -R11, R112 ;  /* 0x000000700b0b7221 */ /* 0x000fe20000010100 */
[----:B------:R-:W-:Y:S01]  /*3a80*/  SHF.L.U32 R0, R0, 0x10, RZ ;  /* 0x0000001000007819 */ /* 0x000fe200000006ff */
[----:B------:R-:W-:Y:S01]  /*3a90*/  FADD.FTZ R125, -R8, R125 ;  /* 0x0000007d087d7221 */ /* 0x000fe20000010100 */
[----:B------:R-:W-:Y:S01]  /*3aa0*/  SHF.L.U32 R10, R83, 0x10, RZ ;  /* 0x00000010530a7819 */ /* 0x000fe200000006ff */
[C---:B------:R-:W-:Y:S01]  /*3ab0*/  FFMA.FTZ R11, R88.reuse, R11, R81 ;  /* 0x0000000b580b7223 */ /* 0x040fe20000010051 */
        /* <DEDUP_REMOVED lines=18> */
.L_x_212:
[C-C-:B------:R-:W-:Y:S01]  /*3be0*/  FFMA.FTZ R0, R6.reuse, R139, R7.reuse ;  /* 0x0000008b06007223 */ /* 0x140fe20000010007 */
[----:B------:R-:W-:Y:S01]  /*3bf0*/  MOV R84, R23 ;  /* 0x0000001700547202 */ /* 0x000fe20000000f00 */
[----:B01----:R-:W-:Y:S01]  /*3c00*/  FFMA.FTZ R9, R6, R118, R7 ;  /* 0x0000007606097223 */ /* 0x003fe20000010007 */
[----:B------:R-:W-:Y:S01]  /*3c10*/  SHF.R.U32.HI R86, RZ, 0x10, R23 ;  /* 0x00000010ff567819 */ /* 0x000fe20000011617 */
[----:B------:R-:W-:Y:S01]  /*3c20*/  FADD.FTZ R135, -R0, R135 ;  /* 0x0000008700877221 */ /* 0x000fe20000010100 */
[----:B------:R-:W-:Y:S01]  /*3c30*/  MOV R0, R22 ;  /* 0x0000001600007202 */ /* 0x000fe20000000f00 */
[----:B------:R-:W-:Y:S01]  /*3c40*/  FFMA.FTZ R11, R6, R120, R7 ;  /* 0x00000078060b7223 */ /* 0x000fe20000010007 */
[----:B------:R-:W-:Y:S01]  /*3c50*/  SHF.R.U64 R10, R22, 0x10, R23 ;  /* 0x00000010160a7819 */ /* 0x000fe20000001217 */
        /* <DEDUP_REMOVED lines=23> */
.L_x_211:
[----:B------:R-:W-:Y:S05]  /*3dd0*/  BRA.U !UP2, `(.L_x_214) ;  /* 0x000000010a7c7547 */ /* 0x000fea000b800000 */
        /* <DEDUP_REMOVED lines=14> */
[----:B------:R-:W-:-:S02]  /*3ec0*/  IMAD.U32 R0, R0, 0x10000, RZ ;  /* 0x0001000000007824 */ /* 0x000fc400078e00ff */
[----:B------:R-:W-:Y:S01]  /*3ed0*/  FADD.FTZ R125, -R8, R125 ;  /* 0x0000007d087d7221 */ /* 0x000fe20000010100 */
[C---:B------:R-:W-:Y:S01]  /*3ee0*/  FFMA.FTZ R11, R88.reuse, R11, R81 ;  /* 0x0000000b580b7223 */ /* 0x040fe20000010051 */
        /* <DEDUP_REMOVED lines=14> */
.L_x_214:
[C-C-:B------:R-:W-:Y:S01]  /*3fd0*/  FFMA.FTZ R0, R6.reuse, R137, R7.reuse ;  /* 0x0000008906007223 */ /* 0x140fe20000010007 */
[C-C-:B-1----:R-:W-:Y:S01]  /*3fe0*/  FFMA.FTZ R11, R6.reuse, R120, R7.reuse ;  /* 0x00000078060b7223 */ /* 0x142fe20000010007 */
[----:B0-----:R-:W-:Y:S01]  /*3ff0*/  FFMA.FTZ R9, R6, R118, R7 ;  /* 0x0000007606097223 */ /* 0x001fe20000010007 */
[----:B------:R-:W-:Y:S01]  /*4000*/  SHF.R.U64 R8, R22, 0x10, R23 ;  /* 0x0000001016087819 */ /* 0x000fe20000001217 */
[----:B------:R-:W-:Y:S01]  /*4010*/  FADD.FTZ R125, -R0, R125 ;  /* 0x0000007d007d7221 */ /* 0x000fe20000010100 */
[----:B------:R-:W-:Y:S01]  /*4020*/  FADD.FTZ R95, -R11, R112 ;  /* 0x000000700b5f7221 */ /* 0x000fe20000010100 */
[----:B------:R-:W-:Y:S01]  /*4030*/  MOV R0, R22 ;  /* 0x0000001600007202 */ /* 0x000fe20000000f00 */
[----:B------:R-:W-:Y:S01]  /*4040*/  FADD.FTZ R9, -R9, R110 ;  /* 0x0000006e09097221 */ /* 0x000fe20000010100 */
[----:B------:R-:W-:Y:S01]  /*4050*/  MOV R10, R23 ;  /* 0x00000017000a7202 */ /* 0x000fe20000000f00 */
[----:B------:R-:W-:Y:S01]  /*4060*/  FFMA.FTZ R110, R6, R139, R7 ;  /* 0x0000008b066e7223 */ /* 0x000fe20000010007 */
[----:B------:R-:W-:-:S02]  /*4070*/  SHF.R.U32.HI R112, RZ, 0x10, R23 ;  /* 0x00000010ff707819 */ /* 0x000fc40000011617 */
[----:B------:R-:W-:Y:S01]  /*4080*/  SHF.L.U32 R11, R0, 0x10, RZ ;  /* 0x00000010000b7819 */ /* 0x000fe200000006ff */
[----:B------:R-:W-:Y:S01]  /*4090*/  FADD.FTZ R135, -R110, R135 ;  /* 0x000000876e877221 */ /* 0x000fe20000010100 */
[----:B------:R-:W-:Y:S02]  /*40a0*/  SHF.L.U32 R8, R8, 0x10, RZ ;  /* 0x0000001008087819 */ /* 0x000fe400000006ff */
[----:B------:R-:W-:Y:S01]  /*40b0*/  SHF.L.U32 R0, R10, 0x10, RZ ;  /* 0x000000100a007819 */ /* 0x000fe200000006ff */
[----:B------:R-:W-:Y:S01]  /*40c0*/  FFMA.FTZ R9, R88, R9, R11 ;  /* 0x0000000958097223 */ /* 0x000fe2000001000b */
[----:B------:R-:W-:Y:S01]  /*40d0*/  SHF.L.U32 R112, R112, 0x10, RZ ;  /* 0x0000001070707819 */ /* 0x000fe200000006ff */
[C---:B------:R-:W-:Y:S02]  /*40e0*/  FFMA.FTZ R8, R88.reuse, R125, R8 ;  /* 0x0000007d58087223 */ /* 0x040fe40000010008 */
[C---:B------:R-:W-:Y:S02]  /*40f0*/  FFMA.FTZ R0, R88.reuse, R95, R0 ;  /* 0x0000005f58007223 */ /* 0x040fe40000010000 */
[----:B------:R-:W-:Y:S01]  /*4100*/  FFMA.FTZ R135, R88, R135, R112 ;  /* 0x0000008758877223 */ /* 0x000fe20000010070 */
[----:B------:R-:W-:-:S04]  /*4110*/  F2FP.BF16.F32.PACK_AB R8, R8, R9 ;  /* 0x000000090808723e */ /* 0x000fc800000010ff */
[----:B------:R-:W-:Y:S02]  /*4120*/  F2FP.BF16.F32.PACK_AB R135, R135, R0 ;  /* 0x000000008787723e */ /* 0x000fe400000010ff */
[C---:B------:R-:W-:Y:S02]  /*4130*/  PRMT R0, R8.reuse, 0x7632, R0 ;  /* 0x0000763208007816 */ /* 0x040fe40000000000 */
[----:B------:R-:W-:Y:S02]  /*4140*/  PRMT R95, R8, 0x7610, R95 ;  /* 0x00007610085f7816 */ /* 0x000fe4000000005f */
[C---:B------:R-:W-:Y:S02]  /*4150*/  PRMT R11, R135.reuse, 0x7632, R11 ;  /* 0x00007632870b7816 */ /* 0x040fe4000000000b */
[----:B------:R-:W-:Y:S01]  /*4160*/  PRMT R10, R135, 0x7610, R10 ;  /* 0x00007610870a7816 */ /* 0x000fe2000000000a */
[----:B------:R-:W-:Y:S06]  /*4170*/  BRA `(.L_x_213) ;  /* 0x0000000400787947 */ /* 0x000fec0003800000 */
.L_x_210:
[----:B------:R-:W-:Y:S05]  /*4180*/  BRA.U !UP1, `(.L_x_215) ;  /* 0x0000000109cc7547 */ /* 0x000fea000b800000 */
[----:B------:R-:W-:Y:S05]  /*4190*/  BRA.U !UP2, `(.L_x_216) ;  /* 0x000000010a6c7547 */ /* 0x000fea000b800000 */
[C-C-:B-1----:R-:W-:Y:S01]  /*41a0*/  FFMA.FTZ R11, R6.reuse, R120, R7.reuse ;  /* 0x00000078060b7223 */ /* 0x142fe20000010007 */
[C-C-:B0-----:R-:W-:Y:S01]  /*41b0*/  FFMA.FTZ R9, R6.reuse, R118, R7.reuse ;  /* 0x0000007606097223 */ /* 0x141fe20000010007 */
        /* <DEDUP_REMOVED lines=25> */
.L_x_216:
        /* <DEDUP_REMOVED lines=23> */
.L_x_215:
        /* <DEDUP_REMOVED lines=24> */
.L_x_217:
[C-C-:B01----:R-:W-:Y:S01]  /*4640*/  FFMA.FTZ R9, R6.reuse, R118, R7.reuse ;  /* 0x0000007606097223 */ /* 0x143fe20000010007 */
        /* <DEDUP_REMOVED lines=16> */
[----:B------:R-:W-:-:S07]  /*4750*/  PRMT R10, R8, 0x7610, R10 ;  /* 0x00007610080a7816 */ /* 0x000fce000000000a */
.L_x_213:
        /* <DEDUP_REMOVED lines=15> */
.L_x_218:
        /* <DEDUP_REMOVED lines=10> */
.L_x_219:
[----:B------:R-:W-:Y:S05]  /*48f0*/  BRA.U !UP3, `(.L_x_220) ;  /* 0x000000050bf07547 */ /* 0x000fea000b800000 */
[----:B------:R-:W-:Y:S05]  /*4900*/  BRA.U !UP1, `(.L_x_221) ;  /* 0x0000000509047547 */ /* 0x000fea000b800000 */
[----:B------:R-:W-:Y:S05]  /*4910*/  BRA.U !UP2, `(.L_x_222) ;  /* 0x000000010a887547 */ /* 0x000fea000b800000 */
[----:B0-2---:R-:W-:Y:S01]  /*4920*/  MOV R8, R25 ;  /* 0x0000001900087202 */ /* 0x005fe20000000f00 */
[C---:B------:R-:W-:Y:S01]  /*4930*/  FFMA.FTZ R109, R6.reuse, R109, R7 ;  /* 0x0000006d066d7223 */ /* 0x040fe20000010007 */
[----:B-1----:R-:W-:Y:S01]  /*4940*/  SHF.R.U32.HI R10, RZ, 0x10, R25 ;  /* 0x00000010ff0a7819 */ /* 0x002fe20000011619 */
[C-C-:B------:R-:W-:Y:S01]  /*4950*/  FFMA.FTZ R111, R6.reuse, R111, R7.reuse ;  /* 0x0000006f066f7223 */ /* 0x140fe20000010007 */
        /* <DEDUP_REMOVED lines=11> */
[----:B------:R-:W-:Y:S01]  /*4a10*/  FADD.FTZ R127, -R127, R114 ;  /* 0x000000727f7f7221 */ /* 0x000fe20000010100 */
[C---:B------:R-:W-:Y:S01]  /*4a20*/  FFMA.FTZ R9, R88.reuse, R111, R9 ;  /* 0x0000006f58097223 */ /* 0x040fe20000010009 */
        /* <DEDUP_REMOVED lines=17> */
.L_x_222:
[----:B------:R-:W-:Y:S01]  /*4b40*/  IMAD.MOV.U32 R0, RZ, RZ, R24 ;  /* 0x000000ffff007224 */ /* 0x000fe200078e0018 */
[----:B0-2---:R-:W-:Y:S01]  /*4b50*/  MOV R9, R25 ;  /* 0x0000001900097202 */ /* 0x005fe20000000f00 */
[C---:B------:R-:W-:Y:S01]  /*4b60*/  FFMA.FTZ R109, R6.reuse, R109, R7 ;  /* 0x0000006d066d7223 */ /* 0x040fe20000010007 */
[----:B-1----:R-:W-:Y:S01]  /*4b70*/  SHF.R.U32.HI R10, RZ, 0x10, R25 ;  /* 0x00000010ff0a7819 */ /* 0x002fe20000011619 */
[----:B------:R-:W-:Y:S01]  /*4b80*/  FFMA.FTZ R111, R6, R111, R7 ;  /* 0x0000006f066f7223 */ /* 0x000fe20000010007 */
        /* <DEDUP_REMOVED lines=25> */
.L_x_221:
        /* <DEDUP_REMOVED lines=31> */
.L_x_224:
[----:B------:R-:W-:Y:S01]  /*4f10*/  MOV R0, R24 ;  /* 0x0000001800007202 */ /* 0x000fe20000000f00 */
[C-C-:B------:R-:W-:Y:S01]  /*4f20*/  FFMA.FTZ R109, R6.reuse, R109, R7.reuse ;  /* 0x0000006d066d7223 */ /* 0x140fe20000010007 */
[----:B-1----:R-:W-:Y:S01]  /*4f30*/  MOV R10, R25 ;  /* 0x00000019000a7202 */ /* 0x002fe20000000f00 */
[----:B------:R-:W-:Y:S01]  /*4f40*/  FFMA.FTZ R127, R6, R127, R7 ;  /* 0x0000007f067f7223 */ /* 0x000fe20000010007 */
[----:B0-2---:R-:W-:Y:S01]  /*4f50*/  SHF.R.U64 R8, R24, 0x10, R25 ;  /* 0x0000001018087819 */ /* 0x005fe20000001219 */
[C---:B------:R-:W-:Y:S01]  /*4f60*/  FFMA.FTZ R111, R6.reuse, R111, R7 ;  /* 0x0000006f066f7223 */ /* 0x040fe20000010007 */
[----:B------:R-:W-:Y:S01]  /*4f70*/  SHF.R.U32.HI R11, RZ, 0x10, R25 ;  /* 0x00000010ff0b7819 */ /* 0x000fe20000011619 */
[----:B------:R-:W-:Y:S01]  /*4f80*/  FFMA.FTZ R131, R6, R131, R7 ;  /* 0x0000008306837223 */ /* 0x000fe20000010007 */
[----:B------:R-:W-:Y:S01]  /*4f90*/  SHF.L.U32 R9, R0, 0x10, RZ ;  /* 0x0000001000097819 */ /* 0x000fe200000006ff */
[----:B------:R-:W-:Y:S01]  /*4fa0*/  IMAD.U32 R0, R10, 0x10000, RZ ;  /* 0x000100000a007824 */ /* 0x000fe200078e00ff */
[----:B------:R-:W-:Y:S01]  /*4fb0*/  SHF.L.U32 R8, R8, 0x10, RZ ;  /* 0x0000001008087819 */ /* 0x000fe200000006ff */
[----:B------:R-:W-:Y:S01]  /*4fc0*/  FADD.FTZ R109, -R109, R102 ;  /* 0x000000666d6d7221 */ /* 0x000fe20000010100 */
[----:B------:R-:W-:Y:S01]  /*4fd0*/  SHF.L.U32 R10, R11, 0x10, RZ ;  /* 0x000000100b0a7819 */ /* 0x000fe200000006ff */
[----:B------:R-:W-:Y:S01]  /*4fe0*/  FADD.FTZ R127, -R127, R114 ;  /* 0x000000727f7f7221 */ /* 0x000fe20000010100 */
[----:B------:R-:W-:Y:S01]  /*4ff0*/  FADD.FTZ R111, -R111, R104 ;  /* 0x000000686f6f7221 */ /* 0x000fe20000010100 */
        /* <DEDUP_REMOVED lines=12> */
.L_x_220:
[----:B------:R-:W-:Y:S05]  /*50c0*/  BRA.U !UP1, `(.L_x_225) ;  /* 0x0000000109cc7547 */ /* 0x000fea000b800000 */
[----:B------:R-:W-:Y:S05]  /*50d0*/  BRA.U !UP2, `(.L_x_226) ;  /* 0x000000010a6c7547 */ /* 0x000fea000b800000 */
[C-C-:B------:R-:W-:Y:S01]  /*50e0*/  FFMA.FTZ R111, R6.reuse, R111, R7.reuse ;  /* 0x0000006f066f7223 */ /* 0x140fe20000010007 */
[C-C-:B------:R-:W-:Y:S01]  /*50f0*/  FFMA.FTZ R131, R6.reuse, R131, R7.reuse ;  /* 0x0000008306837223 */ /* 0x140fe20000010007 */
[C-C-:B------:R-:W-:Y:S01]  /*5100*/  FFMA.FTZ R109, R6.reuse, R109, R7.reuse ;  /* 0x0000006d066d7223 */ /* 0x140fe20000010007 */
[----:B------:R-:W-:Y:S01]  /*5110*/  FFMA.FTZ R127, R6, R127, R7 ;  /* 0x0000007f067f7223 */ /* 0x000fe20000010007 */
[----:B------:R-:W-:Y:S01]  /*5120*/  FADD.FTZ R111, -R111, R104 ;  /* 0x000000686f6f7221 */ /* 0x000fe20000010100 */
[----:B-1----:R-:W-:Y:S01]  /*5130*/  FADD.FTZ R11, -R131, R116 ;  /* 0x00000074830b7221 */ /* 0x002fe20000010100 */
[----:B------:R-:W-:Y:S01]  /*5140*/  FADD.FTZ R109, -R109, R102 ;  /* 0x000000666d6d7221 */ /* 0x000fe20000010100 */
[----:B0-2---:R-:W-:Y:S01]  /*5150*/  FADD.FTZ R9, -R127, R114 ;  /* 0x000000727f097221 */ /* 0x005fe20000010100 */
        /* <DEDUP_REMOVED lines=19> */
.L_x_226:
        /* <DEDUP_REMOVED lines=9> */
[C---:B0-2---:R-:W-:Y:S01]  /*5320*/  FMUL.FTZ R8, R88.reuse, R131 ;  /* 0x0000008358087220 */ /* 0x045fe20000410000 */
[C---:B------:R-:W-:Y:S01]  /*5330*/  FMUL.FTZ R109, R88.reuse, R109 ;  /* 0x0000006d586d7220 */ /* 0x040fe20000410000 */
[----:B------:R-:W-:-:S03]  /*5340*/  FMUL.FTZ R0, R88, R127 ;  /* 0x0000007f58007220 */ /* 0x000fc60000410000 */
[----:B------:R-:W-:Y:S02]  /*5350*/  F2FP.BF16.F32.PACK_AB R8, R8, R111 ;  /* 0x0000006f0808723e */ /* 0x000fe400000010ff */
[----:B------:R-:W-:Y:S02]  /*5360*/  F2FP.BF16.F32.PACK_AB R109, R0, R109 ;  /* 0x0000006d006d723e */ /* 0x000fe400000010ff */
[C---:B-1----:R-:W-:Y:S02]  /*5370*/  PRMT R11, R8.reuse, 0x7632, R11 ;  /* 0x00007632080b7816 */ /* 0x042fe4000000000b */
        /* <DEDUP_REMOVED lines=8> */
.L_x_225:
[----:B------:R-:W-:Y:S05]  /*5400*/  BRA.U !UP2, `(.L_x_227) ;  /* 0x000000010a5c7547 */ /* 0x000fea000b800000 */
        /* <DEDUP_REMOVED lines=23> */
.L_x_227:
        /* <DEDUP_REMOVED lines=11> */
[----:B0-2---:R-:W-:-:S03]  /*5630*/  FMUL.FTZ R8, R88, R131 ;  /* 0x0000008358087220 */ /* 0x005fc60000410000 */
[----:B------:R-:W-:Y:S02]  /*5640*/  F2FP.BF16.F32.PACK_AB R109, R0, R109 ;  /* 0x0000006d006d723e */ /* 0x000fe400000010ff */
[----:B------:R-:W-:Y:S02]  /*5650*/  F2FP.BF16.F32.PACK_AB R8, R8, R111 ;  /* 0x0000006f0808723e */ /* 0x000fe400000010ff */
[C---:B------:R-:W-:Y:S02]  /*5660*/  PRMT R0, R109.reuse, 0x7632, R0 ;  /* 0x000076326d007816 */ /* 0x040fe40000000000 */
[----:B------:R-:W-:Y:S02]  /*5670*/  PRMT R93, R109, 0x7610, R93 ;  /* 0x000076106d5d7816 */ /* 0x000fe4000000005d */
[C---:B-1----:R-:W-:Y:S02]  /*5680*/  PRMT R11, R8.reuse, 0x7632, R11 ;  /* 0x00007632080b7816 */ /* 0x042fe4000000000b */
[----:B------:R-:W-:-:S07]  /*5690*/  PRMT R10, R8, 0x7610, R10 ;  /* 0x00007610080a7816 */ /* 0x000fce000000000a */
.L_x_223:
        /* <DEDUP_REMOVED lines=15> */
.L_x_228:
        /* <DEDUP_REMOVED lines=10> */
.L_x_229:
        /* <DEDUP_REMOVED lines=37> */
.L_x_232:
        /* <DEDUP_REMOVED lines=30> */
.L_x_231:
[----:B------:R-:W-:Y:S05]  /*5c60*/  BRA.U !UP2, `(.L_x_234) ;  /* 0x000000010a787547 */ /* 0x000fea000b800000 */
        /* <DEDUP_REMOVED lines=30> */
.L_x_234:
        /* <DEDUP_REMOVED lines=27> */
.L_x_230:
        /* <DEDUP_REMOVED lines=29> */
.L_x_236:
        /* <DEDUP_REMOVED lines=23> */
.L_x_235:
        /* <DEDUP_REMOVED lines=24> */
.L_x_237:
        /* <DEDUP_REMOVED lines=18> */
.L_x_233:
        /* <DEDUP_REMOVED lines=15> */
.L_x_238:
        /* <DEDUP_REMOVED lines=10> */
.L_x_239:
[----:B------:R-:W-:Y:S05]  /*6770*/  BRA.U !UP3, `(.L_x_240) ;  /* 0x000000050bf07547 */ /* 0x000fea000b800000 */
[----:B------:R-:W-:Y:S05]  /*6780*/  BRA.U !UP1, `(.L_x_241) ;  /* 0x0000000509047547 */ /* 0x000fea000b800000 */
[----:B------:R-:W-:Y:S05]  /*6790*/  BRA.U !UP2, `(.L_x_242) ;  /* 0x000000010a887547 */ /* 0x000fea000b800000 */
[C-C-:B------:R-:W-:Y:S01]  /*67a0*/  FFMA.FTZ R97, R6.reuse, R97, R7.reuse ;  /* 0x0000006106617223 */ /* 0x140fe20000010007 */
[C-C-:B------:R-:W-:Y:S01]  /*67b0*/  FFMA.FTZ R99, R6.reuse, R99, R7.reuse ;  /* 0x0000006306637223 */ /* 0x140fe20000010007 */
[C-C-:B------:R-:W-:Y:S01]  /*67c0*/  FFMA.FTZ R107, R6.reuse, R107, R7.reuse ;  /* 0x0000006b066b7223 */ /* 0x140fe20000010007 */
[----:B------:R-:W-:Y:S01]  /*67d0*/  FFMA.FTZ R7, R6, R105, R7 ;  /* 0x0000006906077223 */ /* 0x000fe20000010007 */
[----:B------:R-:W-:Y:S01]  /*67e0*/  MOV R6, R29 ;  /* 0x0000001d00067202 */ /* 0x000fe20000000f00 */
[----:B------:R-:W-:Y:S01]  /*67f0*/  FADD.FTZ R97, -R97, R90 ;  /* 0x0000005a61617221 */ /* 0x000fe20000010100 */
[--C-:B0-2---:R-:W-:Y:S01]  /*6800*/  SHF.R.U32.HI R9, RZ, 0x10, R29.reuse ;  /* 0x00000010ff097819 */ /* 0x105fe2000001161d */
[----:B------:R-:W-:Y:S01]  /*6810*/  FADD.FTZ R99, -R99, R92 ;  /* 0x0000005c63637221 */ /* 0x000fe20000010100 */
[----:B------:R-:W-:Y:S01]  /*6820*/  MOV R0, R28 ;  /* 0x0000001c00007202 */ /* 0x000fe20000000f00 */
[----:B------:R-:W-:Y:S01]  /*6830*/  FADD.FTZ R107, -R107, R96 ;  /* 0x000000606b6b7221 */ /* 0x000fe20000010100 */
[----:B-1----:R-:W-:Y:S01]  /*6840*/  SHF.R.U64 R10, R28, 0x10, R29 ;  /* 0x000000101c0a7819 */ /* 0x002fe2000000121d */
        /* <DEDUP_REMOVED lines=23> */
.L_x_242:
[C-C-:B------:R-:W-:Y:S01]  /*69c0*/  FFMA.FTZ R97, R6.reuse, R97, R7.reuse ;  /* 0x0000006106617223 */ /* 0x140fe20000010007 */
[C-C-:B------:R-:W-:Y:S01]  /*69d0*/  FFMA.FTZ R99, R6.reuse, R99, R7.reuse ;  /* 0x0000006306637223 */ /* 0x140fe20000010007 */
[C-C-:B------:R-:W-:Y:S01]  /*69e0*/  FFMA.FTZ R107, R6.reuse, R107, R7.reuse ;  /* 0x0000006b066b7223 */ /* 0x140fe20000010007 */
[----:B------:R-:W-:Y:S01]  /*69f0*/  FFMA.FTZ R7, R6, R105, R7 ;  /* 0x0000006906077223 */ /* 0x000fe20000010007 */
[--C-:B0-2---:R-:W-:Y:S01]  /*6a00*/  SHF.R.U32.HI R9, RZ, 0x10, R29.reuse ;  /* 0x00000010ff097819 */ /* 0x105fe2000001161d */
[----:B------:R-:W-:Y:S01]  /*6a10*/  FADD.FTZ R97, -R97, R90 ;  /* 0x0000005a61617221 */ /* 0x000fe20000010100 */
[----:B------:R-:W-:Y:S01]  /*6a20*/  MOV R8, R29 ;  /* 0x0000001d00087202 */ /* 0x000fe20000000f00 */
[----:B------:R-:W-:Y:S01]  /*6a30*/  FADD.FTZ R99, -R99, R92 ;  /* 0x0000005c63637221 */ /* 0x000fe20000010100 */
[----:B------:R-:W-:Y:S01]  /*6a40*/  MOV R0, R28 ;  /* 0x0000001c00007202 */ /* 0x000fe20000000f00 */
[----:B------:R-:W-:Y:S01]  /*6a50*/  FADD.FTZ R107, -R107, R96 ;  /* 0x000000606b6b7221 */ /* 0x000fe20000010100 */
[----:B------:R-:W-:Y:S01]  /*6a60*/  SHF.R.U64 R6, R28, 0x10, R29 ;  /* 0x000000101c067819 */ /* 0x000fe2000000121d */
[----:B------:R-:W-:Y:S01]  /*6a70*/  FADD.FTZ R7, -R7, R94 ;  /* 0x0000005e07077221 */ /* 0x000fe20000010100 */
[----:B------:R-:W-:-:S02]  /*6a80*/  SHF.L.U32 R9, R9, 0x10, RZ ;  /* 0x0000001009097819 */ /* 0x000fc400000006ff */
        /* <DEDUP_REMOVED lines=11> */
[----:B-1----:R-:W-:Y:S02]  /*6b40*/  PRMT R11, R7, 0x7610, R11 ;  /* 0x00007610070b7816 */ /* 0x002fe4000000000b */
[----:B------:R-:W-:Y:S02]  /*6b50*/  PRMT R84, R9, 0x7610, R84 ;  /* 0x0000761009547816 */ /* 0x000fe40000000054 */
[----:B------:R-:W-:-:S02]  /*6b60*/  PRMT R85, R8, 0x7610, R85 ;  /* 0x0000761008557816 */ /* 0x000fc40000000055 */
[----:B------:R-:W-:Y:S02]  /*6b70*/  PRMT R151, R0, 0x7610, R151 ;  /* 0x0000761000977816 */ /* 0x000fe40000000097 */
[----:B------:R-:W-:Y:S01]  /*6b80*/  PRMT R86, R11, 0x7610, R86 ;  /* 0x000076100b567816 */ /* 0x000fe20000000056 */
[----:B------:R-:W-:Y:S06]  /*6b90*/  BRA `(.L_x_243) ;  /* 0x0000000800607947 */ /* 0x000fec0003800000 */
.L_x_241:
[----:B------:R-:W-:Y:S05]  /*6ba0*/  BRA.U !UP2, `(.L_x_244) ;  /* 0x000000010a787547 */ /* 0x000fea000b800000 */
        /* <DEDUP_REMOVED lines=30> */
.L_x_244:
[C-C-:B------:R-:W-:Y:S01]  /*6d90*/  FFMA.FTZ R97, R6.reuse, R97, R7.reuse ;  /* 0x0000006106617223 */ /* 0x140fe20000010007 */
[C-C-:B------:R-:W-:Y:S01]  /*6da0*/  FFMA.FTZ R105, R6.reuse, R105, R7.reuse ;  /* 0x0000006906697223 */ /* 0x140fe20000010007 */
[C-C-:B------:R-:W-:Y:S01]  /*6db0*/  FFMA.FTZ R107, R6.reuse, R107, R7.reuse ;  /* 0x0000006b066b7223 */ /* 0x140fe20000010007 */
[----:B------:R-:W-:Y:S01]  /*6dc0*/  FFMA.FTZ R99, R6, R99, R7 ;  /* 0x0000006306637223 */ /* 0x000fe20000010007 */
[----:B------:R-:W-:Y:S01]  /*6dd0*/  MOV R0, R28 ;  /* 0x0000001c00007202 */ /* 0x000fe20000000f00 */
[--C-:B0-2---:R-:W-:Y:S01]  /*6de0*/  IMAD.MOV.U32 R8, RZ, RZ, R29.reuse ;  /* 0x000000ffff087224 */ /* 0x105fe200078e001d */
[--C-:B------:R-:W-:Y:S01]  /*6df0*/  SHF.R.U64 R6, R28, 0x10, R29.reuse ;  /* 0x000000101c067819 */ /* 0x100fe2000000121d */
[----:B------:R-:W-:Y:S01]  /*6e00*/  FADD.FTZ R97, -R97, R90 ;  /* 0x0000005a61617221 */ /* 0x000fe20000010100 */
[----:B------:R-:W-:Y:S01]  /*6e10*/  SHF.R.U32.HI R9, RZ, 0x10, R29 ;  /* 0x00000010ff097819 */ /* 0x000fe2000001161d */
[----:B------:R-:W-:Y:S01]  /*6e20*/  FADD.FTZ R105, -R105, R94 ;  /* 0x0000005e69697221 */ /* 0x000fe20000010100 */
[----:B------:R-:W-:Y:S01]  /*6e30*/  SHF.L.U32 R7, R0, 0x10, RZ ;  /* 0x0000001000077819 */ /* 0x000fe200000006ff */
[----:B------:R-:W-:Y:S01]  /*6e40*/  FADD.FTZ R107, -R107, R96 ;  /* 0x000000606b6b7221 */ /* 0x000fe20000010100 */
[----:B------:R-:W-:Y:S01]  /*6e50*/  SHF.L.U32 R6, R6, 0x10, RZ ;  /* 0x0000001006067819 */ /* 0x000fe200000006ff */
[----:B------:R-:W-:Y:S01]  /*6e60*/  FADD.FTZ R99, -R99, R92 ;  /* 0x0000005c63637221 */ /* 0x000fe20000010100 */
[----:B-1----:R-:W-:Y:S01]  /*6e70*/  SHF.L.U32 R10, R9, 0x10, RZ ;  /* 0x00000010090a7819 */ /* 0x002fe200000006ff */
[----:B------:R-:W-:Y:S01]  /*6e80*/  FFMA.FTZ R7, R88, R97, R7 ;  /* 0x0000006158077223 */ /* 0x000fe20000010007 */
[----:B------:R-:W-:Y:S01]  /*6e90*/  SHF.L.U32 R0, R8, 0x10, RZ ;  /* 0x0000001008007819 */ /* 0x000fe200000006ff */
[----:B------:R-:W-:-:S02]  /*6ea0*/  FFMA.FTZ R6, R88, R105, R6 ;  /* 0x0000006958067223 */ /* 0x000fc40000010006 */
        /* <DEDUP_REMOVED lines=9> */
.L_x_240:
[----:B------:R-:W-:Y:S05]  /*6f40*/  BRA.U !UP1, `(.L_x_245) ;  /* 0x0000000109cc7547 */ /* 0x000fea000b800000 */
[----:B------:R-:W-:Y:S05]  /*6f50*/  BRA.U !UP2, `(.L_x_246) ;  /* 0x000000010a6c7547 */ /* 0x000fea000b800000 */
[C-C-:B------:R-:W-:Y:S01]  /*6f60*/  FFMA.FTZ R99, R6.reuse, R99, R7.reuse ;  /* 0x0000006306637223 */ /* 0x140fe20000010007 */
[C-C-:B------:R-:W-:Y:S01]  /*6f70*/  FFMA.FTZ R107, R6.reuse, R107, R7.reuse ;  /* 0x0000006b066b7223 */ /* 0x140fe20000010007 */
[C-C-:B------:R-:W-:Y:S01]  /*6f80*/  FFMA.FTZ R97, R6.reuse, R97, R7.reuse ;  /* 0x0000006106617223 */ /* 0x140fe20000010007 */
[----:B------:R-:W-:Y:S01]  /*6f90*/  FFMA.FTZ R7, R6, R105, R7 ;  /* 0x0000006906077223 */ /* 0x000fe20000010007 */
[----:B------:R-:W-:Y:S01]  /*6fa0*/  FADD.FTZ R99, -R99, R92 ;  /* 0x0000005c63637221 */ /* 0x000fe20000010100 */
[----:B0-2---:R-:W-:Y:S01]  /*6fb0*/  FADD.FTZ R9, -R107, R96 ;  /* 0x000000606b097221 */ /* 0x005fe20000010100 */
        /* <DEDUP_REMOVED lines=11> */
[----:B-1----:R-:W-:-:S02]  /*7070*/  PRMT R11, R7, 0x7610, R11 ;  /* 0x00007610070b7816 */ /* 0x002fc4000000000b */
        /* <DEDUP_REMOVED lines=9> */
.L_x_246:
        /* <DEDUP_REMOVED lines=14> */
[C---:B0-2---:R-:W-:Y:S02]  /*71f0*/  PRMT R9, R0.reuse, 0x7632, R9 ;  /* 0x0000763200097816 */ /* 0x045fe40000000009 */
[----:B------:R-:W-:Y:S02]  /*7200*/  PRMT R8, R0, 0x7610, R8 ;  /* 0x0000761000087816 */ /* 0x000fe40000000008 */
[C---:B------:R-:W-:Y:S02]  /*7210*/  PRMT R0, R88.reuse, 0x7632, R0 ;  /* 0x0000763258007816 */ /* 0x040fe40000000000 */
[----:B-1----:R-:W-:-:S02]  /*7220*/  PRMT R11, R88, 0x7610, R11 ;  /* 0x00007610580b7816 */ /* 0x002fc4000000000b */
[----:B------:R-:W-:Y:S02]  /*7230*/  PRMT R84, R9, 0x7610, R84 ;  /* 0x0000761009547816 */ /* 0x000fe40000000054 */
[----:B------:R-:W-:Y:S02]  /*7240*/  PRMT R85, R8, 0x7610, R85 ;  /* 0x0000761008557816 */ /* 0x000fe40000000055 */
[----:B------:R-:W-:Y:S02]  /*7250*/  PRMT R151, R0, 0x7610, R151 ;  /* 0x0000761000977816 */ /* 0x000fe40000000097 */
[----:B------:R-:W-:Y:S01]  /*7260*/  PRMT R86, R11, 0x7610, R86 ;  /* 0x000076100b567816 */ /* 0x000fe20000000056 */
[----:B------:R-:W-:Y:S06]  /*7270*/  BRA `(.L_x_243) ;  /* 0x0000000000a87947 */ /* 0x000fec0003800000 */
.L_x_245:
        /* <DEDUP_REMOVED lines=24> */
.L_x_247:
        /* <DEDUP_REMOVED lines=15> */
[----:B-1----:R-:W-:Y:S02]  /*74f0*/  PRMT R11, R97, 0x7610, R11 ;  /* 0x00007610610b7816 */ /* 0x002fe4000000000b */
[C---:B0-2---:R-:W-:Y:S02]  /*7500*/  PRMT R9, R88.reuse, 0x7632, R9 ;  /* 0x0000763258097816 */ /* 0x045fe40000000009 */
[----:B------:R-:W-:-:S07]  /*7510*/  PRMT R8, R88, 0x7610, R8 ;  /* 0x0000761058087816 */ /* 0x000fce0000000008 */
.L_x_243:
        /* <DEDUP_REMOVED lines=15> */
.L_x_248:
        /* <DEDUP_REMOVED lines=10> */
.L_x_249:
[----:B0-2---:R-:W0:Y:S01]  /*76b0*/  LDC.64 R4, c[0x0][0x380] ;  /* 0x0000e000ff047b82 */ /* 0x005e220000000a00 */
[----:B------:R-:W-:Y:S01]  /*76c0*/  UPLOP3.LUT UP4, UPT, UPT, UPT, UP4, 0x40, 0x4 ;  /* 0x000000000004789c */ /* 0x000fe20003f8e840 */
[----:B0-----:R-:W-:-:S04]  /*76d0*/  IADD3 R71, PT, PT, R71, R4, RZ ;  /* 0x0000000447477210 */ /* 0x001fc80007ffe0ff */
[----:B------:R-:W-:-:S13]  /*76e0*/  ISETP.GE.AND P1, PT, R71, R5, PT ;  /* 0x000000054700720c */ /* 0x000fda0003f26270 */
[----:B------:R-:W-:Y:S05]  /*76f0*/  @!P1 BRA `(.L_x_250) ;  /* 0xffffff8c00749947 */ /* 0x000fea000383ffff */
[----:B------:R-:W-:Y:S01]  /*7700*/  MOV R12, R38 ;  /* 0x00000026000c7202 */ /* 0x000fe20000000f00 */
[----:B------:R-:W-:Y:S01]  /*7710*/  IMAD.MOV.U32 R14, RZ, RZ, R40 ;  /* 0x000000ffff0e7224 */ /* 0x000fe200078e0028 */
[----:B------:R-:W-:Y:S01]  /*7720*/  MOV R13, R39 ;  /* 0x00000027000d7202 */ /* 0x000fe20000000f00 */
[----:B------:R-:W-:Y:S01]  /*7730*/  IMAD.MOV.U32 R29, RZ, RZ, R55 ;  /* 0x000000ffff1d7224 */ /* 0x000fe200078e0037 */
[----:B------:R-:W-:Y:S02]  /*7740*/  MOV R73, R31 ;  /* 0x0000001f00497202 */ /* 0x000fe40000000f00 */
[----:B------:R-:W-:Y:S02]  /*7750*/  MOV R74, R32 ;  /* 0x00000020004a7202 */ /* 0x000fe40000000f00 */
[----:B------:R-:W-:Y:S02]  /*7760*/  MOV R75, R33 ;  /* 0x00000021004b7202 */ /* 0x000fe40000000f00 */
[----:B-1----:R-:W-:-:S02]  /*7770*/  MOV R8, R34 ;  /* 0x0000002200087202 */ /* 0x002fc40000000f00 */
        /* <DEDUP_REMOVED lines=31> */
.L_x_195:
[----:B------:R-:W0:Y:S01]  /*7970*/  S2R R7, SR_TID.X ;  /* 0x0000000000077919 */ /* 0x000e220000002100 */
[----:B------:R-:W2:Y:S08]  /*7980*/  LDC R0, c[0x0][0x388] ;  /* 0x0000e200ff007b82 */ /* 0x000eb00000000800 */
[----:B------:R-:W3:Y:S08]  /*7990*/  LDC.64 R2, c[0x0][0x440] ;  /* 0x00011000ff027b82 */ /* 0x000ef00000000a00 */
[----:B------:R-:W4:Y:S01]  /*79a0*/  LDC.64 R4, c[0x0][0x448] ;  /* 0x00011200ff047b82 */ /* 0x000f220000000a00 */
[----:B--2---:R-:W-:-:S05]  /*79b0*/  IMAD R0, R0, UR11, RZ ;  /* 0x0000000b00007c24 */ /* 0x004fca000f8e02ff */
[----:B0-----:R-:W-:-:S05]  /*79c0*/  LEA.HI R7, R0, R7, RZ, 0x1e ;  /* 0x0000000700077211 */ /* 0x001fca00078ff0ff */
[----:B---3--:R-:W-:-:S04]  /*79d0*/  IMAD.WIDE.U32 R2, R7, 0x10, R2 ;  /* 0x0000001007027825 */ /* 0x008fc800078e0002 */
[----:B----4-:R-:W-:Y:S01]  /*79e0*/  IMAD.WIDE.U32 R4, R7, 0x10, R4 ;  /* 0x0000001007047825 */ /* 0x010fe200078e0004 */
[----:B-1----:R-:W-:Y:S04]  /*79f0*/  STG.E.128 desc[UR12][R2.64], R20 ;  /* 0x0000001402007986 */ /* 0x002fe8000c101d0c */
        /* <DEDUP_REMOVED lines=10> */
.L_x_251:
        /* <DEDUP_REMOVED lines=14> */
.L_x_5375:


//--------------------- .text._ZN10layer_norm31ln_parallel_residual_bwd_kernelINS_13Kernel_traitsI13__nv_bfloat16S2_S2_S2_fjLj2560ELj1ELj1ELj4ELj8ENS_18Kernel_traits_baseILj2560ES2_S2_S2_S2_fjLj128EEEEELb1ELb0ELb0EEEvNS_9BwdParamsE --------------------------
	.section	.text._ZN10layer_norm31ln_parallel_residual_bwd_kernelINS_13Kernel_traitsI13__nv_bfloat16S2_S2_S2_fjLj2560ELj1ELj1ELj4ELj8ENS_18Kernel_traits_baseILj2560ES2_S2_S2_S2_fjLj128EEEEELb1ELb0ELb0EEEvNS_9BwdParamsE,"ax",@progbits
	.align	128
        .global         _ZN10layer_norm31ln_parallel_residual_bwd_kernelINS_13Kernel_traitsI13__nv_bfloat16S2_S2_S2_fjLj2560ELj1ELj1ELj4ELj8ENS_18Kernel_traits_baseILj2560ES2_S2_S2_S2_fjLj128EEEEELb1ELb0ELb0EEEvNS_9BwdParamsE
        .type           _ZN10layer_norm31ln_parallel_residual_bwd_kernelINS_13Kernel_traitsI13__nv_bfloat16S2_S2_S2_fjLj2560ELj1ELj1ELj4ELj8ENS_18Kernel_traits_baseILj2560ES2_S2_S2_S2_fjLj128EEEEELb1ELb0ELb0EEEvNS_9BwdParamsE,@function
        .size           _ZN10layer_norm31ln_parallel_residual_bwd_kernelINS_13Kernel_traitsI13__nv_bfloat16S2_S2_S2_fjLj2560ELj1ELj1ELj4ELj8ENS_18Kernel_traits_baseILj2560ES2_S2_S2_S2_fjLj128EEEEELb1ELb0ELb0EEEvNS_9BwdParamsE,(.L_x_5376 - _ZN10layer_norm31ln_parallel_residual_bwd_kernelINS_13Kernel_traitsI13__nv_bfloat16S2_S2_S2_fjLj2560ELj1ELj1ELj4ELj8ENS_18Kernel_traits_baseILj2560ES2_S2_S2_S2_fjLj128EEEEELb1ELb0ELb0EEEvNS_9BwdParamsE)
        .other          _ZN10layer_norm31ln_parallel_residual_bwd_kernelINS_13Kernel_traitsI13__nv_bfloat16S2_S2_S2_fjLj2560ELj1ELj1ELj4ELj8ENS_18Kernel_traits_baseILj2560ES2_S2_S2_S2_fjLj128EEEEELb1ELb0ELb0EEEvNS_9BwdParamsE,@"STO_CUDA_ENTRY STV_DEFAULT"
_ZN10layer_norm31ln_parallel_residual_bwd_kernelINS_13Kernel_traitsI13__nv_bfloat16S2_S2_S2_fjLj2560ELj1ELj1ELj4ELj8ENS_18Kernel_traits_baseILj2560ES2_S2_S2_S2_fjLj128EEEEELb1ELb0ELb0EEEvNS_9BwdParamsE:
.text._ZN10layer_norm31ln_parallel_residual_bwd_kernelINS_13Kernel_traitsI13__nv_bfloat16S2_S2_S2_fjLj2560ELj1ELj1ELj4ELj8ENS_18Kernel_traits_baseILj2560ES2_S2_S2_S2_fjLj128EEEEELb1ELb0ELb0EEEvNS_9BwdParamsE:
        /* <DEDUP_REMOVED lines=8> */
[----:B-1----:R-:W-:-:S05]  /*0080*/  IMAD.U32 R2, RZ, RZ, UR4 ;  /* 0x00000004ff027e24 */ /* 0x002fca000f8e00ff */
[----:B------:R-:W-:Y:S02]  /*0090*/  SHF.R.S32.HI R3, RZ, 0x1f, R2 ;  /* 0x0000001fff037819 */ /* 0x000fe40000011402 */
[----:B------:R-:W1:Y:S02]  /*00a0*/  LDC.64 R30, c[0x0][0x3d8] ;  /* 0x0000f600ff1e7b82 */ /* 0x000e640000000a00 */
[----:B------:R-:W-:Y:S02]  /*00b0*/  LEA.HI R3, R3, R2, RZ, 0x2 ;  /* 0x0000000203037211 */ /* 0x000fe400078f10ff */
[----:B0-----:R-:W-:-:S04]  /*00c0*/  LOP3.LUT R4, R0, 0x7f, RZ, 0x3c, !PT ;  /* 0x0000007f00047812 */ /* 0x001fc800078e3cff */
[----:B------:R-:W0:Y:S01]  /*00d0*/  LDC.64 R38, c[0x0][0x3d0] ;  /* 0x0000f400ff267b82 */ /* 0x000e220000000a00 */
[----:B------:R-:W-:Y:S01]  /*00e0*/  LEA.HI.SX32 R4, R3, R4, 0x1e ;  /* 0x0000000403047211 */ /* 0x000fe200078ff2ff */
[----:B------:R-:W-:-:S03]  /*00f0*/  IMAD.MOV.U32 R3, RZ, RZ, R0 ;  /* 0x000000ffff037224 */ /* 0x000fc600078e0000 */
[----:B------:R-:W-:-:S03]  /*0100*/  ISETP.GE.U32.AND P0, PT, R4, 0x80, PT ;  /* 0x000000800400780c */ /* 0x000fc60003f06070 */
[----:B------:R-:W0:Y:S01]  /*0110*/  LDC.64 R40, c[0x0][0x3d8] ;  /* 0x0000f600ff287b82 */ /* 0x000e220000000a00 */
[C---:B------:R-:W-:Y:S02]  /*0120*/  ISETP.GE.U32.AND P1, PT, R4.reuse, 0x100, PT ;  /* 0x000001000400780c */ /* 0x040fe40003f26070 */
[C---:B------:R-:W-:Y:S02]  /*0130*/  ISETP.GE.U32.AND P2, PT, R4.reuse, 0x180, PT ;  /* 0x000001800400780c */ /* 0x040fe40003f46070 */
[C---:B------:R-:W-:Y:S02]  /*0140*/  ISETP.GE.U32.AND P3, PT, R4.reuse, 0x200, PT ;  /* 0x000002000400780c */ /* 0x040fe40003f66070 */
[----:B------:R-:W-:Y:S01]  /*0150*/  ISETP.GE.U32.AND P4, PT, R4, 0x280, PT ;  /* 0x000002800400780c */ /* 0x000fe20003f86070 */
[----:B------:R-:W0:Y:S02]  /*0160*/  LDC.64 R42, c[0x0][0x3d0] ;  /* 0x0000f400ff2a7b82 */ /* 0x000e240000000a00 */
[----:B--2---:R-:W-:-:S04]  /*0170*/  @P0 IMAD.WIDE.U32 R6, R3, 0x8, R6 ;  /* 0x0000000803060825 */ /* 0x004fc800078e0006 */
[C---:B---3--:R-:W-:Y:S02]  /*0180*/  @P0 IMAD.WIDE.U32 R10, R3.reuse, 0x8, R10 ;  /* 0x00000008030a0825 */ /* 0x048fe400078e000a */
[----:B------:R-:W2:Y:S01]  /*0190*/  LDC.64 R44, c[0x0][0x3d8] ;  /* 0x0000f600ff2c7b82 */ /* 0x000ea20000000a00 */
[----:B------:R-:W-:Y:S01]  /*01a0*/  @P0 LOP3.LUT R3, R3, 0x80, RZ, 0xfc, !PT ;  /* 0x0000008003030812 */ /* 0x000fe200078efcff */
[----:B------:R-:W5:Y:S04]  /*01b0*/  @P0 LDG.E.64 R8, desc[UR10][R6.64] ;  /* 0x0000000a06080981 */ /* 0x000f68000c1e1b00 */
[C---:B----4-:R-:W-:Y:S01]  /*01c0*/  @P1 IMAD.WIDE.U32 R34, R3.reuse, 0x8, R26 ;  /* 0x0000000803221825 */ /* 0x050fe200078e001a */
[----:B------:R-:W5:Y:S01]  /*01d0*/  @P0 LDG.E.64 R12, desc[UR10][R10.64] ;  /* 0x0000000a0a0c0981 */ /* 0x000f62000c1e1b00 */
[----:B------:R-:W3:Y:S02]  /*01e0*/  LDC.64 R46, c[0x0][0x3d0] ;  /* 0x0000f400ff2e7b82 */ /* 0x000ee40000000a00 */
[C---:B-1----:R-:W-:Y:S01]  /*01f0*/  @P1 IMAD.WIDE.U32 R36, R3.reuse, 0x8, R30 ;  /* 0x0000000803241825 */ /* 0x042fe200078e001e */
[----:B------:R-:W5:Y:S03]  /*0200*/  @P1 LDG.E.64 R14, desc[UR10][R34.64] ;  /* 0x0000000a220e1981 */ /* 0x000f66000c1e1b00 */
[----:B------:R-:W-:Y:S01]  /*0210*/  @P1 VIADD R3, R3, 0x80 ;  /* 0x0000008003031836 */ /* 0x000fe20000000000 */
[----:B------:R-:W5:Y:S01]  /*0220*/  @P1 LDG.E.64 R16, desc[UR10][R36.64] ;  /* 0x0000000a24101981 */ /* 0x000f62000c1e1b00 */
[----:B------:R-:W1:Y:S02]  /*0230*/  LDC.64 R48, c[0x0][0x3d8] ;  /* 0x0000f600ff307b82 */ /* 0x000e640000000a00 */
[----:B0-----:R-:W-:-:S04]  /*0240*/  @P2 IMAD.WIDE.U32 R38, R3, 0x8, R38 ;  /* 0x0000000803262825 */ /* 0x001fc800078e0026 */
[C---:B------:R-:W-:Y:S01]  /*0250*/  @P2 IMAD.WIDE.U32 R40, R3.reuse, 0x8, R40 ;  /* 0x0000000803282825 */ /* 0x040fe200078e0028 */
[----:B------:R-:W5:Y:S03]  /*0260*/  @P2 LDG.E.64 R18, desc[UR10][R38.64] ;  /* 0x0000000a26122981 */ /* 0x000f66000c1e1b00 */
[----:B------:R-:W-:Y:S01]  /*0270*/  @P2 VIADD R3, R3, 0x80 ;  /* 0x0000008003032836 */ /* 0x000fe20000000000 */
[----:B------:R-:W5:Y:S03]  /*0280*/  @P2 LDG.E.64 R20, desc[UR10][R40.64] ;  /* 0x0000000a28142981 */ /* 0x000f66000c1e1b00 */
[----:B------:R-:W-:-:S04]  /*0290*/  @P3 IMAD.WIDE.U32 R42, R3, 0x8, R42 ;  /* 0x00000008032a3825 */ /* 0x000fc800078e002a */
[C---:B--2---:R-:W-:Y:S01]  /*02a0*/  @P3 IMAD.WIDE.U32 R44, R3.reuse, 0x8, R44 ;  /* 0x00000008032c3825 */ /* 0x044fe200078e002c */
[----:B------:R-:W5:Y:S03]  /*02b0*/  @P3 LDG.E.64 R22, desc[UR10][R42.64] ;  /* 0x0000000a2a163981 */ /* 0x000f66000c1e1b00 */
[----:B------:R-:W-:Y:S01]  /*02c0*/  @P3 VIADD R3, R3, 0x80 ;  /* 0x0000008003033836 */ /* 0x000fe20000000000 */
[----:B------:R-:W0:Y:S01]  /*02d0*/  S2UR UR4, SR_CTAID.X ;  /* 0x00000000000479c3 */ /* 0x000e220000002500 */
[----:B------:R2:W5:Y:S02]  /*02e0*/  @P3 LDG.E.64 R24, desc[UR10][R44.64] ;  /* 0x0000000a2c183981 */ /* 0x000564000c1e1b00 */
[----:B---3--:R-:W-:-:S04]  /*02f0*/  @P4 IMAD.WIDE.U32 R26, R3, 0x8, R46 ;  /* 0x00000008031a4825 */ /* 0x008fc800078e002e */
[----:B-1----:R-:W-:Y:S01]  /*0300*/  @P4 IMAD.WIDE.U32 R30, R3, 0x8, R48 ;  /* 0x00000008031e4825 */ /* 0x002fe200078e0030 */
[----:B------:R1:W5:Y:S04]  /*0310*/  @P4 LDG.E.64 R28, desc[UR10][R26.64] ;  /* 0x0000000a1a1c4981 */ /* 0x000368000c1e1b00 */
[----:B------:R1:W5:Y:S01]  /*0320*/  @P4 LDG.E.64 R32, desc[UR10][R30.64] ;  /* 0x0000000a1e204981 */ /* 0x000362000c1e1b00 */
        /* <DEDUP_REMOVED lines=40> */
[----:B--2---:R-:W-:Y:S02]  /*05b0*/  CS2R R44, SRZ ;  /* 0x00000000002c7805 */ /* 0x004fe4000001ff00 */
[----:B------:R-:W-:Y:S01]  /*05c0*/  CS2R R46, SRZ ;  /* 0x00000000002e7805 */ /* 0x000fe2000001ff00 */
[----:B-1----:R-:W-:Y:S06]  /*05d0*/  @P5 BRA `(.L_x_252) ;  /* 0x000000a8008c5947 */ /* 0x002fec0003800000 */
[----:B------:R-:W0:Y:S01]  /*05e0*/  LDCU.U8 UR4, c[0x0][0x410] ;  /* 0x00008200ff0477ac */ /* 0x000e220008000000 */
[----:B-----5:R-:W-:Y:S01]  /*05f0*/  IMAD.MOV.U32 R26, RZ, RZ, R14 ;  /* 0x000000ffff1a7224 */ /* 0x020fe200078e000e */
[----:B------:R-:W-:Y:S01]  /*0600*/  SHF.R.U32.HI R37, RZ, 0x10, R17 ;  /* 0x00000010ff257819 */ /* 0x000fe20000011611 */
[----:B------:R-:W-:Y:S01]  /*0610*/  IMAD.MOV.U32 R27, RZ, RZ, R16 ;  /* 0x000000ffff1b7224 */ /* 0x000fe200078e0010 */
[--C-:B------:R-:W-:Y:S01]  /*0620*/  SHF.R.U64 R30, R14, 0x10, R15.reuse ;  /* 0x000000100e1e7819 */ /* 0x100fe2000000120f */
[--C-:B------:R-:W-:Y:S01]  /*0630*/  IMAD.MOV.U32 R34, RZ, RZ, R15.reuse ;  /* 0x000000ffff227224 */ /* 0x100fe200078e000f */
[----:B------:R-:W-:Y:S01]  /*0640*/  SHF.R.U32.HI R36, RZ, 0x10, R15 ;  /* 0x00000010ff247819 */ /* 0x000fe2000001160f */
[--C-:B------:R-:W-:Y:S01]  /*0650*/  IMAD.MOV.U32 R35, RZ, RZ, R17.reuse ;  /* 0x000000ffff237224 */ /* 0x100fe200078e0011 */
[----:B------:R-:W-:Y:S01]  /*0660*/  SHF.R.U64 R31, R16, 0x10, R17 ;  /* 0x00000010101f7819 */ /* 0x000fe20000001211 */
[----:B------:R-:W-:Y:S01]  /*0670*/  IMAD.MOV.U32 R38, RZ, RZ, R18 ;  /* 0x000000ffff267224 */ /* 0x000fe200078e0012 */
[--C-:B------:R-:W-:Y:S01]  /*0680*/  SHF.R.U64 R40, R18, 0x10, R19.reuse ;  /* 0x0000001012287819 */ /* 0x100fe20000001213 */
[----:B------:R-:W-:Y:S01]  /*0690*/  IMAD.MOV.U32 R42, RZ, RZ, R19 ;  /* 0x000000ffff2a7224 */ /* 0x000fe200078e0013 */
[----:B------:R-:W-:Y:S01]  /*06a0*/  SHF.R.U64 R41, R20, 0x10, R21 ;  /* 0x0000001014297819 */ /* 0x000fe20000001215 */
[----:B------:R-:W-:Y:S01]  /*06b0*/  IMAD.MOV.U32 R39, RZ, RZ, R20 ;  /* 0x000000ffff277224 */ /* 0x000fe200078e0014 */
[----:B------:R-:W-:Y:S01]  /*06c0*/  SHF.R.U32.HI R132, RZ, 0x10, R23 ;  /* 0x00000010ff847819 */ /* 0x000fe20000011617 */
[----:B------:R-:W-:Y:S01]  /*06d0*/  IMAD.MOV.U32 R43, RZ, RZ, R21 ;  /* 0x000000ffff2b7224 */ /* 0x000fe200078e0015 */
[----:B------:R-:W-:Y:S01]  /*06e0*/  SHF.R.U32.HI R133, RZ, 0x10, R25 ;  /* 0x00000010ff857819 */ /* 0x000fe20000011619 */
[----:B------:R-:W-:Y:S01]  /*06f0*/  IMAD.MOV.U32 R2, RZ, RZ, R9 ;  /* 0x000000ffff027224 */ /* 0x000fe200078e0009 */
[----:B0-----:R-:W-:Y:S01]  /*0700*/  UISETP.NE.AND UP0, UPT, UR4, URZ, UPT ;  /* 0x000000ff0400728c */ /* 0x001fe2000bf05270 */
[----:B------:R-:W-:Y:S01]  /*0710*/  IMAD.MOV.U32 R3, RZ, RZ, R13 ;  /* 0x000000ffff037224 */ /* 0x000fe200078e000d */
[----:B------:R-:W-:Y:S01]  /*0720*/  SHF.R.U32.HI R124, RZ, 0x10, R19 ;  /* 0x00000010ff7c7819 */ /* 0x000fe20000011613 */
[----:B------:R-:W-:Y:S01]  /*0730*/  IMAD.MOV.U32 R126, RZ, RZ, R22 ;  /* 0x000000ffff7e7224 */ /* 0x000fe200078e0016 */
[----:B------:R-:W-:Y:S01]  /*0740*/  SHF.R.U32.HI R125, RZ, 0x10, R21 ;  /* 0x00000010ff7d7819 */ /* 0x000fe20000011615 */
[--C-:B------:R-:W-:Y:S01]  /*0750*/  IMAD.MOV.U32 R130, RZ, RZ, R23.reuse ;  /* 0x000000ffff827224 */ /* 0x100fe200078e0017 */
[----:B------:R-:W-:Y:S01]  /*0760*/  SHF.R.U64 R128, R22, 0x10, R23 ;  /* 0x0000001016807819 */ /* 0x000fe20000001217 */
[----:B------:R-:W-:Y:S01]  /*0770*/  IMAD.MOV.U32 R127, RZ, RZ, R24 ;  /* 0x000000ffff7f7224 */ /* 0x000fe200078e0018 */
[--C-:B------:R-:W-:Y:S01]  /*0780*/  SHF.R.U64 R129, R24, 0x10, R25.reuse ;  /* 0x0000001018817819 */ /* 0x100fe20000001219 */
[----:B------:R-:W-:Y:S01]  /*0790*/  IMAD.MOV.U32 R131, RZ, RZ, R25 ;  /* 0x000000ffff837224 */ /* 0x000fe200078e0019 */
[--C-:B------:R-:W-:Y:S01]  /*07a0*/  SHF.R.U64 R136, R28, 0x10, R29.reuse ;  /* 0x000000101c887819 */ /* 0x100fe2000000121d */
[----:B------:R-:W-:Y:S01]  /*07b0*/  IMAD.MOV.U32 R134, RZ, RZ, R28 ;  /* 0x000000ffff867224 */ /* 0x000fe200078e001c */
[--C-:B------:R-:W-:Y:S01]  /*07c0*/  SHF.R.U32.HI R140, RZ, 0x10, R29.reuse ;  /* 0x00000010ff8c7819 */ /* 0x100fe2000001161d */
[----:B------:R-:W-:Y:S01]  /*07d0*/  IMAD.MOV.U32 R138, RZ, RZ, R29 ;  /* 0x000000ffff8a7224 */ /* 0x000fe200078e001d */
[--C-:B------:R-:W-:Y:S01]  /*07e0*/  SHF.R.U64 R137, R32, 0x10, R33.reuse ;  /* 0x0000001020897819 */ /* 0x100fe20000001221 */
[----:B------:R-:W-:Y:S01]  /*07f0*/  IMAD.MOV.U32 R135, RZ, RZ, R32 ;  /* 0x000000ffff877224 */ /* 0x000fe200078e0020 */
[--C-:B------:R-:W-:Y:S01]  /*0800*/  SHF.R.U32.HI R141, RZ, 0x10, R33.reuse ;  /* 0x00000010ff8d7819 */ /* 0x100fe20000011621 */
[----:B------:R-:W-:Y:S01]  /*0810*/  IMAD.MOV.U32 R139, RZ, RZ, R33 ;  /* 0x000000ffff8b7224 */ /* 0x000fe200078e0021 */
[----:B------:R-:W-:Y:S01]  /*0820*/  PRMT R14, R26, 0x7610, R14 ;  /* 0x000076101a0e7816 */ /* 0x000fe2000000000e */
[----:B------:R-:W-:Y:S01]  /*0830*/  IMAD.MOV.U32 R6, RZ, RZ, R8 ;  /* 0x000000ffff067224 */ /* 0x000fe200078e0008 */
[----:B------:R-:W-:Y:S01]  /*0840*/  PRMT R18, R27, 0x7610, R18 ;  /* 0x000076101b127816 */ /* 0x000fe20000000012 */
[----:B------:R-:W-:Y:S01]  /*0850*/  IMAD.MOV.U32 R10, RZ, RZ, R12 ;  /* 0x000000ffff0a7224 */ /* 0x000fe200078e000c */
[----:B------:R-:W-:-:S02]  /*0860*/  PRMT R21, R37, 0x7610, R21 ;  /* 0x0000761025157816 */ /* 0x000fc40000000015 */
[----:B------:R-:W-:Y:S02]  /*0870*/  CS2R R120, SRZ ;  /* 0x0000000000787805 */ /* 0x000fe4000001ff00 */
[----:B------:R-:W-:Y:S02]  /*0880*/  SHF.R.U64 R7, R8, 0x10, R9 ;  /* 0x0000001008077819 */ /* 0x000fe40000001209 */
[----:B------:R-:W-:Y:S02]  /*0890*/  CS2R R122, SRZ ;  /* 0x00000000007a7805 */ /* 0x000fe4000001ff00 */
[----:B------:R-:W-:Y:S02]  /*08a0*/  SHF.R.U64 R11, R12, 0x10, R13 ;  /* 0x000000100c0b7819 */ /* 0x000fe4000000120d */
[----:B------:R-:W-:Y:S02]  /*08b0*/  CS2R R116, SRZ ;  /* 0x0000000000747805 */ /* 0x000fe4000001ff00 */
[----:B------:R-:W-:-:S02]  /*08c0*/  PRMT R15, R30, 0x7610, R15 ;  /* 0x000076101e0f7816 */ /* 0x000fc4000000000f */
[----:B------:R-:W-:Y:S02]  /*08d0*/  CS2R R118, SRZ ;  /* 0x0000000000767805 */ /* 0x000fe4000001ff00 */
[----:B------:R-:W-:Y:S02]  /*08e0*/  PRMT R16, R34, 0x7610, R16 ;  /* 0x0000761022107816 */ /* 0x000fe40000000010 */
[----:B------:R-:W-:Y:S02]  /*08f0*/  CS2R R112, SRZ ;  /* 0x0000000000707805 */ /* 0x000fe4000001ff00 */
[----:B------:R-:W-:Y:S02]  /*0900*/  PRMT R17, R36, 0x7610, R17 ;  /* 0x0000761024117816 */ /* 0x000fe40000000011 */
        /* <DEDUP_REMOVED lines=21> */
[----:B------:R-:W-:Y:S02]  /*0a60*/  SHF.R.U32.HI R9, RZ, 0x10, R9 ;  /* 0x00000010ff097819 */ /* 0x000fe40000011609 */
[----:B------:R-:W-:Y:S02]  /*0a70*/  CS2R R88, SRZ ;  /* 0x0000000000587805 */ /* 0x000fe4000001ff00 */
[----:B------:R-:W-:Y:S02]  /*0a80*/  SHF.R.U32.HI R13, RZ, 0x10, R13 ;  /* 0x00000010ff0d7819 */ /* 0x000fe4000001160d */
        /* <DEDUP_REMOVED lines=23> */
[----:B------:R-:W-:Y:S01]  /*0c00*/  PRMT R8, R2, 0x7610, R8 ;  /* 0x0000761002087816 */ /* 0x000fe20000000008 */
[----:B------:R-:W-:Y:S01]  /*0c10*/  UPLOP3.LUT UP1, UPT, UPT, UPT, UPT, 0x40, 0x4 ;  /* 0x000000000004789c */ /* 0x000fe20003f2e870 */
[----:B------:R-:W-:Y:S01]  /*0c20*/  PRMT R12, R3, 0x7610, R12 ;  /* 0x00007610030c7816 */ /* 0x000fe2000000000c */
[----:B------:R-:W0:Y:S01]  /*0c30*/  LDCU UR14, c[0x0][0x408] ;  /* 0x00008100ff0e77ac */ /* 0x000e220008000800 */
[----:B------:R-:W-:-:S02]  /*0c40*/  PRMT R25, R124, 0x7610, R25 ;  /* 0x000076107c197816 */ /* 0x000fc40000000019 */
[----:B------:R-:W-:Y:S01]  /*0c50*/  PRMT R29, R125, 0x7610, R29 ;  /* 0x000076107d1d7816 */ /* 0x000fe2000000001d */
[----:B------:R-:W1:Y:S01]  /*0c60*/  LDCU UR9, c[0x0][0x400] ;  /* 0x00008000ff0977ac */ /* 0x000e620008000800 */
[----:B------:R-:W-:Y:S02]  /*0c70*/  PRMT R30, R126, 0x7610, R30 ;  /* 0x000076107e1e7816 */ /* 0x000fe4000000001e */
[----:B------:R-:W-:Y:S01]  /*0c80*/  PRMT R31, R128, 0x7610, R31 ;  /* 0x00007610801f7816 */ /* 0x000fe2000000001f */
[----:B------:R-:W2:Y:S01]  /*0c90*/  LDCU.64 UR6, c[0x0][0x478] ;  /* 0x00008f00ff0677ac */ /* 0x000ea20008000a00 */
[----:B------:R-:W-:Y:S02]  /*0ca0*/  PRMT R32, R130, 0x7610, R32 ;  /* 0x0000761082207816 */ /* 0x000fe40000000020 */
[----:B------:R-:W-:Y:S01]  /*0cb0*/  PRMT R34, R127, 0x7610, R34 ;  /* 0x000076107f227816 */ /* 0x000fe20000000022 */
[----:B------:R-:W3:Y:S01]  /*0cc0*/  LDCU.64 UR16, c[0x0][0x438] ;  /* 0x00008700ff1077ac */ /* 0x000ee20008000a00 */
[----:B------:R-:W-:-:S02]  /*0cd0*/  PRMT R35, R129, 0x7610, R35 ;  /* 0x0000761081237816 */ /* 0x000fc40000000023 */
[----:B------:R-:W-:Y:S01]  /*0ce0*/  PRMT R36, R131, 0x7610, R36 ;  /* 0x0000761083247816 */ /* 0x000fe20000000024 */
[----:B------:R-:W4:Y:S01]  /*0cf0*/  LDCU.64 UR12, c[0x0][0x470] ;  /* 0x00008e00ff0c77ac */ /* 0x000f220008000a00 */
[----:B------:R-:W-:Y:S02]  /*0d00*/  PRMT R38, R134, 0x7610, R38 ;  /* 0x0000761086267816 */ /* 0x000fe40000000026 */
[----:B------:R-:W-:Y:S02]  /*0d10*/  PRMT R39, R136, 0x7610, R39 ;  /* 0x0000761088277816 */ /* 0x000fe40000000027 */
[----:B------:R-:W-:Y:S02]  /*0d20*/  PLOP3.LUT P5, PT, PT, PT, UP0, 0x80, 0x8 ;  /* 0x000000000008781c */ /* 0x000fe40003faf008 */
[----:B------:R-:W-:Y:S02]  /*0d30*/  PRMT R40, R138, 0x7610, R40 ;  /* 0x000076108a287816 */ /* 0x000fe40000000028 */
[----:B------:R-:W-:-:S02]  /*0d40*/  PRMT R41, R140, 0x7610, R41 ;  /* 0x000076108c297816 */ /* 0x000fc40000000029 */
[----:B------:R-:W-:Y:S02]  /*0d50*/  PRMT R42, R135, 0x7610, R42 ;  /* 0x00007610872a7816 */ /* 0x000fe4000000002a */
[----:B------:R-:W-:Y:S02]  /*0d60*/  PRMT R43, R137, 0x7610, R43 ;  /* 0x00007610892b7816 */ /* 0x000fe4000000002b */
[----:B------:R-:W-:Y:S02]  /*0d70*/  PRMT R132, R139, 0x7610, R132 ;  /* 0x000076108b847816 */ /* 0x000fe40000000084 */
[----:B0123--:R-:W-:-:S07]  /*0d80*/  PRMT R133, R141, 0x7610, R133 ;  /* 0x000076108d857816 */ /* 0x00ffce0000000085 */
.L_x_324:
[----:B012-4-:R-:W0:Y:S08]  /*0d90*/  LDC.64 R124, c[0x0][0x3c0] ;  /* 0x0000f000ff7c7b82 */ /* 0x017e300000000a00 */
[----:B------:R-:W1:Y:S01]  /*0da0*/  LDC R2, c[0x0][0x388] ;  /* 0x0000e200ff027b82 */ /* 0x000e620000000800 */
[----:B0-----:R-:W-:-:S07]  /*0db0*/  IMAD.WIDE R126, R5, 0x4, R124 ;  /* 0x00000004057e7825 */ /* 0x001fce00078e027c */
[----:B------:R-:W0:Y:S01]  /*0dc0*/  LDC.64 R124, c[0x0][0x3c8] ;  /* 0x0000f200ff7c7b82 */ /* 0x000e220000000a00 */
[----:B------:R-:W2:Y:S01]  /*0dd0*/  LDG.E R126, desc[UR10][R126.64] ;  /* 0x0000000a7e7e7981 */ /* 0x000ea2000c1e1900 */
[----:B-1-3--:R-:W-:-:S05]  /*0de0*/  IMAD R128, R5, R2, RZ ;  /* 0x0000000205807224 */ /* 0x00afca00078e02ff */
[----:B------:R-:W-:Y:S01]  /*0df0*/  SHF.R.S32.HI R129, RZ, 0x1f, R128 ;  /* 0x0000001fff817819 */ /* 0x000fe20000011480 */
[----:B0-----:R-:W-:-:S05]  /*0e00*/  IMAD.WIDE R124, R5, 0x4, R124 ;  /* 0x00000004057c7825 */ /* 0x001fca00078e027c */
[----:B-----5:R0:W5:Y:S01]  /*0e10*/  LDG.E R134, desc[UR10][R124.64] ;  /* 0x0000000a7c867981 */ /* 0x020162000c1e1900 */
[----:B------:R-:W-:Y:S01]  /*0e20*/  LEA.HI R129, R129, R128, RZ, 0x2 ;  /* 0x0000008081817211 */ /* 0x000fe200078f10ff */
[----:B------:R-:W-:Y:S01]  /*0e30*/  BSSY.RECONVERGENT B0, `(.L_x_253) ;  /* 0x000006a000007945 */ /* 0x000fe20003800200 */
[C---:B------:R-:W-:Y:S01]  /*0e40*/  ISETP.GE.U32.AND P1, PT, R4.reuse, 0x100, PT ;  /* 0x000001000400780c */ /* 0x040fe20003f26070 */
[----:B------:R-:W-:Y:S01]  /*0e50*/  IMAD.MOV.U32 R206, RZ, RZ, RZ ;  /* 0x000000ffffce7224 */ /* 0x000fe200078e00ff */
[----:B------:R-:W-:Y:S01]  /*0e60*/  LEA.HI.SX32 R135, R129, R0, 0x1e ;  /* 0x0000000081877211 */ /* 0x000fe200078ff2ff */
[----:B------:R-:W-:Y:S01]  /*0e70*/  IMAD.MOV.U32 R0, RZ, RZ, RZ ;  /* 0x000000ffff007224 */ /* 0x000fe200078e00ff */
[C---:B------:R-:W-:Y:S02]  /*0e80*/  ISETP.GE.U32.AND P2, PT, R4.reuse, 0x180, PT ;  /* 0x000001800400780c */ /* 0x040fe40003f46070 */
[C---:B------:R-:W-:Y:S01]  /*0e90*/  ISETP.GE.U32.AND P3, PT, R4.reuse, 0x200, PT ;  /* 0x000002000400780c */ /* 0x040fe20003f66070 */
[----:B------:R-:W-:Y:S01]  /*0ea0*/  IMAD.MOV.U32 R205, RZ, RZ, R135 ;  /* 0x000000ffffcd7224 */ /* 0x000fe200078e0087 */
[----:B------:R-:W-:-:S02]  /*0eb0*/  ISETP.GE.U32.AND P4, PT, R4, 0x280, PT ;  /* 0x000002800400780c */ /* 0x000fc40003f86070 */
[----:B--2---:R-:W-:Y:S01]  /*0ec0*/  FSEL R207, R126, RZ, !P5 ;  /* 0x000000ff7ecf7208 */ /* 0x004fe20006800000 */
[----:B0-----:R-:W-:Y:S10]  /*0ed0*/  @!P0 BRA `(.L_x_254) ;  /* 0x00000004007c8947 */ /* 0x001ff40003800000 */
[----:B------:R-:W0:Y:S08]  /*0ee0*/  LDC.64 R126, c[0x0][0x430] ;  /* 0x00010c00ff7e7b82 */ /* 0x000e300000000a00 */
[----:B------:R-:W1:Y:S08]  /*0ef0*/  LDC.64 R128, c[0x0][0x428] ;  /* 0x00010a00ff807b82 */ /* 0x000e700000000a00 */
[----:B------:R-:W2:Y:S01]  /*0f00*/  LDC.64 R124, c[0x0][0x3a8] ;  /* 0x0000ea00ff7c7b82 */ /* 0x000ea20000000a00 */
[----:B0-----:R-:W-:Y:S01]  /*0f10*/  IMAD.WIDE.U32 R126, R135, 0x8, R126 ;  /* 0x00000008877e7825 */ /* 0x001fe200078e007e */
[----:B----4-:R-:W-:-:S06]  /*0f20*/  ISETP.NE.U32.AND P5, PT, RZ, UR12, PT ;  /* 0x0000000cff007c0c */ /* 0x010fcc000bfa5070 */
[----:B------:R-:W0:Y:S01]  /*0f30*/  LDC.64 R138, c[0x0][0x3b0] ;  /* 0x0000ec00ff8a7b82 */ /* 0x000e220000000a00 */
[----:B------:R-:W3:Y:S01]  /*0f40*/  LDG.E.64 R126, desc[UR10][R126.64] ;  /* 0x0000000a7e7e7981 */ /* 0x000ee2000c1e1b00 */
[----:B-1----:R-:W-:-:S06]  /*0f50*/  IMAD.WIDE.U32 R128, R135, 0x8, R128 ;  /* 0x0000000887807825 */ /* 0x002fcc00078e0080 */
[----:B------:R-:W4:Y:S01]  /*0f60*/  LDG.E.64 R128, desc[UR10][R128.64] ;  /* 0x0000000a80807981 */ /* 0x000f22000c1e1b00 */
[----:B--2---:R-:W-:-:S06]  /*0f70*/  IMAD.WIDE.U32 R124, R135, 0x8, R124 ;  /* 0x00000008877c7825 */ /* 0x004fcc00078e007c */
[----:B------:R-:W2:Y:S01]  /*0f80*/  LDG.E.64 R124, desc[UR10][R124.64] ;  /* 0x0000000a7c7c7981 */ /* 0x000ea2000c1e1b00 */
[----:B------:R-:W-:Y:S02]  /*0f90*/  ISETP.NE.AND.EX P5, PT, RZ, UR13, PT, P5 ;  /* 0x0000000dff007c0c */ /* 0x000fe4000bfa5350 */
[----:B------:R-:W-:-:S04]  /*0fa0*/  ISETP.NE.U32.AND P0, PT, RZ, UR16, PT ;  /* 0x00000010ff007c0c */ /* 0x000fc8000bf05070 */
[----:B------:R-:W-:-:S07]  /*0fb0*/  ISETP.NE.AND.EX P0, PT, RZ, UR17, PT, P0 ;  /* 0x00000011ff007c0c */ /* 0x000fce000bf05300 */
[----:B------:R-:W1:Y:S08]  /*0fc0*/  @P5 LDC.64 R130, c[0x0][0x3b8] ;  /* 0x0000ee00ff825b82 */ /* 0x000e700000000a00 */
[----:B------:R-:W1:Y:S01]  /*0fd0*/  @P0 LDC.64 R140, c[0x0][0x438] ;  /* 0x00010e00ff8c0b82 */ /* 0x000e620000000a00 */
[----:B0-----:R-:W-:-:S05]  /*0fe0*/  IMAD.WIDE.U32 R138, R135, 0x4, R138 ;  /* 0x00000004878a7825 */ /* 0x001fca00078e008a */
[----:B------:R-:W5:Y:S01]  /*0ff0*/  LDG.E R137, desc[UR10][R138.64] ;  /* 0x0000000a8a897981 */ /* 0x000f62000c1e1900 */
[----:B-1----:R-:W-:-:S05]  /*1000*/  @P5 IMAD.WIDE.U32 R130, R135, 0x4, R130 ;  /* 0x0000000487825825 */ /* 0x002fca00078e0082 */
[----:B------:R-:W5:Y:S01]  /*1010*/  @P5 LDG.E R136, desc[UR10][R130.64] ;  /* 0x0000000a82885981 */ /* 0x000f62000c1e1900 */
[----:B------:R-:W-:Y:S02]  /*1020*/  IMAD.U32 R0, R6, 0x10000, RZ ;  /* 0x0001000006007824 */ /* 0x000fe400078e00ff */
[----:B------:R-:W-:Y:S02]  /*1030*/  IMAD.U32 R143, R11, 0x10000, RZ ;  /* 0x000100000b8f7824 */ /* 0x000fe400078e00ff */
[----:B------:R-:W-:-:S04]  /*1040*/  @P0 IMAD.WIDE.U32 R140, R135, 0x8, R140 ;  /* 0x00000008878c0825 */ /* 0x000fc800078e008c */
[----:B------:R-:W-:Y:S01]  /*1050*/  IMAD.U32 R142, R7, 0x10000, RZ ;  /* 0x00010000078e7824 */ /* 0x000fe200078e00ff */
[----:B------:R0:W5:Y:S02]  /*1060*/  @P0 LDG.E.64 R168, desc[UR10][R140.64] ;  /* 0x0000000a8ca80981 */ /* 0x000164000c1e1b00 */
[----:B0-----:R-:W-:Y:S02]  /*1070*/  IMAD.U32 R141, R12, 0x10000, RZ ;  /* 0x000100000c8d7824 */ /* 0x001fe400078e00ff */
[----:B------:R-:W-:Y:S02]  /*1080*/  IMAD.U32 R140, R8, 0x10000, RZ ;  /* 0x00010000088c7824 */ /* 0x000fe400078e00ff */
[----:B---3--:R-:W-:Y:S01]  /*1090*/  IMAD.MOV.U32 R130, RZ, RZ, R126 ;  /* 0x000000ffff827224 */ /* 0x008fe200078e007e */
[----:B------:R-:W-:-:S03]  /*10a0*/  SHF.R.U64 R126, R126, 0x10, R127 ;  /* 0x000000107e7e7819 */ /* 0x000fc6000000127f */
[----:B------:R-:W-:Y:S02]  /*10b0*/  IMAD.U32 R131, R130, 0x10000, RZ ;  /* 0x0001000082837824 */ /* 0x000fe400078e00ff */
[----:B----4-:R-:W-:Y:S01]  /*10c0*/  IMAD.MOV.U32 R3, RZ, RZ, R128 ;  /* 0x000000ffff037224 */ /* 0x010fe200078e0080 */
[--C-:B------:R-:W-:Y:S01]  /*10d0*/  SHF.R.U64 R174, R128, 0x10, R129.reuse ;  /* 0x0000001080ae7819 */ /* 0x100fe20000001281 */
[----:B------:R-:W-:Y:S01]  /*10e0*/  IMAD.U32 R128, R10, 0x10000, RZ ;  /* 0x000100000a807824 */ /* 0x000fe200078e00ff */
[--C-:B------:R-:W-:Y:S01]  /*10f0*/  SHF.R.U32.HI R206, RZ, 0x10, R129.reuse ;  /* 0x00000010ffce7819 */ /* 0x100fe20000011681 */
[----:B------:R-:W-:Y:S02]  /*1100*/  IMAD.MOV.U32 R144, RZ, RZ, R129 ;  /* 0x000000ffff907224 */ /* 0x000fe400078e0081 */
[----:B------:R-:W-:Y:S02]  /*1110*/  IMAD.MOV.U32 R138, RZ, RZ, R127 ;  /* 0x000000ffff8a7224 */ /* 0x000fe400078e007f */
[----:B------:R-:W-:-:S02]  /*1120*/  IMAD.U32 R129, R3, 0x10000, RZ ;  /* 0x0001000003817824 */ /* 0x000fc400078e00ff */
[----:B------:R-:W-:Y:S01]  /*1130*/  FMUL.FTZ R3, R128, R131 ;  /* 0x0000008380037220 */ /* 0x000fe20000410000 */
[----:B------:R-:W-:Y:S02]  /*1140*/  IMAD.U32 R130, R126, 0x10000, RZ ;  /* 0x000100007e827824 */ /* 0x000fe400078e00ff */
[----:B------:R-:W-:Y:S01]  /*1150*/  IMAD.U32 R126, R174, 0x10000, RZ ;  /* 0x00010000ae7e7824 */ /* 0x000fe200078e00ff */
[----:B------:R-:W-:Y:S01]  /*1160*/  SHF.R.U32.HI R174, RZ, 0x10, R127 ;  /* 0x00000010ffae7819 */ /* 0x000fe2000001167f */
[----:B------:R-:W-:Y:S02]  /*1170*/  IMAD.U32 R205, R138, 0x10000, RZ ;  /* 0x000100008acd7824 */ /* 0x000fe400078e00ff */
[----:B------:R-:W-:Y:S01]  /*1180*/  FMUL.FTZ R139, R143, R130 ;  /* 0x000000828f8b7220 */ /* 0x000fe20000410000 */
[----:B------:R-:W-:Y:S01]  /*1190*/  FFMA.FTZ R138, R0, R129, R3 ;  /* 0x00000081008a7223 */ /* 0x000fe20000010003 */
[----:B--2---:R-:W-:Y:S02]  /*11a0*/  IMAD.MOV.U32 R0, RZ, RZ, R124 ;  /* 0x000000ffff007224 */ /* 0x004fe400078e007c */
[----:B------:R-:W-:Y:S01]  /*11b0*/  FFMA.FTZ R139, R142, R126, R139 ;  /* 0x0000007e8e8b7223 */ /* 0x000fe2000001008b */
[----:B------:R-:W-:Y:S01]  /*11c0*/  IMAD.U32 R3, R13, 0x10000, RZ ;  /* 0x000100000d037824 */ /* 0x000fe200078e00ff */
[----:B------:R-:W-:Y:S01]  /*11d0*/  SHF.R.U64 R142, R124, 0x10, R125 ;  /* 0x000000107c8e7819 */ /* 0x000fe2000000127d */
[----:B------:R-:W-:-:S02]  /*11e0*/  IMAD.U32 R174, R174, 0x10000, RZ ;  /* 0x00010000aeae7824 */ /* 0x000fc400078e00ff */
[----:B------:R-:W-:Y:S02]  /*11f0*/  IMAD.U32 R0, R0, 0x10000, RZ ;  /* 0x0001000000007824 */ /* 0x000fe400078e00ff */
[----:B------:R-:W-:Y:S01]  /*1200*/  FMUL.FTZ R141, R141, R205 ;  /* 0x000000cd8d8d7220 */ /* 0x000fe20000410000 */
[----:B------:R-:W-:Y:S02]  /*1210*/  IMAD.U32 R175, R144, 0x10000, RZ ;  /* 0x0001000090af7824 */ /* 0x000fe400078e00ff */
[----:B------:R-:W-:Y:S01]  /*1220*/  FMUL.FTZ R124, R3, R174 ;  /* 0x000000ae037c7220 */ /* 0x000fe20000410000 */
[----:B------:R-:W-:Y:S01]  /*1230*/  FADD.FTZ R3, -R207, R0 ;  /* 0x00000000cf037221 */ /* 0x000fe20000010100 */
[----:B------:R-:W-:Y:S01]  /*1240*/  IMAD.U32 R0, R142, 0x10000, RZ ;  /* 0x000100008e007824 */ /* 0x000fe200078e00ff */
[----:B------:R-:W-:Y:S01]  /*1250*/  SHF.R.U32.HI R144, RZ, 0x10, R125 ;  /* 0x00000010ff907819 */ /* 0x000fe2000001167d */
[----:B------:R-:W-:Y:S01]  /*1260*/  FFMA.FTZ R140, R140, R175, R141 ;  /* 0x000000af8c8c7223 */ /* 0x000fe2000001008d */
[----:B------:R-:W-:-:S02]  /*1270*/  IMAD.U32 R141, R9, 0x10000, RZ ;  /* 0x00010000098d7824 */ /* 0x000fc400078e00ff */
[----:B------:R-:W-:Y:S02]  /*1280*/  IMAD.U32 R128, R206, 0x10000, RZ ;  /* 0x00010000ce807824 */ /* 0x000fe400078e00ff */
[----:B------:R-:W-:Y:S02]  /*1290*/  IMAD.MOV.U32 R127, RZ, RZ, R125 ;  /* 0x000000ffff7f7224 */ /* 0x000fe400078e007d */
[----:B------:R-:W-:Y:S01]  /*12a0*/  FADD.FTZ R125, -R207, R0 ;  /* 0x00000000cf7d7221 */ /* 0x000fe20000010100 */
[----:B------:R-:W-:Y:S02]  /*12b0*/  IMAD.U32 R0, R144, 0x10000, RZ ;  /* 0x0001000090007824 */ /* 0x000fe400078e00ff */
[----:B------:R-:W-:Y:S01]  /*12c0*/  FFMA.FTZ R141, R141, R128, R124 ;  /* 0x000000808d8d7223 */ /* 0x000fe2000001007c */
[C---:B-----5:R-:W-:Y:S01]  /*12d0*/  FMUL.FTZ R3, R134.reuse, R3 ;  /* 0x0000000386037220 */ /* 0x060fe20000410000 */
[----:B------:R-:W-:Y:S02]  /*12e0*/  IMAD.U32 R124, R127, 0x10000, RZ ;  /* 0x000100007f7c7824 */ /* 0x000fe400078e00ff */
[C---:B------:R-:W-:Y:S01]  /*12f0*/  FADD.FTZ R127, -R207.reuse, R0 ;  /* 0x00000000cf7f7221 */ /* 0x040fe20000010100 */
[C---:B------:R-:W-:Y:S01]  /*1300*/  FMUL.FTZ R142, R134.reuse, R125 ;  /* 0x0000007d868e7220 */ /* 0x040fe20000410000 */
[----:B------:R-:W-:Y:S01]  /*1310*/  FADD.FTZ R0, RZ, R138 ;  /* 0x0000008aff007221 */ /* 0x000fe20000010000 */
[----:B------:R-:W-:Y:S01]  /*1320*/  FADD.FTZ R143, -R207, R124 ;  /* 0x0000007ccf8f7221 */ /* 0x000fe20000010100 */
[----:B------:R-:W-:Y:S01]  /*1330*/  FFMA.FTZ R125, R3, R138, RZ ;  /* 0x0000008a037d7223 */ /* 0x000fe200000100ff */
[----:B------:R-:W-:Y:S01]  /*1340*/  FMUL.FTZ R144, R134, R127 ;  /* 0x0000007f86907220 */ /* 0x000fe20000410000 */
[----:B------:R-:W-:Y:S01]  /*1350*/  FADD.FTZ R127, R0, R139 ;  /* 0x0000008b007f7221 */ /* 0x000fe20000010000 */
[----:B------:R-:W-:Y:S01]  /*1360*/  FMUL.FTZ R143, R134, R143 ;  /* 0x0000008f868f7220 */ /* 0x000fe20000410000 */
[----:B------:R-:W-:-:S02]  /*1370*/  FFMA.FTZ R0, R142, R139, R125 ;  /* 0x0000008b8e007223 */ /* 0x000fc4000001007d */
[----:B------:R-:W-:Y:S02]  /*1380*/  FADD.FTZ R206, R127, R140 ;  /* 0x0000008c7fce7221 */ /* 0x000fe40000010000 */
        /* <DEDUP_REMOVED lines=17> */
[----:B------:R-:W-:-:S02]  /*14a0*/  VIADD R205, R135, 0x80 ;  /* 0x0000008087cd7836 */ /* 0x000fc40000000000 */
[----:B------:R-:W-:Y:S01]  /*14b0*/  FADD.FTZ R206, R206, R141 ;  /* 0x0000008dcece7221 */ /* 0x000fe20000010000 */
[----:B------:R-:W-:-:S07]  /*14c0*/  FFMA.FTZ R0, R144, R141, R0 ;  /* 0x0000008d90007223 */ /* 0x000fce0000010000 */
.L_x_254:
[----:B----4-:R-:W-:Y:S05]  /*14d0*/  BSYNC.RECONVERGENT B0 ;  /* 0x0000000000007941 */ /* 0x010fea0003800200 */
.L_x_253:
[----:B------:R-:W-:Y:S04]  /*14e0*/  BSSY.RECONVERGENT B0, `(.L_x_255) ;  /* 0x0000061000007945 */ /* 0x000fe80003800200 */
[----:B------:R-:W-:Y:S05]  /*14f0*/  @!P1 BRA `(.L_x_256) ;  /* 0x00000004007c9947 */ /* 0x000fea0003800000 */
[----:B------:R-:W0:Y:S08]  /*1500*/  LDC.64 R126, c[0x0][0x430] ;  /* 0x00010c00ff7e7b82 */ /* 0x000e300000000a00 */
[----:B------:R-:W1:Y:S08]  /*1510*/  LDC.64 R128, c[0x0][0x428] ;  /* 0x00010a00ff807b82 */ /* 0x000e700000000a00 */
[----:B------:R-:W2:Y:S01]  /*1520*/  LDC.64 R124, c[0x0][0x3a8] ;  /* 0x0000ea00ff7c7b82 */ /* 0x000ea20000000a00 */
[----:B0-----:R-:W-:Y:S01]  /*1530*/  IMAD.WIDE.U32 R126, R205, 0x8, R126 ;  /* 0x00000008cd7e7825 */ /* 0x001fe200078e007e */
[----:B------:R-:W-:-:S06]  /*1540*/  ISETP.NE.U32.AND P0, PT, RZ, UR16, PT ;  /* 0x00000010ff007c0c */ /* 0x000fcc000bf05070 */
[----:B------:R-:W0:Y:S01]  /*1550*/  LDC.64 R146, c[0x0][0x3b0] ;  /* 0x0000ec00ff927b82 */ /* 0x000e220000000a00 */
[----:B------:R-:W3:Y:S01]  /*1560*/  LDG.E.64 R126, desc[UR10][R126.64] ;  /* 0x0000000a7e7e7981 */ /* 0x000ee2000c1e1b00 */
[----:B-1----:R-:W-:-:S06]  /*1570*/  IMAD.WIDE.U32 R128, R205, 0x8, R128 ;  /* 0x00000008cd807825 */ /* 0x002fcc00078e0080 */
[----:B------:R-:W4:Y:S01]  /*1580*/  LDG.E.64 R128, desc[UR10][R128.64] ;  /* 0x0000000a80807981 */ /* 0x000f22000c1e1b00 */
[----:B--2---:R-:W-:-:S06]  /*1590*/  IMAD.WIDE.U32 R124, R205, 0x8, R124 ;  /* 0x00000008cd7c7825 */ /* 0x004fcc00078e007c */
[----:B------:R-:W2:Y:S01]  /*15a0*/  LDG.E.64 R124, desc[UR10][R124.64] ;  /* 0x0000000a7c7c7981 */ /* 0x000ea2000c1e1b00 */
[----:B------:R-:W-:Y:S02]  /*15b0*/  ISETP.NE.U32.AND P5, PT, RZ, UR12, PT ;  /* 0x0000000cff007c0c */ /* 0x000fe4000bfa5070 */
[----:B------:R-:W-:Y:S02]  /*15c0*/  ISETP.NE.AND.EX P0, PT, RZ, UR17, PT, P0 ;  /* 0x00000011ff007c0c */ /* 0x000fe4000bf05300 */
[----:B------:R-:W-:-:S11]  /*15d0*/  ISETP.NE.AND.EX P5, PT, RZ, UR13, PT, P5 ;  /* 0x0000000dff007c0c */ /* 0x000fd6000bfa5350 */
[----:B------:R-:W1:Y:S08]  /*15e0*/  @P0 LDC.64 R148, c[0x0][0x438] ;  /* 0x00010e00ff940b82 */ /* 0x000e700000000a00 */
[----:B------:R-:W1:Y:S01]  /*15f0*/  @P5 LDC.64 R130, c[0x0][0x3b8] ;  /* 0x0000ee00ff825b82 */ /* 0x000e620000000a00 */
[----:B0-----:R-:W-:-:S06]  /*1600*/  IMAD.WIDE.U32 R146, R205, 0x4, R146 ;  /* 0x00000004cd927825 */ /* 0x001fcc00078e0092 */
[----:B------:R-:W5:Y:S01]  /*1610*/  LDG.E R146, desc[UR10][R146.64] ;  /* 0x0000000a92927981 */ /* 0x000f62000c1e1900 */
[----:B-1----:R-:W-:-:S05]  /*1620*/  @P0 IMAD.WIDE.U32 R148, R205, 0x8, R148 ;  /* 0x00000008cd940825 */ /* 0x002fca00078e0094 */
[----:B------:R0:W5:Y:S01]  /*1630*/  @P0 LDG.E.64 R166, desc[UR10][R148.64] ;  /* 0x0000000a94a60981 */ /* 0x000162000c1e1b00 */
[----:B------:R-:W-:-:S05]  /*1640*/  @P5 IMAD.WIDE.U32 R130, R205, 0x4, R130 ;  /* 0x00000004cd825825 */ /* 0x000fca00078e0082 */
[----:B------:R1:W5:Y:S01]  /*1650*/  @P5 LDG.E R145, desc[UR10][R130.64] ;  /* 0x0000000a82915981 */ /* 0x000362000c1e1900 */
[----:B0-----:R-:W-:Y:S02]  /*1660*/  IMAD.U32 R148, R20, 0x10000, RZ ;  /* 0x0001000014947824 */ /* 0x001fe400078e00ff */
[----:B------:R-:W-:Y:S02]  /*1670*/  IMAD.U32 R149, R16, 0x10000, RZ ;  /* 0x0001000010957824 */ /* 0x000fe400078e00ff */
[----:B------:R-:W-:Y:S02]  /*1680*/  IMAD.U32 R153, R19, 0x10000, RZ ;  /* 0x0001000013997824 */ /* 0x000fe400078e00ff */
[----:B------:R-:W-:Y:S02]  /*1690*/  IMAD.U32 R151, R18, 0x10000, RZ ;  /* 0x0001000012977824 */ /* 0x000fe400078e00ff */
[----:B------:R-:W-:Y:S02]  /*16a0*/  IMAD.U32 R152, R15, 0x10000, RZ ;  /* 0x000100000f987824 */ /* 0x000fe400078e00ff */
[----:B------:R-:W-:-:S02]  /*16b0*/  VIADD R205, R205, 0x80 ;  /* 0x00000080cdcd7836 */ /* 0x000fc40000000000 */
[--C-:B---3--:R-:W-:Y:S01]  /*16c0*/  IMAD.MOV.U32 R147, RZ, RZ, R127.reuse ;  /* 0x000000ffff937224 */ /* 0x108fe200078e007f */
[----:B------:R-:W-:Y:S01]  /*16d0*/  SHF.R.U64 R154, R126, 0x10, R127 ;  /* 0x000000107e9a7819 */ /* 0x000fe2000000127f */
[----:B-1----:R-:W-:Y:S02]  /*16e0*/  IMAD.MOV.U32 R130, RZ, RZ, R126 ;  /* 0x000000ffff827224 */ /* 0x002fe400078e007e */
[----:B------:R-:W-:Y:S02]  /*16f0*/  IMAD.U32 R175, R147, 0x10000, RZ ;  /* 0x0001000093af7824 */ /* 0x000fe400078e00ff */
[--C-:B----4-:R-:W-:Y:S01]  /*1700*/  IMAD.MOV.U32 R174, RZ, RZ, R129.reuse ;  /* 0x000000ffffae7224 */ /* 0x110fe200078e0081 */
[----:B------:R-:W-:Y:S01]  /*1710*/  SHF.R.U64 R208, R128, 0x10, R129 ;  /* 0x0000001080d07819 */ /* 0x000fe20000001281 */
[----:B------:R-:W-:Y:S01]  /*1720*/  FMUL.FTZ R126, R148, R175 ;  /* 0x000000af947e7220 */ /* 0x000fe20000410000 */
[----:B------:R-:W-:Y:S02]  /*1730*/  IMAD.U32 R131, R130, 0x10000, RZ ;  /* 0x0001000082837824 */ /* 0x000fe400078e00ff */
[----:B------:R-:W-:-:S02]  /*1740*/  IMAD.U32 R174, R174, 0x10000, RZ ;  /* 0x00010000aeae7824 */ /* 0x000fc400078e00ff */
[----:B------:R-:W-:Y:S01]  /*1750*/  IMAD.U32 R130, R208, 0x10000, RZ ;  /* 0x00010000d0827824 */ /* 0x000fe200078e00ff */
[----:B------:R-:W-:Y:S01]  /*1760*/  SHF.R.U32.HI R208, RZ, 0x10, R127 ;  /* 0x00000010ffd07819 */ /* 0x000fe2000001167f */
[----:B------:R-:W-:Y:S02]  /*1770*/  IMAD.U32 R154, R154, 0x10000, RZ ;  /* 0x000100009a9a7824 */ /* 0x000fe400078e00ff */
[----:B------:R-:W-:Y:S01]  /*1780*/  FFMA.FTZ R149, R149, R174, R126 ;  /* 0x000000ae95957223 */ /* 0x000fe2000001007e */
[----:B------:R-:W-:Y:S02]  /*1790*/  IMAD.MOV.U32 R150, RZ, RZ, R128 ;  /* 0x000000ffff967224 */ /* 0x000fe400078e0080 */
[----:B--2---:R-:W-:Y:S02]  /*17a0*/  IMAD.MOV.U32 R126, RZ, RZ, R124 ;  /* 0x000000ffff7e7224 */ /* 0x004fe400078e007c */
[----:B------:R-:W-:Y:S01]  /*17b0*/  FMUL.FTZ R153, R153, R154 ;  /* 0x0000009a99997220 */ /* 0x000fe20000410000 */
[----:B------:R-:W-:Y:S01]  /*17c0*/  SHF.L.U32 R127, R21, 0x10, RZ ;  /* 0x00000010157f7819 */ /* 0x000fe200000006ff */
[----:B------:R-:W-:Y:S01]  /*17d0*/  IMAD.U32 R208, R208, 0x10000, RZ ;  /* 0x00010000d0d07824 */ /* 0x000fe200078e00ff */
[----:B------:R-:W-:Y:S01]  /*17e0*/  SHF.R.U64 R124, R124, 0x10, R125 ;  /* 0x000000107c7c7819 */ /* 0x000fe2000000127d */
[----:B------:R-:W-:Y:S01]  /*17f0*/  IMAD.U32 R128, R14, 0x10000, RZ ;  /* 0x000100000e807824 */ /* 0x000fe200078e00ff */
[----:B------:R-:W-:Y:S01]  /*1800*/  SHF.R.U32.HI R209, RZ, 0x10, R129 ;  /* 0x00000010ffd17819 */ /* 0x000fe20000011681 */
[----:B------:R-:W-:-:S02]  /*1810*/  IMAD.U32 R129, R150, 0x10000, RZ ;  /* 0x0001000096817824 */ /* 0x000fc400078e00ff */
[----:B------:R-:W-:Y:S01]  /*1820*/  FMUL.FTZ R147, R151, R131 ;  /* 0x0000008397937220 */ /* 0x000fe20000410000 */
[----:B------:R-:W-:Y:S02]  /*1830*/  IMAD.U32 R126, R126, 0x10000, RZ ;  /* 0x000100007e7e7824 */ /* 0x000fe400078e00ff */
[----:B------:R-:W-:Y:S01]  /*1840*/  FFMA.FTZ R148, R152, R130, R153 ;  /* 0x0000008298947223 */ /* 0x000fe20000010099 */
[----:B------:R-:W-:Y:S01]  /*1850*/  FMUL.FTZ R153, R127, R208 ;  /* 0x000000d07f997220 */ /* 0x000fe20000410000 */
[----:B------:R-:W-:Y:S02]  /*1860*/  IMAD.U32 R124, R124, 0x10000, RZ ;  /* 0x000100007c7c7824 */ /* 0x000fe400078e00ff */
[----:B------:R-:W-:Y:S01]  /*1870*/  FFMA.FTZ R147, R128, R129, R147 ;  /* 0x0000008180937223 */ /* 0x000fe20000010093 */
[--C-:B------:R-:W-:Y:S02]  /*1880*/  IMAD.MOV.U32 R127, RZ, RZ, R125.reuse ;  /* 0x000000ffff7f7224 */ /* 0x100fe400078e007d */
[----:B------:R-:W-:Y:S01]  /*1890*/  FADD.FTZ R151, -R207, R126 ;  /* 0x0000007ecf977221 */ /* 0x000fe20000010100 */
[----:B------:R-:W-:Y:S01]  /*18a0*/  IMAD.U32 R128, R209, 0x10000, RZ ;  /* 0x00010000d1807824 */ /* 0x000fe200078e00ff */
[----:B------:R-:W-:Y:S01]  /*18b0*/  SHF.R.U32.HI R209, RZ, 0x10, R125 ;  /* 0x00000010ffd17819 */ /* 0x000fe2000001167d */
[----:B------:R-:W-:-:S02]  /*18c0*/  IMAD.U32 R150, R17, 0x10000, RZ ;  /* 0x0001000011967824 */ /* 0x000fc400078e00ff */
[----:B------:R-:W-:Y:S01]  /*18d0*/  FADD.FTZ R125, -R207, R124 ;  /* 0x0000007ccf7d7221 */ /* 0x000fe20000010100 */
[----:B-----5:R-:W-:Y:S01]  /*18e0*/  FMUL.FTZ R151, R134, R151 ;  /* 0x0000009786977220 */ /* 0x020fe20000410000 */
[----:B------:R-:W-:Y:S02]  /*18f0*/  IMAD.U32 R126, R127, 0x10000, RZ ;  /* 0x000100007f7e7824 */ /* 0x000fe400078e00ff */
[----:B------:R-:W-:Y:S01]  /*1900*/  FFMA.FTZ R150, R150, R128, R153 ;  /* 0x0000008096967223 */ /* 0x000fe20000010099 */
[----:B------:R-:W-:Y:S01]  /*1910*/  FMUL.FTZ R152, R134, R125 ;  /* 0x0000007d86987220 */ /* 0x000fe20000410000 */
[----:B------:R-:W-:Y:S02]  /*1920*/  IMAD.U32 R124, R209, 0x10000, RZ ;  /* 0x00010000d17c7824 */ /* 0x000fe400078e00ff */
[----:B------:R-:W-:Y:S01]  /*1930*/  FADD.FTZ R153, -R207, R126 ;  /* 0x0000007ecf997221 */ /* 0x000fe20000010100 */
[----:B------:R-:W-:Y:S01]  /*1940*/  FADD.FTZ R125, R206, R147 ;  /* 0x00000093ce7d7221 */ /* 0x000fe20000010000 */
[C---:B------:R-:W-:Y:S01]  /*1950*/  FFMA.FTZ R127, R151.reuse, R147, R0 ;  /* 0x00000093977f7223 */ /* 0x040fe20000010000 */
        /* <DEDUP_REMOVED lines=22> */
[C---:B------:R-:W-:Y:S01]  /*1ac0*/  FFMA.FTZ R79, R154.reuse, R208, R79 ;  /* 0x000000d09a4f7223 */ /* 0x040fe2000001004f */
[----:B------:R-:W-:Y:S01]  /*1ad0*/  FADD.FTZ R206, R125, R150 ;  /* 0x000000967dce7221 */ /* 0x000fe20000010000 */
[----:B------:R-:W-:-:S07]  /*1ae0*/  FFMA.FTZ R0, R154, R150, R127 ;  /* 0x000000969a007223 */ /* 0x000fce000001007f */
.L_x_256:
[----:B------:R-:W-:Y:S05]  /*1af0*/  BSYNC.RECONVERGENT B0 ;  /* 0x0000000000007941 */ /* 0x000fea0003800200 */
.L_x_255:
        /* <DEDUP_REMOVED lines=46> */
[----:B------:R-:W-:Y:S01]  /*1de0*/  SHF.R.U64 R124, R124, 0x10, R125 ;  /* 0x000000107c7c7819 */ /* 0x000fe2000000127d */
[----:B------:R-:W-:Y:S01]  /*1df0*/  IMAD.U32 R127, R29, 0x10000, RZ ;  /* 0x000100001d7f7824 */ /* 0x000fe200078e00ff */
[----:B------:R-:W-:Y:S01]  /*1e00*/  SHF.R.U32.HI R176, RZ, 0x10, R129 ;  /* 0x00000010ffb07819 */ /* 0x000fe20000011681 */
[----:B------:R-:W-:-:S02]  /*1e10*/  IMAD.U32 R208, R208, 0x10000, RZ ;  /* 0x00010000d0d07824 */ /* 0x000fc400078e00ff */
[----:B------:R-:W-:Y:S01]  /*1e20*/  FMUL.FTZ R157, R161, R131 ;  /* 0x00000083a19d7220 */ /* 0x000fe20000410000 */
[----:B------:R-:W-:Y:S02]  /*1e30*/  IMAD.U32 R128, R22, 0x10000, RZ ;  /* 0x0001000016807824 */ /* 0x000fe400078e00ff */
[----:B------:R-:W-:Y:S02]  /*1e40*/  IMAD.U32 R129, R160, 0x10000, RZ ;  /* 0x00010000a0817824 */ /* 0x000fe400078e00ff */
[----:B------:R-:W-:Y:S02]  /*1e50*/  IMAD.U32 R126, R126, 0x10000, RZ ;  /* 0x000100007e7e7824 */ /* 0x000fe400078e00ff */
[----:B------:R-:W-:Y:S01]  /*1e60*/  FFMA.FTZ R158, R162, R130, R163 ;  /* 0x00000082a29e7223 */ /* 0x000fe200000100a3 */
[----:B------:R-:W-:Y:S01]  /*1e70*/  FMUL.FTZ R163, R127, R208 ;  /* 0x000000d07fa37220 */ /* 0x000fe20000410000 */
[----:B------:R-:W-:Y:S02]  /*1e80*/  IMAD.U32 R124, R124, 0x10000, RZ ;  /* 0x000100007c7c7824 */ /* 0x000fe400078e00ff */
[----:B------:R-:W-:Y:S01]  /*1e90*/  FFMA.FTZ R157, R128, R129, R157 ;  /* 0x00000081809d7223 */ /* 0x000fe2000001009d */
[----:B------:R-:W-:-:S02]  /*1ea0*/  IMAD.MOV.U32 R127, RZ, RZ, R125 ;  /* 0x000000ffff7f7224 */ /* 0x000fc400078e007d */
[----:B------:R-:W-:Y:S01]  /*1eb0*/  FADD.FTZ R161, -R207, R126 ;  /* 0x0000007ecfa17221 */ /* 0x000fe20000010100 */
[----:B------:R-:W-:Y:S01]  /*1ec0*/  IMAD.U32 R128, R176, 0x10000, RZ ;  /* 0x00010000b0807824 */ /* 0x000fe200078e00ff */
[----:B------:R-:W-:Y:S01]  /*1ed0*/  SHF.R.U32.HI R176, RZ, 0x10, R125 ;  /* 0x00000010ffb07819 */ /* 0x000fe2000001167d */
[----:B------:R-:W-:Y:S02]  /*1ee0*/  IMAD.U32 R160, R25, 0x10000, RZ ;  /* 0x0001000019a07824 */ /* 0x000fe400078e00ff */
[----:B------:R-:W-:Y:S01]  /*1ef0*/  FADD.FTZ R125, -R207, R124 ;  /* 0x0000007ccf7d7221 */ /* 0x000fe20000010100 */
[----:B-----5:R-:W-:Y:S01]  /*1f00*/  FMUL.FTZ R161, R134, R161 ;  /* 0x000000a186a17220 */ /* 0x020fe20000410000 */
[----:B------:R-:W-:Y:S02]  /*1f10*/  IMAD.U32 R126, R127, 0x10000, RZ ;  /* 0x000100007f7e7824 */ /* 0x000fe400078e00ff */
[----:B------:R-:W-:Y:S01]  /*1f20*/  FFMA.FTZ R160, R160, R128, R163 ;  /* 0x00000080a0a07223 */ /* 0x000fe200000100a3 */
[----:B------:R-:W-:Y:S01]  /*1f30*/  FMUL.FTZ R162, R134, R125 ;  /* 0x0000007d86a27220 */ /* 0x000fe20000410000 */
[----:B------:R-:W-:-:S02]  /*1f40*/  IMAD.U32 R124, R176, 0x10000, RZ ;  /* 0x00010000b07c7824 */ /* 0x000fc400078e00ff */
        /* <DEDUP_REMOVED lines=8> */
[----:B------:R-:W-:Y:S01]  /*1fd0*/  FFMA.FTZ R124, R162, R158, R127 ;  /* 0x0000009ea27c7223 */ /* 0x000fe2000001007f */
[----:B------:R-:W-:Y:S02]  /*1fe0*/  FMUL.FTZ R176, R134, R129 ;  /* 0x0000008186b07220 */ /* 0x000fe40000410000 */
        /* <DEDUP_REMOVED lines=18> */
.L_x_258:
[----:B------:R-:W-:Y:S05]  /*2110*/  BSYNC.RECONVERGENT B0 ;  /* 0x0000000000007941 */ /* 0x000fea0003800200 */
.L_x_257:
        /* <DEDUP_REMOVED lines=23> */
[----:B------:R-:W-:-:S04]  /*2290*/  @P0 IMAD.WIDE.U32 R180, R205, 0x8, R180 ;  /* 0x00000008cdb40825 */ /* 0x000fc800078e00b4 */
[----:B------:R-:W-:Y:S01]  /*22a0*/  IMAD.U32 R184, R35, 0x10000, RZ ;  /* 0x0001000023b87824 */ /* 0x000fe200078e00ff */
[----:B------:R0:W5:Y:S01]  /*22b0*/  @P0 LDG.E.64 R170, desc[UR10][R180.64] ;  /* 0x0000000ab4aa0981 */ /* 0x000162000c1e1b00 */
[----:B------:R-:W-:Y:S02]  /*22c0*/  IMAD.U32 R183, R31, 0x10000, RZ ;  /* 0x000100001fb77824 */ /* 0x000fe400078e00ff */
[----:B------:R-:W-:Y:S02]  /*22d0*/  IMAD.U32 R186, R36, 0x10000, RZ ;  /* 0x0001000024ba7824 */ /* 0x000fe400078e00ff */
[----:B0-----:R-:W-:Y:S02]  /*22e0*/  IMAD.U32 R181, R32, 0x10000, RZ ;  /* 0x0001000020b57824 */ /* 0x001fe400078e00ff */
[----:B------:R-:W-:Y:S02]  /*22f0*/  VIADD R205, R205, 0x80 ;  /* 0x00000080cdcd7836 */ /* 0x000fe40000000000 */
[----:B---3--:R-:W-:Y:S01]  /*2300*/  IMAD.MOV.U32 R130, RZ, RZ, R126 ;  /* 0x000000ffff827224 */ /* 0x008fe200078e007e */
[----:B------:R-:W-:-:S03]  /*2310*/  SHF.R.U64 R174, R126, 0x10, R127 ;  /* 0x000000107eae7819 */ /* 0x000fc6000000127f */
[----:B------:R-:W-:Y:S01]  /*2320*/  IMAD.U32 R131, R130, 0x10000, RZ ;  /* 0x0001000082837824 */ /* 0x000fe200078e00ff */
[--C-:B----4-:R-:W-:Y:S01]  /*2330*/  SHF.R.U64 R210, R128, 0x10, R129.reuse ;  /* 0x0000001080d27819 */ /* 0x110fe20000001281 */
[--C-:B------:R-:W-:Y:S01]  /*2340*/  IMAD.MOV.U32 R185, RZ, RZ, R129.reuse ;  /* 0x000000ffffb97224 */ /* 0x100fe200078e0081 */
[----:B------:R-:W-:Y:S01]  /*2350*/  SHF.R.U32.HI R208, RZ, 0x10, R129 ;  /* 0x00000010ffd07819 */ /* 0x000fe20000011681 */
[----:B------:R-:W-:Y:S02]  /*2360*/  IMAD.MOV.U32 R182, RZ, RZ, R128 ;  /* 0x000000ffffb67224 */ /* 0x000fe400078e0080 */
[----:B------:R-:W-:Y:S02]  /*2370*/  IMAD.U32 R129, R34, 0x10000, RZ ;  /* 0x0001000022817824 */ /* 0x000fe400078e00ff */
[----:B------:R-:W-:Y:S02]  /*2380*/  IMAD.U32 R128, R182, 0x10000, RZ ;  /* 0x00010000b6807824 */ /* 0x000fe400078e00ff */
[----:B------:R-:W-:-:S02]  /*2390*/  IMAD.U32 R130, R210, 0x10000, RZ ;  /* 0x00010000d2827824 */ /* 0x000fc400078e00ff */
[----:B------:R-:W-:Y:S01]  /*23a0*/  FMUL.FTZ R126, R129, R131 ;  /* 0x00000083817e7220 */ /* 0x000fe20000410000 */
[--C-:B------:R-:W-:Y:S01]  /*23b0*/  SHF.R.U32.HI R210, RZ, 0x10, R127.reuse ;  /* 0x00000010ffd27819 */ /* 0x100fe2000001167f */
[----:B------:R-:W-:Y:S02]  /*23c0*/  IMAD.U32 R174, R174, 0x10000, RZ ;  /* 0x00010000aeae7824 */ /* 0x000fe400078e00ff */
[----:B------:R-:W-:Y:S01]  /*23d0*/  FFMA.FTZ R179, R179, R128, R126 ;  /* 0x00000080b3b37223 */ /* 0x000fe2000001007e */
[----:B------:R-:W-:Y:S01]  /*23e0*/  IMAD.MOV.U32 R175, RZ, RZ, R127 ;  /* 0x000000ffffaf7224 */ /* 0x000fe200078e007f */
[----:B------:R-:W-:Y:S01]  /*23f0*/  SHF.L.U32 R210, R210, 0x10, RZ ;  /* 0x00000010d2d27819 */ /* 0x000fe200000006ff */
[----:B--2---:R-:W-:Y:S01]  /*2400*/  IMAD.MOV.U32 R126, RZ, RZ, R124 ;  /* 0x000000ffff7e7224 */ /* 0x004fe200078e007c */
[----:B------:R-:W-:Y:S01]  /*2410*/  SHF.R.U64 R124, R124, 0x10, R125 ;  /* 0x000000107c7c7819 */ /* 0x000fe2000000127d */
[----:B------:R-:W-:Y:S02]  /*2420*/  IMAD.U32 R127, R37, 0x10000, RZ ;  /* 0x00010000257f7824 */ /* 0x000fe400078e00ff */
[----:B------:R-:W-:Y:S01]  /*2430*/  FMUL.FTZ R180, R184, R174 ;  /* 0x000000aeb8b47220 */ /* 0x000fe20000410000 */
[----:B------:R-:W-:-:S02]  /*2440*/  IMAD.U32 R126, R126, 0x10000, RZ ;  /* 0x000100007e7e7824 */ /* 0x000fc400078e00ff */
[----:B------:R-:W-:Y:S02]  /*2450*/  IMAD.U32 R182, R33, 0x10000, RZ ;  /* 0x0001000021b67824 */ /* 0x000fe400078e00ff */
[----:B------:R-:W-:Y:S01]  /*2460*/  FMUL.FTZ R129, R127, R210 ;  /* 0x000000d27f817220 */ /* 0x000fe20000410000 */
[----:B------:R-:W-:Y:S02]  /*2470*/  IMAD.U32 R208, R208, 0x10000, RZ ;  /* 0x00010000d0d07824 */ /* 0x000fe400078e00ff */
[----:B------:R-:W-:Y:S01]  /*2480*/  FFMA.FTZ R180, R183, R130, R180 ;  /* 0x00000082b7b47223 */ /* 0x000fe200000100b4 */
[----:B------:R-:W-:Y:S02]  /*2490*/  IMAD.U32 R124, R124, 0x10000, RZ ;  /* 0x000100007c7c7824 */ /* 0x000fe400078e00ff */
[C---:B------:R-:W-:Y:S01]  /*24a0*/  FADD.FTZ R183, -R207.reuse, R126 ;  /* 0x0000007ecfb77221 */ /* 0x040fe20000010100 */
[----:B------:R-:W-:Y:S02]  /*24b0*/  IMAD.MOV.U32 R127, RZ, RZ, R125 ;  /* 0x000000ffff7f7224 */ /* 0x000fe400078e007d */
[----:B------:R-:W-:Y:S01]  /*24c0*/  FFMA.FTZ R182, R182, R208, R129 ;  /* 0x000000d0b6b67223 */ /* 0x000fe20000010081 */
[----:B------:R-:W-:Y:S01]  /*24d0*/  SHF.R.U32.HI R129, RZ, 0x10, R125 ;  /* 0x00000010ff817819 */ /* 0x000fe2000001167d */
[----:B------:R-:W-:Y:S01]  /*24e0*/  FADD.FTZ R125, -R207, R124 ;  /* 0x0000007ccf7d7221 */ /* 0x000fe20000010100 */
[----:B------:R-:W-:-:S02]  /*24f0*/  IMAD.U32 R209, R175, 0x10000, RZ ;  /* 0x00010000afd17824 */ /* 0x000fc400078e00ff */
[C---:B-----5:R-:W-:Y:S01]  /*2500*/  FMUL.FTZ R183, R134.reuse, R183 ;  /* 0x000000b786b77220 */ /* 0x060fe20000410000 */
[----:B------:R-:W-:Y:S02]  /*2510*/  IMAD.U32 R126, R127, 0x10000, RZ ;  /* 0x000100007f7e7824 */ /* 0x000fe400078e00ff */
[----:B------:R-:W-:Y:S01]  /*2520*/  FMUL.FTZ R184, R134, R125 ;  /* 0x0000007d86b87220 */ /* 0x000fe20000410000 */
[----:B------:R-:W-:Y:S02]  /*2530*/  IMAD.U32 R175, R185, 0x10000, RZ ;  /* 0x00010000b9af7824 */ /* 0x000fe400078e00ff */
[----:B------:R-:W-:Y:S01]  /*2540*/  FMUL.FTZ R186, R186, R209 ;  /* 0x000000d1baba7220 */ /* 0x000fe20000410000 */
[----:B------:R-:W-:Y:S02]  /*2550*/  IMAD.U32 R124, R129, 0x10000, RZ ;  /* 0x00010000817c7824 */ /* 0x000fe400078e00ff */
[----:B------:R-:W-:Y:S01]  /*2560*/  FADD.FTZ R185, -R207, R126 ;  /* 0x0000007ecfb97221 */ /* 0x000fe20000010100 */
[----:B------:R-:W-:Y:S01]  /*2570*/  FADD.FTZ R125, R206, R179 ;  /* 0x000000b3ce7d7221 */ /* 0x000fe20000010000 */
[----:B------:R-:W-:Y:S01]  /*2580*/  FFMA.FTZ R127, R183, R179, R0 ;  /* 0x000000b3b77f7223 */ /* 0x000fe20000010000 */
[----:B------:R-:W-:Y:S01]  /*2590*/  FADD.FTZ R129, -R207, R124 ;  /* 0x0000007ccf817221 */ /* 0x000fe20000010100 */
[----:B------:R-:W-:Y:S01]  /*25a0*/  FFMA.FTZ R181, R181, R175, R186 ;  /* 0x000000afb5b57223 */ /* 0x000fe200000100ba */
[----:B------:R-:W-:Y:S01]  /*25b0*/  FMUL.FTZ R185, R134, R185 ;  /* 0x000000b986b97220 */ /* 0x000fe20000410000 */
[----:B------:R-:W-:Y:S01]  /*25c0*/  FADD.FTZ R0, R125, R180 ;  /* 0x000000b47d007221 */ /* 0x000fe20000010000 */
[----:B------:R-:W-:Y:S01]  /*25d0*/  FFMA.FTZ R124, R184, R180, R127 ;  /* 0x000000b4b87c7223 */ /* 0x000fe2000001007f */
[----:B------:R-:W-:-:S02]  /*25e0*/  FMUL.FTZ R186, R134, R129 ;  /* 0x0000008186ba7220 */ /* 0x000fc40000410000 */
        /* <DEDUP_REMOVED lines=20> */
.L_x_260:
[----:B------:R-:W-:Y:S05]  /*2730*/  BSYNC.RECONVERGENT B0 ;  /* 0x0000000000007941 */ /* 0x000fea0003800200 */
.L_x_259:
        /* <DEDUP_REMOVED lines=37> */
[----:B------:R-:W-:Y:S02]  /*2990*/  IMAD.MOV.U32 R175, RZ, RZ, R127 ;  /* 0x000000ffffaf7224 */ /* 0x000fe400078e007f */
[----:B------:R-:W-:-:S02]  /*29a0*/  IMAD.U32 R128, R192, 0x10000, RZ ;  /* 0x00010000c0807824 */ /* 0x000fc400078e00ff */
[----:B------:R-:W-:Y:S01]  /*29b0*/  FMUL.FTZ R126, R129, R131 ;  /* 0x00000083817e7220 */ /* 0x000fe20000410000 */
[----:B------:R-:W-:Y:S01]  /*29c0*/  IMAD.U32 R130, R208, 0x10000, RZ ;  /* 0x00010000d0827824 */ /* 0x000fe200078e00ff */
[----:B------:R-:W-:Y:S01]  /*29d0*/  SHF.R.U32.HI R208, RZ, 0x10, R127 ;  /* 0x00000010ffd07819 */ /* 0x000fe2000001167f */
[----:B------:R-:W-:Y:S02]  /*29e0*/  IMAD.U32 R174, R174, 0x10000, RZ ;  /* 0x00010000aeae7824 */ /* 0x000fe400078e00ff */
[----:B------:R-:W-:Y:S01]  /*29f0*/  FFMA.FTZ R189, R189, R128, R126 ;  /* 0x00000080bdbd7223 */ /* 0x000fe2000001007e */
[----:B------:R-:W-:Y:S02]  /*2a00*/  IMAD.U32 R205, R175, 0x10000, RZ ;  /* 0x00010000afcd7824 */ /* 0x000fe400078e00ff */
[----:B------:R-:W-:Y:S01]  /*2a10*/  IMAD.U32 R175, R195, 0x10000, RZ ;  /* 0x00010000c3af7824 */ /* 0x000fe200078e00ff */
[--C-:B--2---:R-:W-:Y:S01]  /*2a20*/  SHF.R.U32.HI R195, RZ, 0x10, R125.reuse ;  /* 0x00000010ffc37819 */ /* 0x104fe2000001167d */
[----:B------:R-:W-:Y:S01]  /*2a30*/  IMAD.MOV.U32 R126, RZ, RZ, R124 ;  /* 0x000000ffff7e7224 */ /* 0x000fe200078e007c */
[--C-:B------:R-:W-:Y:S01]  /*2a40*/  SHF.R.U64 R124, R124, 0x10, R125.reuse ;  /* 0x000000107c7c7819 */ /* 0x100fe2000000127d */
[----:B------:R-:W-:-:S02]  /*2a50*/  IMAD.MOV.U32 R127, RZ, RZ, R125 ;  /* 0x000000ffff7f7224 */ /* 0x000fc400078e007d */
[----:B------:R-:W-:Y:S01]  /*2a60*/  FMUL.FTZ R190, R194, R174 ;  /* 0x000000aec2be7220 */ /* 0x000fe20000410000 */
[----:B------:R-:W-:Y:S02]  /*2a70*/  IMAD.U32 R125, R133, 0x10000, RZ ;  /* 0x00010000857d7824 */ /* 0x000fe400078e00ff */
[----:B------:R-:W-:Y:S02]  /*2a80*/  IMAD.U32 R208, R208, 0x10000, RZ ;  /* 0x00010000d0d07824 */ /* 0x000fe400078e00ff */
[----:B------:R-:W-:Y:S02]  /*2a90*/  IMAD.U32 R126, R126, 0x10000, RZ ;  /* 0x000100007e7e7824 */ /* 0x000fe400078e00ff */
[----:B------:R-:W-:Y:S01]  /*2aa0*/  FFMA.FTZ R190, R193, R130, R190 ;  /* 0x00000082c1be7223 */ /* 0x000fe200000100be */
[----:B------:R-:W-:Y:S02]  /*2ab0*/  IMAD.U32 R192, R41, 0x10000, RZ ;  /* 0x0001000029c07824 */ /* 0x000fe400078e00ff */
[----:B------:R-:W-:Y:S01]  /*2ac0*/  FMUL.FTZ R125, R125, R208 ;  /* 0x000000d07d7d7220 */ /* 0x000fe20000410000 */
[----:B------:R-:W-:-:S02]  /*2ad0*/  IMAD.U32 R129, R209, 0x10000, RZ ;  /* 0x00010000d1817824 */ /* 0x000fc400078e00ff */
[----:B------:R-:W-:Y:S01]  /*2ae0*/  FADD.FTZ R193, -R207, R126 ;  /* 0x0000007ecfc17221 */ /* 0x000fe20000010100 */
[----:B------:R-:W-:Y:S02]  /*2af0*/  IMAD.U32 R124, R124, 0x10000, RZ ;  /* 0x000100007c7c7824 */ /* 0x000fe400078e00ff */
[----:B------:R-:W-:Y:S02]  /*2b00*/  IMAD.U32 R194, R127, 0x10000, RZ ;  /* 0x000100007fc27824 */ /* 0x000fe400078e00ff */
[----:B------:R-:W-:Y:S01]  /*2b10*/  FFMA.FTZ R192, R192, R129, R125 ;  /* 0x00000081c0c07223 */ /* 0x000fe2000001007d */
[----:B------:R-:W-:Y:S01]  /*2b20*/  FADD.FTZ R125, -R207, R124 ;  /* 0x0000007ccf7d7221 */ /* 0x000fe20000010100 */
[C---:B-----5:R-:W-:Y:S01]  /*2b30*/  FMUL.FTZ R193, R134.reuse, R193 ;  /* 0x000000c186c17220 */ /* 0x060fe20000410000 */
[----:B------:R-:W-:Y:S02]  /*2b40*/  IMAD.U32 R126, R195, 0x10000, RZ ;  /* 0x00010000c37e7824 */ /* 0x000fe400078e00ff */
[----:B------:R-:W-:Y:S01]  /*2b50*/  FADD.FTZ R195, -R207, R194 ;  /* 0x000000c2cfc37221 */ /* 0x000fe20000010100 */
[----:B------:R-:W-:Y:S01]  /*2b60*/  FMUL.FTZ R194, R134, R125 ;  /* 0x0000007d86c27220 */ /* 0x000fe20000410000 */
[----:B------:R-:W-:Y:S01]  /*2b70*/  FMUL.FTZ R196, R196, R205 ;  /* 0x000000cdc4c47220 */ /* 0x000fe20000410000 */
        /* <DEDUP_REMOVED lines=28> */
.L_x_262:
[----:B------:R-:W-:Y:S05]  /*2d40*/  BSYNC.RECONVERGENT B0 ;  /* 0x0000000000007941 */ /* 0x000fea0003800200 */
.L_x_261:
        /* <DEDUP_REMOVED lines=32> */
.L_x_264:
[----:B------:R-:W-:Y:S05]  /*2f50*/  BSYNC.RECONVERGENT B0 ;  /* 0x0000000000007941 */ /* 0x000fea0003800200 */
.L_x_263:
[----:B------:R-:W1:Y:S08]  /*2f60*/  S2UR UR5, SR_CgaCtaId ;  /* 0x00000000000579c3 */ /* 0x000e700000008800 */
[----:B------:R-:W-:Y:S06]  /*2f70*/  BAR.SYNC.DEFER_BLOCKING 0x0 ;  /* 0x0000000000007b1d */ /* 0x000fec0000010000 */
[----:B------:R-:W-:-:S02]  /*2f80*/  UMOV UR4, 0x400 ;  /* 0x0000040000047882 */ /* 0x000fc40000000000 */
[----:B------:R-:W2:Y:S01]  /*2f90*/  LDC.64 R174, c[0x0][0x380] ;  /* 0x0000e000ffae7b82 */ /* 0x000ea20000000a00 */
[----:B------:R-:W-:Y:S07]  /*2fa0*/  BSSY.RECONVERGENT B0, `(.L_x_265) ;  /* 0x00001b7000007945 */ /* 0x000fee0003800200 */
[----:B------:R-:W3:Y:S01]  /*2fb0*/  LDC.U8 R206, c[0x0][0x410] ;  /* 0x00010400ffce7b82 */ /* 0x000ee20000000000 */
[----:B-1----:R-:W-:-:S04]  /*2fc0*/  ULEA UR4, UR5, UR4, 0x18 ;  /* 0x0000000405047291 */ /* 0x002fc8000f8ec0ff */
[----:B------:R-:W-:Y:S02]  /*2fd0*/  UIADD3 UR5, UPT, UPT, UR4, 0x2820, URZ ;  /* 0x0000282004057890 */ /* 0x000fe4000fffe0ff */
[----:B------:R-:W-:Y:S02]  /*2fe0*/  @!UP1 UIADD3 UR5, UPT, UPT, UR4, 0x2800, URZ ;  /* 0x0000280004059890 */ /* 0x000fe4000fffe0ff */
[----:B------:R-:W-:Y:S01]  /*2ff0*/  UIADD3 UR8, UPT, UPT, UR4, 0x2830, URZ ;  /* 0x0000283004087890 */ /* 0x000fe2000fffe0ff */
[----:B--2---:R-:W-:Y:S01]  /*3000*/  IMAD.IADD R5, R5, 0x1, R174 ;  /* 0x0000000105057824 */ /* 0x004fe200078e02ae */
[----:B------:R-:W-:-:S04]  /*3010*/  @!UP1 UIADD3 UR8, UPT, UPT, UR4, 0x2810, URZ ;  /* 0x0000281004089890 */ /* 0x000fc8000fffe0ff */
[----:B------:R-:W-:Y:S01]  /*3020*/  ISETP.GE.AND P0, PT, R5, R175, PT ;  /* 0x000000af0500720c */ /* 0x000fe20003f06270 */
        /* <DEDUP_REMOVED lines=10> */
[----:B------:R-:W-:Y:S01]  /*30d0*/  P2R R205, PR, RZ, 0x1 ;  /* 0x00000001ffcd7803 */ /* 0x000fe20000000000 */
[----:B------:R-:W-:Y:S01]  /*30e0*/  FADD.FTZ R124, R131, R124 ;  /* 0x0000007c837c7221 */ /* 0x000fe20000010000 */
[----:B------:R-:W-:Y:S01]  /*30f0*/  ISETP.GE.U32.AND P0, PT, R4, 0x80, PT ;  /* 0x000000800400780c */ /* 0x000fe20003f06070 */
[----:B------:R-:W-:Y:S02]  /*3100*/  FMUL.FTZ R130, R130, UR9 ;  /* 0x0000000982827c20 */ /* 0x000fe40008410000 */
[----:B------:R-:W-:-:S03]  /*3110*/  FMUL.FTZ R174, R124, UR9 ;  /* 0x000000097cae7c20 */ /* 0x000fc60008410000 */
[----:B------:R-:W-:-:S07]  /*3120*/  FSEL R175, R130, RZ, !P5 ;  /* 0x000000ff82af7208 */ /* 0x000fce0006800000 */
[----:B------:R-:W-:Y:S05]  /*3130*/  @!P0 BRA `(.L_x_266) ;  /* 0x0000001800748947 */ /* 0x000fea0003800000 */
[----:B------:R-:W-:-:S04]  /*3140*/  UISETP.NE.U32.AND UP0, UPT, UR12, URZ, UPT ;  /* 0x000000ff0c00728c */ /* 0x000fc8000bf05070 */
[----:B------:R-:W-:-:S09]  /*3150*/  UISETP.NE.AND.EX UP0, UPT, UR13, URZ, UPT, UP0 ;  /* 0x000000ff0d00728c */ /* 0x000fd2000bf05300 */
[----:B------:R-:W-:Y:S05]  /*3160*/  BRA.U UP0, `(.L_x_267) ;  /* 0x0000000900947547 */ /* 0x000fea000b800000 */
        /* <DEDUP_REMOVED lines=8> */
[-CC-:B------:R-:W-:Y:S01]  /*31f0*/  FFMA.FTZ R125, R3, R174.reuse, R175.reuse ;  /* 0x000000ae037d7223 */ /* 0x180fe200000100af */
[-CC-:B------:R-:W-:Y:S01]  /*3200*/  FFMA.FTZ R124, R142, R174.reuse, R175.reuse ;  /* 0x000000ae8e7c7223 */ /* 0x180fe200000100af */
[----:B------:R-:W-:Y:S01]  /*3210*/  LOP3.LUT P6, RZ, R137, 0xff, RZ, 0xc0, !PT ;  /* 0x000000ff89ff7812 */ /* 0x000fe200078cc0ff */
[----:B------:R-:W-:Y:S01]  /*3220*/  FFMA.FTZ R126, R144, R174, R175 ;  /* 0x000000ae907e7223 */ /* 0x000fe200000100af */
[----:B------:R-:W-:Y:S01]  /*3230*/  FADD.FTZ R125, R138, -R125 ;  /* 0x8000007d8a7d7221 */ /* 0x000fe20000010000 */
[----:B------:R-:W-:Y:S02]  /*3240*/  FADD.FTZ R127, R139, -R124 ;  /* 0x8000007c8b7f7221 */ /* 0x000fe40000010000 */
[----:B------:R-:W-:Y:S01]  /*3250*/  FADD.FTZ R129, R141, -R126 ;  /* 0x8000007e8d817221 */ /* 0x000fe20000010000 */
[C---:B-----5:R-:W-:Y:S01]  /*3260*/  FMUL.FTZ R125, R134.reuse, R125 ;  /* 0x0000007d867d7220 */ /* 0x060fe20000410000 */
[C---:B------:R-:W-:Y:S02]  /*3270*/  FMUL.FTZ R127, R134.reuse, R127 ;  /* 0x0000007f867f7220 */ /* 0x040fe40000410000 */
[----:B------:R-:W-:Y:S01]  /*3280*/  FMUL.FTZ R129, R134, R129 ;  /* 0x0000008186817220 */ /* 0x000fe20000410000 */
[----:B------:R-:W-:Y:S01]  /*3290*/  FMUL.FTZ R125, R125, UR14 ;  /* 0x0000000e7d7d7c20 */ /* 0x000fe20008410000 */
[----:B------:R-:W-:-:S02]  /*32a0*/  FMUL.FTZ R127, R127, UR14 ;  /* 0x0000000e7f7f7c20 */ /* 0x000fc40008410000 */
[----:B------:R-:W-:Y:S02]  /*32b0*/  FMUL.FTZ R129, R129, UR14 ;  /* 0x0000000e81817c20 */ /* 0x000fe40008410000 */
[----:B------:R-:W-:Y:S02]  /*32c0*/  FSEL R125, R125, RZ, P6 ;  /* 0x000000ff7d7d7208 */ /* 0x000fe40003000000 */
[----:B------:R-:W-:-:S04]  /*32d0*/  LOP3.LUT P6, RZ, R137, 0xff00, RZ, 0xc0, !PT ;  /* 0x0000ff0089ff7812 */ /* 0x000fc800078cc0ff */
[----:B------:R-:W-:Y:S01]  /*32e0*/  FSEL R124, R127, RZ, P6 ;  /* 0x000000ff7f7c7208 */ /* 0x000fe20003000000 */
[----:B------:R-:W-:Y:S01]  /*32f0*/  FFMA.FTZ R127, R143, R174, R175 ;  /* 0x000000ae8f7f7223 */ /* 0x000fe200000100af */
[----:B------:R-:W-:Y:S02]  /*3300*/  LOP3.LUT P6, RZ, R137, 0xff0000, RZ, 0xc0, !PT ;  /* 0x00ff000089ff7812 */ /* 0x000fe400078cc0ff */
[----:B------:R-:W-:Y:S01]  /*3310*/  F2FP.BF16.F32.PACK_AB R125, R124, R125 ;  /* 0x0000007d7c7d723e */ /* 0x000fe200000010ff */
[----:B------:R-:W-:-:S03]  /*3320*/  FADD.FTZ R127, R140, -R127 ;  /* 0x8000007f8c7f7221 */ /* 0x000fc60000010000 */
[----:B------:R-:W-:Y:S01]  /*3330*/  PRMT R124, R125, 0x7632, R124 ;  /* 0x000076327d7c7816 */ /* 0x000fe2000000007c */
[----:B------:R-:W-:-:S04]  /*3340*/  FMUL.FTZ R127, R134, R127 ;  /* 0x0000007f867f7220 */ /* 0x000fc80000410000 */
[----:B------:R-:W-:-:S05]  /*3350*/  FMUL.FTZ R127, R127, UR14 ;  /* 0x0000000e7f7f7c20 */ /* 0x000fca0008410000 */
[----:B------:R-:W-:Y:S02]  /*3360*/  FSEL R127, R127, RZ, P6 ;  /* 0x000000ff7f7f7208 */ /* 0x000fe40003000000 */
[----:B------:R-:W-:-:S04]  /*3370*/  ISETP.GE.U32.AND P6, PT, R137, 0x1000000, PT ;  /* 0x010000008900780c */ /* 0x000fc80003fc6070 */
[----:B------:R-:W-:Y:S02]  /*3380*/  FSEL R126, R129, RZ, P6 ;  /* 0x000000ff817e7208 */ /* 0x000fe40003000000 */
[----:B------:R-:W-:Y:S02]  /*3390*/  PRMT R129, R125, 0x7610, R129 ;  /* 0x000076107d817816 */ /* 0x000fe40000000081 */
[----:B------:R-:W-:-:S04]  /*33a0*/  F2FP.BF16.F32.PACK_AB R126, R126, R127 ;  /* 0x0000007f7e7e723e */ /* 0x000fc800000010ff */
[C---:B------:R-:W-:Y:S02]  /*33b0*/  PRMT R131, R126.reuse, 0x7632, R131 ;  /* 0x000076327e837816 */ /* 0x040fe40000000083 */
[----:B------:R-:W-:Y:S01]  /*33c0*/  PRMT R128, R126, 0x7610, R128 ;  /* 0x000076107e807816 */ /* 0x000fe20000000080 */
[----:B------:R-:W-:Y:S06]  /*33d0*/  BRA `(.L_x_270) ;  /* 0x0000001400507947 */ /* 0x000fec0003800000 */
.L_x_269:
[-CC-:B------:R-:W-:Y:S01]  /*33e0*/  FFMA.FTZ R125, R3, R174.reuse, R175.reuse ;  /* 0x000000ae037d7223 */ /* 0x180fe200000100af */
[-CC-:B------:R-:W-:Y:S01]  /*33f0*/  FFMA.FTZ R126, R142, R174.reuse, R175.reuse ;  /* 0x000000ae8e7e7223 */ /* 0x180fe200000100af */
[-C--:B------:R-:W-:Y:S01]  /*3400*/  FFMA.FTZ R129, R143, R174.reuse, R175 ;  /* 0x000000ae8f817223 */ /* 0x080fe200000100af */
[----:B------:R-:W-:Y:S01]  /*3410*/  LOP3.LUT P6, RZ, R137, 0xff, RZ, 0xc0, !PT ;  /* 0x000000ff89ff7812 */ /* 0x000fe200078cc0ff */
[----:B------:R-:W-:Y:S01]  /*3420*/  FADD.FTZ R125, R138, -R125 ;  /* 0x8000007d8a7d7221 */ /* 0x000fe20000010000 */
[----:B------:R-:W-:Y:S01]  /*3430*/  FADD.FTZ R127, R139, -R126 ;  /* 0x8000007e8b7f7221 */ /* 0x000fe20000010000 */
[----:B------:R-:W-:Y:S01]  /*3440*/  FADD.FTZ R129, R140, -R129 ;  /* 0x800000818c817221 */ /* 0x000fe20000010000 */
[----:B------:R-:W-:Y:S01]  /*3450*/  FFMA.FTZ R130, R144, R174, R175 ;  /* 0x000000ae90827223 */ /* 0x000fe200000100af */
[C---:B-----5:R-:W-:Y:S01]  /*3460*/  FMUL.FTZ R125, R134.reuse, R125 ;  /* 0x0000007d867d7220 */ /* 0x060fe20000410000 */
[C---:B------:R-:W-:Y:S01]  /*3470*/  FMUL.FTZ R127, R134.reuse, R127 ;  /* 0x0000007f867f7220 */ /* 0x040fe20000410000 */
[----:B------:R-:W-:-:S02]  /*3480*/  FMUL.FTZ R128, R134, R129 ;  /* 0x0000008186807220 */ /* 0x000fc40000410000 */
[----:B------:R-:W-:Y:S01]  /*3490*/  FMUL.FTZ R124, R125, UR14 ;  /* 0x0000000e7d7c7c20 */ /* 0x000fe20008410000 */
[----:B------:R-:W-:Y:S01]  /*34a0*/  FMUL.FTZ R126, R127, UR14 ;  /* 0x0000000e7f7e7c20 */ /* 0x000fe20008410000 */
[----:B------:R-:W-:-:S03]  /*34b0*/  FMUL.FTZ R129, R128, UR14 ;  /* 0x0000000e80817c20 */ /* 0x000fc60008410000 */
[----:B------:R-:W-:Y:S02]  /*34c0*/  FSEL R124, R124, RZ, P6 ;  /* 0x000000ff7c7c7208 */ /* 0x000fe40003000000 */
[C---:B------:R-:W-:Y:S02]  /*34d0*/  LOP3.LUT P6, RZ, R137.reuse, 0xff00, RZ, 0xc0, !PT ;  /* 0x0000ff0089ff7812 */ /* 0x040fe400078cc0ff */
[----:B------:R-:W-:Y:S02]  /*34e0*/  F2FP.BF16.F32.PACK_AB R124, R124, R125 ;  /* 0x0000007d7c7c723e */ /* 0x000fe400000010ff */
[----:B------:R-:W-:Y:S02]  /*34f0*/  FSEL R126, R126, RZ, P6 ;  /* 0x000000ff7e7e7208 */ /* 0x000fe40003000000 */
[----:B------:R-:W-:Y:S02]  /*3500*/  LOP3.LUT P6, RZ, R137, 0xff0000, RZ, 0xc0, !PT ;  /* 0x00ff000089ff7812 */ /* 0x000fe400078cc0ff */
[----:B------:R-:W-:-:S02]  /*3510*/  F2FP.BF16.F32.PACK_AB R126, R126, R127 ;  /* 0x0000007f7e7e723e */ /* 0x000fc400000010ff */
[----:B------:R-:W-:Y:S01]  /*3520*/  FSEL R131, R129, RZ, P6 ;  /* 0x000000ff81837208 */ /* 0x000fe20003000000 */
[----:B------:R-:W-:Y:S01]  /*3530*/  FADD.FTZ R129, R141, -R130 ;  /* 0x800000828d817221 */ /* 0x000fe20000010000 */
[----:B------:R-:W-:Y:S02]  /*3540*/  ISETP.GE.U32.AND P6, PT, R137, 0x1000000, PT ;  /* 0x010000008900780c */ /* 0x000fe40003fc6070 */
[----:B------:R-:W-:Y:S01]  /*3550*/  F2FP.BF16.F32.PACK_AB R131, R131, R128 ;  /* 0x000000808383723e */ /* 0x000fe200000010ff */
[----:B------:R-:W-:Y:S01]  /*3560*/  FMUL.FTZ R130, R134, R129 ;  /* 0x0000008186827220 */ /* 0x000fe20000410000 */
[----:B------:R-:W-:Y:S02]  /*3570*/  PRMT R197, R124, 0x7610, R197 ;  /* 0x000076107cc57816 */ /* 0x000fe400000000c5 */
[----:B------:R-:W-:Y:S01]  /*3580*/  PRMT R128, R131, 0x7632, R128 ;  /* 0x0000763283807816 */ /* 0x000fe20000000080 */
[----:B------:R-:W-:Y:S01]  /*3590*/  FMUL.FTZ R129, R130, UR14 ;  /* 0x0000000e82817c20 */ /* 0x000fe20008410000 */
[----:B------:R-:W-:-:S04]  /*35a0*/  PRMT R198, R126, 0x7610, R198 ;  /* 0x000076107ec67816 */ /* 0x000fc800000000c6 */
[----:B------:R-:W-:Y:S02]  /*35b0*/  FSEL R199, R129, RZ, P6 ;  /* 0x000000ff81c77208 */ /* 0x000fe40003000000 */
[----:B------:R-:W-:Y:S02]  /*35c0*/  PRMT R129, R124, 0x7632, R129 ;  /* 0x000076327c817816 */ /* 0x000fe40000000081 */
[----:B------:R-:W-:Y:S02]  /*35d0*/  F2FP.BF16.F32.PACK_AB R130, R199, R130 ;  /* 0x00000082c782723e */ /* 0x000fe400000010ff */
[----:B------:R-:W-:Y:S02]  /*35e0*/  PRMT R199, R131, 0x7610, R199 ;  /* 0x0000761083c77816 */ /* 0x000fe400000000c7 */
[----:B------:R-:W-:Y:S02]  /*35f0*/  PRMT R124, R126, 0x7632, R124 ;  /* 0x000076327e7c7816 */ /* 0x000fe4000000007c */
[----:B------:R-:W-:-:S02]  /*3600*/  PRMT R131, R130, 0x7632, R131 ;  /* 0x0000763282837816 */ /* 0x000fc40000000083 */
[----:B------:R-:W-:Y:S01]  /*3610*/  PRMT R200, R130, 0x7610, R200 ;  /* 0x0000761082c87816 */ /* 0x000fe200000000c8 */
[----:B------:R-:W-:Y:S06]  /*3620*/  BRA `(.L_x_270) ;  /* 0x0000001000bc7947 */ /* 0x000fec0003800000 */
.L_x_268:
[----:B------:R-:W-:Y:S01]  /*3630*/  UMOV UR4, UR6 ;  /* 0x0000000600047c82 */ /* 0x000fe20008000000 */
[----:B------:R-:W-:Y:S01]  /*3640*/  UMOV UR5, UR7 ;  /* 0x0000000700057c82 */ /* 0x000fe20008000000 */
[----:B------:R-:W-:-:S04]  /*3650*/  UISETP.NE.U32.AND UP0, UPT, UR4, URZ, UPT ;  /* 0x000000ff0400728c */ /* 0x000fc8000bf05070 */
[----:B------:R-:W-:-:S09]  /*3660*/  UISETP.NE.AND.EX UP0, UPT, UR5, URZ, UPT, UP0 ;  /* 0x000000ff0500728c */ /* 0x000fd2000bf05300 */
[----:B------:R-:W-:Y:S05]  /*3670*/  BRA.U UP0, `(.L_x_271) ;  /* 0x00000001009c7547 */ /* 0x000fea000b800000 */
[----:B------:R-:W-:Y:S02]  /*3680*/  IMAD.MOV.U32 R124, RZ, RZ, R168 ;  /* 0x000000ffff7c7224 */ /* 0x000fe400078e00a8 */
[-C--:B------:R-:W-:Y:S01]  /*3690*/  FFMA.FTZ R127, R3, R174.reuse, R175 ;  /* 0x000000ae037f7223 */ /* 0x080fe200000100af */
[----:B------:R-:W-:Y:S01]  /*36a0*/  LOP3.LUT P6, RZ, R137, 0xff, RZ, 0xc0, !PT ;  /* 0x000000ff89ff7812 */ /* 0x000fe200078cc0ff */
[----:B------:R-:W-:Y:S02]  /*36b0*/  IMAD.MOV.U32 R126, RZ, RZ, R169 ;  /* 0x000000ffff7e7224 */ /* 0x000fe400078e00a9 */
[-C--:B------:R-:W-:Y:S01]  /*36c0*/  FFMA.FTZ R129, R143, R174.reuse, R175 ;  /* 0x000000ae8f817223 */ /* 0x080fe200000100af */
[----:B------:R-:W-:Y:S02]  /*36d0*/  IMAD.U32 R125, R124, 0x10000, RZ ;  /* 0x000100007c7d7824 */ /* 0x000fe400078e00ff */
[----:B------:R-:W-:Y:S01]  /*36e0*/  FADD.FTZ R127, R138, -R127 ;  /* 0x8000007f8a7f7221 */ /* 0x000fe20000010000 */
[----:B------:R-:W-:Y:S01]  /*36f0*/  FFMA.FTZ R124, R142, R174, R175 ;  /* 0x000000ae8e7c7223 */ /* 0x000fe200000100af */
[----:B------:R-:W-:-:S02]  /*3700*/  FADD.FTZ R129, R140, -R129 ;  /* 0x800000818c817221 */ /* 0x000fc40000010000 */
[----:B-----5:R-:W-:Y:S01]  /*3710*/  FFMA.FTZ R125, R134, R127, R125 ;  /* 0x0000007f867d7223 */ /* 0x020fe2000001007d */
[----:B------:R-:W-:Y:S01]  /*3720*/  SHF.R.U64 R127, R168, 0x10, R169 ;  /* 0x00000010a87f7819 */ /* 0x000fe200000012a9 */
[----:B------:R-:W-:Y:S02]  /*3730*/  FADD.FTZ R124, R139, -R124 ;  /* 0x8000007c8b7c7221 */ /* 0x000fe40000010000 */
[----:B------:R-:W-:Y:S02]  /*3740*/  FMUL.FTZ R125, R125, UR14 ;  /* 0x0000000e7d7d7c20 */ /* 0x000fe40008410000 */
[----:B------:R-:W-:-:S03]  /*3750*/  IMAD.U32 R127, R127, 0x10000, RZ ;  /* 0x000100007f7f7824 */ /* 0x000fc600078e00ff */
[----:B------:R-:W-:Y:S01]  /*3760*/  FSEL R125, R125, RZ, P6 ;  /* 0x000000ff7d7d7208 */ /* 0x000fe20003000000 */
[----:B------:R-:W-:Y:S01]  /*3770*/  FFMA.FTZ R127, R134, R124, R127 ;  /* 0x0000007c867f7223 */ /* 0x000fe2000001007f */
[----:B------:R-:W-:-:S03]  /*3780*/  LOP3.LUT P6, RZ, R137, 0xff00, RZ, 0xc0, !PT ;  /* 0x0000ff0089ff7812 */ /* 0x000fc600078cc0ff */
[----:B------:R-:W-:-:S05]  /*3790*/  FMUL.FTZ R127, R127, UR14 ;  /* 0x0000000e7f7f7c20 */ /* 0x000fca0008410000 */
[----:B------:R-:W-:Y:S01]  /*37a0*/  FSEL R124, R127, RZ, P6 ;  /* 0x000000ff7f7c7208 */ /* 0x000fe20003000000 */
[----:B------:R-:W-:Y:S02]  /*37b0*/  IMAD.U32 R127, R126, 0x10000, RZ ;  /* 0x000100007e7f7824 */ /* 0x000fe400078e00ff */
[----:B------:R-:W-:Y:S01]  /*37c0*/  FFMA.FTZ R126, R144, R174, R175 ;  /* 0x000000ae907e7223 */ /* 0x000fe200000100af */
[----:B------:R-:W-:Y:S01]  /*37d0*/  LOP3.LUT P6, RZ, R137, 0xff0000, RZ, 0xc0, !PT ;  /* 0x00ff000089ff7812 */ /* 0x000fe200078cc0ff */
[----:B------:R-:W-:Y:S01]  /*37e0*/  FFMA.FTZ R127, R134, R129, R127 ;  /* 0x00000081867f7223 */ /* 0x000fe2000001007f */
[----:B------:R-:W-:Y:S01]  /*37f0*/  SHF.R.U32.HI R129, RZ, 0x10, R169 ;  /* 0x00000010ff817819 */ /* 0x000fe200000116a9 */
[----:B------:R-:W-:Y:S01]  /*3800*/  FADD.FTZ R126, R141, -R126 ;  /* 0x8000007e8d7e7221 */ /* 0x000fe20000010000 */
[----:B------:R-:W-:Y:S01]  /*3810*/  F2FP.BF16.F32.PACK_AB R125, R124, R125 ;  /* 0x0000007d7c7d723e */ /* 0x000fe200000010ff */
[----:B------:R-:W-:Y:S02]  /*3820*/  FMUL.FTZ R127, R127, UR14 ;  /* 0x0000000e7f7f7c20 */ /* 0x000fe40008410000 */
[----:B------:R-:W-:Y:S01]  /*3830*/  IMAD.U32 R129, R129, 0x10000, RZ ;  /* 0x0001000081817824 */ /* 0x000fe200078e00ff */
[----:B------:R-:W-:-:S02]  /*3840*/  PRMT R124, R125, 0x7632, R124 ;  /* 0x000076327d7c7816 */ /* 0x000fc4000000007c */
[----:B------:R-:W-:Y:S01]  /*3850*/  FSEL R127, R127, RZ, P6 ;  /* 0x000000ff7f7f7208 */ /* 0x000fe20003000000 */
[----:B------:R-:W-:Y:S01]  /*3860*/  FFMA.FTZ R129, R134, R126, R129 ;  /* 0x0000007e86817223 */ /* 0x000fe20000010081 */
[----:B------:R-:W-:-:S03]  /*3870*/  ISETP.GE.U32.AND P6, PT, R137, 0x1000000, PT ;  /* 0x010000008900780c */ /* 0x000fc60003fc6070 */
[----:B------:R-:W-:-:S05]  /*3880*/  FMUL.FTZ R129, R129, UR14 ;  /* 0x0000000e81817c20 */ /* 0x000fca0008410000 */
[----:B------:R-:W-:Y:S02]  /*3890*/  FSEL R126, R129, RZ, P6 ;  /* 0x000000ff817e7208 */ /* 0x000fe40003000000 */
[----:B------:R-:W-:Y:S02]  /*38a0*/  PRMT R129, R125, 0x7610, R129 ;  /* 0x000076107d817816 */ /* 0x000fe40000000081 */
[----:B------:R-:W-:-:S04]  /*38b0*/  F2FP.BF16.F32.PACK_AB R126, R126, R127 ;  /* 0x0000007f7e7e723e */ /* 0x000fc800000010ff */
[C---:B------:R-:W-:Y:S02]  /*38c0*/  PRMT R131, R126.reuse, 0x7632, R131 ;  /* 0x000076327e837816 */ /* 0x040fe40000000083 */
[----:B------:R-:W-:Y:S01]  /*38d0*/  PRMT R128, R126, 0x7610, R128 ;  /* 0x000076107e807816 */ /* 0x000fe20000000080 */
[----:B------:R-:W-:Y:S06]  /*38e0*/  BRA `(.L_x_270) ;  /* 0x00000010000c7947 */ /* 0x000fec0003800000 */
.L_x_271:
[----:B------:R-:W-:Y:S02]  /*38f0*/  IMAD.MOV.U32 R124, RZ, RZ, R168 ;  /* 0x000000ffff7c7224 */ /* 0x000fe400078e00a8 */
[-CC-:B------:R-:W-:Y:S01]  /*3900*/  FFMA.FTZ R125, R3, R174.reuse, R175.reuse ;  /* 0x000000ae037d7223 */ /* 0x180fe200000100af */
[-C--:B------:R-:W-:Y:S01]  /*3910*/  FFMA.FTZ R126, R142, R174.reuse, R175 ;  /* 0x000000ae8e7e7223 */ /* 0x080fe200000100af */
[----:B------:R-:W-:Y:S01]  /*3920*/  IMAD.MOV.U32 R128, RZ, RZ, R169 ;  /* 0x000000ffff807224 */ /* 0x000fe200078e00a9 */
[----:B------:R-:W-:Y:S01]  /*3930*/  LOP3.LUT P6, RZ, R137, 0xff, RZ, 0xc0, !PT ;  /* 0x000000ff89ff7812 */ /* 0x000fe200078cc0ff */
[----:B------:R-:W-:Y:S02]  /*3940*/  IMAD.U32 R127, R124, 0x10000, RZ ;  /* 0x000100007c7f7824 */ /* 0x000fe400078e00ff */
[----:B------:R-:W-:Y:S01]  /*3950*/  FADD.FTZ R125, R138, -R125 ;  /* 0x8000007d8a7d7221 */ /* 0x000fe20000010000 */
[----:B------:R-:W-:Y:S02]  /*3960*/  IMAD.U32 R131, R128, 0x10000, RZ ;  /* 0x0001000080837824 */ /* 0x000fe400078e00ff */
[----:B------:R-:W-:Y:S01]  /*3970*/  FFMA.FTZ R130, R144, R174, R175 ;  /* 0x000000ae90827223 */ /* 0x000fe200000100af */
[----:B-----5:R-:W-:Y:S01]  /*3980*/  FFMA.FTZ R125, R134, R125, R127 ;  /* 0x0000007d867d7223 */ /* 0x020fe2000001007f */
[----:B------:R-:W-:-:S03]  /*3990*/  SHF.R.U64 R127, R168, 0x10, R169 ;  /* 0x00000010a87f7819 */ /* 0x000fc600000012a9 */
[----:B------:R-:W-:Y:S02]  /*39a0*/  FMUL.FTZ R124, R125, UR14 ;  /* 0x0000000e7d7c7c20 */ /* 0x000fe40008410000 */
[----:B------:R-:W-:Y:S02]  /*39b0*/  IMAD.U32 R129, R127, 0x10000, RZ ;  /* 0x000100007f817824 */ /* 0x000fe400078e00ff */
[----:B------:R-:W-:Y:S01]  /*39c0*/  FADD.FTZ R127, R139, -R126 ;  /* 0x8000007e8b7f7221 */ /* 0x000fe20000010000 */
[----:B------:R-:W-:-:S03]  /*39d0*/  FSEL R124, R124, RZ, P6 ;  /* 0x000000ff7c7c7208 */ /* 0x000fc60003000000 */
[----:B------:R-:W-:Y:S01]  /*39e0*/  FFMA.FTZ R127, R134, R127, R129 ;  /* 0x0000007f867f7223 */ /* 0x000fe20000010081 */
[----:B------:R-:W-:Y:S01]  /*39f0*/  FFMA.FTZ R129, R143, R174, R175 ;  /* 0x000000ae8f817223 */ /* 0x000fe200000100af */
[----:B------:R-:W-:Y:S02]  /*3a00*/  LOP3.LUT P6, RZ, R137, 0xff00, RZ, 0xc0, !PT ;  /* 0x0000ff0089ff7812 */ /* 0x000fe400078cc0ff */
[----:B------:R-:W-:Y:S01]  /*3a10*/  FMUL.FTZ R126, R127, UR14 ;  /* 0x0000000e7f7e7c20 */ /* 0x000fe20008410000 */
[----:B------:R-:W-:Y:S01]  /*3a20*/  FADD.FTZ R129, R140, -R129 ;  /* 0x800000818c817221 */ /* 0x000fe20000010000 */
[----:B------:R-:W-:-:S03]  /*3a30*/  F2FP.BF16.F32.PACK_AB R124, R124, R125 ;  /* 0x0000007d7c7c723e */ /* 0x000fc600000010ff */
[----:B------:R-:W-:Y:S01]  /*3a40*/  FFMA.FTZ R131, R134, R129, R131 ;  /* 0x0000008186837223 */ /* 0x000fe20000010083 */
[----:B------:R-:W-:Y:S02]  /*3a50*/  SHF.R.U32.HI R129, RZ, 0x10, R169 ;  /* 0x00000010ff817819 */ /* 0x000fe400000116a9 */
[----:B------:R-:W-:Y:S01]  /*3a60*/  FSEL R126, R126, RZ, P6 ;  /* 0x000000ff7e7e7208 */ /* 0x000fe20003000000 */
[----:B------:R-:W-:Y:S01]  /*3a70*/  FMUL.FTZ R128, R131, UR14 ;  /* 0x0000000e83807c20 */ /* 0x000fe20008410000 */
[----:B------:R-:W-:Y:S01]  /*3a80*/  LOP3.LUT P6, RZ, R137, 0xff0000, RZ, 0xc0, !PT ;  /* 0x00ff000089ff7812 */ /* 0x000fe200078cc0ff */
[----:B------:R-:W-:Y:S02]  /*3a90*/  IMAD.U32 R197, R129, 0x10000, RZ ;  /* 0x0001000081c57824 */ /* 0x000fe400078e00ff */
[----:B------:R-:W-:Y:S01]  /*3aa0*/  FADD.FTZ R129, R141, -R130 ;  /* 0x800000828d817221 */ /* 0x000fe20000010000 */
[----:B------:R-:W-:Y:S02]  /*3ab0*/  F2FP.BF16.F32.PACK_AB R126, R126, R127 ;  /* 0x0000007f7e7e723e */ /* 0x000fe400000010ff */
[----:B------:R-:W-:Y:S01]  /*3ac0*/  FSEL R128, R128, RZ, P6 ;  /* 0x000000ff80807208 */ /* 0x000fe20003000000 */
[----:B------:R-:W-:Y:S01]  /*3ad0*/  FFMA.FTZ R130, R134, R129, R197 ;  /* 0x0000008186827223 */ /* 0x000fe200000100c5 */
[----:B------:R-:W-:-:S02]  /*3ae0*/  ISETP.GE.U32.AND P6, PT, R137, 0x1000000, PT ;  /* 0x010000008900780c */ /* 0x000fc40003fc6070 */
[----:B------:R-:W-:Y:S01]  /*3af0*/  F2FP.BF16.F32.PACK_AB R131, R128, R131 ;  /* 0x000000838083723e */ /* 0x000fe200000010ff */
[----:B------:R-:W-:Y:S01]  /*3b00*/  FMUL.FTZ R129, R130, UR14 ;  /* 0x0000000e82817c20 */ /* 0x000fe20008410000 */
[C---:B------:R-:W-:Y:S02]  /*3b10*/  PRMT R197, R124.reuse, 0x7610, R197 ;  /* 0x000076107cc57816 */ /* 0x040fe400000000c5 */
[----:B------:R-:W-:Y:S02]  /*3b20*/  PRMT R128, R131, 0x7632, R128 ;  /* 0x0000763283807816 */ /* 0x000fe40000000080 */
[----:B------:R-:W-:Y:S02]  /*3b30*/  FSEL R199, R129, RZ, P6 ;  /* 0x000000ff81c77208 */ /* 0x000fe40003000000 */
[----:B------:R-:W-:Y:S02]  /*3b40*/  PRMT R129, R124, 0x7632, R129 ;  /* 0x000076327c817816 */ /* 0x000fe40000000081 */
[----:B------:R-:W-:-:S02]  /*3b50*/  F2FP.BF16.F32.PACK_AB R130, R199, R130 ;  /* 0x00000082c782723e */ /* 0x000fc400000010ff */
[----:B------:R-:W-:Y:S02]  /*3b60*/  PRMT R199, R131, 0x7610, R199 ;  /* 0x0000761083c77816 */ /* 0x000fe400000000c7 */
[C---:B------:R-:W-:Y:S02]  /*3b70*/  PRMT R124, R126.reuse, 0x7632, R124 ;  /* 0x000076327e7c7816 */ /* 0x040fe4000000007c */
[----:B------:R-:W-:Y:S02]  /*3b80*/  PRMT R198, R126, 0x7610, R198 ;  /* 0x000076107ec67816 */ /* 0x000fe400000000c6 */
[C---:B------:R-:W-:Y:S02]  /*3b90*/  PRMT R131, R130.reuse, 0x7632, R131 ;  /* 0x0000763282837816 */ /* 0x040fe40000000083 */
[----:B------:R-:W-:Y:S01]  /*3ba0*/  PRMT R200, R130, 0x7610, R200 ;  /* 0x0000761082c87816 */ /* 0x000fe200000000c8 */
[----:B------:R-:W-:Y:S06]  /*3bb0*/  BRA `(.L_x_270) ;  /* 0x0000000c00587947 */ /* 0x000fec0003800000 */
.L_x_267:
        /* <DEDUP_REMOVED lines=13> */
[----:B------:R-:W-:-:S03]  /*3c90*/  FADD.FTZ R127, R140, -R127 ;  /* 0x8000007f8c7f7221 */ /* 0x000fc60000010000 */
[C---:B-----5:R-:W-:Y:S01]  /*3ca0*/  FMUL.FTZ R125, R134.reuse, R125 ;  /* 0x0000007d867d7220 */ /* 0x060fe20000410000 */
[----:B------:R-:W-:-:S03]  /*3cb0*/  FMUL.FTZ R127, R134, R127 ;  /* 0x0000007f867f7220 */ /* 0x000fc60000410000 */
[----:B------:R-:W-:Y:S01]  /*3cc0*/  FMUL.FTZ R125, R125, UR14 ;  /* 0x0000000e7d7d7c20 */ /* 0x000fe20008410000 */
[----:B------:R-:W-:-:S04]  /*3cd0*/  FMUL.FTZ R127, R127, UR14 ;  /* 0x0000000e7f7f7c20 */ /* 0x000fc80008410000 */
[----:B------:R-:W-:Y:S02]  /*3ce0*/  FSEL R128, R125, RZ, P6 ;  /* 0x000000ff7d807208 */ /* 0x000fe40003000000 */
[----:B------:R-:W-:-:S04]  /*3cf0*/  LOP3.LUT P6, RZ, R136, 0xff00, RZ, 0xc0, !PT ;  /* 0x0000ff0088ff7812 */ /* 0x000fc800078cc0ff */
[----:B------:R-:W-:Y:S02]  /*3d00*/  FSEL R125, R125, RZ, P6 ;  /* 0x000000ff7d7d7208 */ /* 0x000fe40003000000 */
[----:B------:R-:W-:Y:S02]  /*3d10*/  LOP3.LUT P6, RZ, R137, 0xff0000, RZ, 0xc0, !PT ;  /* 0x00ff000089ff7812 */ /* 0x000fe400078cc0ff */
[----:B------:R-:W-:Y:S02]  /*3d20*/  F2FP.BF16.F32.PACK_AB R125, R125, R128 ;  /* 0x000000807d7d723e */ /* 0x000fe400000010ff */
[----:B------:R-:W-:Y:S02]  /*3d30*/  FSEL R131, R127, RZ, P6 ;  /* 0x000000ff7f837208 */ /* 0x000fe40003000000 */
[----:B------:R-:W-:Y:S02]  /*3d40*/  LOP3.LUT P6, RZ, R136, 0xff0000, RZ, 0xc0, !PT ;  /* 0x00ff000088ff7812 */ /* 0x000fe400078cc0ff */
[----:B------:R-:W-:-:S02]  /*3d50*/  PRMT R202, R125, 0x7632, R202 ;  /* 0x000076327dca7816 */ /* 0x000fc400000000ca */
[----:B------:R-:W-:Y:S01]  /*3d60*/  FSEL R126, R127, RZ, P6 ;  /* 0x000000ff7f7e7208 */ /* 0x000fe20003000000 */
[----:B------:R-:W-:Y:S01]  /*3d70*/  FFMA.FTZ R127, R3, R174, R175 ;  /* 0x000000ae037f7223 */ /* 0x000fe200000100af */
[----:B------:R-:W-:Y:S02]  /*3d80*/  LOP3.LUT P6, RZ, R137, 0xff, RZ, 0xc0, !PT ;  /* 0x000000ff89ff7812 */ /* 0x000fe400078cc0ff */
[----:B------:R-:W-:Y:S01]  /*3d90*/  F2FP.BF16.F32.PACK_AB R126, R126, R131 ;  /* 0x000000837e7e723e */ /* 0x000fe200000010ff */
[----:B------:R-:W-:-:S03]  /*3da0*/  FADD.FTZ R127, R138, -R127 ;  /* 0x8000007f8a7f7221 */ /* 0x000fc60000010000 */
[----:B------:R-:W-:Y:S01]  /*3db0*/  PRMT R203, R126, 0x7632, R203 ;  /* 0x000076327ecb7816 */ /* 0x000fe200000000cb */
[----:B------:R-:W-:Y:S01]  /*3dc0*/  FMUL.FTZ R127, R134, R127 ;  /* 0x0000007f867f7220 */ /* 0x000fe20000410000 */
[----:B------:R-:W-:-:S03]  /*3dd0*/  PRMT R128, R126, 0x7610, R128 ;  /* 0x000076107e807816 */ /* 0x000fc60000000080 */
[----:B------:R-:W-:-:S05]  /*3de0*/  FMUL.FTZ R127, R127, UR14 ;  /* 0x0000000e7f7f7c20 */ /* 0x000fca0008410000 */
[----:B------:R-:W-:Y:S02]  /*3df0*/  FSEL R129, R127, RZ, P6 ;  /* 0x000000ff7f817208 */ /* 0x000fe40003000000 */
[----:B------:R-:W-:-:S04]  /*3e00*/  LOP3.LUT P6, RZ, R136, 0xff, RZ, 0xc0, !PT ;  /* 0x000000ff88ff7812 */ /* 0x000fc800078cc0ff */
[----:B------:R-:W-:Y:S01]  /*3e10*/  FSEL R124, R127, RZ, P6 ;  /* 0x000000ff7f7c7208 */ /* 0x000fe20003000000 */
[----:B------:R-:W-:Y:S01]  /*3e20*/  FADD.FTZ R127, R141, -R130 ;  /* 0x800000828d7f7221 */ /* 0x000fe20000010000 */
[----:B------:R-:W-:Y:S02]  /*3e30*/  ISETP.GE.U32.AND P6, PT, R137, 0x1000000, PT ;  /* 0x010000008900780c */ /* 0x000fe40003fc6070 */
[----:B------:R-:W-:Y:S01]  /*3e40*/  F2FP.BF16.F32.PACK_AB R129, R124, R129 ;  /* 0x000000817c81723e */ /* 0x000fe200000010ff */
[----:B------:R-:W-:Y:S01]  /*3e50*/  FMUL.FTZ R127, R134, R127 ;  /* 0x0000007f867f7220 */ /* 0x000fe20000410000 */
[----:B------:R-:W-:Y:S02]  /*3e60*/  PRMT R124, R125, 0x7610, R124 ;  /* 0x000076107d7c7816 */ /* 0x000fe4000000007c */
[----:B------:R-:W-:Y:S01]  /*3e70*/  PRMT R201, R129, 0x7632, R201 ;  /* 0x0000763281c97816 */ /* 0x000fe200000000c9 */
[----:B------:R-:W-:-:S05]  /*3e80*/  FMUL.FTZ R127, R127, UR14 ;  /* 0x0000000e7f7f7c20 */ /* 0x000fca0008410000 */
[----:B------:R-:W-:Y:S02]  /*3e90*/  FSEL R130, R127, RZ, P6 ;  /* 0x000000ff7f827208 */ /* 0x000fe40003000000 */
[----:B------:R-:W-:-:S04]  /*3ea0*/  ISETP.GE.U32.AND P6, PT, R136, 0x1000000, PT ;  /* 0x010000008800780c */ /* 0x000fc80003fc6070 */
[----:B------:R-:W-:-:S04]  /*3eb0*/  FSEL R127, R127, RZ, P6 ;  /* 0x000000ff7f7f7208 */ /* 0x000fc80003000000 */
[----:B------:R-:W-:-:S04]  /*3ec0*/  F2FP.BF16.F32.PACK_AB R127, R127, R130 ;  /* 0x000000827f7f723e */ /* 0x000fc800000010ff */
[C---:B------:R-:W-:Y:S02]  /*3ed0*/  PRMT R204, R127.reuse, 0x7632, R204 ;  /* 0x000076327fcc7816 */ /* 0x040fe400000000cc */
[----:B------:R-:W-:Y:S01]  /*3ee0*/  PRMT R131, R127, 0x7610, R131 ;  /* 0x000076107f837816 */ /* 0x000fe20000000083 */
[----:B------:R-:W-:Y:S06]  /*3ef0*/  BRA `(.L_x_270) ;  /* 0x0000000800887947 */ /* 0x000fec0003800000 */
.L_x_273:
[-CC-:B------:R-:W-:Y:S01]  /*3f00*/  FFMA.FTZ R125, R143, R174.reuse, R175.reuse ;  /* 0x000000ae8f7d7223 */ /* 0x180fe200000100af */
[----:B------:R-:W-:Y:S01]  /*3f10*/  LOP3.LUT P6, RZ, R137, 0xff0000, RZ, 0xc0, !PT ;  /* 0x00ff000089ff7812 */ /* 0x000fe200078cc0ff */
[----:B------:R-:W-:Y:S02]  /*3f20*/  FFMA.FTZ R128, R142, R174, R175 ;  /* 0x000000ae8e807223 */ /* 0x000fe400000100af */
[----:B------:R-:W-:Y:S02]  /*3f30*/  FADD.FTZ R125, R140, -R125 ;  /* 0x8000007d8c7d7221 */ /* 0x000fe40000010000 */
[----:B------:R-:W-:Y:S02]  /*3f40*/  FADD.FTZ R127, R139, -R128 ;  /* 0x800000808b7f7221 */ /* 0x000fe40000010000 */
[C---:B-----5:R-:W-:Y:S02]  /*3f50*/  FMUL.FTZ R199, R134.reuse, R125 ;  /* 0x0000007d86c77220 */ /* 0x060fe40000410000 */
[----:B------:R-:W-:-:S02]  /*3f60*/  FMUL.FTZ R127, R134, R127 ;  /* 0x0000007f867f7220 */ /* 0x000fc40000410000 */
[----:B------:R-:W-:Y:S02]  /*3f70*/  FMUL.FTZ R124, R199, UR14 ;  /* 0x0000000ec77c7c20 */ /* 0x000fe40008410000 */
[----:B------:R-:W-:-:S03]  /*3f80*/  FMUL.FTZ R128, R127, UR14 ;  /* 0x0000000e7f807c20 */ /* 0x000fc60008410000 */
[----:B------:R-:W-:Y:S02]  /*3f90*/  FSEL R200, R124, RZ, P6 ;  /* 0x000000ff7cc87208 */ /* 0x000fe40003000000 */
[----:B------:R-:W-:Y:S02]  /*3fa0*/  LOP3.LUT P6, RZ, R136, 0xff0000, RZ, 0xc0, !PT ;  /* 0x00ff000088ff7812 */ /* 0x000fe400078cc0ff */
[----:B------:R-:W-:Y:S02]  /*3fb0*/  F2FP.BF16.F32.PACK_AB R199, R200, R199 ;  /* 0x000000c7c8c7723e */ /* 0x000fe400000010ff */
[----:B------:R-:W-:Y:S01]  /*3fc0*/  FSEL R203, R124, RZ, P6 ;  /* 0x000000ff7ccb7208 */ /* 0x000fe20003000000 */
[----:B------:R-:W-:Y:S01]  /*3fd0*/  FFMA.FTZ R124, R144, R174, R175 ;  /* 0x000000ae907c7223 */ /* 0x000fe200000100af */
[----:B------:R-:W-:-:S03]  /*3fe0*/  ISETP.GE.U32.AND P6, PT, R137, 0x1000000, PT ;  /* 0x010000008900780c */ /* 0x000fc60003fc6070 */
[----:B------:R-:W-:-:S04]  /*3ff0*/  FADD.FTZ R125, R141, -R124 ;  /* 0x8000007c8d7d7221 */ /* 0x000fc80000010000 */
[----:B------:R-:W-:Y:S01]  /*4000*/  FMUL.FTZ R204, R134, R125 ;  /* 0x0000007d86cc7220 */ /* 0x000fe20000410000 */
[----:B------:R-:W-:-:S03]  /*4010*/  FFMA.FTZ R125, R3, R174, R175 ;  /* 0x000000ae037d7223 */ /* 0x000fc600000100af */
[----:B------:R-:W-:Y:S01]  /*4020*/  FMUL.FTZ R124, R204, UR14 ;  /* 0x0000000ecc7c7c20 */ /* 0x000fe20008410000 */
[----:B------:R-:W-:Y:S01]  /*4030*/  FADD.FTZ R125, R138, -R125 ;  /* 0x8000007d8a7d7221 */ /* 0x000fe20000010000 */
[----:B------:R-:W-:-:S03]  /*4040*/  F2FP.BF16.F32.PACK_AB R203, R204, R203 ;  /* 0x000000cbcccb723e */ /* 0x000fc600000010ff */
[----:B------:R-:W-:Y:S01]  /*4050*/  FSEL R206, R124, RZ, P6 ;  /* 0x000000ff7cce7208 */ /* 0x000fe20003000000 */
[----:B------:R-:W-:Y:S01]  /*4060*/  FMUL.FTZ R125, R134, R125 ;  /* 0x0000007d867d7220 */ /* 0x000fe20000410000 */
[----:B------:R-:W-:Y:S02]  /*4070*/  ISETP.GE.U32.AND P6, PT, R136, 0x1000000, PT ;  /* 0x010000008800780c */ /* 0x000fe40003fc6070 */
[----:B------:R-:W-:Y:S02]  /*4080*/  PRMT R200, R203, 0x7632, R200 ;  /* 0x00007632cbc87816 */ /* 0x000fe400000000c8 */
[----:B------:R-:W-:Y:S01]  /*4090*/  FSEL R207, R124, RZ, P6 ;  /* 0x000000ff7ccf7208 */ /* 0x000fe20003000000 */
[----:B------:R-:W-:Y:S01]  /*40a0*/  FMUL.FTZ R124, R125, UR14 ;  /* 0x0000000e7d7c7c20 */ /* 0x000fe20008410000 */
[----:B------:R-:W-:Y:S02]  /*40b0*/  LOP3.LUT P6, RZ, R137, 0xff, RZ, 0xc0, !PT ;  /* 0x000000ff89ff7812 */ /* 0x000fe400078cc0ff */
[----:B------:R-:W-:-:S02]  /*40c0*/  F2FP.BF16.F32.PACK_AB R206, R207, R206 ;  /* 0x000000cecfce723e */ /* 0x000fc400000010ff */
[----:B------:R-:W-:Y:S02]  /*40d0*/  FSEL R126, R124, RZ, P6 ;  /* 0x000000ff7c7e7208 */ /* 0x000fe40003000000 */
[----:B------:R-:W-:Y:S02]  /*40e0*/  LOP3.LUT P6, RZ, R136, 0xff, RZ, 0xc0, !PT ;  /* 0x000000ff88ff7812 */ /* 0x000fe400078cc0ff */
[----:B------:R-:W-:Y:S02]  /*40f0*/  F2FP.BF16.F32.PACK_AB R126, R126, R125 ;  /* 0x0000007d7e7e723e */ /* 0x000fe400000010ff */
[----:B------:R-:W-:Y:S02]  /*4100*/  FSEL R124, R124, RZ, P6 ;  /* 0x000000ff7c7c7208 */ /* 0x000fe40003000000 */
[----:B------:R-:W-:Y:S02]  /*4110*/  LOP3.LUT P6, RZ, R137, 0xff00, RZ, 0xc0, !PT ;  /* 0x0000ff0089ff7812 */ /* 0x000fe400078cc0ff */
[----:B------:R-:W-:-:S02]  /*4120*/  F2FP.BF16.F32.PACK_AB R124, R127, R124 ;  /* 0x0000007c7f7c723e */ /* 0x000fc400000010ff */
[----:B------:R-:W-:Y:S02]  /*4130*/  FSEL R130, R128, RZ, P6 ;  /* 0x000000ff80827208 */ /* 0x000fe40003000000 */
[----:B------:R-:W-:Y:S02]  /*4140*/  LOP3.LUT P6, RZ, R136, 0xff00, RZ, 0xc0, !PT ;  /* 0x0000ff0088ff7812 */ /* 0x000fe400078cc0ff */
[----:B------:R-:W-:Y:S02]  /*4150*/  PRMT R198, R124, 0x7632, R198 ;  /* 0x000076327cc67816 */ /* 0x000fe400000000c6 */
[----:B------:R-:W-:Y:S02]  /*4160*/  FSEL R131, R128, RZ, P6 ;  /* 0x000000ff80837208 */ /* 0x000fe40003000000 */
[----:B------:R-:W-:Y:S02]  /*4170*/  PRMT R201, R124, 0x7610, R201 ;  /* 0x000076107cc97816 */ /* 0x000fe400000000c9 */
[----:B------:R-:W-:-:S02]  /*4180*/  F2FP.BF16.F32.PACK_AB R130, R131, R130 ;  /* 0x000000828382723e */ /* 0x000fc400000010ff */
[C---:B------:R-:W-:Y:S02]  /*4190*/  PRMT R129, R126.reuse, 0x7632, R129 ;  /* 0x000076327e817816 */ /* 0x040fe40000000081 */
[----:B------:R-:W-:Y:S02]  /*41a0*/  PRMT R197, R126, 0x7610, R197 ;  /* 0x000076107ec57816 */ /* 0x000fe400000000c5 */
[C---:B------:R-:W-:Y:S02]  /*41b0*/  PRMT R202, R130.reuse, 0x7632, R202 ;  /* 0x0000763282ca7816 */ /* 0x040fe400000000ca */
[----:B------:R-:W-:Y:S02]  /*41c0*/  PRMT R124, R130, 0x7610, R124 ;  /* 0x00007610827c7816 */ /* 0x000fe4000000007c */
[----:B------:R-:W-:Y:S02]  /*41d0*/  PRMT R128, R199, 0x7632, R128 ;  /* 0x00007632c7807816 */ /* 0x000fe40000000080 */
[----:B------:R-:W-:-:S02]  /*41e0*/  PRMT R204, R206, 0x7632, R204 ;  /* 0x00007632cecc7816 */ /* 0x000fc400000000cc */
[----:B------:R-:W-:Y:S01]  /*41f0*/  PRMT R131, R206, 0x7610, R131 ;  /* 0x00007610ce837816 */ /* 0x000fe20000000083 */
[----:B------:R-:W-:Y:S06]  /*4200*/  BRA `(.L_x_270) ;  /* 0x0000000400c47947 */ /* 0x000fec0003800000 */
.L_x_272:
[----:B------:R-:W-:Y:S01]  /*4210*/  UMOV UR4, UR6 ;  /* 0x0000000600047c82 */ /* 0x000fe20008000000 */
[----:B------:R-:W-:Y:S01]  /*4220*/  UMOV UR5, UR7 ;  /* 0x0000000700057c82 */ /* 0x000fe20008000000 */
[----:B------:R-:W-:-:S04]  /*4230*/  UISETP.NE.U32.AND UP0, UPT, UR4, URZ, UPT ;  /* 0x000000ff0400728c */ /* 0x000fc8000bf05070 */
[----:B------:R-:W-:-:S09]  /*4240*/  UISETP.NE.AND.EX UP0, UPT, UR5, URZ, UPT, UP0 ;  /* 0x000000ff0500728c */ /* 0x000fd2000bf05300 */
[----:B------:R-:W-:Y:S05]  /*4250*/  BRA.U UP0, `(.L_x_274) ;  /* 0x0000000100d07547 */ /* 0x000fea000b800000 */
[----:B------:R-:W-:Y:S01]  /*4260*/  SHF.R.U64 R125, R168, 0x10, R169 ;  /* 0x00000010a87d7819 */ /* 0x000fe200000012a9 */
[-CC-:B------:R-:W-:Y:S01]  /*4270*/  FFMA.FTZ R124, R142, R174.reuse, R175.reuse ;  /* 0x000000ae8e7c7223 */ /* 0x180fe200000100af */
[----:B------:R-:W-:Y:S01]  /*4280*/  LOP3.LUT P6, RZ, R137, 0xff00, RZ, 0xc0, !PT ;  /* 0x0000ff0089ff7812 */ /* 0x000fe200078cc0ff */
[----:B------:R-:W-:Y:S02]  /*4290*/  FFMA.FTZ R130, R144, R174, R175 ;  /* 0x000000ae90827223 */ /* 0x000fe400000100af */
[----:B------:R-:W-:Y:S02]  /*42a0*/  IMAD.U32 R127, R125, 0x10000, RZ ;  /* 0x000100007d7f7824 */ /* 0x000fe400078e00ff */
[----:B------:R-:W-:Y:S01]  /*42b0*/  FADD.FTZ R125, R139, -R124 ;  /* 0x8000007c8b7d7221 */ /* 0x000fe20000010000 */
[----:B------:R-:W-:-:S03]  /*42c0*/  IMAD.MOV.U32 R124, RZ, RZ, R169 ;  /* 0x000000ffff7c7224 */ /* 0x000fc600078e00a9 */
[----:B-----5:R-:W-:Y:S01]  /*42d0*/  FFMA.FTZ R125, R134, R125, R127 ;  /* 0x0000007d867d7223 */ /* 0x020fe2000001007f */
[----:B------:R-:W-:Y:S01]  /*42e0*/  FFMA.FTZ R127, R143, R174, R175 ;  /* 0x000000ae8f7f7223 */ /* 0x000fe200000100af */
[----:B------:R-:W-:Y:S02]  /*42f0*/  IMAD.U32 R129, R124, 0x10000, RZ ;  /* 0x000100007c817824 */ /* 0x000fe400078e00ff */
[----:B------:R-:W-:Y:S01]  /*4300*/  FMUL.FTZ R125, R125, UR14 ;  /* 0x0000000e7d7d7c20 */ /* 0x000fe20008410000 */
[----:B------:R-:W-:Y:S01]  /*4310*/  FADD.FTZ R127, R140, -R127 ;  /* 0x8000007f8c7f7221 */ /* 0x000fe20000010000 */
[----:B------:R-:W-:-:S03]  /*4320*/  IMAD.MOV.U32 R124, RZ, RZ, R168 ;  /* 0x000000ffff7c7224 */ /* 0x000fc600078e00a8 */
[----:B------:R-:W-:Y:S01]  /*4330*/  FSEL R128, R125, RZ, P6 ;  /* 0x000000ff7d807208 */ /* 0x000fe20003000000 */
[----:B------:R-:W-:Y:S01]  /*4340*/  FFMA.FTZ R127, R134, R127, R129 ;  /* 0x0000007f867f7223 */ /* 0x000fe20000010081 */
[----:B------:R-:W-:Y:S01]  /*4350*/  LOP3.LUT P6, RZ, R136, 0xff00, RZ, 0xc0, !PT ;  /* 0x0000ff0088ff7812 */ /* 0x000fe200078cc0ff */
[----:B------:R-:W-:Y:S02]  /*4360*/  IMAD.U32 R129, R124, 0x10000, RZ ;  /* 0x000100007c817824 */ /* 0x000fe400078e00ff */
[----:B------:R-:W-:Y:S01]  /*4370*/  FMUL.FTZ R127, R127, UR14 ;  /* 0x0000000e7f7f7c20 */ /* 0x000fe20008410000 */
[----:B------:R-:W-:Y:S02]  /*4380*/  FSEL R125, R125, RZ, P6 ;  /* 0x000000ff7d7d7208 */ /* 0x000fe40003000000 */
[----:B------:R-:W-:Y:S02]  /*4390*/  LOP3.LUT P6, RZ, R137, 0xff0000, RZ, 0xc0, !PT ;  /* 0x00ff000089ff7812 */ /* 0x000fe400078cc0ff */
[----:B------:R-:W-:-:S02]  /*43a0*/  F2FP.BF16.F32.PACK_AB R125, R125, R128 ;  /* 0x000000807d7d723e */ /* 0x000fc400000010ff */
[----:B------:R-:W-:Y:S02]  /*43b0*/  FSEL R131, R127, RZ, P6 ;  /* 0x000000ff7f837208 */ /* 0x000fe40003000000 */
[----:B------:R-:W-:Y:S02]  /*43c0*/  LOP3.LUT P6, RZ, R136, 0xff0000, RZ, 0xc0, !PT ;  /* 0x00ff000088ff7812 */ /* 0x000fe400078cc0ff */
[----:B------:R-:W-:Y:S02]  /*43d0*/  PRMT R202, R125, 0x7632, R202 ;  /* 0x000076327dca7816 */ /* 0x000fe400000000ca */
[----:B------:R-:W-:Y:S01]  /*43e0*/  FSEL R126, R127, RZ, P6 ;  /* 0x000000ff7f7e7208 */ /* 0x000fe20003000000 */
[----:B------:R-:W-:Y:S01]  /*43f0*/  FFMA.FTZ R127, R3, R174, R175 ;  /* 0x000000ae037f7223 */ /* 0x000fe200000100af */
[----:B------:R-:W-:Y:S02]  /*4400*/  LOP3.LUT P6, RZ, R137, 0xff, RZ, 0xc0, !PT ;  /* 0x000000ff89ff7812 */ /* 0x000fe400078cc0ff */
[----:B------:R-:W-:Y:S01]  /*4410*/  F2FP.BF16.F32.PACK_AB R126, R126, R131 ;  /* 0x000000837e7e723e */ /* 0x000fe200000010ff */
[----:B------:R-:W-:-:S03]  /*4420*/  FADD.FTZ R127, R138, -R127 ;  /* 0x8000007f8a7f7221 */ /* 0x000fc60000010000 */
[----:B------:R-:W-:Y:S01]  /*4430*/  PRMT R203, R126, 0x7632, R203 ;  /* 0x000076327ecb7816 */ /* 0x000fe200000000cb */
[----:B------:R-:W-:Y:S01]  /*4440*/  FFMA.FTZ R127, R134, R127, R129 ;  /* 0x0000007f867f7223 */ /* 0x000fe20000010081 */
[----:B------:R-:W-:-:S03]  /*4450*/  PRMT R128, R126, 0x7610, R128 ;  /* 0x000076107e807816 */ /* 0x000fc60000000080 */
[----:B------:R-:W-:-:S05]  /*4460*/  FMUL.FTZ R127, R127, UR14 ;  /* 0x0000000e7f7f7c20 */ /* 0x000fca0008410000 */
[----:B------:R-:W-:Y:S02]  /*4470*/  FSEL R129, R127, RZ, P6 ;  /* 0x000000ff7f817208 */ /* 0x000fe40003000000 */
[----:B------:R-:W-:-:S04]  /*4480*/  LOP3.LUT P6, RZ, R136, 0xff, RZ, 0xc0, !PT ;  /* 0x000000ff88ff7812 */ /* 0x000fc800078cc0ff */
[----:B------:R-:W-:Y:S02]  /*4490*/  FSEL R124, R127, RZ, P6 ;  /* 0x000000ff7f7c7208 */ /* 0x000fe40003000000 */
[----:B------:R-:W-:Y:S02]  /*44a0*/  SHF.R.U32.HI R127, RZ, 0x10, R169 ;  /* 0x00000010ff7f7819 */ /* 0x000fe400000116a9 */
[----:B------:R-:W-:Y:S02]  /*44b0*/  ISETP.GE.U32.AND P6, PT, R137, 0x1000000, PT ;  /* 0x010000008900780c */ /* 0x000fe40003fc6070 */
[----:B------:R-:W-:Y:S01]  /*44c0*/  F2FP.BF16.F32.PACK_AB R129, R124, R129 ;  /* 0x000000817c81723e */ /* 0x000fe200000010ff */
[----:B------:R-:W-:Y:S02]  /*44d0*/  IMAD.U32 R201, R127, 0x10000, RZ ;  /* 0x000100007fc97824 */ /* 0x000fe400078e00ff */
[----:B------:R-:W-:Y:S01]  /*44e0*/  FADD.FTZ R127, R141, -R130 ;  /* 0x800000828d7f7221 */ /* 0x000fe20000010000 */
[----:B------:R-:W-:-:S03]  /*44f0*/  PRMT R124, R125, 0x7610, R124 ;  /* 0x000076107d7c7816 */ /* 0x000fc6000000007c */
[--C-:B------:R-:W-:Y:S01]  /*4500*/  FFMA.FTZ R127, R134, R127, R201.reuse ;  /* 0x0000007f867f7223 */ /* 0x100fe200000100c9 */
[----:B------:R-:W-:-:S03]  /*4510*/  PRMT R201, R129, 0x7632, R201 ;  /* 0x0000763281c97816 */ /* 0x000fc600000000c9 */
        /* <DEDUP_REMOVED lines=8> */
.L_x_274:
[----:B------:R-:W-:Y:S02]  /*45a0*/  IMAD.MOV.U32 R124, RZ, RZ, R169 ;  /* 0x000000ffff7c7224 */ /* 0x000fe400078e00a9 */
[-CC-:B------:R-:W-:Y:S01]  /*45b0*/  FFMA.FTZ R125, R143, R174.reuse, R175.reuse ;  /* 0x000000ae8f7d7223 */ /* 0x180fe200000100af */
[----:B------:R-:W-:Y:S01]  /*45c0*/  LOP3.LUT P6, RZ, R137, 0xff0000, RZ, 0xc0, !PT ;  /* 0x00ff000089ff7812 */ /* 0x000fe200078cc0ff */
[----:B------:R-:W-:Y:S01]  /*45d0*/  FFMA.FTZ R128, R142, R174, R175 ;  /* 0x000000ae8e807223 */ /* 0x000fe200000100af */
[----:B------:R-:W-:Y:S01]  /*45e0*/  SHF.L.U32 R127, R124, 0x10, RZ ;  /* 0x000000107c7f7819 */ /* 0x000fe200000006ff */
[----:B------:R-:W-:-:S04]  /*45f0*/  FADD.FTZ R125, R140, -R125 ;  /* 0x8000007d8c7d7221 */ /* 0x000fc80000010000 */
[----:B-----5:R-:W-:Y:S01]  /*4600*/  FFMA.FTZ R199, R134, R125, R127 ;  /* 0x0000007d86c77223 */ /* 0x020fe2000001007f */
[----:B------:R-:W-:-:S03]  /*4610*/  SHF.R.U32.HI R125, RZ, 0x10, R169 ;  /* 0x00000010ff7d7819 */ /* 0x000fc600000116a9 */
[----:B------:R-:W-:Y:S02]  /*4620*/  FMUL.FTZ R124, R199, UR14 ;  /* 0x0000000ec77c7c20 */ /* 0x000fe40008410000 */
[----:B------:R-:W-:-:S03]  /*4630*/  IMAD.U32 R127, R125, 0x10000, RZ ;  /* 0x000100007d7f7824 */ /* 0x000fc600078e00ff */
[----:B------:R-:W-:Y:S02]  /*4640*/  FSEL R200, R124, RZ, P6 ;  /* 0x000000ff7cc87208 */ /* 0x000fe40003000000 */
[----:B------:R-:W-:Y:S02]  /*4650*/  LOP3.LUT P6, RZ, R136, 0xff0000, RZ, 0xc0, !PT ;  /* 0x00ff000088ff7812 */ /* 0x000fe400078cc0ff */
[----:B------:R-:W-:Y:S02]  /*4660*/  F2FP.BF16.F32.PACK_AB R199, R200, R199 ;  /* 0x000000c7c8c7723e */ /* 0x000fe400000010ff */
[----:B------:R-:W-:Y:S01]  /*4670*/  FSEL R203, R124, RZ, P6 ;  /* 0x000000ff7ccb7208 */ /* 0x000fe20003000000 */
[----:B------:R-:W-:Y:S01]  /*4680*/  FFMA.FTZ R124, R144, R174, R175 ;  /* 0x000000ae907c7223 */ /* 0x000fe200000100af */
[----:B------:R-:W-:-:S03]  /*4690*/  ISETP.GE.U32.AND P6, PT, R137, 0x1000000, PT ;  /* 0x010000008900780c */ /* 0x000fc60003fc6070 */
[----:B------:R-:W-:-:S04]  /*46a0*/  FADD.FTZ R125, R141, -R124 ;  /* 0x8000007c8d7d7221 */ /* 0x000fc80000010000 */
[----:B------:R-:W-:Y:S01]  /*46b0*/  FFMA.FTZ R204, R134, R125, R127 ;  /* 0x0000007d86cc7223 */ /* 0x000fe2000001007f */
[----:B------:R-:W-:-:S03]  /*46c0*/  FFMA.FTZ R125, R3, R174, R175 ;  /* 0x000000ae037d7223 */ /* 0x000fc600000100af */
[----:B------:R-:W-:Y:S01]  /*46d0*/  FMUL.FTZ R124, R204, UR14 ;  /* 0x0000000ecc7c7c20 */ /* 0x000fe20008410000 */
[----:B------:R-:W-:Y:S01]  /*46e0*/  FADD.FTZ R125, R138, -R125 ;  /* 0x8000007d8a7d7221 */ /* 0x000fe20000010000 */
[----:B------:R-:W-:-:S03]  /*46f0*/  F2FP.BF16.F32.PACK_AB R203, R204, R203 ;  /* 0x000000cbcccb723e */ /* 0x000fc600000010ff */
[----:B------:R-:W-:Y:S02]  /*4700*/  FSEL R206, R124, RZ, P6 ;  /* 0x000000ff7cce7208 */ /* 0x000fe40003000000 */
[----:B------:R-:W-:Y:S02]  /*4710*/  ISETP.GE.U32.AND P6, PT, R136, 0x1000000, PT ;  /* 0x010000008800780c */ /* 0x000fe40003fc6070 */
[----:B------:R-:W-:Y:S02]  /*4720*/  PRMT R200, R203, 0x7632, R200 ;  /* 0x00007632cbc87816 */ /* 0x000fe400000000c8 */
[----:B------:R-:W-:Y:S01]  /*4730*/  FSEL R207, R124, RZ, P6 ;  /* 0x000000ff7ccf7208 */ /* 0x000fe20003000000 */
[----:B------:R-:W-:Y:S01]  /*4740*/  IMAD.MOV.U32 R124, RZ, RZ, R168 ;  /* 0x000000ffff7c7224 */ /* 0x000fe200078e00a8 */
[----:B------:R-:W-:Y:S02]  /*4750*/  LOP3.LUT P6, RZ, R137, 0xff, RZ, 0xc0, !PT ;  /* 0x000000ff89ff7812 */ /* 0x000fe400078cc0ff */
[----:B------:R-:W-:Y:S01]  /*4760*/  F2FP.BF16.F32.PACK_AB R206, R207, R206 ;  /* 0x000000cecfce723e */ /* 0x000fe200000010ff */
[----:B------:R-:W-:-:S03]  /*4770*/  IMAD.U32 R127, R124, 0x10000, RZ ;  /* 0x000100007c7f7824 */ /* 0x000fc600078e00ff */
[----:B------:R-:W-:Y:S01]  /*4780*/  PRMT R204, R206, 0x7632, R204 ;  /* 0x00007632cecc7816 */ /* 0x000fe200000000cc */
[----:B------:R-:W-:Y:S01]  /*4790*/  FFMA.FTZ R125, R134, R125, R127 ;  /* 0x0000007d867d7223 */ /* 0x000fe2000001007f */
[----:B------:R-:W-:-:S03]  /*47a0*/  SHF.R.U64 R127, R168, 0x10, R169 ;  /* 0x00000010a87f7819 */ /* 0x000fc600000012a9 */
[----:B------:R-:W-:Y:S02]  /*47b0*/  FMUL.FTZ R124, R125, UR14 ;  /* 0x0000000e7d7c7c20 */ /* 0x000fe40008410000 */
[----:B------:R-:W-:Y:S02]  /*47c0*/  IMAD.U32 R129, R127, 0x10000, RZ ;  /* 0x000100007f817824 */ /* 0x000fe400078e00ff */
[----:B------:R-:W-:Y:S01]  /*47d0*/  FADD.FTZ R127, R139, -R128 ;  /* 0x800000808b7f7221 */ /* 0x000fe20000010000 */
[----:B------:R-:W-:Y:S02]  /*47e0*/  FSEL R126, R124, RZ, P6 ;  /* 0x000000ff7c7e7208 */ /* 0x000fe40003000000 */
[----:B------:R-:W-:Y:S01]  /*47f0*/  LOP3.LUT P6, RZ, R136, 0xff, RZ, 0xc0, !PT ;  /* 0x000000ff88ff7812 */ /* 0x000fe200078cc0ff */
[----:B------:R-:W-:Y:S01]  /*4800*/  FFMA.FTZ R127, R134, R127, R129 ;  /* 0x0000007f867f7223 */ /* 0x000fe20000010081 */
[----:B------:R-:W-:Y:S02]  /*4810*/  F2FP.BF16.F32.PACK_AB R126, R126, R125 ;  /* 0x0000007d7e7e723e */ /* 0x000fe400000010ff */
[----:B------:R-:W-:Y:S01]  /*4820*/  FSEL R124, R124, RZ, P6 ;  /* 0x000000ff7c7c7208 */ /* 0x000fe20003000000 */
[----:B------:R-:W-:Y:S01]  /*4830*/  FMUL.FTZ R128, R127, UR14 ;  /* 0x0000000e7f807c20 */ /* 0x000fe20008410000 */
[----:B------:R-:W-:-:S02]  /*4840*/  LOP3.LUT P6, RZ, R137, 0xff00, RZ, 0xc0, !PT ;  /* 0x0000ff0089ff7812 */ /* 0x000fc400078cc0ff */
[----:B------:R-:W-:Y:S02]  /*4850*/  F2FP.BF16.F32.PACK_AB R124, R127, R124 ;  /* 0x0000007c7f7c723e */ /* 0x000fe400000010ff */
[----:B------:R-:W-:Y:S02]  /*4860*/  FSEL R130, R128, RZ, P6 ;  /* 0x000000ff80827208 */ /* 0x000fe40003000000 */
[----:B------:R-:W-:Y:S02]  /*4870*/  LOP3.LUT P6, RZ, R136, 0xff00, RZ, 0xc0, !PT ;  /* 0x0000ff0088ff7812 */ /* 0x000fe400078cc0ff */
[----:B------:R-:W-:Y:S02]  /*4880*/  PRMT R198, R124, 0x7632, R198 ;  /* 0x000076327cc67816 */ /* 0x000fe400000000c6 */
[----:B------:R-:W-:Y:S02]  /*4890*/  FSEL R131, R128, RZ, P6 ;  /* 0x000000ff80837208 */ /* 0x000fe40003000000 */
[----:B------:R-:W-:-:S02]  /*48a0*/  PRMT R201, R124, 0x7610, R201 ;  /* 0x000076107cc97816 */ /* 0x000fc400000000c9 */
[----:B------:R-:W-:Y:S02]  /*48b0*/  F2FP.BF16.F32.PACK_AB R130, R131, R130 ;  /* 0x000000828382723e */ /* 0x000fe400000010ff */
[C---:B------:R-:W-:Y:S02]  /*48c0*/  PRMT R129, R126.reuse, 0x7632, R129 ;  /* 0x000076327e817816 */ /* 0x040fe40000000081 */
[----:B------:R-:W-:Y:S02]  /*48d0*/  PRMT R197, R126, 0x7610, R197 ;  /* 0x000076107ec57816 */ /* 0x000fe400000000c5 */
[C---:B------:R-:W-:Y:S02]  /*48e0*/  PRMT R202, R130.reuse, 0x7632, R202 ;  /* 0x0000763282ca7816 */ /* 0x040fe400000000ca */
[----:B------:R-:W-:Y:S02]  /*48f0*/  PRMT R124, R130, 0x7610, R124 ;  /* 0x00007610827c7816 */ /* 0x000fe4000000007c */
[----:B------:R-:W-:-:S02]  /*4900*/  PRMT R128, R199, 0x7632, R128 ;  /* 0x00007632c7807816 */ /* 0x000fc40000000080 */
[----:B------:R-:W-:-:S07]  /*4910*/  PRMT R131, R206, 0x7610, R131 ;  /* 0x00007610ce837816 */ /* 0x000fce0000000083 */
.L_x_270:
        /* <DEDUP_REMOVED lines=18> */
.L_x_275:
        /* <DEDUP_REMOVED lines=12> */
.L_x_276:
[----:B------:R-:W-:-:S07]  /*4b00*/  VIADD R135, R135, 0x80 ;  /* 0x0000008087877836 */ /* 0x000fce0000000000 */
.L_x_266:
[----:B------:R-:W-:Y:S05]  /*4b10*/  BSYNC.RECONVERGENT B0 ;  /* 0x0000000000007941 */ /* 0x000fea0003800200 */
.L_x_265:
        /* <DEDUP_REMOVED lines=11> */
[----:B-1----:R-:W-:Y:S02]  /*4bd0*/  IMAD.MOV.U32 R125, RZ, RZ, R167 ;  /* 0x000000ffff7d7224 */ /* 0x002fe400078e00a7 */
[----:B------:R-:W-:Y:S01]  /*4be0*/  FFMA.FTZ R124, R153, R174, R175 ;  /* 0x000000ae997c7223 */ /* 0x000fe200000100af */
[----:B------:R-:W-:Y:S01]  /*4bf0*/  LOP3.LUT P6, RZ, R146, 0xff0000, RZ, 0xc0, !PT ;  /* 0x00ff000092ff7812 */ /* 0x000fe200078cc0ff */
[----:B------:R-:W-:Y:S02]  /*4c00*/  IMAD.U32 R127, R125, 0x10000, RZ ;  /* 0x000100007d7f7824 */ /* 0x000fe400078e00ff */
[----:B------:R-:W-:Y:S01]  /*4c10*/  FADD.FTZ R125, R149, -R124 ;  /* 0x8000007c957d7221 */ /* 0x000fe20000010000 */
[----:B0-----:R-:W-:-:S03]  /*4c20*/  SHF.R.U64 R129, R166, 0x10, R167 ;  /* 0x00000010a6817819 */ /* 0x001fc600000012a7 */
[----:B-----5:R-:W-:Y:S01]  /*4c30*/  FFMA.FTZ R199, R134, R125, R127 ;  /* 0x0000007d86c77223 */ /* 0x020fe2000001007f */
[----:B------:R-:W-:Y:S01]  /*4c40*/  SHF.R.U32.HI R127, RZ, 0x10, R167 ;  /* 0x00000010ff7f7819 */ /* 0x000fe200000116a7 */
[----:B------:R-:W-:Y:S01]  /*4c50*/  FFMA.FTZ R125, R154, R174, R175 ;  /* 0x000000ae9a7d7223 */ /* 0x000fe200000100af */
[----:B------:R-:W-:Y:S02]  /*4c60*/  IMAD.U32 R129, R129, 0x10000, RZ ;  /* 0x0001000081817824 */ /* 0x000fe400078e00ff */
[----:B------:R-:W-:Y:S01]  /*4c70*/  FMUL.FTZ R124, R199, UR14 ;  /* 0x0000000ec77c7c20 */ /* 0x000fe20008410000 */
[----:B------:R-:W-:Y:S02]  /*4c80*/  IMAD.U32 R127, R127, 0x10000, RZ ;  /* 0x000100007f7f7824 */ /* 0x000fe400078e00ff */
[----:B------:R-:W-:Y:S02]  /*4c90*/  FADD.FTZ R125, R150, -R125 ;  /* 0x8000007d967d7221 */ /* 0x000fe40000010000 */
[----:B------:R-:W-:-:S02]  /*4ca0*/  FSEL R200, R124, RZ, P6 ;  /* 0x000000ff7cc87208 */ /* 0x000fc40003000000 */
[----:B------:R-:W-:Y:S01]  /*4cb0*/  LOP3.LUT P6, RZ, R145, 0xff0000, RZ, 0xc0, !PT ;  /* 0x00ff000091ff7812 */ /* 0x000fe200078cc0ff */
[----:B------:R-:W-:Y:S01]  /*4cc0*/  FFMA.FTZ R204, R134, R125, R127 ;  /* 0x0000007d86cc7223 */ /* 0x000fe2000001007f */
[----:B------:R-:W-:Y:S01]  /*4cd0*/  IMAD.MOV.U32 R125, RZ, RZ, R166 ;  /* 0x000000ffff7d7224 */ /* 0x000fe200078e00a6 */
[----:B------:R-:W-:Y:S02]  /*4ce0*/  F2FP.BF16.F32.PACK_AB R199, R200, R199 ;  /* 0x000000c7c8c7723e */ /* 0x000fe400000010ff */
[----:B------:R-:W-:Y:S01]  /*4cf0*/  FSEL R203, R124, RZ, P6 ;  /* 0x000000ff7ccb7208 */ /* 0x000fe20003000000 */
[----:B------:R-:W-:Y:S01]  /*4d00*/  FMUL.FTZ R124, R204, UR14 ;  /* 0x0000000ecc7c7c20 */ /* 0x000fe20008410000 */
[----:B------:R-:W-:Y:S01]  /*4d10*/  ISETP.GE.U32.AND P6, PT, R146, 0x1000000, PT ;  /* 0x010000009200780c */ /* 0x000fe20003fc6070 */
[----:B------:R-:W-:Y:S01]  /*4d20*/  IMAD.U32 R127, R125, 0x10000, RZ ;  /* 0x000100007d7f7824 */ /* 0x000fe200078e00ff */
[----:B------:R-:W-:Y:S02]  /*4d30*/  F2FP.BF16.F32.PACK_AB R203, R204, R203 ;  /* 0x000000cbcccb723e */ /* 0x000fe400000010ff */
[----:B------:R-:W-:-:S02]  /*4d40*/  FSEL R206, R124, RZ, P6 ;  /* 0x000000ff7cce7208 */ /* 0x000fc40003000000 */
[----:B------:R-:W-:Y:S02]  /*4d50*/  ISETP.GE.U32.AND P6, PT, R145, 0x1000000, PT ;  /* 0x010000009100780c */ /* 0x000fe40003fc6070 */
        /* <DEDUP_REMOVED lines=8> */
[----:B------:R-:W-:-:S03]  /*4de0*/  FFMA.FTZ R127, R152, R174, R175 ;  /* 0x000000ae987f7223 */ /* 0x000fc600000100af */
[----:B------:R-:W-:Y:S01]  /*4df0*/  FMUL.FTZ R124, R125, UR14 ;  /* 0x0000000e7d7c7c20 */ /* 0x000fe20008410000 */
[----:B------:R-:W-:-:S04]  /*4e00*/  FADD.FTZ R127, R148, -R127 ;  /* 0x8000007f947f7221 */ /* 0x000fc80000010000 */
[----:B------:R-:W-:Y:S01]  /*4e10*/  FSEL R126, R124, RZ, P6 ;  /* 0x000000ff7c7e7208 */ /* 0x000fe20003000000 */
[----:B------:R-:W-:Y:S01]  /*4e20*/  FFMA.FTZ R127, R134, R127, R129 ;  /* 0x0000007f867f7223 */ /* 0x000fe20000010081 */
[----:B------:R-:W-:Y:S02]  /*4e30*/  LOP3.LUT P6, RZ, R145, 0xff, RZ, 0xc0, !PT ;  /* 0x000000ff91ff7812 */ /* 0x000fe400078cc0ff */
[----:B------:R-:W-:Y:S01]  /*4e40*/  F2FP.BF16.F32.PACK_AB R126, R126, R125 ;  /* 0x0000007d7e7e723e */ /* 0x000fe200000010ff */
[C---:B------:R-:W-:Y:S01]  /*4e50*/  FMUL.FTZ R128, R127.reuse, UR14 ;  /* 0x0000000e7f807c20 */ /* 0x040fe20008410000 */
        /* <DEDUP_REMOVED lines=14> */
[----:B------:R-:W-:Y:S01]  /*4f40*/  PRMT R131, R206, 0x7610, R131 ;  /* 0x00007610ce837816 */ /* 0x000fe20000000083 */
[----:B------:R-:W-:Y:S06]  /*4f50*/  BRA `(.L_x_282) ;  /* 0x0000001000c87947 */ /* 0x000fec0003800000 */
.L_x_281:
[----:B-1----:R-:W-:Y:S01]  /*4f60*/  SHF.R.U64 R124, R166, 0x10, R167 ;  /* 0x00000010a67c7819 */ /* 0x002fe200000012a7 */
[-C--:B------:R-:W-:Y:S01]  /*4f70*/  FFMA.FTZ R125, R152, R174.reuse, R175 ;  /* 0x000000ae987d7223 */ /* 0x080fe200000100af */
[----:B------:R-:W-:Y:S02]  /*4f80*/  LOP3.LUT P6, RZ, R146, 0xff00, RZ, 0xc0, !PT ;  /* 0x0000ff0092ff7812 */ /* 0x000fe400078cc0ff */
[----:B0-----:R-:W-:Y:S01]  /*4f90*/  SHF.R.U32.HI R130, RZ, 0x10, R167 ;  /* 0x00000010ff827819 */ /* 0x001fe200000116a7 */
[----:B------:R-:W-:Y:S02]  /*4fa0*/  IMAD.U32 R127, R124, 0x10000, RZ ;  /* 0x000100007c7f7824 */ /* 0x000fe400078e00ff */
[----:B------:R-:W-:Y:S01]  /*4fb0*/  FADD.FTZ R125, R148, -R125 ;  /* 0x8000007d947d7221 */ /* 0x000fe20000010000 */
[----:B------:R-:W-:Y:S01]  /*4fc0*/  FFMA.FTZ R124, R153, R174, R175 ;  /* 0x000000ae997c7223 */ /* 0x000fe200000100af */
[----:B------:R-:W-:Y:S02]  /*4fd0*/  IMAD.U32 R201, R130, 0x10000, RZ ;  /* 0x0001000082c97824 */ /* 0x000fe400078e00ff */
[----:B-----5:R-:W-:-:S04]  /*4fe0*/  FFMA.FTZ R125, R134, R125, R127 ;  /* 0x0000007d867d7223 */ /* 0x020fc8000001007f */
[----:B------:R-:W-:-:S05]  /*4ff0*/  FMUL.FTZ R125, R125, UR14 ;  /* 0x0000000e7d7d7c20 */ /* 0x000fca0008410000 */
[----:B------:R-:W-:Y:S02]  /*5000*/  FSEL R126, R125, RZ, P6 ;  /* 0x000000ff7d7e7208 */ /* 0x000fe40003000000 */
[----:B------:R-:W-:-:S04]  /*5010*/  LOP3.LUT P6, RZ, R145, 0xff00, RZ, 0xc0, !PT ;  /* 0x0000ff0091ff7812 */ /* 0x000fc800078cc0ff */
[----:B------:R-:W-:Y:S01]  /*5020*/  FSEL R129, R125, RZ, P6 ;  /* 0x000000ff7d817208 */ /* 0x000fe20003000000 */
[----:B------:R-:W-:Y:S01]  /*5030*/  IMAD.MOV.U32 R125, RZ, RZ, R167 ;  /* 0x000000ffff7d7224 */ /* 0x000fe200078e00a7 */
[----:B------:R-:W-:Y:S02]  /*5040*/  LOP3.LUT P6, RZ, R146, 0xff0000, RZ, 0xc0, !PT ;  /* 0x00ff000092ff7812 */ /* 0x000fe400078cc0ff */
[----:B------:R-:W-:Y:S01]  /*5050*/  F2FP.BF16.F32.PACK_AB R126, R129, R126 ;  /* 0x0000007e817e723e */ /* 0x000fe200000010ff */
[----:B------:R-:W-:Y:S02]  /*5060*/  IMAD.U32 R127, R125, 0x10000, RZ ;  /* 0x000100007d7f7824 */ /* 0x000fe400078e00ff */
[----:B------:R-:W-:Y:S01]  /*5070*/  FADD.FTZ R125, R149, -R124 ;  /* 0x8000007c957d7221 */ /* 0x000fe20000010000 */
[----:B------:R-:W-:Y:S01]  /*5080*/  FFMA.FTZ R124, R151, R174, R175 ;  /* 0x000000ae977c7223 */ /* 0x000fe200000100af */
[----:B------:R-:W-:Y:S02]  /*5090*/  PRMT R202, R126, 0x7632, R202 ;  /* 0x000076327eca7816 */ /* 0x000fe400000000ca */
[----:B------:R-:W-:-:S04]  /*50a0*/  FFMA.FTZ R125, R134, R125, R127 ;  /* 0x0000007d867d7223 */ /* 0x000fc8000001007f */
        /* <DEDUP_REMOVED lines=9> */
[----:B------:R-:W-:-:S03]  /*5140*/  PRMT R203, R128, 0x7632, R203 ;  /* 0x0000763280cb7816 */ /* 0x000fc600000000cb */
[----:B------:R-:W-:Y:S01]  /*5150*/  FFMA.FTZ R125, R134, R125, R127 ;  /* 0x0000007d867d7223 */ /* 0x000fe2000001007f */
[----:B------:R-:W-:-:S03]  /*5160*/  FFMA.FTZ R127, R154, R174, R175 ;  /* 0x000000ae9a7f7223 */ /* 0x000fc600000100af */
[----:B------:R-:W-:Y:S01]  /*5170*/  FMUL.FTZ R125, R125, UR14 ;  /* 0x0000000e7d7d7c20 */ /* 0x000fe20008410000 */
[----:B------:R-:W-:-:S04]  /*5180*/  FADD.FTZ R127, R150, -R127 ;  /* 0x8000007f967f7221 */ /* 0x000fc80000010000 */
[----:B------:R-:W-:Y:S01]  /*5190*/  FSEL R124, R125, RZ, P6 ;  /* 0x000000ff7d7c7208 */ /* 0x000fe20003000000 */
[----:B------:R-:W-:Y:S01]  /*51a0*/  FFMA.FTZ R127, R134, R127, R201 ;  /* 0x0000007f867f7223 */ /* 0x000fe200000100c9 */
[----:B------:R-:W-:-:S03]  /*51b0*/  LOP3.LUT P6, RZ, R145, 0xff, RZ, 0xc0, !PT ;  /* 0x000000ff91ff7812 */ /* 0x000fc600078cc0ff */
[----:B------:R-:W-:Y:S01]  /*51c0*/  FMUL.FTZ R127, R127, UR14 ;  /* 0x0000000e7f7f7c20 */ /* 0x000fe20008410000 */
[----:B------:R-:W-:Y:S02]  /*51d0*/  FSEL R125, R125, RZ, P6 ;  /* 0x000000ff7d7d7208 */ /* 0x000fe40003000000 */
[----:B------:R-:W-:Y:S02]  /*51e0*/  ISETP.GE.U32.AND P6, PT, R146, 0x1000000, PT ;  /* 0x010000009200780c */ /* 0x000fe40003fc6070 */
[----:B------:R-:W-:Y:S02]  /*51f0*/  F2FP.BF16.F32.PACK_AB R124, R125, R124 ;  /* 0x0000007c7d7c723e */ /* 0x000fe400000010ff */
[----:B------:R-:W-:Y:S02]  /*5200*/  FSEL R130, R127, RZ, P6 ;  /* 0x000000ff7f827208 */ /* 0x000fe40003000000 */
[----:B------:R-:W-:Y:S02]  /*5210*/  ISETP.GE.U32.AND P6, PT, R145, 0x1000000, PT ;  /* 0x010000009100780c */ /* 0x000fe40003fc6070 */
[----:B------:R-:W-:-:S02]  /*5220*/  PRMT R201, R124, 0x7632, R201 ;  /* 0x000076327cc97816 */ /* 0x000fc400000000c9 */
[----:B------:R-:W-:Y:S02]  /*5230*/  FSEL R127, R127, RZ, P6 ;  /* 0x000000ff7f7f7208 */ /* 0x000fe40003000000 */
[----:B------:R-:W-:Y:S02]  /*5240*/  PRMT R129, R124, 0x7610, R129 ;  /* 0x000076107c817816 */ /* 0x000fe40000000081 */
[----:B------:R-:W-:-:S04]  /*5250*/  F2FP.BF16.F32.PACK_AB R127, R127, R130 ;  /* 0x000000827f7f723e */ /* 0x000fc800000010ff */
[C---:B------:R-:W-:Y:S02]  /*5260*/  PRMT R204, R127.reuse, 0x7632, R204 ;  /* 0x000076327fcc7816 */ /* 0x040fe400000000cc */
[----:B------:R-:W-:Y:S01]  /*5270*/  PRMT R131, R127, 0x7610, R131 ;  /* 0x000076107f837816 */ /* 0x000fe20000000083 */
[----:B------:R-:W-:Y:S06]  /*5280*/  BRA `(.L_x_282) ;  /* 0x0000000c00fc7947 */ /* 0x000fec0003800000 */
.L_x_280:
[----:B------:R-:W-:-:S04]  /*5290*/  UISETP.NE.U32.AND UP2, UPT, UR6, URZ, UPT ;  /* 0x000000ff0600728c */ /* 0x000fc8000bf45070 */
[----:B------:R-:W-:-:S09]  /*52a0*/  UISETP.NE.AND.EX UP2, UPT, UR7, URZ, UPT, UP2 ;  /* 0x000000ff0700728c */ /* 0x000fd2000bf45320 */
[----:B------:R-:W-:Y:S05]  /*52b0*/  BRA.U !UP2, `(.L_x_283) ;  /* 0x000000010ac47547 */ /* 0x000fea000b800000 */
[-CC-:B-1----:R-:W-:Y:S01]  /*52c0*/  FFMA.FTZ R124, R153, R174.reuse, R175.reuse ;  /* 0x000000ae997c7223 */ /* 0x182fe200000100af */
[-CC-:B------:R-:W-:Y:S01]  /*52d0*/  FFMA.FTZ R125, R154, R174.reuse, R175.reuse ;  /* 0x000000ae9a7d7223 */ /* 0x180fe200000100af */
[----:B------:R-:W-:Y:S01]  /*52e0*/  LOP3.LUT P6, RZ, R146, 0xff0000, RZ, 0xc0, !PT ;  /* 0x00ff000092ff7812 */ /* 0x000fe200078cc0ff */
[----:B0-----:R-:W-:Y:S01]  /*52f0*/  FFMA.FTZ R129, R152, R174, R175 ;  /* 0x000000ae98817223 */ /* 0x001fe200000100af */
[----:B------:R-:W-:Y:S01]  /*5300*/  FADD.FTZ R199, R149, -R124 ;  /* 0x8000007c95c77221 */ /* 0x000fe20000010000 */
[----:B------:R-:W-:Y:S02]  /*5310*/  FADD.FTZ R125, R150, -R125 ;  /* 0x8000007d967d7221 */ /* 0x000fe40000010000 */
[----:B------:R-:W-:Y:S01]  /*5320*/  FADD.FTZ R129, R148, -R129 ;  /* 0x8000008194817221 */ /* 0x000fe20000010000 */
[C---:B-----5:R-:W-:Y:S01]  /*5330*/  FMUL.FTZ R199, R134.reuse, R199 ;  /* 0x000000c786c77220 */ /* 0x060fe20000410000 */
[C---:B------:R-:W-:Y:S02]  /*5340*/  FMUL.FTZ R204, R134.reuse, R125 ;  /* 0x0000007d86cc7220 */ /* 0x040fe40000410000 */
[----:B------:R-:W-:Y:S01]  /*5350*/  FMUL.FTZ R126, R134, R129 ;  /* 0x00000081867e7220 */ /* 0x000fe20000410000 */
[----:B------:R-:W-:-:S03]  /*5360*/  FMUL.FTZ R124, R199, UR14 ;  /* 0x0000000ec77c7c20 */ /* 0x000fc60008410000 */
[----:B------:R-:W-:Y:S02]  /*5370*/  FMUL.FTZ R128, R126, UR14 ;  /* 0x0000000e7e807c20 */ /* 0x000fe40008410000 */
[----:B------:R-:W-:Y:S02]  /*5380*/  FSEL R200, R124, RZ, P6 ;  /* 0x000000ff7cc87208 */ /* 0x000fe40003000000 */
[----:B------:R-:W-:Y:S02]  /*5390*/  LOP3.LUT P6, RZ, R145, 0xff0000, RZ, 0xc0, !PT ;  /* 0x00ff000091ff7812 */ /* 0x000fe400078cc0ff */
[----:B------:R-:W-:Y:S02]  /*53a0*/  F2FP.BF16.F32.PACK_AB R199, R200, R199 ;  /* 0x000000c7c8c7723e */ /* 0x000fe400000010ff */
[----:B------:R-:W-:Y:S01]  /*53b0*/  FSEL R203, R124, RZ, P6 ;  /* 0x000000ff7ccb7208 */ /* 0x000fe20003000000 */
[----:B------:R-:W-:Y:S01]  /*53c0*/  FMUL.FTZ R124, R204, UR14 ;  /* 0x0000000ecc7c7c20 */ /* 0x000fe20008410000 */
[----:B------:R-:W-:-:S02]  /*53d0*/  ISETP.GE.U32.AND P6, PT, R146, 0x1000000, PT ;  /* 0x010000009200780c */ /* 0x000fc40003fc6070 */
[----:B------:R-:W-:Y:S02]  /*53e0*/  F2FP.BF16.F32.PACK_AB R203, R204, R203 ;  /* 0x000000cbcccb723e */ /* 0x000fe400000010ff */
[C---:B------:R-:W-:Y:S02]  /*53f0*/  FSEL R206, R124.reuse, RZ, P6 ;  /* 0x000000ff7cce7208 */ /* 0x040fe40003000000 */
[----:B------:R-:W-:Y:S02]  /*5400*/  ISETP.GE.U32.AND P6, PT, R145, 0x1000000, PT ;  /* 0x010000009100780c */ /* 0x000fe40003fc6070 */
[----:B------:R-:W-:Y:S02]  /*5410*/  PRMT R200, R203, 0x7632, R200 ;  /* 0x00007632cbc87816 */ /* 0x000fe400000000c8 */
[----:B------:R-:W-:Y:S01]  /*5420*/  FSEL R207, R124, RZ, P6 ;  /* 0x000000ff7ccf7208 */ /* 0x000fe20003000000 */
[----:B------:R-:W-:Y:S01]  /*5430*/  FFMA.FTZ R124, R151, R174, R175 ;  /* 0x000000ae977c7223 */ /* 0x000fe200000100af */
[----:B------:R-:W-:-:S02]  /*5440*/  LOP3.LUT P6, RZ, R146, 0xff, RZ, 0xc0, !PT ;  /* 0x000000ff92ff7812 */ /* 0x000fc400078cc0ff */
[----:B------:R-:W-:Y:S01]  /*5450*/  F2FP.BF16.F32.PACK_AB R206, R207, R206 ;  /* 0x000000cecfce723e */ /* 0x000fe200000010ff */
[----:B------:R-:W-:-:S03]  /*5460*/  FADD.FTZ R125, R147, -R124 ;  /* 0x8000007c937d7221 */ /* 0x000fc60000010000 */
[----:B------:R-:W-:Y:S01]  /*5470*/  PRMT R204, R206, 0x7632, R204 ;  /* 0x00007632cecc7816 */ /* 0x000fe200000000cc */
[----:B------:R-:W-:-:S04]  /*5480*/  FMUL.FTZ R124, R134, R125 ;  /* 0x0000007d867c7220 */ /* 0x000fc80000410000 */
[----:B------:R-:W-:-:S05]  /*5490*/  FMUL.FTZ R125, R124, UR14 ;  /* 0x0000000e7c7d7c20 */ /* 0x000fca0008410000 */
[----:B------:R-:W-:Y:S02]  /*54a0*/  FSEL R127, R125, RZ, P6 ;  /* 0x000000ff7d7f7208 */ /* 0x000fe40003000000 */
[----:B------:R-:W-:Y:S02]  /*54b0*/  LOP3.LUT P6, RZ, R145, 0xff, RZ, 0xc0, !PT ;  /* 0x000000ff91ff7812 */ /* 0x000fe400078cc0ff */
[----:B------:R-:W-:Y:S02]  /*54c0*/  F2FP.BF16.F32.PACK_AB R127, R127, R124 ;  /* 0x0000007c7f7f723e */ /* 0x000fe400000010ff */
[----:B------:R-:W-:Y:S02]  /*54d0*/  FSEL R125, R125, RZ, P6 ;  /* 0x000000ff7d7d7208 */ /* 0x000fe40003000000 */
[----:B------:R-:W-:Y:S02]  /*54e0*/  LOP3.LUT P6, RZ, R146, 0xff00, RZ, 0xc0, !PT ;  /* 0x0000ff0092ff7812 */ /* 0x000fe400078cc0ff */
[----:B------:R-:W-:-:S02]  /*54f0*/  F2FP.BF16.F32.PACK_AB R125, R126, R125 ;  /* 0x0000007d7e7d723e */ /* 0x000fc400000010ff */
[C---:B------:R-:W-:Y:S02]  /*5500*/  FSEL R130, R128.reuse, RZ, P6 ;  /* 0x000000ff80827208 */ /* 0x040fe40003000000 */
[----:B------:R-:W-:Y:S02]  /*5510*/  LOP3.LUT P6, RZ, R145, 0xff00, RZ, 0xc0, !PT ;  /* 0x0000ff0091ff7812 */ /* 0x000fe400078cc0ff */
[C---:B------:R-:W-:Y:S02]  /*5520*/  PRMT R129, R127.reuse, 0x7632, R129 ;  /* 0x000076327f817816 */ /* 0x040fe40000000081 */
        /* <DEDUP_REMOVED lines=10> */
.L_x_283:
[-CC-:B-1----:R-:W-:Y:S01]  /*55d0*/  FFMA.FTZ R125, R152, R174.reuse, R175.reuse ;  /* 0x000000ae987d7223 */ /* 0x182fe200000100af */
[----:B------:R-:W-:Y:S01]  /*55e0*/  LOP3.LUT P6, RZ, R146, 0xff00, RZ, 0xc0, !PT ;  /* 0x0000ff0092ff7812 */ /* 0x000fe200078cc0ff */
[-CC-:B------:R-:W-:Y:S01]  /*55f0*/  FFMA.FTZ R124, R153, R174.reuse, R175.reuse ;  /* 0x000000ae997c7223 */ /* 0x180fe200000100af */
[----:B0-----:R-:W-:Y:S01]  /*5600*/  FFMA.FTZ R129, R154, R174, R175 ;  /* 0x000000ae9a817223 */ /* 0x001fe200000100af */
[----:B------:R-:W-:-:S03]  /*5610*/  FADD.FTZ R125, R148, -R125 ;  /* 0x8000007d947d7221 */ /* 0x000fc60000010000 */
[----:B------:R-:W-:Y:S01]  /*5620*/  FADD.FTZ R129, R150, -R129 ;  /* 0x8000008196817221 */ /* 0x000fe20000010000 */
[----:B-----5:R-:W-:-:S03]  /*5630*/  FMUL.FTZ R125, R134, R125 ;  /* 0x0000007d867d7220 */ /* 0x020fc60000410000 */
[----:B------:R-:W-:Y:S01]  /*5640*/  FMUL.FTZ R129, R134, R129 ;  /* 0x0000008186817220 */ /* 0x000fe20000410000 */
[----:B------:R-:W-:-:S03]  /*5650*/  FMUL.FTZ R125, R125, UR14 ;  /* 0x0000000e7d7d7c20 */ /* 0x000fc60008410000 */
[----:B------:R-:W-:Y:S02]  /*5660*/  FMUL.FTZ R129, R129, UR14 ;  /* 0x0000000e81817c20 */ /* 0x000fe40008410000 */
[----:B------:R-:W-:Y:S02]  /*5670*/  FSEL R126, R125, RZ, P6 ;  /* 0x000000ff7d7e7208 */ /* 0x000fe40003000000 */
[----:B------:R-:W-:-:S04]  /*5680*/  LOP3.LUT P6, RZ, R145, 0xff00, RZ, 0xc0, !PT ;  /* 0x0000ff0091ff7812 */ /* 0x000fc800078cc0ff */
[----:B------:R-:W-:Y:S01]  /*5690*/  FSEL R127, R125, RZ, P6 ;  /* 0x000000ff7d7f7208 */ /* 0x000fe20003000000 */
[----:B------:R-:W-:Y:S01]  /*56a0*/  FADD.FTZ R125, R149, -R124 ;  /* 0x8000007c957d7221 */ /* 0x000fe20000010000 */
[----:B------:R-:W-:Y:S01]  /*56b0*/  LOP3.LUT P6, RZ, R146, 0xff0000, RZ, 0xc0, !PT ;  /* 0x00ff000092ff7812 */ /* 0x000fe200078cc0ff */
[----:B------:R-:W-:Y:S01]  /*56c0*/  FFMA.FTZ R124, R151, R174, R175 ;  /* 0x000000ae977c7223 */ /* 0x000fe200000100af */
[----:B------:R-:W-:Y:S01]  /*56d0*/  F2FP.BF16.F32.PACK_AB R126, R127, R126 ;  /* 0x0000007e7f7e723e */ /* 0x000fe200000010ff */
[----:B------:R-:W-:-:S03]  /*56e0*/  FMUL.FTZ R125, R134, R125 ;  /* 0x0000007d867d7220 */ /* 0x000fc60000410000 */
[----:B------:R-:W-:Y:S01]  /*56f0*/  PRMT R202, R126, 0x7632, R202 ;  /* 0x000076327eca7816 */ /* 0x000fe200000000ca */
[----:B------:R-:W-:-:S05]  /*5700*/  FMUL.FTZ R125, R125, UR14 ;  /* 0x0000000e7d7d7c20 */ /* 0x000fca0008410000 */
[----:B------:R-:W-:Y:S02]  /*5710*/  FSEL R128, R125, RZ, P6 ;  /* 0x000000ff7d807208 */ /* 0x000fe40003000000 */
[----:B------:R-:W-:-:S04]  /*5720*/  LOP3.LUT P6, RZ, R145, 0xff0000, RZ, 0xc0, !PT ;  /* 0x00ff000091ff7812 */ /* 0x000fc800078cc0ff */
[----:B------:R-:W-:Y:S01]  /*5730*/  FSEL R131, R125, RZ, P6 ;  /* 0x000000ff7d837208 */ /* 0x000fe20003000000 */
[----:B------:R-:W-:Y:S01]  /*5740*/  FADD.FTZ R125, R147, -R124 ;  /* 0x8000007c937d7221 */ /* 0x000fe20000010000 */
[----:B------:R-:W-:Y:S02]  /*5750*/  LOP3.LUT P6, RZ, R146, 0xff, RZ, 0xc0, !PT ;  /* 0x000000ff92ff7812 */ /* 0x000fe400078cc0ff */
[----:B------:R-:W-:Y:S01]  /*5760*/  F2FP.BF16.F32.PACK_AB R128, R131, R128 ;  /* 0x000000808380723e */ /* 0x000fe200000010ff */
[----:B------:R-:W-:-:S04]  /*5770*/  FMUL.FTZ R125, R134, R125 ;  /* 0x0000007d867d7220 */ /* 0x000fc80000410000 */
[----:B------:R-:W-:-:S05]  /*5780*/  FMUL.FTZ R125, R125, UR14 ;  /* 0x0000000e7d7d7c20 */ /* 0x000fca0008410000 */
[----:B------:R-:W-:Y:S02]  /*5790*/  FSEL R124, R125, RZ, P6 ;  /* 0x000000ff7d7c7208 */ /* 0x000fe40003000000 */
[----:B------:R-:W-:-:S04]  /*57a0*/  LOP3.LUT P6, RZ, R145, 0xff, RZ, 0xc0, !PT ;  /* 0x000000ff91ff7812 */ /* 0x000fc800078cc0ff */
        /* <DEDUP_REMOVED lines=8> */
[----:B------:R-:W-:Y:S02]  /*5830*/  F2FP.BF16.F32.PACK_AB R130, R203, R130 ;  /* 0x00000082cb82723e */ /* 0x000fe400000010ff */
[----:B------:R-:W-:Y:S02]  /*5840*/  PRMT R203, R128, 0x7632, R203 ;  /* 0x0000763280cb7816 */ /* 0x000fe400000000cb */
[C---:B------:R-:W-:Y:S02]  /*5850*/  PRMT R204, R130.reuse, 0x7632, R204 ;  /* 0x0000763282cc7816 */ /* 0x040fe400000000cc */
[----:B------:R-:W-:Y:S01]  /*5860*/  PRMT R131, R130, 0x7610, R131 ;  /* 0x0000761082837816 */ /* 0x000fe20000000083 */
[----:B------:R-:W-:Y:S06]  /*5870*/  BRA `(.L_x_282) ;  /* 0x0000000800807947 */ /* 0x000fec0003800000 */
.L_x_279:
[----:B------:R-:W-:-:S04]  /*5880*/  UISETP.NE.U32.AND UP2, UPT, UR16, URZ, UPT ;  /* 0x000000ff1000728c */ /* 0x000fc8000bf45070 */
[----:B------:R-:W-:-:S09]  /*5890*/  UISETP.NE.AND.EX UP2, UPT, UR17, URZ, UPT, UP2 ;  /* 0x000000ff1100728c */ /* 0x000fd2000bf45320 */
[----:B------:R-:W-:Y:S05]  /*58a0*/  BRA.U !UP2, `(.L_x_284) ;  /* 0x000000050a5c7547 */ /* 0x000fea000b800000 */
[----:B------:R-:W-:-:S04]  /*58b0*/  UISETP.NE.U32.AND UP2, UPT, UR6, URZ, UPT ;  /* 0x000000ff0600728c */ /* 0x000fc8000bf45070 */
[----:B------:R-:W-:-:S09]  /*58c0*/  UISETP.NE.AND.EX UP2, UPT, UR7, URZ, UPT, UP2 ;  /* 0x000000ff0700728c */ /* 0x000fd2000bf45320 */
[----:B------:R-:W-:Y:S05]  /*58d0*/  BRA.U !UP2, `(.L_x_285) ;  /* 0x000000010ab47547 */ /* 0x000fea000b800000 */
[----:B-1----:R-:W-:Y:S02]  /*58e0*/  IMAD.MOV.U32 R125, RZ, RZ, R166 ;  /* 0x000000ffff7d7224 */ /* 0x002fe400078e00a6 */
[-C--:B------:R-:W-:Y:S01]  /*58f0*/  FFMA.FTZ R124, R151, R174.reuse, R175 ;  /* 0x000000ae977c7223 */ /* 0x080fe200000100af */
[----:B------:R-:W-:Y:S01]  /*5900*/  SHF.R.U64 R126, R166, 0x10, R167 ;  /* 0x00000010a67e7819 */ /* 0x000fe200000012a7 */
[-C--:B0-----:R-:W-:Y:S01]  /*5910*/  FFMA.FTZ R128, R153, R174.reuse, R175 ;  /* 0x000000ae99807223 */ /* 0x081fe200000100af */
[----:B------:R-:W-:Y:S02]  /*5920*/  IMAD.U32 R127, R125, 0x10000, RZ ;  /* 0x000100007d7f7824 */ /* 0x000fe400078e00ff */
[----:B------:R-:W-:Y:S01]  /*5930*/  FADD.FTZ R125, R147, -R124 ;  /* 0x8000007c937d7221 */ /* 0x000fe20000010000 */
[----:B------:R-:W-:Y:S01]  /*5940*/  LOP3.LUT P6, RZ, R146, 0xff, RZ, 0xc0, !PT ;  /* 0x000000ff92ff7812 */ /* 0x000fe200078cc0ff */
[----:B------:R-:W-:Y:S01]  /*5950*/  IMAD.U32 R129, R126, 0x10000, RZ ;  /* 0x000100007e817824 */ /* 0x000fe200078e00ff */
[----:B------:R-:W-:Y:S01]  /*5960*/  SHF.R.U32.HI R130, RZ, 0x10, R167 ;  /* 0x00000010ff827819 */ /* 0x000fe200000116a7 */
[----:B-----5:R-:W-:Y:S01]  /*5970*/  FFMA.FTZ R125, R134, R125, R127 ;  /* 0x0000007d867d7223 */ /* 0x020fe2000001007f */
[----:B------:R-:W-:-:S03]  /*5980*/  FFMA.FTZ R127, R152, R174, R175 ;  /* 0x000000ae987f7223 */ /* 0x000fc600000100af */
[----:B------:R-:W-:Y:S01]  /*5990*/  FMUL.FTZ R124, R125, UR14 ;  /* 0x0000000e7d7c7c20 */ /* 0x000fe20008410000 */
[----:B------:R-:W-:Y:S01]  /*59a0*/  FADD.FTZ R127, R148, -R127 ;  /* 0x8000007f947f7221 */ /* 0x000fe20000010000 */
[----:B------:R-:W-:-:S03]  /*59b0*/  IMAD.U32 R197, R130, 0x10000, RZ ;  /* 0x0001000082c57824 */ /* 0x000fc600078e00ff */
[----:B------:R-:W-:Y:S01]  /*59c0*/  FFMA.FTZ R127, R134, R127, R129 ;  /* 0x0000007f867f7223 */ /* 0x000fe20000010081 */
[----:B------:R-:W-:Y:S01]  /*59d0*/  IMAD.MOV.U32 R129, RZ, RZ, R167 ;  /* 0x000000ffff817224 */ /* 0x000fe200078e00a7 */
[----:B------:R-:W-:Y:S02]  /*59e0*/  FSEL R124, R124, RZ, P6 ;  /* 0x000000ff7c7c7208 */ /* 0x000fe40003000000 */
[----:B------:R-:W-:Y:S01]  /*59f0*/  FMUL.FTZ R126, R127, UR14 ;  /* 0x0000000e7f7e7c20 */ /* 0x000fe20008410000 */
[----:B------:R-:W-:Y:S02]  /*5a00*/  IMAD.U32 R131, R129, 0x10000, RZ ;  /* 0x0001000081837824 */ /* 0x000fe400078e00ff */
[----:B------:R-:W-:Y:S01]  /*5a10*/  FADD.FTZ R129, R149, -R128 ;  /* 0x8000008095817221 */ /* 0x000fe20000010000 */
[----:B------:R-:W-:Y:S02]  /*5a20*/  LOP3.LUT P6, RZ, R146, 0xff00, RZ, 0xc0, !PT ;  /* 0x0000ff0092ff7812 */ /* 0x000fe400078cc0ff */
[----:B------:R-:W-:Y:S01]  /*5a30*/  F2FP.BF16.F32.PACK_AB R124, R124, R125 ;  /* 0x0000007d7c7c723e */ /* 0x000fe200000010ff */
[----:B------:R-:W-:Y:S01]  /*5a40*/  FFMA.FTZ R131, R134, R129, R131 ;  /* 0x0000008186837223 */ /* 0x000fe20000010083 */
[----:B------:R-:W-:Y:S01]  /*5a50*/  FFMA.FTZ R129, R154, R174, R175 ;  /* 0x000000ae9a817223 */ /* 0x000fe200000100af */
[----:B------:R-:W-:-:S02]  /*5a60*/  FSEL R126, R126, RZ, P6 ;  /* 0x000000ff7e7e7208 */ /* 0x000fc40003000000 */
[----:B------:R-:W-:Y:S01]  /*5a70*/  FMUL.FTZ R128, R131, UR14 ;  /* 0x0000000e83807c20 */ /* 0x000fe20008410000 */
[----:B------:R-:W-:Y:S01]  /*5a80*/  FADD.FTZ R129, R150, -R129 ;  /* 0x8000008196817221 */ /* 0x000fe20000010000 */
[----:B------:R-:W-:Y:S02]  /*5a90*/  LOP3.LUT P6, RZ, R146, 0xff0000, RZ, 0xc0, !PT ;  /* 0x00ff000092ff7812 */ /* 0x000fe400078cc0ff */
[----:B------:R-:W-:Y:S01]  /*5aa0*/  F2FP.BF16.F32.PACK_AB R127, R126, R127 ;  /* 0x0000007f7e7f723e */ /* 0x000fe200000010ff */
[----:B------:R-:W-:Y:S01]  /*5ab0*/  FFMA.FTZ R130, R134, R129, R197 ;  /* 0x0000008186827223 */ /* 0x000fe200000100c5 */
[----:B------:R-:W-:Y:S02]  /*5ac0*/  FSEL R128, R128, RZ, P6 ;  /* 0x000000ff80807208 */ /* 0x000fe40003000000 */
[----:B------:R-:W-:Y:S01]  /*5ad0*/  ISETP.GE.U32.AND P6, PT, R146, 0x1000000, PT ;  /* 0x010000009200780c */ /* 0x000fe20003fc6070 */
[----:B------:R-:W-:Y:S01]  /*5ae0*/  FMUL.FTZ R129, R130, UR14 ;  /* 0x0000000e82817c20 */ /* 0x000fe20008410000 */
[----:B------:R-:W-:-:S02]  /*5af0*/  F2FP.BF16.F32.PACK_AB R131, R128, R131 ;  /* 0x000000838083723e */ /* 0x000fc400000010ff */
[C---:B------:R-:W-:Y:S02]  /*5b00*/  PRMT R197, R124.reuse, 0x7610, R197 ;  /* 0x000076107cc57816 */ /* 0x040fe400000000c5 */
[----:B------:R-:W-:Y:S02]  /*5b10*/  FSEL R199, R129, RZ, P6 ;  /* 0x000000ff81c77208 */ /* 0x000fe40003000000 */
[----:B------:R-:W-:Y:S02]  /*5b20*/  PRMT R128, R131, 0x7632, R128 ;  /* 0x0000763283807816 */ /* 0x000fe40000000080 */
[----:B------:R-:W-:Y:S02]  /*5b30*/  F2FP.BF16.F32.PACK_AB R130, R199, R130 ;  /* 0x00000082c782723e */ /* 0x000fe400000010ff */
[----:B------:R-:W-:Y:S02]  /*5b40*/  PRMT R199, R131, 0x7610, R199 ;  /* 0x0000761083c77816 */ /* 0x000fe400000000c7 */
[----:B------:R-:W-:-:S02]  /*5b50*/  PRMT R129, R124, 0x7632, R129 ;  /* 0x000076327c817816 */ /* 0x000fc40000000081 */
[C---:B------:R-:W-:Y:S02]  /*5b60*/  PRMT R126, R127.reuse, 0x7632, R126 ;  /* 0x000076327f7e7816 */ /* 0x040fe4000000007e */
[----:B------:R-:W-:Y:S02]  /*5b70*/  PRMT R198, R127, 0x7610, R198 ;  /* 0x000076107fc67816 */ /* 0x000fe400000000c6 */
[C---:B------:R-:W-:Y:S02]  /*5b80*/  PRMT R131, R130.reuse, 0x7632, R131 ;  /* 0x0000763282837816 */ /* 0x040fe40000000083 */
[----:B------:R-:W-:Y:S01]  /*5b90*/  PRMT R200, R130, 0x7610, R200 ;  /* 0x0000761082c87816 */ /* 0x000fe200000000c8 */
[----:B------:R-:W-:Y:S06]  /*5ba0*/  BRA `(.L_x_282) ;  /* 0x0000000400b47947 */ /* 0x000fec0003800000 */
.L_x_285:
[----:B-1----:R-:W-:Y:S02]  /*5bb0*/  IMAD.MOV.U32 R125, RZ, RZ, R166 ;  /* 0x000000ffff7d7224 */ /* 0x002fe400078e00a6 */
[-CC-:B------:R-:W-:Y:S01]  /*5bc0*/  FFMA.FTZ R124, R151, R174.reuse, R175.reuse ;  /* 0x000000ae977c7223 */ /* 0x180fe200000100af */
[----:B------:R-:W-:Y:S01]  /*5bd0*/  LOP3.LUT P6, RZ, R146, 0xff, RZ, 0xc0, !PT ;  /* 0x000000ff92ff7812 */ /* 0x000fe200078cc0ff */
[----:B------:R-:W-:Y:S01]  /*5be0*/  FFMA.FTZ R126, R153, R174, R175 ;  /* 0x000000ae997e7223 */ /* 0x000fe200000100af */
[----:B------:R-:W-:Y:S02]  /*5bf0*/  IMAD.U32 R127, R125, 0x10000, RZ ;  /* 0x000100007d7f7824 */ /* 0x000fe400078e00ff */
[----:B------:R-:W-:Y:S01]  /*5c00*/  FADD.FTZ R125, R147, -R124 ;  /* 0x8000007c937d7221 */ /* 0x000fe20000010000 */
[----:B------:R-:W-:-:S03]  /*5c10*/  SHF.R.U64 R124, R166, 0x10, R167 ;  /* 0x00000010a67c7819 */ /* 0x000fc600000012a7 */
[----:B-----5:R-:W-:Y:S01]  /*5c20*/  FFMA.FTZ R125, R134, R125, R127 ;  /* 0x0000007d867d7223 */ /* 0x020fe2000001007f */
[----:B------:R-:W-:Y:S01]  /*5c30*/  FFMA.FTZ R127, R152, R174, R175 ;  /* 0x000000ae987f7223 */ /* 0x000fe200000100af */
[----:B0-----:R-:W-:Y:S02]  /*5c40*/  IMAD.U32 R129, R124, 0x10000, RZ ;  /* 0x000100007c817824 */ /* 0x001fe400078e00ff */
[----:B------:R-:W-:Y:S01]  /*5c50*/  FMUL.FTZ R125, R125, UR14 ;  /* 0x0000000e7d7d7c20 */ /* 0x000fe20008410000 */
[----:B------:R-:W-:-:S04]  /*5c60*/  FADD.FTZ R127, R148, -R127 ;  /* 0x8000007f947f7221 */ /* 0x000fc80000010000 */
[----:B------:R-:W-:Y:S01]  /*5c70*/  FFMA.FTZ R127, R134, R127, R129 ;  /* 0x0000007f867f7223 */ /* 0x000fe20000010081 */
[----:B------:R-:W-:Y:S02]  /*5c80*/  FSEL R125, R125, RZ, P6 ;  /* 0x000000ff7d7d7208 */ /* 0x000fe40003000000 */
[----:B------:R-:W-:Y:S01]  /*5c90*/  LOP3.LUT P6, RZ, R146, 0xff00, RZ, 0xc0, !PT ;  /* 0x0000ff0092ff7812 */ /* 0x000fe200078cc0ff */
[----:B------:R-:W-:-:S05]  /*5ca0*/  FMUL.FTZ R127, R127, UR14 ;  /* 0x0000000e7f7f7c20 */ /* 0x000fca0008410000 */
[----:B------:R-:W-:Y:S01]  /*5cb0*/  FSEL R124, R127, RZ, P6 ;  /* 0x000000ff7f7c7208 */ /* 0x000fe20003000000 */
[--C-:B------:R-:W-:Y:S01]  /*5cc0*/  IMAD.MOV.U32 R127, RZ, RZ, R167.reuse ;  /* 0x000000ffff7f7224 */ /* 0x100fe200078e00a7 */
[----:B------:R-:W-:Y:S02]  /*5cd0*/  LOP3.LUT P6, RZ, R146, 0xff0000, RZ, 0xc0, !PT ;  /* 0x00ff000092ff7812 */ /* 0x000fe400078cc0ff */
[----:B------:R-:W-:Y:S01]  /*5ce0*/  F2FP.BF16.F32.PACK_AB R124, R124, R125 ;  /* 0x0000007d7c7c723e */ /* 0x000fe200000010ff */
[----:B------:R-:W-:Y:S02]  /*5cf0*/  IMAD.U32 R129, R127, 0x10000, RZ ;  /* 0x000100007f817824 */ /* 0x000fe400078e00ff */
[----:B------:R-:W-:Y:S01]  /*5d00*/  FADD.FTZ R127, R149, -R126 ;  /* 0x8000007e957f7221 */ /* 0x000fe20000010000 */
[----:B------:R-:W-:-:S03]  /*5d10*/  SHF.R.U32.HI R126, RZ, 0x10, R167 ;  /* 0x00000010ff7e7819 */ /* 0x000fc600000116a7 */
[----:B------:R-:W-:Y:S01]  /*5d20*/  FFMA.FTZ R127, R134, R127, R129 ;  /* 0x0000007f867f7223 */ /* 0x000fe20000010081 */
[----:B------:R-:W-:Y:S01]  /*5d30*/  FFMA.FTZ R129, R154, R174, R175 ;  /* 0x000000ae9a817223 */ /* 0x000fe200000100af */
[----:B------:R-:W-:Y:S02]  /*5d40*/  IMAD.U32 R131, R126, 0x10000, RZ ;  /* 0x000100007e837824 */ /* 0x000fe400078e00ff */
[----:B------:R-:W-:Y:S01]  /*5d50*/  FMUL.FTZ R127, R127, UR14 ;  /* 0x0000000e7f7f7c20 */ /* 0x000fe20008410000 */
[----:B------:R-:W-:-:S04]  /*5d60*/  FADD.FTZ R129, R150, -R129 ;  /* 0x8000008196817221 */ /* 0x000fc80000010000 */
[----:B------:R-:W-:Y:S01]  /*5d70*/  FFMA.FTZ R129, R134, R129, R131 ;  /* 0x0000008186817223 */ /* 0x000fe20000010083 */
[----:B------:R-:W-:Y:S02]  /*5d80*/  FSEL R127, R127, RZ, P6 ;  /* 0x000000ff7f7f7208 */ /* 0x000fe40003000000 */
[----:B------:R-:W-:Y:S01]  /*5d90*/  ISETP.GE.U32.AND P6, PT, R146, 0x1000000, PT ;  /* 0x010000009200780c */ /* 0x000fe20003fc6070 */
[----:B------:R-:W-:-:S05]  /*5da0*/  FMUL.FTZ R129, R129, UR14 ;  /* 0x0000000e81817c20 */ /* 0x000fca0008410000 */
[----:B------:R-:W-:Y:S02]  /*5db0*/  FSEL R126, R129, RZ, P6 ;  /* 0x000000ff817e7208 */ /* 0x000fe40003000000 */
[----:B------:R-:W-:Y:S02]  /*5dc0*/  PRMT R129, R124, 0x7610, R129 ;  /* 0x000076107c817816 */ /* 0x000fe40000000081 */
[----:B------:R-:W-:Y:S02]  /*5dd0*/  F2FP.BF16.F32.PACK_AB R127, R126, R127 ;  /* 0x0000007f7e7f723e */ /* 0x000fe400000010ff */
[----:B------:R-:W-:Y:S02]  /*5de0*/  PRMT R126, R124, 0x7632, R126 ;  /* 0x000076327c7e7816 */ /* 0x000fe4000000007e */
[C---:B------:R-:W-:Y:S02]  /*5df0*/  PRMT R131, R127.reuse, 0x7632, R131 ;  /* 0x000076327f837816 */ /* 0x040fe40000000083 */
[----:B------:R-:W-:Y:S01]  /*5e00*/  PRMT R128, R127, 0x7610, R128 ;  /* 0x000076107f807816 */ /* 0x000fe20000000080 */
[----:B------:R-:W-:Y:S06]  /*5e10*/  BRA `(.L_x_282) ;  /* 0x0000000400187947 */ /* 0x000fec0003800000 */
.L_x_284:
[----:B------:R-:W-:-:S04]  /*5e20*/  UISETP.NE.U32.AND UP2, UPT, UR6, URZ, UPT ;  /* 0x000000ff0600728c */ /* 0x000fc8000bf45070 */
[----:B------:R-:W-:-:S09]  /*5e30*/  UISETP.NE.AND.EX UP2, UPT, UR7, URZ, UPT, UP2 ;  /* 0x000000ff0700728c */ /* 0x000fd2000bf45320 */
[----:B------:R-:W-:Y:S05]  /*5e40*/  BRA.U !UP2, `(.L_x_286) ;  /* 0x000000010a947547 */ /* 0x000fea000b800000 */
[-CC-:B-1----:R-:W-:Y:S01]  /*5e50*/  FFMA.FTZ R124, R151, R174.reuse, R175.reuse ;  /* 0x000000ae977c7223 */ /* 0x182fe200000100af */
[-CC-:B------:R-:W-:Y:S01]  /*5e60*/  FFMA.FTZ R127, R152, R174.reuse, R175.reuse ;  /* 0x000000ae987f7223 */ /* 0x180fe200000100af */
[----:B0-----:R-:W-:Y:S01]  /*5e70*/  FFMA.FTZ R128, R153, R174, R175 ;  /* 0x000000ae99807223 */ /* 0x001fe200000100af */
[----:B------:R-:W-:Y:S01]  /*5e80*/  LOP3.LUT P6, RZ, R146, 0xff, RZ, 0xc0, !PT ;  /* 0x000000ff92ff7812 */ /* 0x000fe200078cc0ff */
[----:B------:R-:W-:Y:S01]  /*5e90*/  FADD.FTZ R125, R147, -R124 ;  /* 0x8000007c937d7221 */ /* 0x000fe20000010000 */
[----:B------:R-:W-:Y:S01]  /*5ea0*/  FADD.FTZ R127, R148, -R127 ;  /* 0x8000007f947f7221 */ /* 0x000fe20000010000 */
[----:B------:R-:W-:Y:S02]  /*5eb0*/  FADD.FTZ R129, R149, -R128 ;  /* 0x8000008095817221 */ /* 0x000fe40000010000 */
[C---:B-----5:R-:W-:Y:S01]  /*5ec0*/  FMUL.FTZ R125, R134.reuse, R125 ;  /* 0x0000007d867d7220 */ /* 0x060fe20000410000 */
[C---:B------:R-:W-:Y:S01]  /*5ed0*/  FMUL.FTZ R127, R134.reuse, R127 ;  /* 0x0000007f867f7220 */ /* 0x040fe20000410000 */
[----:B------:R-:W-:-:S02]  /*5ee0*/  FMUL.FTZ R128, R134, R129 ;  /* 0x0000008186807220 */ /* 0x000fc40000410000 */
[----:B------:R-:W-:Y:S01]  /*5ef0*/  FMUL.FTZ R124, R125, UR14 ;  /* 0x0000000e7d7c7c20 */ /* 0x000fe20008410000 */
[----:B------:R-:W-:Y:S01]  /*5f00*/  FMUL.FTZ R126, R127, UR14 ;  /* 0x0000000e7f7e7c20 */ /* 0x000fe20008410000 */
[----:B------:R-:W-:-:S03]  /*5f10*/  FMUL.FTZ R129, R128, UR14 ;  /* 0x0000000e80817c20 */ /* 0x000fc60008410000 */
[----:B------:R-:W-:Y:S02]  /*5f20*/  FSEL R124, R124, RZ, P6 ;  /* 0x000000ff7c7c7208 */ /* 0x000fe40003000000 */
[----:B------:R-:W-:Y:S02]  /*5f30*/  LOP3.LUT P6, RZ, R146, 0xff00, RZ, 0xc0, !PT ;  /* 0x0000ff0092ff7812 */ /* 0x000fe400078cc0ff */
[----:B------:R-:W-:Y:S02]  /*5f40*/  F2FP.BF16.F32.PACK_AB R124, R124, R125 ;  /* 0x0000007d7c7c723e */ /* 0x000fe400000010ff */
[----:B------:R-:W-:Y:S02]  /*5f50*/  FSEL R126, R126, RZ, P6 ;  /* 0x000000ff7e7e7208 */ /* 0x000fe40003000000 */
[----:B------:R-:W-:Y:S02]  /*5f60*/  LOP3.LUT P6, RZ, R146, 0xff0000, RZ, 0xc0, !PT ;  /* 0x00ff000092ff7812 */ /* 0x000fe400078cc0ff */
[----:B------:R-:W-:-:S02]  /*5f70*/  F2FP.BF16.F32.PACK_AB R127, R126, R127 ;  /* 0x0000007f7e7f723e */ /* 0x000fc400000010ff */
[----:B------:R-:W-:Y:S01]  /*5f80*/  FSEL R131, R129, RZ, P6 ;  /* 0x000000ff81837208 */ /* 0x000fe20003000000 */
[----:B------:R-:W-:Y:S01]  /*5f90*/  FFMA.FTZ R129, R154, R174, R175 ;  /* 0x000000ae9a817223 */ /* 0x000fe200000100af */
[----:B------:R-:W-:Y:S02]  /*5fa0*/  ISETP.GE.U32.AND P6, PT, R146, 0x1000000, PT ;  /* 0x010000009200780c */ /* 0x000fe40003fc6070 */
[----:B------:R-:W-:Y:S01]  /*5fb0*/  F2FP.BF16.F32.PACK_AB R131, R131, R128 ;  /* 0x000000808383723e */ /* 0x000fe200000010ff */
[----:B------:R-:W-:Y:S01]  /*5fc0*/  FADD.FTZ R129, R150, -R129 ;  /* 0x8000008196817221 */ /* 0x000fe20000010000 */
[----:B------:R-:W-:Y:S02]  /*5fd0*/  PRMT R197, R124, 0x7610, R197 ;  /* 0x000076107cc57816 */ /* 0x000fe400000000c5 */
[----:B------:R-:W-:Y:S01]  /*5fe0*/  PRMT R128, R131, 0x7632, R128 ;  /* 0x0000763283807816 */ /* 0x000fe20000000080 */
[----:B------:R-:W-:Y:S01]  /*5ff0*/  FMUL.FTZ R130, R134, R129 ;  /* 0x0000008186827220 */ /* 0x000fe20000410000 */
[----:B------:R-:W-:-:S02]  /*6000*/  PRMT R126, R127, 0x7632, R126 ;  /* 0x000076327f7e7816 */ /* 0x000fc4000000007e */
[----:B------:R-:W-:Y:S01]  /*6010*/  PRMT R198, R127, 0x7610, R198 ;  /* 0x000076107fc67816 */ /* 0x000fe200000000c6 */
        /* <DEDUP_REMOVED lines=8> */
.L_x_286:
[-CC-:B-1----:R-:W-:Y:S01]  /*60a0*/  FFMA.FTZ R124, R151, R174.reuse, R175.reuse ;  /* 0x000000ae977c7223 */ /* 0x182fe200000100af */
[-CC-:B------:R-:W-:Y:S01]  /*60b0*/  FFMA.FTZ R127, R152, R174.reuse, R175.reuse ;  /* 0x000000ae987f7223 */ /* 0x180fe200000100af */
[----:B------:R-:W-:Y:S01]  /*60c0*/  LOP3.LUT P6, RZ, R146, 0xff, RZ, 0xc0, !PT ;  /* 0x000000ff92ff7812 */ /* 0x000fe200078cc0ff */
[-C--:B------:R-:W-:Y:S01]  /*60d0*/  FFMA.FTZ R126, R153, R174.reuse, R175 ;  /* 0x000000ae997e7223 */ /* 0x080fe200000100af */
[----:B------:R-:W-:Y:S01]  /*60e0*/  FADD.FTZ R125, R147, -R124 ;  /* 0x8000007c937d7221 */ /* 0x000fe20000010000 */
[----:B------:R-:W-:Y:S01]  /*60f0*/  FADD.FTZ R127, R148, -R127 ;  /* 0x8000007f947f7221 */ /* 0x000fe20000010000 */
[----:B0-----:R-:W-:Y:S02]  /*6100*/  FFMA.FTZ R129, R154, R174, R175 ;  /* 0x000000ae9a817223 */ /* 0x001fe400000100af */
[C---:B-----5:R-:W-:Y:S01]  /*6110*/  FMUL.FTZ R125, R134.reuse, R125 ;  /* 0x0000007d867d7220 */ /* 0x060fe20000410000 */
[----:B------:R-:W-:Y:S01]  /*6120*/  FMUL.FTZ R127, R134, R127 ;  /* 0x0000007f867f7220 */ /* 0x000fe20000410000 */
[----:B------:R-:W-:-:S02]  /*6130*/  FADD.FTZ R129, R150, -R129 ;  /* 0x8000008196817221 */ /* 0x000fc40000010000 */
[----:B------:R-:W-:Y:S01]  /*6140*/  FMUL.FTZ R125, R125, UR14 ;  /* 0x0000000e7d7d7c20 */ /* 0x000fe20008410000 */
[----:B------:R-:W-:Y:S01]  /*6150*/  FMUL.FTZ R127, R127, UR14 ;  /* 0x0000000e7f7f7c20 */ /* 0x000fe20008410000 */
[----:B------:R-:W-:-:S03]  /*6160*/  FMUL.FTZ R129, R134, R129 ;  /* 0x0000008186817220 */ /* 0x000fc60000410000 */
[----:B------:R-:W-:Y:S01]  /*6170*/  FSEL R125, R125, RZ, P6 ;  /* 0x000000ff7d7d7208 */ /* 0x000fe20003000000 */
[----:B------:R-:W-:Y:S01]  /*6180*/  FMUL.FTZ R129, R129, UR14 ;  /* 0x0000000e81817c20 */ /* 0x000fe20008410000 */
        /* <DEDUP_REMOVED lines=8> */
[----:B------:R-:W-:-:S04]  /*6210*/  ISETP.GE.U32.AND P6, PT, R146, 0x1000000, PT ;  /* 0x010000009200780c */ /* 0x000fc80003fc6070 */
[----:B------:R-:W-:Y:S02]  /*6220*/  FSEL R126, R129, RZ, P6 ;  /* 0x000000ff817e7208 */ /* 0x000fe40003000000 */
[----:B------:R-:W-:Y:S02]  /*6230*/  PRMT R129, R124, 0x7610, R129 ;  /* 0x000076107c817816 */ /* 0x000fe40000000081 */
[----:B------:R-:W-:Y:S02]  /*6240*/  F2FP.BF16.F32.PACK_AB R127, R126, R127 ;  /* 0x0000007f7e7f723e */ /* 0x000fe400000010ff */
[----:B------:R-:W-:Y:S02]  /*6250*/  PRMT R126, R124, 0x7632, R126 ;  /* 0x000076327c7e7816 */ /* 0x000fe4000000007e */
[C---:B------:R-:W-:Y:S02]  /*6260*/  PRMT R131, R127.reuse, 0x7632, R131 ;  /* 0x000076327f837816 */ /* 0x040fe40000000083 */
[----:B------:R-:W-:-:S07]  /*6270*/  PRMT R128, R127, 0x7610, R128 ;  /* 0x000076107f807816 */ /* 0x000fce0000000080 */
.L_x_282:
        /* <DEDUP_REMOVED lines=16> */
.L_x_287:
        /* <DEDUP_REMOVED lines=10> */
.L_x_288:
[----:B------:R-:W-:-:S07]  /*6420*/  VIADD R135, R135, 0x80 ;  /* 0x0000008087877836 */ /* 0x000fce0000000000 */
.L_x_278:
[----:B------:R-:W-:Y:S05]  /*6430*/  BSYNC.RECONVERGENT B0 ;  /* 0x0000000000007941 */ /* 0x000fea0003800200 */
.L_x_277:
        /* <DEDUP_REMOVED lines=11> */
[----:B-12---:R-:W-:Y:S02]  /*64f0*/  IMAD.MOV.U32 R125, RZ, RZ, R165 ;  /* 0x000000ffff7d7224 */ /* 0x006fe400078e00a5 */
        /* <DEDUP_REMOVED lines=56> */
.L_x_293:
[----:B-12---:R-:W-:Y:S01]  /*6880*/  SHF.R.U64 R124, R164, 0x10, R165 ;  /* 0x00000010a47c7819 */ /* 0x006fe200000012a5 */
        /* <DEDUP_REMOVED lines=50> */
.L_x_292:
[----:B------:R-:W-:-:S04]  /*6bb0*/  UISETP.NE.U32.AND UP2, UPT, UR6, URZ, UPT ;  /* 0x000000ff0600728c */ /* 0x000fc8000bf45070 */
[----:B------:R-:W-:-:S09]  /*6bc0*/  UISETP.NE.AND.EX UP2, UPT, UR7, URZ, UPT, UP2 ;  /* 0x000000ff0700728c */ /* 0x000fd2000bf45320 */
[----:B------:R-:W-:Y:S05]  /*6bd0*/  BRA.U !UP2, `(.L_x_295) ;  /* 0x000000010ac47547 */ /* 0x000fea000b800000 */
[-CC-:B-12---:R-:W-:Y:S01]  /*6be0*/  FFMA.FTZ R124, R163, R174.reuse, R175.reuse ;  /* 0x000000aea37c7223 */ /* 0x186fe200000100af */
        /* <DEDUP_REMOVED lines=48> */
.L_x_295:
[-CC-:B-12---:R-:W-:Y:S01]  /*6ef0*/  FFMA.FTZ R125, R162, R174.reuse, R175.reuse ;  /* 0x000000aea27d7223 */ /* 0x186fe200000100af */
        /* <DEDUP_REMOVED lines=42> */
.L_x_291:
[----:B------:R-:W-:-:S04]  /*71a0*/  UISETP.NE.U32.AND UP2, UPT, UR16, URZ, UPT ;  /* 0x000000ff1000728c */ /* 0x000fc8000bf45070 */
[----:B------:R-:W-:-:S09]  /*71b0*/  UISETP.NE.AND.EX UP2, UPT, UR17, URZ, UPT, UP2 ;  /* 0x000000ff1100728c */ /* 0x000fd2000bf45320 */
[----:B------:R-:W-:Y:S05]  /*71c0*/  BRA.U !UP2, `(.L_x_296) ;  /* 0x000000050a5c7547 */ /* 0x000fea000b800000 */
[----:B------:R-:W-:-:S04]  /*71d0*/  UISETP.NE.U32.AND UP2, UPT, UR6, URZ, UPT ;  /* 0x000000ff0600728c */ /* 0x000fc8000bf45070 */
[----:B------:R-:W-:-:S09]  /*71e0*/  UISETP.NE.AND.EX UP2, UPT, UR7, URZ, UPT, UP2 ;  /* 0x000000ff0700728c */ /* 0x000fd2000bf45320 */
[----:B------:R-:W-:Y:S05]  /*71f0*/  BRA.U !UP2, `(.L_x_297) ;  /* 0x000000010ab47547 */ /* 0x000fea000b800000 */
[----:B-12---:R-:W-:Y:S02]  /*7200*/  IMAD.MOV.U32 R125, RZ, RZ, R164 ;  /* 0x000000ffff7d7224 */ /* 0x006fe400078e00a4 */
        /* <DEDUP_REMOVED lines=44> */
.L_x_297:
[----:B-12---:R-:W-:Y:S02]  /*74d0*/  IMAD.MOV.U32 R125, RZ, RZ, R164 ;  /* 0x000000ffff7d7224 */ /* 0x006fe400078e00a4 */
        /* <DEDUP_REMOVED lines=38> */
.L_x_296:
[----:B------:R-:W-:-:S04]  /*7740*/  UISETP.NE.U32.AND UP2, UPT, UR6, URZ, UPT ;  /* 0x000000ff0600728c */ /* 0x000fc8000bf45070 */
[----:B------:R-:W-:-:S09]  /*7750*/  UISETP.NE.AND.EX UP2, UPT, UR7, URZ, UPT, UP2 ;  /* 0x000000ff0700728c */ /* 0x000fd2000bf45320 */
[----:B------:R-:W-:Y:S05]  /*7760*/  BRA.U !UP2, `(.L_x_298) ;  /* 0x000000010a947547 */ /* 0x000fea000b800000 */
[-CC-:B-12---:R-:W-:Y:S01]  /*7770*/  FFMA.FTZ R124, R161, R174.reuse, R175.reuse ;  /* 0x000000aea17c7223 */ /* 0x186fe200000100af */
        /* <DEDUP_REMOVED lines=36> */
.L_x_298:
[-CC-:B-12---:R-:W-:Y:S01]  /*79c0*/  FFMA.FTZ R124, R161, R174.reuse, R175.reuse ;  /* 0x000000aea17c7223 */ /* 0x186fe200000100af */
        /* <DEDUP_REMOVED lines=29> */
.L_x_294:
        /* <DEDUP_REMOVED lines=16> */
.L_x_299:
        /* <DEDUP_REMOVED lines=10> */
.L_x_300:
[----:B------:R-:W-:-:S07]  /*7d40*/  IADD3 R135, PT, PT, R135, 0x80, RZ ;  /* 0x0000008087877810 */ /* 0x000fce0007ffe0ff */
.L_x_290:
[----:B------:R-:W-:Y:S05]  /*7d50*/  BSYNC.RECONVERGENT B0 ;  /* 0x0000000000007941 */ /* 0x000fea0003800200 */
.L_x_289:
        /* <DEDUP_REMOVED lines=68> */
.L_x_305:
        /* <DEDUP_REMOVED lines=51> */
.L_x_304:
        /* <DEDUP_REMOVED lines=52> */
.L_x_307:
        /* <DEDUP_REMOVED lines=43> */
.L_x_303:
        /* <DEDUP_REMOVED lines=51> */
.L_x_309:
        /* <DEDUP_REMOVED lines=39> */
.L_x_308:
        /* <DEDUP_REMOVED lines=40> */
.L_x_310:
        /* <DEDUP_REMOVED lines=30> */
.L_x_306:
        /* <DEDUP_REMOVED lines=16> */
.L_x_311:
        /* <DEDUP_REMOVED lines=10> */
.L_x_312:
[----:B------:R-:W-:-:S07]  /*9660*/  VIADD R135, R135, 0x80 ;  /* 0x0000008087877836 */ /* 0x000fce0000000000 */
.L_x_302:
[----:B------:R-:W-:Y:S05]  /*9670*/  BSYNC.RECONVERGENT B0 ;  /* 0x0000000000007941 */ /* 0x000fea0003800200 */
.L_x_301:
        /* <DEDUP_REMOVED lines=15> */
[----:B------:R-:W-:-:S04]  /*9770*/  FADD.FTZ R125, R191, -R124 ;  /* 0x8000007cbf7d7221 */ /* 0x000fc80000010000 */
[----:B0----5:R-:W-:Y:S01]  /*9780*/  FFMA.FTZ R130, R134, R125, R127 ;  /* 0x0000007d86827223 */ /* 0x021fe2000001007f */
[----:B------:R-:W-:Y:S01]  /*9790*/  SHF.R.U32.HI R127, RZ, 0x10, R173 ;  /* 0x00000010ff7f7819 */ /* 0x000fe200000116ad */
[----:B------:R-:W-:Y:S02]  /*97a0*/  FFMA.FTZ R125, R196, R174, R175 ;  /* 0x000000aec47d7223 */ /* 0x000fe400000100af */
[----:B------:R-:W-:Y:S02]  /*97b0*/  FMUL.FTZ R124, R130, UR14 ;  /* 0x0000000e827c7c20 */ /* 0x000fe40008410000 */
[----:B------:R-:W-:Y:S02]  /*97c0*/  IMAD.U32 R127, R127, 0x10000, RZ ;  /* 0x000100007f7f7824 */ /* 0x000fe400078e00ff */
[----:B------:R-:W-:Y:S01]  /*97d0*/  FADD.FTZ R125, R192, -R125 ;  /* 0x8000007dc07d7221 */ /* 0x000fe20000010000 */
[----:B------:R-:W-:Y:S02]  /*97e0*/  FSEL R131, R124, RZ, P6 ;  /* 0x000000ff7c837208 */ /* 0x000fe40003000000 */
[----:B------:R-:W-:Y:S01]  /*97f0*/  LOP3.LUT P6, RZ, R188, 0xff0000, RZ, 0xc0, !PT ;  /* 0x00ff0000bcff7812 */ /* 0x000fe200078cc0ff */
[----:B------:R-:W-:Y:S01]  /*9800*/  FFMA.FTZ R200, R134, R125, R127 ;  /* 0x0000007d86c87223 */ /* 0x000fe2000001007f */
[----:B------:R-:W-:Y:S01]  /*9810*/  IMAD.MOV.U32 R125, RZ, RZ, R172 ;  /* 0x000000ffff7d7224 */ /* 0x000fe200078e00ac */
[----:B------:R-:W-:-:S02]  /*9820*/  F2FP.BF16.F32.PACK_AB R131, R131, R130 ;  /* 0x000000828383723e */ /* 0x000fc400000010ff */
[----:B------:R-:W-:Y:S01]  /*9830*/  FSEL R199, R124, RZ, P6 ;  /* 0x000000ff7cc77208 */ /* 0x000fe20003000000 */
[----:B------:R-:W-:Y:S01]  /*9840*/  FMUL.FTZ R124, R200, UR14 ;  /* 0x0000000ec87c7c20 */ /* 0x000fe20008410000 */
[----:B------:R-:W-:Y:S01]  /*9850*/  ISETP.GE.U32.AND P6, PT, R187, 0x1000000, PT ;  /* 0x01000000bb00780c */ /* 0x000fe20003fc6070 */
[----:B------:R-:W-:-:S03]  /*9860*/  IMAD.U32 R127, R125, 0x10000, RZ ;  /* 0x000100007d7f7824 */ /* 0x000fc600078e00ff */
[----:B------:R-:W-:Y:S02]  /*9870*/  FSEL R203, R124, RZ, P6 ;  /* 0x000000ff7ccb7208 */ /* 0x000fe40003000000 */
[----:B------:R-:W-:-:S04]  /*9880*/  ISETP.GE.U32.AND P6, PT, R188, 0x1000000, PT ;  /* 0x01000000bc00780c */ /* 0x000fc80003fc6070 */
[----:B------:R-:W-:Y:S01]  /*9890*/  FSEL R204, R124, RZ, P6 ;  /* 0x000000ff7ccc7208 */ /* 0x000fe20003000000 */
[-CC-:B------:R-:W-:Y:S01]  /*98a0*/  FFMA.FTZ R124, R193, R174.reuse, R175.reuse ;  /* 0x000000aec17c7223 */ /* 0x180fe200000100af */
[----:B------:R-:W-:Y:S01]  /*98b0*/  FFMA.FTZ R175, R194, R174, R175 ;  /* 0x000000aec2af7223 */ /* 0x000fe200000100af */
[----:B------:R-:W-:Y:S02]  /*98c0*/  LOP3.LUT P6, RZ, R187, 0xff, RZ, 0xc0, !PT ;  /* 0x000000ffbbff7812 */ /* 0x000fe400078cc0ff */
[----:B------:R-:W-:Y:S01]  /*98d0*/  FADD.FTZ R125, R189, -R124 ;  /* 0x8000007cbd7d7221 */ /* 0x000fe20000010000 */
[----:B------:R-:W-:-:S03]  /*98e0*/  FADD.FTZ R175, R190, -R175 ;  /* 0x800000afbeaf7221 */ /* 0x000fc60000010000 */
[----:B------:R-:W-:Y:S01]  /*98f0*/  FFMA.FTZ R125, R134, R125, R127 ;  /* 0x0000007d867d7223 */ /* 0x000fe2000001007f */
[----:B------:R-:W-:-:S03]  /*9900*/  SHF.R.U64 R127, R172, 0x10, R173 ;  /* 0x00000010ac7f7819 */ /* 0x000fc600000012ad */
[----:B------:R-:W-:Y:S02]  /*9910*/  FMUL.FTZ R124, R125, UR14 ;  /* 0x0000000e7d7c7c20 */ /* 0x000fe40008410000 */
[----:B------:R-:W-:-:S03]  /*9920*/  IMAD.U32 R127, R127, 0x10000, RZ ;  /* 0x000100007f7f7824 */ /* 0x000fc600078e00ff */
[----:B------:R-:W-:Y:S01]  /*9930*/  FSEL R126, R124, RZ, P6 ;  /* 0x000000ff7c7e7208 */ /* 0x000fe20003000000 */
[----:B------:R-:W-:Y:S01]  /*9940*/  FFMA.FTZ R127, R134, R175, R127 ;  /* 0x000000af867f7223 */ /* 0x000fe2000001007f */
[----:B------:R-:W-:Y:S02]  /*9950*/  LOP3.LUT P6, RZ, R188, 0xff, RZ, 0xc0, !PT ;  /* 0x000000ffbcff7812 */ /* 0x000fe400078cc0ff */
[----:B------:R-:W-:Y:S01]  /*9960*/  F2FP.BF16.F32.PACK_AB R126, R126, R125 ;  /* 0x0000007d7e7e723e */ /* 0x000fe200000010ff */
[----:B------:R-:W-:Y:S01]  /*9970*/  FMUL.FTZ R128, R127, UR14 ;  /* 0x0000000e7f807c20 */ /* 0x000fe20008410000 */
[----:B------:R-:W-:Y:S02]  /*9980*/  FSEL R124, R124, RZ, P6 ;  /* 0x000000ff7c7c7208 */ /* 0x000fe40003000000 */
[----:B------:R-:W-:Y:S02]  /*9990*/  LOP3.LUT P6, RZ, R187, 0xff00, RZ, 0xc0, !PT ;  /* 0x0000ff00bbff7812 */ /* 0x000fe400078cc0ff */
[----:B------:R-:W-:-:S02]  /*99a0*/  F2FP.BF16.F32.PACK_AB R124, R127, R124 ;  /* 0x0000007c7f7c723e */ /* 0x000fc400000010ff */
[----:B------:R-:W-:Y:S02]  /*99b0*/  FSEL R129, R128, RZ, P6 ;  /* 0x000000ff80817208 */ /* 0x000fe40003000000 */
[----:B------:R-:W-:Y:S02]  /*99c0*/  LOP3.LUT P6, RZ, R188, 0xff00, RZ, 0xc0, !PT ;  /* 0x0000ff00bcff7812 */ /* 0x000fe400078cc0ff */
[----:B------:R-:W-:Y:S02]  /*99d0*/  F2FP.BF16.F32.PACK_AB R125, R200, R199 ;  /* 0x000000c7c87d723e */ /* 0x000fe400000010ff */
[----:B------:R-:W-:Y:S02]  /*99e0*/  FSEL R128, R128, RZ, P6 ;  /* 0x000000ff80807208 */ /* 0x000fe40003000000 */
[----:B------:R-:W-:Y:S02]  /*99f0*/  PRMT R127, R126, 0x7632, R127 ;  /* 0x000076327e7f7816 */ /* 0x000fe4000000007f */
[----:B------:R-:W-:-:S02]  /*9a00*/  F2FP.BF16.F32.PACK_AB R128, R128, R129 ;  /* 0x000000818080723e */ /* 0x000fc400000010ff */
[----:B------:R-:W-:Y:S02]  /*9a10*/  F2FP.BF16.F32.PACK_AB R129, R204, R203 ;  /* 0x000000cbcc81723e */ /* 0x000fe400000010ff */
[----:B------:R-:W-:Y:S02]  /*9a20*/  PRMT R197, R126, 0x7610, R197 ;  /* 0x000076107ec57816 */ /* 0x000fe400000000c5 */
[C---:B------:R-:W-:Y:S02]  /*9a30*/  PRMT R198, R124.reuse, 0x7632, R198 ;  /* 0x000076327cc67816 */ /* 0x040fe400000000c6 */
[----:B------:R-:W-:Y:S02]  /*9a40*/  PRMT R201, R124, 0x7610, R201 ;  /* 0x000076107cc97816 */ /* 0x000fe400000000c9 */
[C---:B------:R-:W-:Y:S02]  /*9a50*/  PRMT R202, R128.reuse, 0x7632, R202 ;  /* 0x0000763280ca7816 */ /* 0x040fe400000000ca */
[----:B------:R-:W-:-:S02]  /*9a60*/  PRMT R124, R128, 0x7610, R124 ;  /* 0x00007610807c7816 */ /* 0x000fc4000000007c */
[C---:B------:R-:W-:Y:S02]  /*9a70*/  PRMT R126, R131.reuse, 0x7632, R126 ;  /* 0x00007632837e7816 */ /* 0x040fe4000000007e */
[----:B------:R-:W-:Y:S02]  /*9a80*/  PRMT R199, R131, 0x7610, R199 ;  /* 0x0000761083c77816 */ /* 0x000fe400000000c7 */
[C---:B------:R-:W-:Y:S02]  /*9a90*/  PRMT R200, R125.reuse, 0x7632, R200 ;  /* 0x000076327dc87816 */ /* 0x040fe400000000c8 */
[----:B------:R-:W-:Y:S02]  /*9aa0*/  PRMT R203, R125, 0x7610, R203 ;  /* 0x000076107dcb7816 */ /* 0x000fe400000000cb */
[----:B------:R-:W-:Y:S01]  /*9ab0*/  PRMT R204, R129, 0x7632, R204 ;  /* 0x0000763281cc7816 */ /* 0x000fe200000000cc */
[----:B------:R-:W-:Y:S06]  /*9ac0*/  BRA `(.L_x_318) ;  /* 0x0000001000d87947 */ /* 0x000fec0003800000 */
.L_x_317:
[----:B-12---:R-:W-:Y:S01]  /*9ad0*/  SHF.R.U64 R124, R172, 0x10, R173 ;  /* 0x00000010ac7c7819 */ /* 0x006fe200000012ad */
[----:B------:R-:W-:Y:S01]  /*9ae0*/  FFMA.FTZ R125, R194, R174, R175 ;  /* 0x000000aec27d7223 */ /* 0x000fe200000100af */
[----:B------:R-:W-:-:S03]  /*9af0*/  LOP3.LUT P6, RZ, R187, 0xff00, RZ, 0xc0, !PT ;  /* 0x0000ff00bbff7812 */ /* 0x000fc600078cc0ff */
[----:B------:R-:W-:Y:S02]  /*9b00*/  IMAD.U32 R127, R124, 0x10000, RZ ;  /* 0x000100007c7f7824 */ /* 0x000fe400078e00ff */
[----:B------:R-:W-:Y:S01]  /*9b10*/  FADD.FTZ R125, R190, -R125 ;  /* 0x8000007dbe7d7221 */ /* 0x000fe20000010000 */
[----:B------:R-:W-:-:S03]  /*9b20*/  FFMA.FTZ R124, R195, R174, R175 ;  /* 0x000000aec37c7223 */ /* 0x000fc600000100af */
[----:B-----5:R-:W-:-:S04]  /*9b30*/  FFMA.FTZ R125, R134, R125, R127 ;  /* 0x0000007d867d7223 */ /* 0x020fc8000001007f */
[----:B------:R-:W-:-:S05]  /*9b40*/  FMUL.FTZ R125, R125, UR14 ;  /* 0x0000000e7d7d7c20 */ /* 0x000fca0008410000 */
[----:B------:R-:W-:Y:S02]  /*9b50*/  FSEL R126, R125, RZ, P6 ;  /* 0x000000ff7d7e7208 */ /* 0x000fe40003000000 */
[----:B------:R-:W-:-:S04]  /*9b60*/  LOP3.LUT P6, RZ, R188, 0xff00, RZ, 0xc0, !PT ;  /* 0x0000ff00bcff7812 */ /* 0x000fc800078cc0ff */
[----:B0-----:R-:W-:Y:S01]  /*9b70*/  FSEL R129, R125, RZ, P6 ;  /* 0x000000ff7d817208 */ /* 0x001fe20003000000 */
[----:B------:R-:W-:Y:S01]  /*9b80*/  IMAD.MOV.U32 R125, RZ, RZ, R173 ;  /* 0x000000ffff7d7224 */ /* 0x000fe200078e00ad */
[----:B------:R-:W-:Y:S02]  /*9b90*/  LOP3.LUT P6, RZ, R187, 0xff0000, RZ, 0xc0, !PT ;  /* 0x00ff0000bbff7812 */ /* 0x000fe400078cc0ff */
[----:B------:R-:W-:Y:S01]  /*9ba0*/  F2FP.BF16.F32.PACK_AB R126, R129, R126 ;  /* 0x0000007e817e723e */ /* 0x000fe200000010ff */
[----:B------:R-:W-:Y:S02]  /*9bb0*/  IMAD.U32 R127, R125, 0x10000, RZ ;  /* 0x000100007d7f7824 */ /* 0x000fe400078e00ff */
[----:B------:R-:W-:Y:S01]  /*9bc0*/  FADD.FTZ R125, R191, -R124 ;  /* 0x8000007cbf7d7221 */ /* 0x000fe20000010000 */
[-CC-:B------:R-:W-:Y:S01]  /*9bd0*/  FFMA.FTZ R124, R193, R174.reuse, R175.reuse ;  /* 0x000000aec17c7223 */ /* 0x180fe200000100af */
[----:B------:R-:W-:Y:S01]  /*9be0*/  FFMA.FTZ R175, R196, R174, R175 ;  /* 0x000000aec4af7223 */ /* 0x000fe200000100af */
[----:B------:R-:W-:Y:S01]  /*9bf0*/  PRMT R202, R126, 0x7632, R202 ;  /* 0x000076327eca7816 */ /* 0x000fe200000000ca */
[----:B------:R-:W-:-:S02]  /*9c00*/  FFMA.FTZ R125, R134, R125, R127 ;  /* 0x0000007d867d7223 */ /* 0x000fc4000001007f */
[----:B------:R-:W-:Y:S02]  /*9c10*/  FADD.FTZ R175, R192, -R175 ;  /* 0x800000afc0af7221 */ /* 0x000fe40000010000 */
        /* <DEDUP_REMOVED lines=11> */
[----:B------:R-:W-:-:S03]  /*9cd0*/  SHF.R.U32.HI R127, RZ, 0x10, R173 ;  /* 0x00000010ff7f7819 */ /* 0x000fc600000116ad */
[----:B------:R-:W-:Y:S02]  /*9ce0*/  FMUL.FTZ R125, R125, UR14 ;  /* 0x0000000e7d7d7c20 */ /* 0x000fe40008410000 */
[----:B------:R-:W-:-:S03]  /*9cf0*/  IMAD.U32 R127, R127, 0x10000, RZ ;  /* 0x000100007f7f7824 */ /* 0x000fc600078e00ff */
        /* <DEDUP_REMOVED lines=18> */
.L_x_316:
[----:B------:R-:W-:-:S04]  /*9e20*/  UISETP.NE.U32.AND UP2, UPT, UR6, URZ, UPT ;  /* 0x000000ff0600728c */ /* 0x000fc8000bf45070 */
[----:B------:R-:W-:-:S09]  /*9e30*/  UISETP.NE.AND.EX UP2, UPT, UR7, URZ, UPT, UP2 ;  /* 0x000000ff0700728c */ /* 0x000fd2000bf45320 */
[----:B------:R-:W-:Y:S05]  /*9e40*/  BRA.U !UP2, `(.L_x_319) ;  /* 0x000000010ac87547 */ /* 0x000fea000b800000 */
[----:B-12---:R-:W-:Y:S01]  /*9e50*/  FFMA.FTZ R124, R195, R174, R175 ;  /* 0x000000aec37c7223 */ /* 0x006fe200000100af */
[----:B------:R-:W-:-:S03]  /*9e60*/  LOP3.LUT P6, RZ, R187, 0xff0000, RZ, 0xc0, !PT ;  /* 0x00ff0000bbff7812 */ /* 0x000fc600078cc0ff */
[----:B------:R-:W-:-:S04]  /*9e70*/  FADD.FTZ R125, R191, -R124 ;  /* 0x8000007cbf7d7221 */ /* 0x000fc80000010000 */
[----:B0----5:R-:W-:Y:S01]  /*9e80*/  FMUL.FTZ R130, R134, R125 ;  /* 0x0000007d86827220 */ /* 0x021fe20000410000 */
[----:B------:R-:W-:-:S03]  /*9e90*/  FFMA.FTZ R125, R196, R174, R175 ;  /* 0x000000aec47d7223 */ /* 0x000fc600000100af */
[----:B------:R-:W-:Y:S01]  /*9ea0*/  FMUL.FTZ R124, R130, UR14 ;  /* 0x0000000e827c7c20 */ /* 0x000fe20008410000 */
[----:B------:R-:W-:-:S04]  /*9eb0*/  FADD.FTZ R125, R192, -R125 ;  /* 0x8000007dc07d7221 */ /* 0x000fc80000010000 */
[----:B------:R-:W-:Y:S01]  /*9ec0*/  FSEL R131, R124, RZ, P6 ;  /* 0x000000ff7c837208 */ /* 0x000fe20003000000 */
[----:B------:R-:W-:Y:S01]  /*9ed0*/  FMUL.FTZ R200, R134, R125 ;  /* 0x0000007d86c87220 */ /* 0x000fe20000410000 */
[----:B------:R-:W-:Y:S02]  /*9ee0*/  LOP3.LUT P6, RZ, R188, 0xff0000, RZ, 0xc0, !PT ;  /* 0x00ff0000bcff7812 */ /* 0x000fe400078cc0ff */
[----:B------:R-:W-:Y:S02]  /*9ef0*/  F2FP.BF16.F32.PACK_AB R131, R131, R130 ;  /* 0x000000828383723e */ /* 0x000fe400000010ff */
[----:B------:R-:W-:Y:S01]  /*9f00*/  FSEL R199, R124, RZ, P6 ;  /* 0x000000ff7cc77208 */ /* 0x000fe20003000000 */
[----:B------:R-:W-:Y:S01]  /*9f10*/  FMUL.FTZ R124, R200, UR14 ;  /* 0x0000000ec87c7c20 */ /* 0x000fe20008410000 */
[----:B------:R-:W-:-:S04]  /*9f20*/  ISETP.GE.U32.AND P6, PT, R187, 0x1000000, PT ;  /* 0x01000000bb00780c */ /* 0x000fc80003fc6070 */
        /* <DEDUP_REMOVED lines=8> */
[C---:B------:R-:W-:Y:S01]  /*9fb0*/  FMUL.FTZ R124, R134.reuse, R125 ;  /* 0x0000007d867c7220 */ /* 0x040fe20000410000 */
[----:B------:R-:W-:-:S03]  /*9fc0*/  FMUL.FTZ R134, R134, R175 ;  /* 0x000000af86867220 */ /* 0x000fc60000410000 */
[----:B------:R-:W-:Y:S01]  /*9fd0*/  FMUL.FTZ R125, R124, UR14 ;  /* 0x0000000e7c7d7c20 */ /* 0x000fe20008410000 */
[----:B------:R-:W-:-:S04]  /*9fe0*/  FMUL.FTZ R126, R134, UR14 ;  /* 0x0000000e867e7c20 */ /* 0x000fc80008410000 */
        /* <DEDUP_REMOVED lines=8> */
[C---:B------:R-:W-:Y:S02]  /*a070*/  PRMT R198, R125.reuse, 0x7632, R198 ;  /* 0x000076327dc67816 */ /* 0x040fe400000000c6 */
[----:B------:R-:W-:Y:S02]  /*a080*/  FSEL R129, R126, RZ, P6 ;  /* 0x000000ff7e817208 */ /* 0x000fe40003000000 */
[----:B------:R-:W-:Y:S02]  /*a090*/  PRMT R201, R125, 0x7610, R201 ;  /* 0x000076107dc97816 */ /* 0x000fe400000000c9 */
[----:B------:R-:W-:-:S02]  /*a0a0*/  F2FP.BF16.F32.PACK_AB R128, R129, R128 ;  /* 0x000000808180723e */ /* 0x000fc400000010ff */
[----:B------:R-:W-:Y:S02]  /*a0b0*/  F2FP.BF16.F32.PACK_AB R125, R200, R199 ;  /* 0x000000c7c87d723e */ /* 0x000fe400000010ff */
[----:B------:R-:W-:Y:S02]  /*a0c0*/  F2FP.BF16.F32.PACK_AB R129, R204, R203 ;  /* 0x000000cbcc81723e */ /* 0x000fe400000010ff */
        /* <DEDUP_REMOVED lines=10> */
.L_x_319:
[-CC-:B-12---:R-:W-:Y:S01]  /*a170*/  FFMA.FTZ R125, R194, R174.reuse, R175.reuse ;  /* 0x000000aec27d7223 */ /* 0x186fe200000100af */
[----:B------:R-:W-:Y:S01]  /*a180*/  LOP3.LUT P6, RZ, R187, 0xff00, RZ, 0xc0, !PT ;  /* 0x0000ff00bbff7812 */ /* 0x000fe200078cc0ff */
[----:B------:R-:W-:Y:S02]  /*a190*/  FFMA.FTZ R124, R195, R174, R175 ;  /* 0x000000aec37c7223 */ /* 0x000fe400000100af */
[----:B------:R-:W-:-:S04]  /*a1a0*/  FADD.FTZ R125, R190, -R125 ;  /* 0x8000007dbe7d7221 */ /* 0x000fc80000010000 */
[----:B-----5:R-:W-:-:S04]  /*a1b0*/  FMUL.FTZ R125, R134, R125 ;  /* 0x0000007d867d7220 */ /* 0x020fc80000410000 */
[----:B------:R-:W-:-:S05]  /*a1c0*/  FMUL.FTZ R125, R125, UR14 ;  /* 0x0000000e7d7d7c20 */ /* 0x000fca0008410000 */
[----:B------:R-:W-:Y:S02]  /*a1d0*/  FSEL R126, R125, RZ, P6 ;  /* 0x000000ff7d7e7208 */ /* 0x000fe40003000000 */
[----:B------:R-:W-:-:S04]  /*a1e0*/  LOP3.LUT P6, RZ, R188, 0xff00, RZ, 0xc0, !PT ;  /* 0x0000ff00bcff7812 */ /* 0x000fc800078cc0ff */
[----:B------:R-:W-:Y:S01]  /*a1f0*/  FSEL R127, R125, RZ, P6 ;  /* 0x000000ff7d7f7208 */ /* 0x000fe20003000000 */
[----:B------:R-:W-:Y:S01]  /*a200*/  FADD.FTZ R125, R191, -R124 ;  /* 0x8000007cbf7d7221 */ /* 0x000fe20000010000 */
[----:B------:R-:W-:Y:S01]  /*a210*/  LOP3.LUT P6, RZ, R187, 0xff0000, RZ, 0xc0, !PT ;  /* 0x00ff0000bbff7812 */ /* 0x000fe200078cc0ff */
[-CC-:B------:R-:W-:Y:S01]  /*a220*/  FFMA.FTZ R124, R193, R174.reuse, R175.reuse ;  /* 0x000000aec17c7223 */ /* 0x180fe200000100af */
[----:B------:R-:W-:Y:S01]  /*a230*/  FFMA.FTZ R175, R196, R174, R175 ;  /* 0x000000aec4af7223 */ /* 0x000fe200000100af */
[----:B------:R-:W-:Y:S01]  /*a240*/  FMUL.FTZ R125, R134, R125 ;  /* 0x0000007d867d7220 */ /* 0x000fe20000410000 */
[----:B------:R-:W-:Y:S02]  /*a250*/  F2FP.BF16.F32.PACK_AB R126, R127, R126 ;  /* 0x0000007e7f7e723e */ /* 0x000fe400000010ff */
[----:B------:R-:W-:Y:S01]  /*a260*/  FADD.FTZ R175, R192, -R175 ;  /* 0x800000afc0af7221 */ /* 0x000fe20000010000 */
[----:B------:R-:W-:Y:S01]  /*a270*/  FMUL.FTZ R125, R125, UR14 ;  /* 0x0000000e7d7d7c20 */ /* 0x000fe20008410000 */
[----:B------:R-:W-:-:S02]  /*a280*/  PRMT R202, R126, 0x7632, R202 ;  /* 0x000076327eca7816 */ /* 0x000fc400000000ca */
[----:B------:R-:W-:Y:S02]  /*a290*/  FMUL.FTZ R175, R134, R175 ;  /* 0x000000af86af7220 */ /* 0x000fe40000410000 */
[----:B0-----:R-:W-:Y:S02]  /*a2a0*/  FSEL R128, R125, RZ, P6 ;  /* 0x000000ff7d807208 */ /* 0x001fe40003000000 */
[----:B------:R-:W-:Y:S01]  /*a2b0*/  LOP3.LUT P6, RZ, R188, 0xff0000, RZ, 0xc0, !PT ;  /* 0x00ff0000bcff7812 */ /* 0x000fe200078cc0ff */
[----:B------:R-:W-:-:S03]  /*a2c0*/  FMUL.FTZ R175, R175, UR14 ;  /* 0x0000000eafaf7c20 */ /* 0x000fc60008410000 */
[----:B------:R-:W-:Y:S01]  /*a2d0*/  FSEL R129, R125, RZ, P6 ;  /* 0x000000ff7d817208 */ /* 0x000fe20003000000 */
[----:B------:R-:W-:Y:S01]  /*a2e0*/  FADD.FTZ R125, R189, -R124 ;  /* 0x8000007cbd7d7221 */ /* 0x000fe20000010000 */
[----:B------:R-:W-:Y:S02]  /*a2f0*/  LOP3.LUT P6, RZ, R187, 0xff, RZ, 0xc0, !PT ;  /* 0x000000ffbbff7812 */ /* 0x000fe400078cc0ff */
[----:B------:R-:W-:Y:S01]  /*a300*/  F2FP.BF16.F32.PACK_AB R128, R129, R128 ;  /* 0x000000808180723e */ /* 0x000fe200000010ff */
[----:B------:R-:W-:-:S03]  /*a310*/  FMUL.FTZ R125, R134, R125 ;  /* 0x0000007d867d7220 */ /* 0x000fc60000410000 */
[----:B------:R-:W-:Y:S01]  /*a320*/  PRMT R203, R128, 0x7632, R203 ;  /* 0x0000763280cb7816 */ /* 0x000fe200000000cb */
        /* <DEDUP_REMOVED lines=17> */
.L_x_315:
        /* <DEDUP_REMOVED lines=16> */
[-CC-:B------:R-:W-:Y:S01]  /*a540*/  FFMA.FTZ R127, R194, R174.reuse, R175.reuse ;  /* 0x000000aec27f7223 */ /* 0x180fe200000100af */
[----:B------:R-:W-:-:S02]  /*a550*/  FFMA.FTZ R175, R196, R174, R175 ;  /* 0x000000aec4af7223 */ /* 0x000fc400000100af */
[----:B------:R-:W-:Y:S01]  /*a560*/  FMUL.FTZ R124, R125, UR14 ;  /* 0x0000000e7d7c7c20 */ /* 0x000fe20008410000 */
[----:B------:R-:W-:Y:S01]  /*a570*/  FADD.FTZ R127, R190, -R127 ;  /* 0x8000007fbe7f7221 */ /* 0x000fe20000010000 */
[----:B------:R-:W-:-:S03]  /*a580*/  FADD.FTZ R175, R192, -R175 ;  /* 0x800000afc0af7221 */ /* 0x000fc60000010000 */
        /* <DEDUP_REMOVED lines=9> */
[----:B------:R-:W-:Y:S01]  /*a620*/  IMAD.U32 R131, R130, 0x10000, RZ ;  /* 0x0001000082837824 */ /* 0x000fe200078e00ff */
[----:B------:R-:W-:-:S02]  /*a630*/  FSEL R126, R126, RZ, P6 ;  /* 0x000000ff7e7e7208 */ /* 0x000fc40003000000 */
[----:B------:R-:W-:Y:S01]  /*a640*/  FMUL.FTZ R128, R129, UR14 ;  /* 0x0000000e81807c20 */ /* 0x000fe20008410000 */
[----:B------:R-:W-:Y:S01]  /*a650*/  LOP3.LUT P6, RZ, R187, 0xff0000, RZ, 0xc0, !PT ;  /* 0x00ff0000bbff7812 */ /* 0x000fe200078cc0ff */
[----:B------:R-:W-:Y:S01]  /*a660*/  FFMA.FTZ R131, R134, R175, R131 ;  /* 0x000000af86837223 */ /* 0x000fe20000010083 */
[----:B------:R-:W-:Y:S02]  /*a670*/  F2FP.BF16.F32.PACK_AB R126, R126, R127 ;  /* 0x0000007f7e7e723e */ /* 0x000fe400000010ff */
[----:B------:R-:W-:Y:S01]  /*a680*/  FSEL R128, R128, RZ, P6 ;  /* 0x000000ff80807208 */ /* 0x000fe20003000000 */
[----:B------:R-:W-:Y:S01]  /*a690*/  FMUL.FTZ R130, R131, UR14 ;  /* 0x0000000e83827c20 */ /* 0x000fe20008410000 */
[----:B------:R-:W-:Y:S02]  /*a6a0*/  ISETP.GE.U32.AND P6, PT, R187, 0x1000000, PT ;  /* 0x01000000bb00780c */ /* 0x000fe40003fc6070 */
[----:B------:R-:W-:Y:S02]  /*a6b0*/  F2FP.BF16.F32.PACK_AB R128, R128, R129 ;  /* 0x000000818080723e */ /* 0x000fe400000010ff */
[----:B------:R-:W-:-:S02]  /*a6c0*/  FSEL R130, R130, RZ, P6 ;  /* 0x000000ff82827208 */ /* 0x000fc40003000000 */
[----:B------:R-:W-:Y:S02]  /*a6d0*/  PRMT R127, R124, 0x7632, R127 ;  /* 0x000076327c7f7816 */ /* 0x000fe4000000007f */
[----:B------:R-:W-:Y:S02]  /*a6e0*/  F2FP.BF16.F32.PACK_AB R130, R130, R131 ;  /* 0x000000838282723e */ /* 0x000fe400000010ff */
[----:B------:R-:W-:Y:S02]  /*a6f0*/  PRMT R197, R124, 0x7610, R197 ;  /* 0x000076107cc57816 */ /* 0x000fe400000000c5 */
[C---:B------:R-:W-:Y:S02]  /*a700*/  PRMT R124, R126.reuse, 0x7632, R124 ;  /* 0x000076327e7c7816 */ /* 0x040fe4000000007c */
[----:B------:R-:W-:Y:S02]  /*a710*/  PRMT R198, R126, 0x7610, R198 ;  /* 0x000076107ec67816 */ /* 0x000fe400000000c6 */
[----:B------:R-:W-:-:S02]  /*a720*/  PRMT R126, R128, 0x7632, R126 ;  /* 0x00007632807e7816 */ /* 0x000fc4000000007e */
[----:B------:R-:W-:Y:S02]  /*a730*/  PRMT R199, R128, 0x7610, R199 ;  /* 0x0000761080c77816 */ /* 0x000fe400000000c7 */
[C---:B------:R-:W-:Y:S02]  /*a740*/  PRMT R129, R130.reuse, 0x7632, R129 ;  /* 0x0000763282817816 */ /* 0x040fe40000000081 */
[----:B------:R-:W-:Y:S01]  /*a750*/  PRMT R200, R130, 0x7610, R200 ;  /* 0x0000761082c87816 */ /* 0x000fe200000000c8 */
[----:B------:R-:W-:Y:S06]  /*a760*/  BRA `(.L_x_318) ;  /* 0x0000000400b07947 */ /* 0x000fec0003800000 */
.L_x_321:
[----:B-12---:R-:W-:Y:S02]  /*a770*/  IMAD.MOV.U32 R125, RZ, RZ, R172 ;  /* 0x000000ffff7d7224 */ /* 0x006fe400078e00ac */
[-C--:B------:R-:W-:Y:S01]  /*a780*/  FFMA.FTZ R124, R193, R174.reuse, R175 ;  /* 0x000000aec17c7223 */ /* 0x080fe200000100af */
[----:B------:R-:W-:Y:S01]  /*a790*/  LOP3.LUT P6, RZ, R187, 0xff, RZ, 0xc0, !PT ;  /* 0x000000ffbbff7812 */ /* 0x000fe200078cc0ff */
[----:B------:R-:W-:Y:S02]  /*a7a0*/  IMAD.U32 R127, R125, 0x10000, RZ ;  /* 0x000100007d7f7824 */ /* 0x000fe400078e00ff */
[----:B------:R-:W-:Y:S01]  /*a7b0*/  FADD.FTZ R125, R189, -R124 ;  /* 0x8000007cbd7d7221 */ /* 0x000fe20000010000 */
[--C-:B------:R-:W-:Y:S02]  /*a7c0*/  SHF.R.U64 R124, R172, 0x10, R173.reuse ;  /* 0x00000010ac7c7819 */ /* 0x100fe400000012ad */
[----:B------:R-:W-:Y:S01]  /*a7d0*/  SHF.R.U32.HI R126, RZ, 0x10, R173 ;  /* 0x00000010ff7e7819 */ /* 0x000fe200000116ad */
[----:B-----5:R-:W-:Y:S01]  /*a7e0*/  FFMA.FTZ R125, R134, R125, R127 ;  /* 0x0000007d867d7223 */ /* 0x020fe2000001007f */
[----:B------:R-:W-:Y:S01]  /*a7f0*/  FFMA.FTZ R127, R194, R174, R175 ;  /* 0x000000aec27f7223 */ /* 0x000fe200000100af */
[----:B0-----:R-:W-:-:S02]  /*a800*/  IMAD.U32 R129, R124, 0x10000, RZ ;  /* 0x000100007c817824 */ /* 0x001fc400078e00ff */
[----:B------:R-:W-:Y:S01]  /*a810*/  FMUL.FTZ R125, R125, UR14 ;  /* 0x0000000e7d7d7c20 */ /* 0x000fe20008410000 */
[----:B------:R-:W-:-:S04]  /*a820*/  FADD.FTZ R127, R190, -R127 ;  /* 0x8000007fbe7f7221 */ /* 0x000fc80000010000 */
[----:B------:R-:W-:Y:S01]  /*a830*/  FFMA.FTZ R127, R134, R127, R129 ;  /* 0x0000007f867f7223 */ /* 0x000fe20000010081 */
[----:B------:R-:W-:Y:S01]  /*a840*/  FSEL R125, R125, RZ, P6 ;  /* 0x000000ff7d7d7208 */ /* 0x000fe20003000000 */
[----:B------:R-:W-:Y:S01]  /*a850*/  IMAD.U32 R129, R126, 0x10000, RZ ;  /* 0x000100007e817824 */ /* 0x000fe200078e00ff */
[----:B------:R-:W-:Y:S01]  /*a860*/  LOP3.LUT P6, RZ, R187, 0xff00, RZ, 0xc0, !PT ;  /* 0x0000ff00bbff7812 */ /* 0x000fe200078cc0ff */
[----:B------:R-:W-:Y:S01]  /*a870*/  FMUL.FTZ R127, R127, UR14 ;  /* 0x0000000e7f7f7c20 */ /* 0x000fe20008410000 */
[----:B------:R-:W-:-:S04]  /*a880*/  IMAD.MOV.U32 R126, RZ, RZ, R173 ;  /* 0x000000ffff7e7224 */ /* 0x000fc800078e00ad */
[----:B------:R-:W-:Y:S01]  /*a890*/  FSEL R124, R127, RZ, P6 ;  /* 0x000000ff7f7c7208 */ /* 0x000fe20003000000 */
[-CC-:B------:R-:W-:Y:S01]  /*a8a0*/  FFMA.FTZ R127, R196, R174.reuse, R175.reuse ;  /* 0x000000aec47f7223 */ /* 0x180fe200000100af */
[----:B------:R-:W-:Y:S01]  /*a8b0*/  ISETP.GE.U32.AND P6, PT, R187, 0x1000000, PT ;  /* 0x01000000bb00780c */ /* 0x000fe20003fc6070 */
[----:B------:R-:W-:Y:S01]  /*a8c0*/  FFMA.FTZ R174, R195, R174, R175 ;  /* 0x000000aec3ae7223 */ /* 0x000fe200000100af */
[----:B------:R-:W-:Y:S01]  /*a8d0*/  F2FP.BF16.F32.PACK_AB R125, R124, R125 ;  /* 0x0000007d7c7d723e */ /* 0x000fe200000010ff */
[----:B------:R-:W-:-:S03]  /*a8e0*/  FADD.FTZ R127, R192, -R127 ;  /* 0x8000007fc07f7221 */ /* 0x000fc60000010000 */
[----:B------:R-:W-:Y:S01]  /*a8f0*/  PRMT R124, R125, 0x7632, R124 ;  /* 0x000076327d7c7816 */ /* 0x000fe2000000007c */
[----:B------:R-:W-:Y:S01]  /*a900*/  FFMA.FTZ R127, R134, R127, R129 ;  /* 0x0000007f867f7223 */ /* 0x000fe20000010081 */
[----:B------:R-:W-:-:S03]  /*a910*/  IMAD.U32 R129, R126, 0x10000, RZ ;  /* 0x000100007e817824 */ /* 0x000fc600078e00ff */
[----:B------:R-:W-:-:S05]  /*a920*/  FMUL.FTZ R127, R127, UR14 ;  /* 0x0000000e7f7f7c20 */ /* 0x000fca0008410000 */
[----:B------:R-:W-:Y:S01]  /*a930*/  FSEL R128, R127, RZ, P6 ;  /* 0x000000ff7f807208 */ /* 0x000fe20003000000 */
[----:B------:R-:W-:Y:S01]  /*a940*/  FADD.FTZ R127, R191, -R174 ;  /* 0x800000aebf7f7221 */ /* 0x000fe20000010000 */
[----:B------:R-:W-:-:S03]  /*a950*/  LOP3.LUT P6, RZ, R187, 0xff0000, RZ, 0xc0, !PT ;  /* 0x00ff0000bbff7812 */ /* 0x000fc600078cc0ff */
[----:B------:R-:W-:-:S04]  /*a960*/  FFMA.FTZ R127, R134, R127, R129 ;  /* 0x0000007f867f7223 */ /* 0x000fc80000010081 */
[----:B------:R-:W-:-:S05]  /*a970*/  FMUL.FTZ R127, R127, UR14 ;  /* 0x0000000e7f7f7c20 */ /* 0x000fca0008410000 */
[----:B------:R-:W-:-:S04]  /*a980*/  FSEL R127, R127, RZ, P6 ;  /* 0x000000ff7f7f7208 */ /* 0x000fc80003000000 */
[----:B------:R-:W-:Y:S02]  /*a990*/  F2FP.BF16.F32.PACK_AB R128, R128, R127 ;  /* 0x0000007f8080723e */ /* 0x000fe400000010ff */
[----:B------:R-:W-:Y:S02]  /*a9a0*/  PRMT R127, R125, 0x7610, R127 ;  /* 0x000076107d7f7816 */ /* 0x000fe4000000007f */
[C---:B------:R-:W-:Y:S02]  /*a9b0*/  PRMT R129, R128.reuse, 0x7632, R129 ;  /* 0x0000763280817816 */ /* 0x040fe40000000081 */
[----:B------:R-:W-:Y:S01]  /*a9c0*/  PRMT R126, R128, 0x7610, R126 ;  /* 0x00007610807e7816 */ /* 0x000fe2000000007e */
[----:B------:R-:W-:Y:S06]  /*a9d0*/  BRA `(.L_x_318) ;  /* 0x0000000400147947 */ /* 0x000fec0003800000 */
.L_x_320:
[----:B------:R-:W-:-:S04]  /*a9e0*/  UISETP.NE.U32.AND UP2, UPT, UR6, URZ, UPT ;  /* 0x000000ff0600728c */ /* 0x000fc8000bf45070 */
[----:B------:R-:W-:-:S09]  /*a9f0*/  UISETP.NE.AND.EX UP2, UPT, UR7, URZ, UPT, UP2 ;  /* 0x000000ff0700728c */ /* 0x000fd2000bf45320 */
[----:B------:R-:W-:Y:S05]  /*aa00*/  BRA.U !UP2, `(.L_x_322) ;  /* 0x000000010a947547 */ /* 0x000fea000b800000 */
[-CC-:B-12---:R-:W-:Y:S01]  /*aa10*/  FFMA.FTZ R124, R193, R174.reuse, R175.reuse ;  /* 0x000000aec17c7223 */ /* 0x186fe200000100af */
[-CC-:B------:R-:W-:Y:S01]  /*aa20*/  FFMA.FTZ R127, R194, R174.reuse, R175.reuse ;  /* 0x000000aec27f7223 */ /* 0x180fe200000100af */
[-C--:B0-----:R-:W-:Y:S01]  /*aa30*/  FFMA.FTZ R128, R195, R174.reuse, R175 ;  /* 0x000000aec3807223 */ /* 0x081fe200000100af */
[----:B------:R-:W-:Y:S01]  /*aa40*/  LOP3.LUT P6, RZ, R187, 0xff, RZ, 0xc0, !PT ;  /* 0x000000ffbbff7812 */ /* 0x000fe200078cc0ff */
[----:B------:R-:W-:Y:S01]  /*aa50*/  FADD.FTZ R125, R189, -R124 ;  /* 0x8000007cbd7d7221 */ /* 0x000fe20000010000 */
[----:B------:R-:W-:Y:S01]  /*aa60*/  FADD.FTZ R127, R190, -R127 ;  /* 0x8000007fbe7f7221 */ /* 0x000fe20000010000 */
[----:B------:R-:W-:Y:S01]  /*aa70*/  FADD.FTZ R129, R191, -R128 ;  /* 0x80000080bf817221 */ /* 0x000fe20000010000 */
[----:B------:R-:W-:Y:S01]  /*aa80*/  FFMA.FTZ R175, R196, R174, R175 ;  /* 0x000000aec4af7223 */ /* 0x000fe200000100af */
[C---:B-----5:R-:W-:Y:S01]  /*aa90*/  FMUL.FTZ R125, R134.reuse, R125 ;  /* 0x0000007d867d7220 */ /* 0x060fe20000410000 */
[C---:B------:R-:W-:Y:S01]  /*aaa0*/  FMUL.FTZ R127, R134.reuse, R127 ;  /* 0x0000007f867f7220 */ /* 0x040fe20000410000 */
[----:B------:R-:W-:Y:S01]  /*aab0*/  FMUL.FTZ R129, R134, R129 ;  /* 0x0000008186817220 */ /* 0x000fe20000410000 */
[----:B------:R-:W-:Y:S01]  /*aac0*/  FADD.FTZ R175, R192, -R175 ;  /* 0x800000afc0af7221 */ /* 0x000fe20000010000 */
[----:B------:R-:W-:Y:S01]  /*aad0*/  FMUL.FTZ R124, R125, UR14 ;  /* 0x0000000e7d7c7c20 */ /* 0x000fe20008410000 */
[----:B------:R-:W-:Y:S01]  /*aae0*/  FMUL.FTZ R126, R127, UR14 ;  /* 0x0000000e7f7e7c20 */ /* 0x000fe20008410000 */
[----:B------:R-:W-:Y:S01]  /*aaf0*/  FMUL.FTZ R128, R129, UR14 ;  /* 0x0000000e81807c20 */ /* 0x000fe20008410000 */
[----:B------:R-:W-:-:S02]  /*ab00*/  FMUL.FTZ R175, R134, R175 ;  /* 0x000000af86af7220 */ /* 0x000fc40000410000 */
[----:B------:R-:W-:Y:S02]  /*ab10*/  FSEL R124, R124, RZ, P6 ;  /* 0x000000ff7c7c7208 */ /* 0x000fe40003000000 */
[----:B------:R-:W-:Y:S01]  /*ab20*/  LOP3.LUT P6, RZ, R187, 0xff00, RZ, 0xc0, !PT ;  /* 0x0000ff00bbff7812 */ /* 0x000fe200078cc0ff */
[----:B------:R-:W-:Y:S01]  /*ab30*/  FMUL.FTZ R130, R175, UR14 ;  /* 0x0000000eaf827c20 */ /* 0x000fe20008410000 */
[----:B------:R-:W-:Y:S02]  /*ab40*/  F2FP.BF16.F32.PACK_AB R124, R124, R125 ;  /* 0x0000007d7c7c723e */ /* 0x000fe400000010ff */
[----:B------:R-:W-:Y:S02]  /*ab50*/  FSEL R126, R126, RZ, P6 ;  /* 0x000000ff7e7e7208 */ /* 0x000fe40003000000 */
[----:B------:R-:W-:Y:S02]  /*ab60*/  LOP3.LUT P6, RZ, R187, 0xff0000, RZ, 0xc0, !PT ;  /* 0x00ff0000bbff7812 */ /* 0x000fe400078cc0ff */
[----:B------:R-:W-:-:S02]  /*ab70*/  F2FP.BF16.F32.PACK_AB R126, R126, R127 ;  /* 0x0000007f7e7e723e */ /* 0x000fc400000010ff */
[----:B------:R-:W-:Y:S02]  /*ab80*/  FSEL R128, R128, RZ, P6 ;  /* 0x000000ff80807208 */ /* 0x000fe40003000000 */
[----:B------:R-:W-:Y:S02]  /*ab90*/  ISETP.GE.U32.AND P6, PT, R187, 0x1000000, PT ;  /* 0x01000000bb00780c */ /* 0x000fe40003fc6070 */
[----:B------:R-:W-:Y:S02]  /*aba0*/  F2FP.BF16.F32.PACK_AB R128, R128, R129 ;  /* 0x000000818080723e */ /* 0x000fe400000010ff */
[----:B------:R-:W-:Y:S02]  /*abb0*/  FSEL R130, R130, RZ, P6 ;  /* 0x000000ff82827208 */ /* 0x000fe40003000000 */
[----:B------:R-:W-:Y:S02]  /*abc0*/  PRMT R127, R124, 0x7632, R127 ;  /* 0x000076327c7f7816 */ /* 0x000fe4000000007f */
[----:B------:R-:W-:-:S02]  /*abd0*/  F2FP.BF16.F32.PACK_AB R130, R130, R175 ;  /* 0x000000af8282723e */ /* 0x000fc400000010ff */
[----:B------:R-:W-:Y:S02]  /*abe0*/  PRMT R197, R124, 0x7610, R197 ;  /* 0x000076107cc57816 */ /* 0x000fe400000000c5 */
[C---:B------:R-:W-:Y:S02]  /*abf0*/  PRMT R124, R126.reuse, 0x7632, R124 ;  /* 0x000076327e7c7816 */ /* 0x040fe4000000007c */
[----:B------:R-:W-:Y:S02]  /*ac00*/  PRMT R198, R126, 0x7610, R198 ;  /* 0x000076107ec67816 */ /* 0x000fe400000000c6 */
[C---:B------:R-:W-:Y:S02]  /*ac10*/  PRMT R126, R128.reuse, 0x7632, R126 ;  /* 0x00007632807e7816 */ /* 0x040fe4000000007e */
[----:B------:R-:W-:Y:S02]  /*ac20*/  PRMT R199, R128, 0x7610, R199 ;  /* 0x0000761080c77816 */ /* 0x000fe400000000c7 */
[----:B------:R-:W-:-:S02]  /*ac30*/  PRMT R129, R130, 0x7632, R129 ;  /* 0x0000763282817816 */ /* 0x000fc40000000081 */
[----:B------:R-:W-:Y:S01]  /*ac40*/  PRMT R200, R130, 0x7610, R200 ;  /* 0x0000761082c87816 */ /* 0x000fe200000000c8 */
[----:B------:R-:W-:Y:S06]  /*ac50*/  BRA `(.L_x_318) ;  /* 0x0000000000747947 */ /* 0x000fec0003800000 */
.L_x_322:
[-CC-:B-12---:R-:W-:Y:S01]  /*ac60*/  FFMA.FTZ R125, R196, R174.reuse, R175.reuse ;  /* 0x000000aec47d7223 */ /* 0x186fe200000100af */
[----:B------:R-:W-:Y:S01]  /*ac70*/  ISETP.GE.U32.AND P6, PT, R187, 0x1000000, PT ;  /* 0x01000000bb00780c */ /* 0x000fe20003fc6070 */
[-CC-:B------:R-:W-:Y:S01]  /*ac80*/  FFMA.FTZ R124, R193, R174.reuse, R175.reuse ;  /* 0x000000aec17c7223 */ /* 0x180fe200000100af */
[-C--:B------:R-:W-:Y:S01]  /*ac90*/  FFMA.FTZ R127, R194, R174.reuse, R175 ;  /* 0x000000aec27f7223 */ /* 0x080fe200000100af */
[----:B------:R-:W-:Y:S01]  /*aca0*/  FADD.FTZ R125, R192, -R125 ;  /* 0x8000007dc07d7221 */ /* 0x000fe20000010000 */
[----:B------:R-:W-:Y:S02]  /*acb0*/  FFMA.FTZ R174, R195, R174, R175 ;  /* 0x000000aec3ae7223 */ /* 0x000fe400000100af */
[----:B------:R-:W-:Y:S01]  /*acc0*/  FADD.FTZ R127, R190, -R127 ;  /* 0x8000007fbe7f7221 */ /* 0x000fe20000010000 */
[----:B-----5:R-:W-:-:S03]  /*acd0*/  FMUL.FTZ R125, R134, R125 ;  /* 0x0000007d867d7220 */ /* 0x020fc60000410000 */
[----:B------:R-:W-:Y:S01]  /*ace0*/  FMUL.FTZ R127, R134, R127 ;  /* 0x0000007f867f7220 */ /* 0x000fe20000410000 */
[----:B------:R-:W-:-:S03]  /*acf0*/  FMUL.FTZ R125, R125, UR14 ;  /* 0x0000000e7d7d7c20 */ /* 0x000fc60008410000 */
[----:B------:R-:W-:Y:S02]  /*ad00*/  FMUL.FTZ R127, R127, UR14 ;  /* 0x0000000e7f7f7c20 */ /* 0x000fe40008410000 */
[----:B------:R-:W-:Y:S01]  /*ad10*/  FSEL R126, R125, RZ, P6 ;  /* 0x000000ff7d7e7208 */ /* 0x000fe20003000000 */
[----:B------:R-:W-:Y:S01]  /*ad20*/  FADD.FTZ R125, R189, -R124 ;  /* 0x8000007cbd7d7221 */ /* 0x000fe20000010000 */
[----:B------:R-:W-:-:S03]  /*ad30*/  LOP3.LUT P6, RZ, R187, 0xff, RZ, 0xc0, !PT ;  /* 0x000000ffbbff7812 */ /* 0x000fc600078cc0ff */
[----:B------:R-:W-:-:S04]  /*ad40*/  FMUL.FTZ R125, R134, R125 ;  /* 0x0000007d867d7220 */ /* 0x000fc80000410000 */
[----:B------:R-:W-:-:S05]  /*ad50*/  FMUL.FTZ R125, R125, UR14 ;  /* 0x0000000e7d7d7c20 */ /* 0x000fca0008410000 */
[----:B------:R-:W-:Y:S02]  /*ad60*/  FSEL R125, R125, RZ, P6 ;  /* 0x000000ff7d7d7208 */ /* 0x000fe40003000000 */
[----:B------:R-:W-:-:S04]  /*ad70*/  LOP3.LUT P6, RZ, R187, 0xff00, RZ, 0xc0, !PT ;  /* 0x0000ff00bbff7812 */ /* 0x000fc800078cc0ff */
[----:B------:R-:W-:Y:S01]  /*ad80*/  FSEL R124, R127, RZ, P6 ;  /* 0x000000ff7f7c7208 */ /* 0x000fe20003000000 */
[----:B------:R-:W-:Y:S01]  /*ad90*/  FADD.FTZ R127, R191, -R174 ;  /* 0x800000aebf7f7221 */ /* 0x000fe20000010000 */
[----:B------:R-:W-:Y:S02]  /*ada0*/  LOP3.LUT P6, RZ, R187, 0xff0000, RZ, 0xc0, !PT ;  /* 0x00ff0000bbff7812 */ /* 0x000fe400078cc0ff */
[----:B------:R-:W-:Y:S01]  /*adb0*/  F2FP.BF16.F32.PACK_AB R125, R124, R125 ;  /* 0x0000007d7c7d723e */ /* 0x000fe200000010ff */
[----:B------:R-:W-:-:S03]  /*adc0*/  FMUL.FTZ R127, R134, R127 ;  /* 0x0000007f867f7220 */ /* 0x000fc60000410000 */
[----:B------:R-:W-:Y:S01]  /*add0*/  PRMT R124, R125, 0x7632, R124 ;  /* 0x000076327d7c7816 */ /* 0x000fe2000000007c */
[----:B------:R-:W-:-:S05]  /*ade0*/  FMUL.FTZ R127, R127, UR14 ;  /* 0x0000000e7f7f7c20 */ /* 0x000fca0008410000 */
[----:B------:R-:W-:-:S04]  /*adf0*/  FSEL R127, R127, RZ, P6 ;  /* 0x000000ff7f7f7208 */ /* 0x000fc80003000000 */
[----:B------:R-:W-:Y:S02]  /*ae00*/  F2FP.BF16.F32.PACK_AB R126, R126, R127 ;  /* 0x0000007f7e7e723e */ /* 0x000fe400000010ff */
[----:B------:R-:W-:Y:S02]  /*ae10*/  PRMT R127, R125, 0x7610, R127 ;  /* 0x000076107d7f7816 */ /* 0x000fe4000000007f */
[----:B0-----:R-:W-:-:S07]  /*ae20*/  PRMT R129, R126, 0x7632, R129 ;  /* 0x000076327e817816 */ /* 0x001fce0000000081 */
.L_x_318:
        /* <DEDUP_REMOVED lines=16> */
.L_x_323:
        /* <DEDUP_REMOVED lines=10> */
.L_x_314:
[----:B------:R-:W-:Y:S05]  /*afd0*/  BSYNC.RECONVERGENT B0 ;  /* 0x0000000000007941 */ /* 0x000fea0003800200 */
.L_x_313:
[----:B------:R-:W-:Y:S01]  /*afe0*/  ISETP.NE.AND P6, PT, R205, RZ, PT ;  /* 0x000000ffcd00720c */ /* 0x000fe20003fc5270 */
[----:B------:R-:W-:-:S12]  /*aff0*/  UPLOP3.LUT UP1, UPT, UPT, UPT, UP1, 0x40, 0x4 ;  /* 0x000000000004789c */ /* 0x000fd80003f2e810 */
[----:B------:R-:W-:Y:S05]  /*b000*/  @!P6 BRA `(.L_x_324) ;  /* 0xffffff5c0060e947 */ /* 0x000fea000383ffff */
.L_x_252:
[----:B------:R-:W0:Y:S01]  /*b010*/  S2UR UR4, SR_CTAID.X ;  /* 0x00000000000479c3 */ /* 0x000e220000002500 */
[----:B------:R-:W-:Y:S01]  /*b020*/  BSSY.RECONVERGENT B0, `(.L_x_325) ;  /* 0x0000011000007945 */ /* 0x000fe20003800200 */
[----:B0-----:R-:W-:-:S05]  /*b030*/  IMAD R3, R2, UR4, RZ ;  /* 0x0000000402037c24 */ /* 0x001fca000f8e02ff */
[----:B------:R-:W-:Y:S01]  /*b040*/  LEA.HI R11, R3, R0, RZ, 0x1e ;  /* 0x00000000030b7211 */ /* 0x000fe200078ff0ff */
[----:B------:R-:W-:Y:S06]  /*b050*/  @!P0 BRA `(.L_x_326) ;  /* 0x0000000000348947 */ /* 0x000fec0003800000 */
[----:B------:R-:W0:Y:S08]  /*b060*/  LDC.64 R2, c[0x0][0x440] ;  /* 0x00011000ff027b82 */ /* 0x000e300000000a00 */
[----:B------:R-:W1:Y:S08]  /*b070*/  LDC.64 R4, c[0x0][0x448] ;  /* 0x00011200ff047b82 */ /* 0x000e700000000a00 */
[----:B------:R-:W2:Y:S08]  /*b080*/  LDC.64 R6, c[0x0][0x450] ;  /* 0x00011400ff067b82 */ /* 0x000eb00000000a00 */
[----:B-----5:R-:W3:Y:S01]  /*b090*/  LDC.64 R8, c[0x0][0x458] ;  /* 0x00011600ff087b82 */ /* 0x020ee20000000a00 */
[----:B0-----:R-:W-:-:S05]  /*b0a0*/  IMAD.WIDE.U32 R2, R11, 0x10, R2 ;  /* 0x000000100b027825 */ /* 0x001fca00078e0002 */
[----:B------:R0:W-:Y:S01]  /*b0b0*/  STG.E.128 desc[UR10][R2.64], R100 ;  /* 0x0000006402007986 */ /* 0x0001e2000c101d0a */
[----:B-1----:R-:W-:-:S05]  /*b0c0*/  IMAD.WIDE.U32 R4, R11, 0x10, R4 ;  /* 0x000000100b047825 */ /* 0x002fca00078e0004 */
[----:B------:R0:W-:Y:S01]  /*b0d0*/  STG.E.128 desc[UR10][R4.64], R120 ;  /* 0x0000007804007986 */ /* 0x0001e2000c101d0a */
[----:B--2---:R-:W-:-:S05]  /*b0e0*/  IMAD.WIDE.U32 R6, R11, 0x10, R6 ;  /* 0x000000100b067825 */ /* 0x004fca00078e0006 */
[----:B------:R0:W-:Y:S01]  /*b0f0*/  STG.E.128 desc[UR10][R6.64], R60 ;  /* 0x0000003c06007986 */ /* 0x0001e2000c101d0a */
[----:B---3--:R-:W-:-:S04]  /*b100*/  IMAD.WIDE.U32 R8, R11, 0x10, R8 ;  /* 0x000000100b087825 */ /* 0x008fc800078e0008 */
[----:B------:R-:W-:Y:S01]  /*b110*/  VIADD R11, R11, 0x80 ;  /* 0x000000800b0b7836 */ /* 0x000fe20000000000 */
[----:B------:R0:W-:Y:S06]  /*b120*/  STG.E.128 desc[UR10][R8.64], R80 ;  /* 0x0000005008007986 */ /* 0x0001ec000c101d0a */
.L_x_326:
[----:B------:R-:W-:Y:S05]  /*b130*/  BSYNC.RECONVERGENT B0 ;  /* 0x0000000000007941 */ /* 0x000fea0003800200 */
.L_x_325:
[----:B------:R-:W-:Y:S04]  /*b140*/  BSSY.RECONVERGENT B0, `(.L_x_327) ;  /* 0x000000f000007945 */ /* 0x000fe80003800200 */
[----:B------:R-:W-:Y:S05]  /*b150*/  @!P1 BRA `(.L_x_328) ;  /* 0x0000000000349947 */ /* 0x000fea0003800000 */
[----:B0-----:R-:W0:Y:S08]  /*b160*/  LDC.64 R2, c[0x0][0x440] ;  /* 0x00011000ff027b82 */ /* 0x001e300000000a00 */
        /* <DEDUP_REMOVED lines=12> */
.L_x_328:
[----:B------:R-:W-:Y:S05]  /*b230*/  BSYNC.RECONVERGENT B0 ;  /* 0x0000000000007941 */ /* 0x000fea0003800200 */
.L_x_327:
        /* <DEDUP_REMOVED lines=15> */
.L_x_330:
[----:B------:R-:W-:Y:S05]  /*b330*/  BSYNC.RECONVERGENT B0 ;  /* 0x0000000000007941 */ /* 0x000fea0003800200 */
.L_x_329:
        /* <DEDUP_REMOVED lines=15> */
.L_x_332:
[----:B------:R-:W-:Y:S05]  /*b430*/  BSYNC.RECONVERGENT B0 ;  /* 0x0000000000007941 */ /* 0x000fea0003800200 */
.L_x_331:
[----:B------:R-:W-:Y:S05]  /*b440*/  @!P4 EXIT ;  /* 0x000000000000c94d */ /* 0x000fea0003800000 */
[----:B0-----:R-:W0:Y:S08]  /*b450*/  LDC.64 R2, c[0x0][0x440] ;  /* 0x00011000ff027b82 */ /* 0x001e300000000a00 */
[----:B------:R-:W1:Y:S08]  /*b460*/  LDC.64 R4, c[0x0][0x448] ;  /* 0x00011200ff047b82 */ /* 0x000e700000000a00 */
[----:B------:R-:W2:Y:S08]  /*b470*/  LDC.64 R6, c[0x0][0x450] ;  /* 0x00011400ff067b82 */ /* 0x000eb00000000a00 */
[----:B-----5:R-:W3:Y:S01]  /*b480*/  LDC.64 R8, c[0x0][0x458] ;  /* 0x00011600ff087b82 */ /* 0x020ee20000000a00 */
[----:B0-----:R-:W-:-:S05]  /*b490*/  IMAD.WIDE.U32 R2, R11, 0x10, R2 ;  /* 0x000000100b027825 */ /* 0x001fca00078e0002 */
[----:B------:R-:W-:Y:S01]  /*b4a0*/  STG.E.128 desc[UR10][R2.64], R84 ;  /* 0x0000005402007986 */ /* 0x000fe2000c101d0a */
[----:B-1----:R-:W-:-:S05]  /*b4b0*/  IMAD.WIDE.U32 R4, R11, 0x10, R4 ;  /* 0x000000100b047825 */ /* 0x002fca00078e0004 */
[----:B------:R-:W-:Y:S01]  /*b4c0*/  STG.E.128 desc[UR10][R4.64], R104 ;  /* 0x0000006804007986 */ /* 0x000fe2000c101d0a */
[----:B--2---:R-:W-:-:S05]  /*b4d0*/  IMAD.WIDE.U32 R6, R11, 0x10, R6 ;  /* 0x000000100b067825 */ /* 0x004fca00078e0006 */
[----:B------:R-:W-:Y:S01]  /*b4e0*/  STG.E.128 desc[UR10][R6.64], R44 ;  /* 0x0000002c06007986 */ /* 0x000fe2000c101d0a */
[----:B---3--:R-:W-:-:S05]  /*b4f0*/  IMAD.WIDE.U32 R8, R11, 0x10, R8 ;  /* 0x000000100b087825 */ /* 0x008fca00078e0008 */
[----:B------:R-:W-:Y:S01]  /*b500*/  STG.E.128 desc[UR10][R8.64], R64 ;  /* 0x0000004008007986 */ /* 0x000fe2000c101d0a */
[----:B------:R-:W-:Y:S05]  /*b510*/  EXIT ;  /* 0x000000000000794d */ /* 0x000fea0003800000 */
.L_x_333:
        /* <DEDUP_REMOVED lines=14> */
.L_x_5376:


//--------------------- .text._ZN10layer_norm31ln_parallel_residual_bwd_kernelINS_13Kernel_traitsI13__nv_bfloat16S2_S2_S2_fjLj2560ELj1ELj1ELj4ELj8ENS_18Kernel_traits_baseILj2560ES2_S2_S2_S2_fjLj128EEEEELb1ELb0ELb1EEEvNS_9BwdParamsE --------------------------
	.section	.text._ZN10layer_norm31ln_parallel_residual_bwd_kernelINS_13Kernel_traitsI13__nv_bfloat16S2_S2_S2_fjLj2560ELj1ELj1ELj4ELj8ENS_18Kernel_traits_baseILj2560ES2_S2_S2_S2_fjLj128EEEEELb1ELb0ELb1EEEvNS_9BwdParamsE,"ax",@progbits
	.align	128
        .global         _ZN10layer_norm31ln_parallel_residual_bwd_kernelINS_13Kernel_traitsI13__nv_bfloat16S2_S2_S2_fjLj2560ELj1ELj1ELj4ELj8ENS_18Kernel_traits_baseILj2560ES2_S2_S2_S2_fjLj128EEEEELb1ELb0ELb1EEEvNS_9BwdParamsE
        .type           _ZN10layer_norm31ln_parallel_residual_bwd_kernelINS_13Kernel_traitsI13__nv_bfloat16S2_S2_S2_fjLj2560ELj1ELj1ELj4ELj8ENS_18Kernel_traits_baseILj2560ES2_S2_S2_S2_fjLj128EEEEELb1ELb0ELb1EEEvNS_9BwdParamsE,@function
        .size           _ZN10layer_norm31ln_parallel_residual_bwd_kernelINS_13Kernel_traitsI13__nv_bfloat16S2_S2_S2_fjLj2560ELj1ELj1ELj4ELj8ENS_18Kernel_traits_baseILj2560ES2_S2_S2_S2_fjLj128EEEEELb1ELb0ELb1EEEvNS_9BwdParamsE,(.L_x_5377 - _ZN10layer_norm31ln_parallel_residual_bwd_kernelINS_13Kernel_traitsI13__nv_bfloat16S2_S2_S2_fjLj2560ELj1ELj1ELj4ELj8ENS_18Kernel_traits_baseILj2560ES2_S2_S2_S2_fjLj128EEEEELb1ELb0ELb1EEEvNS_9BwdParamsE)
        .other          _ZN10layer_norm31ln_parallel_residual_bwd_kernelINS_13Kernel_traitsI13__nv_bfloat16S2_S2_S2_fjLj2560ELj1ELj1ELj4ELj8ENS_18Kernel_traits_baseILj2560ES2_S2_S2_S2_fjLj128EEEEELb1ELb0ELb1EEEvNS_9BwdParamsE,@"STO_CUDA_ENTRY STV_DEFAULT"
_ZN10layer_norm31ln_parallel_residual_bwd_kernelINS_13Kernel_traitsI13__nv_bfloat16S2_S2_S2_fjLj2560ELj1ELj1ELj4ELj8ENS_18Kernel_traits_baseILj2560ES2_S2_S2_S2_fjLj128EEEEELb1ELb0ELb1EEEvNS_9BwdParamsE:
.text._ZN10layer_norm31ln_parallel_residual_bwd_kernelINS_13Kernel_traitsI13__nv_bfloat16S2_S2_S2_fjLj2560ELj1ELj1ELj4ELj8ENS_18Kernel_traits_baseILj2560ES2_S2_S2_S2_fjLj128EEEEELb1ELb0ELb1EEEvNS_9BwdParamsE:
        /* <DEDUP_REMOVED lines=49> */
[----:B------:R-:W-:Y:S01]  /*0310*/  IMAD.U32 R114, RZ, RZ, UR4 ;  /* 0x00000004ff727e24 */ /* 0x000fe2000f8e00ff */
[----:B------:R-:W-:Y:S01]  /*0320*/  CS2R R84, SRZ ;  /* 0x0000000000547805 */ /* 0x000fe2000001ff00 */
[----:B------:R-:W-:Y:S01]  /*0330*/  IMAD.MOV.U32 R0, RZ, RZ, RZ ;  /* 0x000000ffff007224 */ /* 0x000fe200078e00ff */
        /* <DEDUP_REMOVED lines=12> */
[----:B-1----:R-:W-:Y:S01]  /*0400*/  IMAD.WIDE.U32 R4, R133, 0x8, R4 ;  /* 0x0000000885047825 */ /* 0x002fe200078e0004 */
[----:B------:R-:W-:-:S02]  /*0410*/  CS2R R22, SRZ ;  /* 0x0000000000167805 */ /* 0x000fc4000001ff00 */
[----:B------:R-:W-:Y:S02]  /*0420*/  CS2R R24, SRZ ;  /* 0x0000000000187805 */ /* 0x000fe4000001ff00 */
[----:B------:R-:W-:Y:S02]  /*0430*/  CS2R R50, SRZ ;  /* 0x0000000000327805 */ /* 0x000fe4000001ff00 */
[----:B------:R-:W-:Y:S01]  /*0440*/  CS2R R54, SRZ ;  /* 0x0000000000367805 */ /* 0x000fe2000001ff00 */
[----:B0-----:R-:W3:Y:S01]  /*0450*/  LDG.E.64 R116, desc[UR10][R4.64+0x1000] ;  /* 0x0010000a04747981 */ /* 0x001ee2000c1e1b00 */
[----:B------:R-:W-:Y:S02]  /*0460*/  CS2R R76, SRZ ;  /* 0x00000000004c7805 */ /* 0x000fe4000001ff00 */
[----:B------:R-:W-:Y:S01]  /*0470*/  CS2R R74, SRZ ;  /* 0x00000000004a7805 */ /* 0x000fe2000001ff00 */
[----:B--2---:R-:W-:Y:S01]  /*0480*/  IMAD.WIDE.U32 R2, R133, 0x8, R2 ;  /* 0x0000000885027825 */ /* 0x004fe200078e0002 */
[----:B------:R-:W2:Y:S01]  /*0490*/  LDG.E.64 R142, desc[UR10][R4.64+0xc00] ;  /* 0x000c000a048e7981 */ /* 0x000ea2000c1e1b00 */
[----:B------:R-:W-:-:S02]  /*04a0*/  CS2R R72, SRZ ;  /* 0x0000000000487805 */ /* 0x000fc4000001ff00 */
[----:B------:R-:W-:Y:S02]  /*04b0*/  CS2R R26, SRZ ;  /* 0x00000000001a7805 */ /* 0x000fe4000001ff00 */
[----:B------:R-:W-:Y:S01]  /*04c0*/  CS2R R28, SRZ ;  /* 0x00000000001c7805 */ /* 0x000fe2000001ff00 */
[----:B------:R-:W4:Y:S01]  /*04d0*/  LDG.E.64 R144, desc[UR10][R4.64+0x800] ;  /* 0x0008000a04907981 */ /* 0x000f22000c1e1b00 */
[----:B------:R-:W-:Y:S02]  /*04e0*/  CS2R R30, SRZ ;  /* 0x00000000001e7805 */ /* 0x000fe4000001ff00 */
[----:B------:R-:W-:Y:S02]  /*04f0*/  CS2R R32, SRZ ;  /* 0x0000000000207805 */ /* 0x000fe4000001ff00 */
[----:B------:R-:W-:Y:S01]  /*0500*/  CS2R R34, SRZ ;  /* 0x0000000000227805 */ /* 0x000fe2000001ff00 */
[----:B------:R-:W5:Y:S01]  /*0510*/  LDG.E.64 R148, desc[UR10][R4.64+0x400] ;  /* 0x0004000a04947981 */ /* 0x000f62000c1e1b00 */
[----:B------:R-:W-:-:S02]  /*0520*/  CS2R R36, SRZ ;  /* 0x0000000000247805 */ /* 0x000fc4000001ff00 */
[----:B------:R-:W-:Y:S02]  /*0530*/  CS2R R70, SRZ ;  /* 0x0000000000467805 */ /* 0x000fe4000001ff00 */
[----:B------:R-:W-:Y:S01]  /*0540*/  CS2R R68, SRZ ;  /* 0x0000000000447805 */ /* 0x000fe2000001ff00 */
[----:B------:R0:W5:Y:S01]  /*0550*/  LDG.E.64 R150, desc[UR10][R4.64] ;  /* 0x0000000a04967981 */ /* 0x000162000c1e1b00 */
[----:B------:R-:W-:Y:S02]  /*0560*/  CS2R R78, SRZ ;  /* 0x00000000004e7805 */ /* 0x000fe4000001ff00 */
[----:B------:R-:W-:Y:S02]  /*0570*/  CS2R R82, SRZ ;  /* 0x0000000000527805 */ /* 0x000fe4000001ff00 */
[----:B------:R-:W-:Y:S01]  /*0580*/  CS2R R38, SRZ ;  /* 0x0000000000267805 */ /* 0x000fe2000001ff00 */
[----:B------:R-:W5:Y:S01]  /*0590*/  LDG.E.64 R152, desc[UR10][R2.64+0x1000] ;  /* 0x0010000a02987981 */ /* 0x000f62000c1e1b00 */
[----:B------:R-:W-:-:S02]  /*05a0*/  CS2R R40, SRZ ;  /* 0x0000000000287805 */ /* 0x000fc4000001ff00 */
[----:B------:R-:W-:Y:S02]  /*05b0*/  CS2R R42, SRZ ;  /* 0x00000000002a7805 */ /* 0x000fe4000001ff00 */
[----:B------:R-:W-:Y:S01]  /*05c0*/  CS2R R44, SRZ ;  /* 0x00000000002c7805 */ /* 0x000fe2000001ff00 */
[----:B------:R-:W5:Y:S01]  /*05d0*/  LDG.E.64 R154, desc[UR10][R2.64+0xc00] ;  /* 0x000c000a029a7981 */ /* 0x000f62000c1e1b00 */
[----:B------:R-:W-:Y:S02]  /*05e0*/  CS2R R46, SRZ ;  /* 0x00000000002e7805 */ /* 0x000fe4000001ff00 */
[----:B------:R-:W-:Y:S02]  /*05f0*/  CS2R R62, SRZ ;  /* 0x00000000003e7805 */ /* 0x000fe4000001ff00 */
[----:B------:R-:W-:Y:S01]  /*0600*/  CS2R R60, SRZ ;  /* 0x00000000003c7805 */ /* 0x000fe2000001ff00 */
[----:B------:R-:W5:Y:S01]  /*0610*/  LDG.E.64 R156, desc[UR10][R2.64+0x800] ;  /* 0x0008000a029c7981 */ /* 0x000f62000c1e1b00 */
[----:B------:R-:W-:Y:S01]  /*0620*/  IMAD.MOV.U32 R115, RZ, RZ, RZ ;  /* 0x000000ffff737224 */ /* 0x000fe200078e00ff */
[----:B------:R-:W-:-:S02]  /*0630*/  UPLOP3.LUT UP1, UPT, UPT, UPT, UPT, 0x40, 0x4 ;  /* 0x000000000004789c */ /* 0x000fc40003f2e870 */
[----:B------:R-:W5:Y:S01]  /*0640*/  LDG.E.64 R158, desc[UR10][R2.64+0x400] ;  /* 0x0004000a029e7981 */ /* 0x000f62000c1e1b00 */
[----:B------:R-:W1:Y:S03]  /*0650*/  LDCU UR6, c[0x0][0x408] ;  /* 0x00008100ff0677ac */ /* 0x000e660008000800 */
[----:B------:R1:W5:Y:S01]  /*0660*/  LDG.E.64 R160, desc[UR10][R2.64] ;  /* 0x0000000a02a07981 */ /* 0x000362000c1e1b00 */
[----:B0-----:R-:W-:Y:S01]  /*0670*/  CS2R R4, SRZ ;  /* 0x0000000000047805 */ /* 0x001fe2000001ff00 */
[----:B------:R-:W0:Y:S01]  /*0680*/  LDCU UR13, c[0x0][0x388] ;  /* 0x00007100ff0d77ac */ /* 0x000e220008000800 */
[----:B------:R-:W0:Y:S01]  /*0690*/  LDCU.U8 UR12, c[0x0][0x410] ;  /* 0x00008200ff0c77ac */ /* 0x000e220008000000 */
[----:B-1----:R-:W-:Y:S01]  /*06a0*/  CS2R R2, SRZ ;  /* 0x0000000000027805 */ /* 0x002fe2000001ff00 */
[----:B------:R-:W1:Y:S01]  /*06b0*/  LDCU UR18, c[0x0][0x400] ;  /* 0x00008000ff1277ac */ /* 0x000e620008000800 */
[----:B------:R-:W0:Y:S01]  /*06c0*/  LDCU.64 UR8, c[0x0][0x478] ;  /* 0x00008f00ff0877ac */ /* 0x000e220008000a00 */
[----:B------:R-:W0:Y:S01]  /*06d0*/  LDCU.64 UR14, c[0x0][0x438] ;  /* 0x00008700ff0e77ac */ /* 0x000e220008000a00 */
[----:B------:R-:W0:Y:S01]  /*06e0*/  LDCU.64 UR16, c[0x0][0x470] ;  /* 0x00008e00ff1077ac */ /* 0x000e220008000a00 */
[C---:B---3--:R-:W-:Y:S01]  /*06f0*/  IMAD.U32 R94, R116.reuse, 0x10000, RZ ;  /* 0x00010000745e7824 */ /* 0x048fe200078e00ff */
[--C-:B------:R-:W-:Y:S01]  /*0700*/  SHF.R.U64 R116, R116, 0x10, R117.reuse ;  /* 0x0000001074747819 */ /* 0x100fe20000001275 */
[----:B------:R-:W-:Y:S01]  /*0710*/  IMAD.U32 R95, R117, 0x10000, RZ ;  /* 0x00010000755f7824 */ /* 0x000fe200078e00ff */
[----:B------:R-:W-:Y:S01]  /*0720*/  SHF.R.U32.HI R117, RZ, 0x10, R117 ;  /* 0x00000010ff757819 */ /* 0x000fe20000011675 */
[C---:B--2---:R-:W-:Y:S01]  /*0730*/  IMAD.U32 R96, R142.reuse, 0x10000, RZ ;  /* 0x000100008e607824 */ /* 0x044fe200078e00ff */
[--C-:B------:R-:W-:Y:S01]  /*0740*/  SHF.R.U64 R142, R142, 0x10, R143.reuse ;  /* 0x000000108e8e7819 */ /* 0x100fe2000000128f */
[----:B------:R-:W-:Y:S01]  /*0750*/  IMAD.U32 R97, R143, 0x10000, RZ ;  /* 0x000100008f617824 */ /* 0x000fe200078e00ff */
[----:B------:R-:W-:Y:S01]  /*0760*/  SHF.R.U32.HI R143, RZ, 0x10, R143 ;  /* 0x00000010ff8f7819 */ /* 0x000fe2000001168f */
[C---:B----4-:R-:W-:Y:S01]  /*0770*/  IMAD.U32 R98, R144.reuse, 0x10000, RZ ;  /* 0x0001000090627824 */ /* 0x050fe200078e00ff */
[--C-:B------:R-:W-:Y:S01]  /*0780*/  SHF.R.U64 R144, R144, 0x10, R145.reuse ;  /* 0x0000001090907819 */ /* 0x100fe20000001291 */
[----:B------:R-:W-:Y:S01]  /*0790*/  IMAD.U32 R99, R145, 0x10000, RZ ;  /* 0x0001000091637824 */ /* 0x000fe200078e00ff */
[----:B------:R-:W-:Y:S01]  /*07a0*/  SHF.R.U32.HI R145, RZ, 0x10, R145 ;  /* 0x00000010ff917819 */ /* 0x000fe20000011691 */
[C---:B-----5:R-:W-:Y:S01]  /*07b0*/  IMAD.U32 R100, R148.reuse, 0x10000, RZ ;  /* 0x0001000094647824 */ /* 0x060fe200078e00ff */
[----:B------:R-:W-:Y:S01]  /*07c0*/  SHF.R.U64 R148, R148, 0x10, R149 ;  /* 0x0000001094947819 */ /* 0x000fe20000001295 */
[----:B------:R-:W-:Y:S01]  /*07d0*/  IMAD.U32 R117, R117, 0x10000, RZ ;  /* 0x0001000075757824 */ /* 0x000fe200078e00ff */
[----:B------:R-:W-:Y:S01]  /*07e0*/  SHF.L.U32 R101, R149, 0x10, RZ ;  /* 0x0000001095657819 */ /* 0x000fe200000006ff */
[C---:B------:R-:W-:Y:S01]  /*07f0*/  IMAD.U32 R102, R150.reuse, 0x10000, RZ ;  /* 0x0001000096667824 */ /* 0x040fe200078e00ff */
[----:B------:R-:W-:Y:S01]  /*0800*/  SHF.R.U64 R150, R150, 0x10, R151 ;  /* 0x0000001096967819 */ /* 0x000fe20000001297 */
[----:B------:R-:W-:Y:S01]  /*0810*/  IMAD.U32 R103, R151, 0x10000, RZ ;  /* 0x0001000097677824 */ /* 0x000fe200078e00ff */
[----:B------:R-:W-:Y:S01]  /*0820*/  SHF.R.U32.HI R149, RZ, 0x10, R149 ;  /* 0x00000010ff957819 */ /* 0x000fe20000011695 */
        /* <DEDUP_REMOVED lines=20> */
[----:B------:R-:W-:Y:S01]  /*0970*/  IMAD.U32 R143, R143, 0x10000, RZ ;  /* 0x000100008f8f7824 */ /* 0x000fe200078e00ff */
[----:B------:R-:W-:Y:S01]  /*0980*/  SHF.R.U32.HI R159, RZ, 0x10, R159 ;  /* 0x00000010ff9f7819 */ /* 0x000fe2000001169f */
[----:B------:R-:W-:Y:S01]  /*0990*/  IMAD.U32 R144, R144, 0x10000, RZ ;  /* 0x0001000090907824 */ /* 0x000fe200078e00ff */
[----:B------:R-:W-:Y:S01]  /*09a0*/  SHF.R.U32.HI R161, RZ, 0x10, R161 ;  /* 0x00000010ffa17819 */ /* 0x000fe200000116a1 */
[----:B------:R-:W-:Y:S01]  /*09b0*/  IMAD.U32 R145, R145, 0x10000, RZ ;  /* 0x0001000091917824 */ /* 0x000fe200078e00ff */
[----:B------:R-:W-:Y:S01]  /*09c0*/  SHF.L.U32 R116, R116, 0x10, RZ ;  /* 0x0000001074747819 */ /* 0x000fe200000006ff */
[----:B------:R-:W-:Y:S01]  /*09d0*/  IMAD.U32 R148, R148, 0x10000, RZ ;  /* 0x0001000094947824 */ /* 0x000fe200078e00ff */
[----:B------:R-:W-:Y:S01]  /*09e0*/  SHF.L.U32 R150, R150, 0x10, RZ ;  /* 0x0000001096967819 */ /* 0x000fe200000006ff */
[----:B------:R-:W-:Y:S01]  /*09f0*/  IMAD.U32 R149, R149, 0x10000, RZ ;  /* 0x0001000095957824 */ /* 0x000fe200078e00ff */
[----:B------:R-:W-:Y:S01]  /*0a00*/  SHF.L.U32 R158, R158, 0x10, RZ ;  /* 0x000000109e9e7819 */ /* 0x000fe200000006ff */
[----:B------:R-:W-:-:S02]  /*0a10*/  IMAD.U32 R151, R151, 0x10000, RZ ;  /* 0x0001000097977824 */ /* 0x000fc400078e00ff */
[----:B------:R-:W-:Y:S02]  /*0a20*/  IMAD.U32 R152, R152, 0x10000, RZ ;  /* 0x0001000098987824 */ /* 0x000fe400078e00ff */
[----:B------:R-:W-:Y:S02]  /*0a30*/  IMAD.U32 R153, R153, 0x10000, RZ ;  /* 0x0001000099997824 */ /* 0x000fe400078e00ff */
[----:B------:R-:W-:Y:S02]  /*0a40*/  IMAD.U32 R154, R154, 0x10000, RZ ;  /* 0x000100009a9a7824 */ /* 0x000fe400078e00ff */
[----:B------:R-:W-:Y:S02]  /*0a50*/  IMAD.U32 R155, R155, 0x10000, RZ ;  /* 0x000100009b9b7824 */ /* 0x000fe400078e00ff */
[----:B------:R-:W-:Y:S02]  /*0a60*/  IMAD.U32 R156, R156, 0x10000, RZ ;  /* 0x000100009c9c7824 */ /* 0x000fe400078e00ff */
[----:B------:R-:W-:-:S02]  /*0a70*/  IMAD.U32 R157, R157, 0x10000, RZ ;  /* 0x000100009d9d7824 */ /* 0x000fc400078e00ff */
[----:B------:R-:W-:Y:S02]  /*0a80*/  IMAD.U32 R159, R159, 0x10000, RZ ;  /* 0x000100009f9f7824 */ /* 0x000fe400078e00ff */
[----:B------:R-:W-:Y:S02]  /*0a90*/  IMAD.U32 R160, R160, 0x10000, RZ ;  /* 0x00010000a0a07824 */ /* 0x000fe400078e00ff */
[----:B01----:R-:W-:-:S07]  /*0aa0*/  IMAD.U32 R161, R161, 0x10000, RZ ;  /* 0x00010000a1a17824 */ /* 0x003fce00078e00ff */
.L_x_387:
[----:B0-----:R-:W0:Y:S01]  /*0ab0*/  LDC.64 R180, c[0x0][0x428] ;  /* 0x00010a00ffb47b82 */ /* 0x001e220000000a00 */
[----:B--2---:R-:W-:-:S05]  /*0ac0*/  IMAD R58, R114, UR13, RZ ;  /* 0x0000000d723a7c24 */ /* 0x004fca000f8e02ff */
[----:B------:R-:W-:Y:S02]  /*0ad0*/  SHF.R.S32.HI R59, RZ, 0x1f, R58 ;  /* 0x0000001fff3b7819 */ /* 0x000fe4000001143a */
[----:B-1----:R-:W1:Y:S02]  /*0ae0*/  LDC.64 R56, c[0x0][0x3a8] ;  /* 0x0000ea00ff387b82 */ /* 0x002e640000000a00 */
[----:B------:R-:W-:-:S04]  /*0af0*/  LEA.HI R58, R59, R58, RZ, 0x2 ;  /* 0x0000003a3b3a7211 */ /* 0x000fc800078f10ff */
[----:B------:R-:W-:Y:S02]  /*0b00*/  LEA.HI.SX32 R163, R58, R133, 0x1e ;  /* 0x000000853aa37211 */ /* 0x000fe400078ff2ff */
[----:B------:R-:W2:Y:S03]  /*0b10*/  LDC.64 R136, c[0x0][0x430] ;  /* 0x00010c00ff887b82 */ /* 0x000ea60000000a00 */
[C---:B------:R-:W-:Y:S02]  /*0b20*/  VIADD R165, R163.reuse, 0x80 ;  /* 0x00000080a3a57836 */ /* 0x040fe40000000000 */
[C---:B------:R-:W-:Y:S02]  /*0b30*/  VIADD R167, R163.reuse, 0x100 ;  /* 0x00000100a3a77836 */ /* 0x040fe40000000000 */
[C---:B------:R-:W-:Y:S02]  /*0b40*/  VIADD R169, R163.reuse, 0x180 ;  /* 0x00000180a3a97836 */ /* 0x040fe40000000000 */
[----:B------:R-:W-:-:S02]  /*0b50*/  VIADD R171, R163, 0x200 ;  /* 0x00000200a3ab7836 */ /* 0x000fc40000000000 */
[----:B0-----:R-:W-:-:S04]  /*0b60*/  IMAD.WIDE.U32 R178, R163, 0x8, R180 ;  /* 0x00000008a3b27825 */ /* 0x001fc800078e00b4 */
[--C-:B------:R-:W-:Y:S02]  /*0b70*/  IMAD.WIDE.U32 R140, R165, 0x8, R180.reuse ;  /* 0x00000008a58c7825 */ /* 0x100fe400078e00b4 */
[----:B------:R-:W3:Y:S02]  /*0b80*/  LDG.E.64 R178, desc[UR10][R178.64] ;  /* 0x0000000ab2b27981 */ /* 0x000ee4000c1e1b00 */
[--C-:B------:R-:W-:Y:S02]  /*0b90*/  IMAD.WIDE.U32 R130, R167, 0x8, R180.reuse ;  /* 0x00000008a7827825 */ /* 0x100fe400078e00b4 */
[----:B------:R-:W4:Y:S02]  /*0ba0*/  LDG.E.64 R140, desc[UR10][R140.64] ;  /* 0x0000000a8c8c7981 */ /* 0x000f24000c1e1b00 */
[--C-:B------:R-:W-:Y:S02]  /*0bb0*/  IMAD.WIDE.U32 R64, R169, 0x8, R180.reuse ;  /* 0x00000008a9407825 */ /* 0x100fe400078e00b4 */
[----:B------:R-:W4:Y:S02]  /*0bc0*/  LDG.E.64 R130, desc[UR10][R130.64] ;  /* 0x0000000a82827981 */ /* 0x000f24000c1e1b00 */
[----:B------:R-:W-:-:S02]  /*0bd0*/  IMAD.WIDE.U32 R132, R171, 0x8, R180 ;  /* 0x00000008ab847825 */ /* 0x000fc400078e00b4 */
[----:B------:R-:W0:Y:S01]  /*0be0*/  LDC.64 R180, c[0x0][0x3c0] ;  /* 0x0000f000ffb47b82 */ /* 0x000e220000000a00 */
[----:B------:R-:W4:Y:S01]  /*0bf0*/  LDG.E.64 R64, desc[UR10][R64.64] ;  /* 0x0000000a40407981 */ /* 0x000f22000c1e1b00 */
[----:B-1----:R-:W-:-:S03]  /*0c00*/  IMAD.WIDE.U32 R58, R169, 0x8, R56 ;  /* 0x00000008a93a7825 */ /* 0x002fc600078e0038 */
[----:B------:R-:W4:Y:S01]  /*0c10*/  LDG.E.64 R132, desc[UR10][R132.64] ;  /* 0x0000000a84847981 */ /* 0x000f22000c1e1b00 */
[----:B------:R-:W-:-:S03]  /*0c20*/  IMAD.WIDE.U32 R176, R163, 0x8, R56 ;  /* 0x00000008a3b07825 */ /* 0x000fc600078e0038 */
[----:B------:R-:W4:Y:S01]  /*0c30*/  LDG.E.64 R58, desc[UR10][R58.64] ;  /* 0x0000000a3a3a7981 */ /* 0x000f22000c1e1b00 */
[----:B--2---:R-:W-:-:S03]  /*0c40*/  IMAD.WIDE.U32 R184, R163, 0x8, R136 ;  /* 0x00000008a3b87825 */ /* 0x004fc600078e0088 */
[----:B------:R-:W2:Y:S01]  /*0c50*/  LDG.E.64 R176, desc[UR10][R176.64] ;  /* 0x0000000ab0b07981 */ /* 0x000ea2000c1e1b00 */
[----:B------:R-:W-:-:S03]  /*0c60*/  IMAD.WIDE.U32 R134, R167, 0x8, R56 ;  /* 0x00000008a7867825 */ /* 0x000fc600078e0038 */
        /* <DEDUP_REMOVED lines=12> */
[----:B------:R-:W2:Y:S04]  /*0d30*/  LDG.E.64 R146, desc[UR10][R146.64] ;  /* 0x0000000a92927981 */ /* 0x000ea8000c1e1b00 */
[----:B------:R-:W2:Y:S01]  /*0d40*/  LDG.E.64 R56, desc[UR10][R56.64] ;  /* 0x0000000a38387981 */ /* 0x000ea2000c1e1b00 */
[C---:B0-----:R-:W-:Y:S02]  /*0d50*/  IMAD.WIDE R182, R114.reuse, 0x4, R180 ;  /* 0x0000000472b67825 */ /* 0x041fe400078e02b4 */
[----:B------:R-:W0:Y:S03]  /*0d60*/  LDC.64 R180, c[0x0][0x3c8] ;  /* 0x0000f200ffb47b82 */ /* 0x000e260000000a00 */
[----:B------:R1:W2:Y:S01]  /*0d70*/  LDG.E R175, desc[UR10][R182.64] ;  /* 0x0000000ab6af7981 */ /* 0x0002a2000c1e1900 */
[----:B0-----:R-:W-:-:S05]  /*0d80*/  IMAD.WIDE R180, R114, 0x4, R180 ;  /* 0x0000000472b47825 */ /* 0x001fca00078e02b4 */
[----:B------:R0:W2:Y:S01]  /*0d90*/  LDG.E R162, desc[UR10][R180.64] ;  /* 0x0000000ab4a27981 */ /* 0x0000a2000c1e1900 */
[----:B------:R-:W-:Y:S02]  /*0da0*/  ISETP.NE.U32.AND P1, PT, RZ, UR16, PT ;  /* 0x00000010ff007c0c */ /* 0x000fe4000bf25070 */
[----:B------:R-:W-:Y:S02]  /*0db0*/  ISETP.NE.U32.AND P0, PT, RZ, UR14, PT ;  /* 0x0000000eff007c0c */ /* 0x000fe4000bf05070 */
[----:B------:R-:W-:Y:S02]  /*0dc0*/  ISETP.NE.AND.EX P1, PT, RZ, UR17, PT, P1 ;  /* 0x00000011ff007c0c */ /* 0x000fe4000bf25310 */
[----:B------:R-:W-:Y:S02]  /*0dd0*/  ISETP.NE.AND.EX P0, PT, RZ, UR15, PT, P0 ;  /* 0x0000000fff007c0c */ /* 0x000fe4000bf05300 */
[----:B------:R-:W-:Y:S01]  /*0de0*/  ISETP.NE.AND P3, PT, RZ, UR12, PT ;  /* 0x0000000cff007c0c */ /* 0x000fe2000bf65270 */
[----:B---3--:R-:W-:Y:S01]  /*0df0*/  IMAD.MOV.U32 R230, RZ, RZ, R178 ;  /* 0x000000ffffe67224 */ /* 0x008fe200078e00b2 */
[----:B-1----:R-:W-:-:S02]  /*0e00*/  SHF.R.U32.HI R182, RZ, 0x10, R179 ;  /* 0x00000010ffb67819 */ /* 0x002fc400000116b3 */
[----:B----4-:R-:W-:Y:S02]  /*0e10*/  MOV R220, R140 ;  /* 0x0000008c00dc7202 */ /* 0x010fe40000000f00 */
[----:B------:R-:W-:Y:S01]  /*0e20*/  SHF.R.U64 R183, R140, 0x10, R141 ;  /* 0x000000108cb77819 */ /* 0x000fe2000000128d */
[----:B------:R-:W-:Y:S02]  /*0e30*/  IMAD.MOV.U32 R190, RZ, RZ, R130 ;  /* 0x000000ffffbe7224 */ /* 0x000fe400078e0082 */
[----:B------:R-:W-:Y:S01]  /*0e40*/  IMAD.MOV.U32 R198, RZ, RZ, R64 ;  /* 0x000000ffffc67224 */ /* 0x000fe200078e0040 */
[--C-:B------:R-:W-:Y:S01]  /*0e50*/  SHF.R.U64 R199, R64, 0x10, R65.reuse ;  /* 0x0000001040c77819 */ /* 0x100fe20000001241 */
[--C-:B------:R-:W-:Y:S01]  /*0e60*/  IMAD.MOV.U32 R201, RZ, RZ, R65.reuse ;  /* 0x000000ffffc97224 */ /* 0x100fe200078e0041 */
[----:B------:R-:W-:Y:S02]  /*0e70*/  SHF.R.U32.HI R200, RZ, 0x10, R65 ;  /* 0x00000010ffc87819 */ /* 0x000fe40000011641 */
[----:B------:R-:W1:Y:S01]  /*0e80*/  @P0 LDC.64 R64, c[0x0][0x438] ;  /* 0x00010e00ff400b82 */ /* 0x000e620000000a00 */
[----:B------:R-:W-:Y:S01]  /*0e90*/  IMAD.MOV.U32 R228, RZ, RZ, R58 ;  /* 0x000000ffffe47224 */ /* 0x000fe200078e003a */
[--C-:B------:R-:W-:Y:S01]  /*0ea0*/  SHF.R.U64 R224, R58, 0x10, R59.reuse ;  /* 0x000000103ae07819 */ /* 0x100fe2000000123b */
[--C-:B------:R-:W-:Y:S01]  /*0eb0*/  IMAD.MOV.U32 R215, RZ, RZ, R59.reuse ;  /* 0x000000ffffd77224 */ /* 0x100fe200078e003b */
[----:B------:R-:W-:Y:S01]  /*0ec0*/  SHF.R.U32.HI R227, RZ, 0x10, R59 ;  /* 0x00000010ffe37819 */ /* 0x000fe2000001163b */
[----:B--2---:R-:W-:Y:S01]  /*0ed0*/  IMAD.MOV.U32 R213, RZ, RZ, R177 ;  /* 0x000000ffffd57224 */ /* 0x004fe200078e00b1 */
[----:B------:R-:W-:-:S02]  /*0ee0*/  MOV R216, R176 ;  /* 0x000000b000d87202 */ /* 0x000fc40000000f00 */
[----:B------:R-:W2:Y:S01]  /*0ef0*/  @P1 LDC.64 R58, c[0x0][0x3b8] ;  /* 0x0000ee00ff3a1b82 */ /* 0x000ea20000000a00 */
[--C-:B------:R-:W-:Y:S02]  /*0f00*/  SHF.R.U64 R229, R176, 0x10, R177.reuse ;  /* 0x00000010b0e57819 */ /* 0x100fe400000012b1 */
[----:B------:R-:W-:Y:S01]  /*0f10*/  SHF.R.U32.HI R214, RZ, 0x10, R177 ;  /* 0x00000010ffd67819 */ /* 0x000fe200000116b1 */
[--C-:B------:R-:W-:Y:S01]  /*0f20*/  IMAD.MOV.U32 R177, RZ, RZ, R179.reuse ;  /* 0x000000ffffb17224 */ /* 0x100fe200078e00b3 */
[----:B------:R-:W-:Y:S01]  /*0f30*/  SHF.R.U64 R176, R178, 0x10, R179 ;  /* 0x00000010b2b07819 */ /* 0x000fe200000012b3 */
[----:B------:R-:W-:Y:S01]  /*0f40*/  IMAD.MOV.U32 R178, RZ, RZ, R184 ;  /* 0x000000ffffb27224 */ /* 0x000fe200078e00b8 */
[--C-:B------:R-:W-:Y:S01]  /*0f50*/  SHF.R.U64 R179, R184, 0x10, R185.reuse ;  /* 0x00000010b8b37819 */ /* 0x100fe200000012b9 */
[--C-:B0-----:R-:W-:Y:S01]  /*0f60*/  IMAD.MOV.U32 R181, RZ, RZ, R185.reuse ;  /* 0x000000ffffb57224 */ /* 0x101fe200078e00b9 */
[----:B------:R-:W-:Y:S01]  /*0f70*/  SHF.R.U32.HI R180, RZ, 0x10, R185 ;  /* 0x00000010ffb47819 */ /* 0x000fe200000116b9 */
[--C-:B------:R-:W-:Y:S01]  /*0f80*/  IMAD.MOV.U32 R185, RZ, RZ, R141.reuse ;  /* 0x000000ffffb97224 */ /* 0x100fe200078e008d */
[----:B------:R-:W-:Y:S01]  /*0f90*/  SHF.R.U32.HI R184, RZ, 0x10, R141 ;  /* 0x00000010ffb87819 */ /* 0x000fe2000001168d */
[----:B------:R-:W-:Y:S01]  /*0fa0*/  IMAD.MOV.U32 R222, RZ, RZ, R134 ;  /* 0x000000ffffde7224 */ /* 0x000fe200078e0086 */
[----:B------:R-:W0:Y:S01]  /*0fb0*/  @P0 LDC.64 R140, c[0x0][0x438] ;  /* 0x00010e00ff8c0b82 */ /* 0x000e220000000a00 */
[--C-:B------:R-:W-:Y:S01]  /*0fc0*/  SHF.R.U64 R219, R134, 0x10, R135.reuse ;  /* 0x0000001086db7819 */ /* 0x100fe20000001287 */
[--C-:B------:R-:W-:Y:S01]  /*0fd0*/  IMAD.MOV.U32 R225, RZ, RZ, R135.reuse ;  /* 0x000000ffffe17224 */ /* 0x100fe200078e0087 */
[----:B------:R-:W-:Y:S01]  /*0fe0*/  SHF.R.U32.HI R223, RZ, 0x10, R135 ;  /* 0x00000010ffdf7819 */ /* 0x000fe20000011687 */
[--C-:B------:R-:W-:Y:S01]  /*0ff0*/  IMAD.MOV.U32 R197, RZ, RZ, R67.reuse ;  /* 0x000000ffffc57224 */ /* 0x100fe200078e0043 */
[----:B------:R-:W-:Y:S01]  /*1000*/  MOV R194, R66 ;  /* 0x0000004200c27202 */ /* 0x000fe20000000f00 */
[----:B------:R-:W-:Y:S01]  /*1010*/  IMAD.MOV.U32 R202, RZ, RZ, R128 ;  /* 0x000000ffffca7224 */ /* 0x000fe200078e0080 */
[--C-:B------:R-:W-:Y:S01]  /*1020*/  SHF.R.U64 R195, R66, 0x10, R67.reuse ;  /* 0x0000001042c37819 */ /* 0x100fe20000001243 */
[----:B------:R-:W3:Y:S01]  /*1030*/  LDC.64 R134, c[0x0][0x3b0] ;  /* 0x0000ec00ff867b82 */ /* 0x000ee20000000a00 */
[----:B------:R-:W-:Y:S01]  /*1040*/  SHF.R.U32.HI R196, RZ, 0x10, R67 ;  /* 0x00000010ffc47819 */ /* 0x000fe20000011643 */
[--C-:B------:R-:W-:Y:S01]  /*1050*/  IMAD.MOV.U32 R205, RZ, RZ, R129.reuse ;  /* 0x000000ffffcd7224 */ /* 0x100fe200078e0081 */
[----:B------:R-:W-:Y:S01]  /*1060*/  SHF.R.U64 R203, R128, 0x10, R129 ;  /* 0x0000001080cb7819 */ /* 0x000fe20000001281 */
[----:B------:R-:W-:Y:S01]  /*1070*/  IMAD.MOV.U32 R193, RZ, RZ, R131 ;  /* 0x000000ffffc17224 */ /* 0x000fe200078e0083 */
[----:B------:R-:W-:Y:S01]  /*1080*/  SHF.R.U32.HI R204, RZ, 0x10, R129 ;  /* 0x00000010ffcc7819 */ /* 0x000fe20000011681 */
[----:B------:R-:W-:Y:S01]  /*1090*/  IMAD.MOV.U32 R209, RZ, RZ, R133 ;  /* 0x000000ffffd17224 */ /* 0x000fe200078e0085 */
[--C-:B------:R-:W-:Y:S01]  /*10a0*/  SHF.R.U64 R191, R130, 0x10, R131.reuse ;  /* 0x0000001082bf7819 */ /* 0x100fe20000001283 */
[----:B------:R-:W4:Y:S01]  /*10b0*/  @P1 LDC.64 R66, c[0x0][0x3b8] ;  /* 0x0000ee00ff421b82 */ /* 0x000f220000000a00 */
[----:B------:R-:W-:Y:S01]  /*10c0*/  SHF.R.U32.HI R192, RZ, 0x10, R131 ;  /* 0x00000010ffc07819 */ /* 0x000fe20000011683 */
[----:B------:R-:W-:Y:S01]  /*10d0*/  IMAD.MOV.U32 R210, RZ, RZ, R136 ;  /* 0x000000ffffd27224 */ /* 0x000fe200078e0088 */
[----:B------:R-:W-:Y:S01]  /*10e0*/  MOV R206, R132 ;  /* 0x0000008400ce7202 */ /* 0x000fe20000000f00 */
[----:B------:R-:W-:Y:S01]  /*10f0*/  IMAD.MOV.U32 R212, RZ, RZ, R137 ;  /* 0x000000ffffd47224 */ /* 0x000fe200078e0089 */
[----:B------:R-:W-:-:S02]  /*1100*/  SHF.R.U64 R207, R132, 0x10, R133 ;  /* 0x0000001084cf7819 */ /* 0x000fc40000001285 */
[----:B------:R-:W-:Y:S01]  /*1110*/  SHF.R.U32.HI R208, RZ, 0x10, R133 ;  /* 0x00000010ffd07819 */ /* 0x000fe20000011685 */
[----:B------:R-:W3:Y:S01]  /*1120*/  @P0 LDC.64 R128, c[0x0][0x438] ;  /* 0x00010e00ff800b82 */ /* 0x000ee20000000a00 */
[--C-:B------:R-:W-:Y:S02]  /*1130*/  SHF.R.U64 R211, R136, 0x10, R137.reuse ;  /* 0x0000001088d37819 */ /* 0x100fe40000001289 */
[----:B------:R-:W-:Y:S01]  /*1140*/  SHF.R.U32.HI R231, RZ, 0x10, R137 ;  /* 0x00000010ffe77819 */ /* 0x000fe20000011689 */
[----:B------:R-:W-:Y:S01]  /*1150*/  IMAD.MOV.U32 R186, RZ, RZ, R138 ;  /* 0x000000ffffba7224 */ /* 0x000fe200078e008a */
[----:B------:R-:W-:-:S03]  /*1160*/  SHF.R.U64 R187, R138, 0x10, R139 ;  /* 0x000000108abb7819 */ /* 0x000fc6000000128b */
[----:B------:R-:W3:Y:S01]  /*1170*/  @P1 LDC.64 R130, c[0x0][0x3b8] ;  /* 0x0000ee00ff821b82 */ /* 0x000ee20000000a00 */
[--C-:B------:R-:W-:Y:S01]  /*1180*/  IMAD.MOV.U32 R189, RZ, RZ, R139.reuse ;  /* 0x000000ffffbd7224 */ /* 0x100fe200078e008b */
[----:B------:R-:W-:Y:S01]  /*1190*/  SHF.R.U32.HI R188, RZ, 0x10, R139 ;  /* 0x00000010ffbc7819 */ /* 0x000fe2000001168b */
[----:B------:R-:W-:Y:S01]  /*11a0*/  IMAD.MOV.U32 R233, RZ, RZ, R56 ;  /* 0x000000ffffe97224 */ /* 0x000fe200078e0038 */
[--C-:B------:R-:W-:Y:S01]  /*11b0*/  SHF.R.U64 R232, R56, 0x10, R57.reuse ;  /* 0x0000001038e87819 */ /* 0x100fe20000001239 */
[----:B------:R-:W-:-:S03]  /*11c0*/  IMAD.MOV.U32 R234, RZ, RZ, R57 ;  /* 0x000000ffffea7224 */ /* 0x000fc600078e0039 */
[----:B------:R-:W3:Y:S01]  /*11d0*/  @P0 LDC.64 R132, c[0x0][0x438] ;  /* 0x00010e00ff840b82 */ /* 0x000ee20000000a00 */
[----:B------:R-:W-:-:S07]  /*11e0*/  SHF.R.U32.HI R235, RZ, 0x10, R57 ;  /* 0x00000010ffeb7819 */ /* 0x000fce0000011639 */
[----:B------:R-:W3:Y:S08]  /*11f0*/  @P1 LDC.64 R136, c[0x0][0x3b8] ;  /* 0x0000ee00ff881b82 */ /* 0x000ef00000000a00 */
[----:B------:R-:W3:Y:S08]  /*1200*/  @P0 LDC.64 R138, c[0x0][0x438] ;  /* 0x00010e00ff8a0b82 */ /* 0x000ef00000000a00 */
[----:B------:R-:W3:Y:S01]  /*1210*/  @P1 LDC.64 R56, c[0x0][0x3b8] ;  /* 0x0000ee00ff381b82 */ /* 0x000ee20000000a00 */
[----:B--2---:R-:W-:-:S04]  /*1220*/  @P1 IMAD.WIDE.U32 R58, R163, 0x4, R58 ;  /* 0x00000004a33a1825 */ /* 0x004fc800078e003a */
[----:B0-----:R-:W-:Y:S01]  /*1230*/  @P0 IMAD.WIDE.U32 R140, R163, 0x8, R140 ;  /* 0x00000008a38c0825 */ /* 0x001fe200078e008c */
[----:B------:R3:W5:Y:S03]  /*1240*/  @P1 LDG.E R92, desc[UR10][R58.64] ;  /* 0x0000000a3a5c1981 */ /* 0x000766000c1e1900 */
[C---:B-1----:R-:W-:Y:S01]  /*1250*/  @P0 IMAD.WIDE.U32 R64, R165.reuse, 0x8, R64 ;  /* 0x00000008a5400825 */ /* 0x042fe200078e0040 */
[--C-:B------:R-:W-:Y:S01]  /*1260*/  SHF.R.U64 R226, R146, 0x10, R147.reuse ;  /* 0x0000001092e27819 */ /* 0x100fe20000001293 */
[----:B------:R0:W5:Y:S01]  /*1270*/  @P0 LDG.E.64 R124, desc[UR10][R140.64] ;  /* 0x0000000a8c7c0981 */ /* 0x000162000c1e1b00 */
[----:B------:R-:W-:Y:S01]  /*1280*/  SHF.R.U32.HI R217, RZ, 0x10, R147 ;  /* 0x00000010ffd97819 */ /* 0x000fe20000011693 */
[----:B----4-:R-:W-:Y:S02]  /*1290*/  @P1 IMAD.WIDE.U32 R66, R165, 0x4, R66 ;  /* 0x00000004a5421825 */ /* 0x010fe400078e0042 */
[----:B------:R-:W5:Y:S02]  /*12a0*/  @P0 LDG.E.64 R122, desc[UR10][R64.64] ;  /* 0x0000000a407a0981 */ /* 0x000f64000c1e1b00 */
[----:B---3--:R-:W-:-:S04]  /*12b0*/  IMAD.WIDE.U32 R58, R167, 0x4, R134 ;  /* 0x00000004a73a7825 */ /* 0x008fc800078e0086 */
[----:B------:R-:W-:Y:S01]  /*12c0*/  IMAD.MOV.U32 R218, RZ, RZ, R146 ;  /* 0x000000ffffda7224 */ /* 0x000fe200078e0092 */
[----:B------:R-:W5:Y:S01]  /*12d0*/  LDG.E R236, desc[UR10][R58.64] ;  /* 0x0000000a3aec7981 */ /* 0x000f62000c1e1900 */
[----:B------:R-:W-:Y:S02]  /*12e0*/  IMAD.MOV.U32 R221, RZ, RZ, R147 ;  /* 0x000000ffffdd7224 */ /* 0x000fe400078e0093 */
[C---:B------:R-:W-:Y:S01]  /*12f0*/  @P0 IMAD.WIDE.U32 R128, R167.reuse, 0x8, R128 ;  /* 0x00000008a7800825 */ /* 0x040fe200078e0080 */
[----:B------:R1:W5:Y:S03]  /*1300*/  @P1 LDG.E R91, desc[UR10][R66.64] ;  /* 0x0000000a425b1981 */ /* 0x000366000c1e1900 */
[----:B------:R-:W-:Y:S01]  /*1310*/  @P1 IMAD.WIDE.U32 R130, R167, 0x4, R130 ;  /* 0x00000004a7821825 */ /* 0x000fe200078e0082 */
[----:B------:R-:W5:Y:S03]  /*1320*/  @P0 LDG.E.64 R120, desc[UR10][R128.64] ;  /* 0x0000000a80780981 */ /* 0x000f66000c1e1b00 */
[----:B------:R-:W-:Y:S01]  /*1330*/  @P0 IMAD.WIDE.U32 R146, R169, 0x8, R132 ;  /* 0x00000008a9920825 */ /* 0x000fe200078e0084 */
[----:B------:R-:W-:Y:S01]  /*1340*/  SHF.L.U32 R213, R213, 0x10, RZ ;  /* 0x00000010d5d57819 */ /* 0x000fe200000006ff */
[----:B------:R-:W5:Y:S02]  /*1350*/  @P1 LDG.E R90, desc[UR10][R130.64] ;  /* 0x0000000a825a1981 */ /* 0x000f64000c1e1900 */
[----:B0-----:R-:W-:-:S04]  /*1360*/  IMAD.WIDE.U32 R140, R163, 0x4, R134 ;  /* 0x00000004a38c7825 */ /* 0x001fc800078e0086 */
[----:B------:R-:W-:Y:S01]  /*1370*/  @P1 IMAD.WIDE.U32 R136, R169, 0x4, R136 ;  /* 0x00000004a9881825 */ /* 0x000fe200078e0088 */
[----:B-1----:R-:W-:Y:S01]  /*1380*/  FSEL R66, R175, RZ, !P3 ;  /* 0x000000ffaf427208 */ /* 0x002fe20005800000 */
[----:B------:R-:W5:Y:S02]  /*1390*/  LDG.E R140, desc[UR10][R140.64] ;  /* 0x0000000a8c8c7981 */ /* 0x000f64000c1e1900 */
[--C-:B------:R-:W-:Y:S02]  /*13a0*/  IMAD.WIDE.U32 R132, R165, 0x4, R134.reuse ;  /* 0x00000004a5847825 */ /* 0x100fe400078e0086 */
[----:B------:R-:W5:Y:S02]  /*13b0*/  @P1 LDG.E R89, desc[UR10][R136.64] ;  /* 0x0000000a88591981 */ /* 0x000f64000c1e1900 */
[--C-:B------:R-:W-:Y:S02]  /*13c0*/  IMAD.WIDE.U32 R64, R169, 0x4, R134.reuse ;  /* 0x00000004a9407825 */ /* 0x100fe400078e0086 */
[----:B------:R0:W5:Y:S02]  /*13d0*/  @P0 LDG.E.64 R118, desc[UR10][R146.64] ;  /* 0x0000000a92760981 */ /* 0x000164000c1e1b00 */
[----:B------:R-:W-:-:S02]  /*13e0*/  IMAD.WIDE.U32 R134, R171, 0x4, R134 ;  /* 0x00000004ab867825 */ /* 0x000fc400078e0086 */
[----:B------:R1:W5:Y:S02]  /*13f0*/  LDG.E R237, desc[UR10][R64.64] ;  /* 0x0000000a40ed7981 */ /* 0x000364000c1e1900 */
[----:B------:R-:W-:Y:S02]  /*1400*/  IMAD.U32 R58, R177, 0x10000, RZ ;  /* 0x00010000b13a7824 */ /* 0x000fe400078e00ff */
[----:B------:R-:W-:Y:S01]  /*1410*/  IMAD.U32 R177, R178, 0x10000, RZ ;  /* 0x00010000b2b17824 */ /* 0x000fe200078e00ff */
[----:B------:R2:W5:Y:S01]  /*1420*/  LDG.E R134, desc[UR10][R134.64] ;  /* 0x0000000a86867981 */ /* 0x000562000c1e1900 */
[----:B------:R-:W-:-:S04]  /*1430*/  @P0 IMAD.WIDE.U32 R138, R171, 0x8, R138 ;  /* 0x00000008ab8a0825 */ /* 0x000fc800078e008a */
[----:B------:R-:W-:Y:S01]  /*1440*/  @P1 IMAD.WIDE.U32 R56, R171, 0x4, R56 ;  /* 0x00000004ab381825 */ /* 0x000fe200078e0038 */
[----:B0-----:R-:W-:Y:S01]  /*1450*/  SHF.L.U32 R147, R225, 0x10, RZ ;  /* 0x00000010e1937819 */ /* 0x001fe200000006ff */
[----:B------:R-:W5:Y:S02]  /*1460*/  LDG.E R132, desc[UR10][R132.64] ;  /* 0x0000000a84847981 */ /* 0x000f64000c1e1900 */
[----:B------:R-:W-:Y:S02]  /*1470*/  IMAD.U32 R129, R216, 0x10000, RZ ;  /* 0x00010000d8817824 */ /* 0x000fe400078e00ff */
[----:B------:R-:W-:Y:S02]  /*1480*/  IMAD.U32 R59, R229, 0x10000, RZ ;  /* 0x00010000e53b7824 */ /* 0x000fe400078e00ff */
[----:B------:R-:W-:Y:S01]  /*1490*/  FMUL.FTZ R229, R102, R177 ;  /* 0x000000b166e57220 */ /* 0x000fe20000410000 */
[----:B------:R-:W-:Y:S01]  /*14a0*/  IMAD.U32 R131, R218, 0x10000, RZ ;  /* 0x00010000da837824 */ /* 0x000fe200078e00ff */
[----:B------:R-:W5:Y:S01]  /*14b0*/  @P0 LDG.E.64 R126, desc[UR10][R138.64] ;  /* 0x0000000a8a7e0981 */ /* 0x000f62000c1e1b00 */
[----:B------:R-:W-:-:S02]  /*14c0*/  IMAD.U32 R137, R217, 0x10000, RZ ;  /* 0x00010000d9897824 */ /* 0x000fc400078e00ff */
[----:B------:R-:W-:Y:S01]  /*14d0*/  IMAD.U32 R141, R219, 0x10000, RZ ;  /* 0x00010000db8d7824 */ /* 0x000fe200078e00ff */
[----:B------:R0:W5:Y:S01]  /*14e0*/  @P1 LDG.E R88, desc[UR10][R56.64] ;  /* 0x0000000a38581981 */ /* 0x000162000c1e1900 */
[----:B------:R-:W-:Y:S02]  /*14f0*/  IMAD.U32 R217, R224, 0x10000, RZ ;  /* 0x00010000e0d97824 */ /* 0x000fe400078e00ff */
[----:B------:R-:W-:Y:S02]  /*1500*/  IMAD.U32 R230, R230, 0x10000, RZ ;  /* 0x00010000e6e67824 */ /* 0x000fe400078e00ff */
[----:B-1----:R-:W-:Y:S02]  /*1510*/  IMAD.U32 R64, R179, 0x10000, RZ ;  /* 0x00010000b3407824 */ /* 0x002fe400078e00ff */
[C---:B------:R-:W-:Y:S01]  /*1520*/  FADD.FTZ R129, -R66.reuse, R129 ;  /* 0x0000008142817221 */ /* 0x040fe20000010100 */
[----:B------:R-:W-:Y:S02]  /*1530*/  IMAD.U32 R219, R215, 0x10000, RZ ;  /* 0x00010000d7db7824 */ /* 0x000fe400078e00ff */
[----:B------:R-:W-:Y:S01]  /*1540*/  FADD.FTZ R65, -R66, R213 ;  /* 0x000000d542417221 */ /* 0x000fe20000010100 */
[----:B--2---:R-:W-:Y:S01]  /*1550*/  IMAD.U32 R135, R221, 0x10000, RZ ;  /* 0x00010000dd877824 */ /* 0x004fe200078e00ff */
[----:B------:R-:W-:Y:S01]  /*1560*/  SHF.L.U32 R225, R234, 0x10, RZ ;  /* 0x00000010eae17819 */ /* 0x000fe200000006ff */
[----:B------:R-:W-:-:S02]  /*1570*/  IMAD.U32 R175, R223, 0x10000, RZ ;  /* 0x00010000dfaf7824 */ /* 0x000fc400078e00ff */
[C---:B0-----:R-:W-:Y:S01]  /*1580*/  FADD.FTZ R57, -R66.reuse, R131 ;  /* 0x0000008342397221 */ /* 0x041fe20000010100 */
[----:B------:R-:W-:Y:S02]  /*1590*/  IMAD.U32 R227, R227, 0x10000, RZ ;  /* 0x00010000e3e37824 */ /* 0x000fe400078e00ff */
[----:B------:R-:W-:Y:S01]  /*15a0*/  FADD.FTZ R215, -R66, R217 ;  /* 0x000000d942d77221 */ /* 0x000fe20000010100 */
[----:B------:R-:W-:Y:S02]  /*15b0*/  IMAD.U32 R67, R214, 0x10000, RZ ;  /* 0x00010000d6437824 */ /* 0x000fe400078e00ff */
[----:B------:R-:W-:Y:S01]  /*15c0*/  FFMA.FTZ R229, R112, R230, R229 ;  /* 0x000000e670e57223 */ /* 0x000fe200000100e5 */
[----:B------:R-:W-:Y:S02]  /*15d0*/  IMAD.U32 R133, R226, 0x10000, RZ ;  /* 0x00010000e2857824 */ /* 0x000fe400078e00ff */
[----:B------:R-:W-:Y:S02]  /*15e0*/  IMAD.U32 R139, R222, 0x10000, RZ ;  /* 0x00010000de8b7824 */ /* 0x000fe400078e00ff */
[----:B------:R-:W-:-:S02]  /*15f0*/  IMAD.U32 R213, R228, 0x10000, RZ ;  /* 0x00010000e4d57824 */ /* 0x000fc400078e00ff */
[----:B------:R-:W-:Y:S02]  /*1600*/  IMAD.U32 R221, R233, 0x10000, RZ ;  /* 0x00010000e9dd7824 */ /* 0x000fe400078e00ff */
[----:B------:R-:W-:Y:S01]  /*1610*/  FMUL.FTZ R233, R150, R64 ;  /* 0x0000004096e97220 */ /* 0x000fe20000410000 */
[----:B------:R-:W-:Y:S02]  /*1620*/  IMAD.U32 R223, R232, 0x10000, RZ ;  /* 0x00010000e8df7824 */ /* 0x000fe400078e00ff */
[----:B------:R-:W-:Y:S02]  /*1630*/  IMAD.U32 R235, R235, 0x10000, RZ ;  /* 0x00010000ebeb7824 */ /* 0x000fe400078e00ff */
[----:B------:R-:W-:Y:S01]  /*1640*/  FADD.FTZ R217, -R66, R219 ;  /* 0x000000db42d97221 */ /* 0x000fe20000010100 */
[----:B------:R-:W-:Y:S02]  /*1650*/  IMAD.U32 R131, R176, 0x10000, RZ ;  /* 0x00010000b0837824 */ /* 0x000fe400078e00ff */
[----:B------:R-:W-:-:S02]  /*1660*/  IMAD.U32 R181, R181, 0x10000, RZ ;  /* 0x00010000b5b57824 */ /* 0x000fc400078e00ff */
[C---:B------:R-:W-:Y:S01]  /*1670*/  FADD.FTZ R59, -R66.reuse, R59 ;  /* 0x0000003b423b7221 */ /* 0x040fe20000010100 */
[----:B------:R-:W-:Y:S01]  /*1680*/  FADD.FTZ R219, -R66, R227 ;  /* 0x000000e342db7221 */ /* 0x000fe20000010100 */
[----:B------:R-:W-:Y:S01]  /*1690*/  FMUL.FTZ R130, R162, R129 ;  /* 0x00000081a2827220 */ /* 0x000fe20000410000 */
        /* <DEDUP_REMOVED lines=14> */
[----:B------:R-:W-:Y:S01]  /*1780*/  FMUL.FTZ R56, R103, R181 ;  /* 0x000000b567387220 */ /* 0x000fe20000410000 */
[----:B------:R-:W-:Y:S01]  /*1790*/  IMAD.U32 R66, R183, 0x10000, RZ ;  /* 0x00010000b7427824 */ /* 0x000fe200078e00ff */
[----:B------:R-:W-:Y:S01]  /*17a0*/  SHF.L.U32 R176, R189, 0x10, RZ ;  /* 0x00000010bdb07819 */ /* 0x000fe200000006ff */
[----:B------:R-:W-:-:S02]  /*17b0*/  IMAD.U32 R138, R191, 0x10000, RZ ;  /* 0x00010000bf8a7824 */ /* 0x000fc400078e00ff */
[----:B------:R-:W-:Y:S01]  /*17c0*/  FFMA.FTZ R233, R160, R131, R233 ;  /* 0x00000083a0e97223 */ /* 0x000fe200000100e9 */
[----:B------:R-:W-:Y:S01]  /*17d0*/  FADD.FTZ R216, RZ, R229 ;  /* 0x000000e5ffd87221 */ /* 0x000fe20000010000 */
[----:B------:R-:W-:Y:S02]  /*17e0*/  IMAD.U32 R183, R186, 0x10000, RZ ;  /* 0x00010000bab77824 */ /* 0x000fe400078e00ff */
[----:B------:R-:W-:Y:S01]  /*17f0*/  FFMA.FTZ R245, R130, R229, RZ ;  /* 0x000000e582f57223 */ /* 0x000fe200000100ff */
[----:B------:R-:W-:Y:S02]  /*1800*/  IMAD.U32 R189, R194, 0x10000, RZ ;  /* 0x00010000c2bd7824 */ /* 0x000fe400078e00ff */
[----:B------:R-:W-:Y:S02]  /*1810*/  IMAD.U32 R191, R202, 0x10000, RZ ;  /* 0x00010000cabf7824 */ /* 0x000fe400078e00ff */
[----:B------:R-:W-:Y:S01]  /*1820*/  FMUL.FTZ R202, R162, R59 ;  /* 0x0000003ba2ca7220 */ /* 0x000fe20000410000 */
[----:B------:R-:W-:Y:S01]  /*1830*/  IMAD.U32 R186, R203, 0x10000, RZ ;  /* 0x00010000cbba7824 */ /* 0x000fe200078e00ff */
[----:B------:R-:W-:Y:S01]  /*1840*/  SHF.L.U32 R203, R212, 0x10, RZ ;  /* 0x00000010d4cb7819 */ /* 0x000fe200000006ff */
[----:B------:R-:W-:-:S02]  /*1850*/  IMAD.U32 R194, R211, 0x10000, RZ ;  /* 0x00010000d3c27824 */ /* 0x000fc400078e00ff */
[----:B------:R-:W-:Y:S01]  /*1860*/  FMUL.FTZ R211, R162, R57 ;  /* 0x00000039a2d37220 */ /* 0x000fe20000410000 */
[----:B------:R-:W-:Y:S02]  /*1870*/  IMAD.U32 R182, R182, 0x10000, RZ ;  /* 0x00010000b6b67824 */ /* 0x000fe400078e00ff */
[----:B------:R-:W-:Y:S01]  /*1880*/  FMUL.FTZ R128, R151, R180 ;  /* 0x000000b497807220 */ /* 0x000fe20000410000 */
[----:B------:R-:W-:Y:S02]  /*1890*/  IMAD.U32 R235, R190, 0x10000, RZ ;  /* 0x00010000beeb7824 */ /* 0x000fe400078e00ff */
[----:B------:R-:W-:Y:S01]  /*18a0*/  FFMA.FTZ R212, R113, R58, R56 ;  /* 0x0000003a71d47223 */ /* 0x000fe20000010038 */
[----:B------:R-:W-:Y:S01]  /*18b0*/  FADD.FTZ R57, R233, R216 ;  /* 0x000000d8e9397221 */ /* 0x000fe20000010000 */
[----:B------:R-:W-:Y:S02]  /*18c0*/  IMAD.U32 R188, R188, 0x10000, RZ ;  /* 0x00010000bcbc7824 */ /* 0x000fe400078e00ff */
[----:B------:R-:W-:Y:S01]  /*18d0*/  FFMA.FTZ R218, R202, R233, R245 ;  /* 0x000000e9cada7223 */ /* 0x000fe200000100f5 */
[----:B------:R-:W-:-:S02]  /*18e0*/  IMAD.U32 R190, R207, 0x10000, RZ ;  /* 0x00010000cfbe7824 */ /* 0x000fc400078e00ff */
[----:B------:R-:W-:Y:S01]  /*18f0*/  FMUL.FTZ R207, R162, R65 ;  /* 0x00000041a2cf7220 */ /* 0x000fe20000410000 */
[----:B------:R-:W-:Y:S02]  /*1900*/  IMAD.U32 R179, R220, 0x10000, RZ ;  /* 0x00010000dcb37824 */ /* 0x000fe400078e00ff */
[----:B------:R-:W-:Y:S01]  /*1910*/  FMUL.FTZ R129, R100, R183 ;  /* 0x000000b764817220 */ /* 0x000fe20000410000 */
[----:B------:R-:W-:Y:S02]  /*1920*/  IMAD.U32 R146, R187, 0x10000, RZ ;  /* 0x00010000bb927824 */ /* 0x000fe400078e00ff */
[----:B------:R-:W-:Y:S01]  /*1930*/  FFMA.FTZ R241, R161, R182, R128 ;  /* 0x000000b6a1f17223 */ /* 0x000fe20000010080 */
[----:B------:R-:W-:Y:S02]  /*1940*/  IMAD.U32 R136, R195, 0x10000, RZ ;  /* 0x00010000c3887824 */ /* 0x000fe400078e00ff */
[----:B------:R-:W-:Y:S01]  /*1950*/  FADD.FTZ R222, R212, R57 ;  /* 0x00000039d4de7221 */ /* 0x000fe20000010000 */
[----:B------:R-:W-:-:S02]  /*1960*/  IMAD.U32 R184, R184, 0x10000, RZ ;  /* 0x00010000b8b87824 */ /* 0x000fc400078e00ff */
[----:B------:R-:W-:Y:S01]  /*1970*/  FMUL.FTZ R128, R149, R188 ;  /* 0x000000bc95807220 */ /* 0x000fe20000410000 */
[----:B------:R-:W-:Y:S02]  /*1980*/  IMAD.U32 R195, R206, 0x10000, RZ ;  /* 0x00010000cec37824 */ /* 0x000fe400078e00ff */
[----:B------:R-:W-:Y:S01]  /*1990*/  FMUL.FTZ R206, R162, R67 ;  /* 0x00000043a2ce7220 */ /* 0x000fe20000410000 */
[----:B------:R-:W-:Y:S02]  /*19a0*/  IMAD.U32 R187, R198, 0x10000, RZ ;  /* 0x00010000c6bb7824 */ /* 0x000fe400078e00ff */
[----:B------:R-:W-:Y:S01]  /*19b0*/  FFMA.FTZ R57, R207, R212, R218 ;  /* 0x000000d4cf397223 */ /* 0x000fe200000100da */
[----:B------:R-:W-:Y:S02]  /*19c0*/  IMAD.U32 R198, R231, 0x10000, RZ ;  /* 0x00010000e7c67824 */ /* 0x000fe400078e00ff */
[----:B------:R-:W-:Y:S01]  /*19d0*/  FFMA.FTZ R216, R110, R179, R129 ;  /* 0x000000b36ed87223 */ /* 0x000fe20000010081 */
[----:B------:R-:W-:Y:S01]  /*19e0*/  FMUL.FTZ R231, R148, R146 ;  /* 0x0000009294e77220 */ /* 0x000fe20000410000 */
[----:B------:R-:W-:Y:S01]  /*19f0*/  FMUL.FTZ R239, R162, R137 ;  /* 0x00000089a2ef7220 */ /* 0x000fe20000410000 */
[----:B------:R-:W-:Y:S01]  /*1a00*/  FADD.FTZ R129, R241, R222 ;  /* 0x000000def1817221 */ /* 0x000fe20000010000 */
[----:B------:R-:W-:Y:S01]  /*1a10*/  FFMA.FTZ R137, R159, R184, R128 ;  /* 0x000000b89f897223 */ /* 0x000fe20000010080 */
[----:B------:R-:W-:Y:S01]  /*1a20*/  FFMA.FTZ R128, R206, R241, R57 ;  /* 0x000000f1ce807223 */ /* 0x000fe20000010039 */
[----:B------:R-:W-:-:S02]  /*1a30*/  IMAD.U32 R185, R185, 0x10000, RZ ;  /* 0x00010000b9b97824 */ /* 0x000fc400078e00ff */
[----:B------:R-:W-:Y:S01]  /*1a40*/  FMUL.FTZ R214, R101, R176 ;  /* 0x000000b065d67220 */ /* 0x000fe20000410000 */
[----:B------:R-:W-:Y:S02]  /*1a50*/  IMAD.U32 R178, R199, 0x10000, RZ ;  /* 0x00010000c7b27824 */ /* 0x000fe400078e00ff */
[----:B------:R-:W-:Y:S01]  /*1a60*/  FFMA.FTZ R231, R158, R66, R231 ;  /* 0x000000429ee77223 */ /* 0x000fe200000100e7 */
[----:B------:R-:W-:Y:S01]  /*1a70*/  FADD.FTZ R222, R216, R129 ;  /* 0x00000081d8de7221 */ /* 0x000fe20000010000 */
[----:B------:R-:W-:Y:S02]  /*1a80*/  IMAD.U32 R199, R210, 0x10000, RZ ;  /* 0x00010000d2c77824 */ /* 0x000fe400078e00ff */
[C---:B------:R-:W-:Y:S01]  /*1a90*/  FMUL.FTZ R210, R162.reuse, R133 ;  /* 0x00000085a2d27220 */ /* 0x040fe20000410000 */
[----:B------:R-:W-:Y:S01]  /*1aa0*/  FFMA.FTZ R57, R211, R216, R128 ;  /* 0x000000d8d3397223 */ /* 0x000fe20000010080 */
[----:B------:R-:W-:Y:S01]  /*1ab0*/  FFMA.FTZ R214, R111, R185, R214 ;  /* 0x000000b96fd67223 */ /* 0x000fe200000100d6 */
[----:B------:R-:W-:Y:S01]  /*1ac0*/  FADD.FTZ R129, R231, R222 ;  /* 0x000000dee7817221 */ /* 0x000fe20000010000 */
[----:B------:R-:W-:Y:S01]  /*1ad0*/  FMUL.FTZ R135, R162, R135 ;  /* 0x00000087a2877220 */ /* 0x000fe20000410000 */
[----:B------:R-:W-:Y:S01]  /*1ae0*/  FFMA.FTZ R128, R210, R231, R57 ;  /* 0x000000e7d2807223 */ /* 0x000fe20000010039 */
[----:B------:R-:W-:-:S02]  /*1af0*/  IMAD.U32 R196, R196, 0x10000, RZ ;  /* 0x00010000c4c47824 */ /* 0x000fc400078e00ff */
[----:B------:R-:W-:Y:S01]  /*1b00*/  FMUL.FTZ R67, R98, R189 ;  /* 0x000000bd62437220 */ /* 0x000fe20000410000 */
[----:B------:R-:W-:Y:S01]  /*1b10*/  FADD.FTZ R226, R214, R129 ;  /* 0x00000081d6e27221 */ /* 0x000fe20000010000 */
[----:B------:R-:W-:Y:S01]  /*1b20*/  FFMA.FTZ R128, R135, R214, R128 ;  /* 0x000000d687807223 */ /* 0x000fe20000010080 */
[----:B------:R-:W-:Y:S01]  /*1b30*/  IMAD.U32 R192, R192, 0x10000, RZ ;  /* 0x00010000c0c07824 */ /* 0x000fe200078e00ff */
[----:B------:R-:W-:Y:S01]  /*1b40*/  SHF.L.U32 R197, R197, 0x10, RZ ;  /* 0x00000010c5c57819 */ /* 0x000fe200000006ff */
[----:B------:R-:W-:Y:S01]  /*1b50*/  FMUL.FTZ R56, R145, R196 ;  /* 0x000000c491387220 */ /* 0x000fe20000410000 */
[----:B------:R-:W-:Y:S01]  /*1b60*/  FMUL.FTZ R65, R144, R136 ;  /* 0x0000008890417220 */ /* 0x000fe20000410000 */
[----:B------:R-:W-:Y:S01]  /*1b70*/  FFMA.FTZ R222, R108, R235, R67 ;  /* 0x000000eb6cde7223 */ /* 0x000fe20000010043 */
[----:B------:R-:W-:Y:S01]  /*1b80*/  FADD.FTZ R57, R137, R226 ;  /* 0x000000e289397221 */ /* 0x000fe20000010000 */
[C---:B------:R-:W-:Y:S01]  /*1b90*/  FMUL.FTZ R139, R162.reuse, R139 ;  /* 0x0000008ba28b7220 */ /* 0x040fe20000410000 */
[C---:B------:R-:W-:Y:S01]  /*1ba0*/  FMUL.FTZ R218, R162.reuse, R141 ;  /* 0x0000008da2da7220 */ /* 0x040fe20000410000 */
[----:B------:R-:W-:Y:S01]  /*1bb0*/  FFMA.FTZ R128, R239, R137, R128 ;  /* 0x00000089ef807223 */ /* 0x000fe20000010080 */
[----:B------:R-:W-:Y:S01]  /*1bc0*/  FMUL.FTZ R224, R162, R175 ;  /* 0x000000afa2e07220 */ /* 0x000fe20000410000 */
[----:B------:R-:W-:Y:S01]  /*1bd0*/  FFMA.FTZ R141, R157, R192, R56 ;  /* 0x000000c09d8d7223 */ /* 0x000fe20000010038 */
[----:B------:R-:W-:-:S02]  /*1be0*/  IMAD.U32 R193, R193, 0x10000, RZ ;  /* 0x00010000c1c17824 */ /* 0x000fc400078e00ff */
[----:B------:R-:W-:Y:S01]  /*1bf0*/  FMUL.FTZ R220, R99, R197 ;  /* 0x000000c563dc7220 */ /* 0x000fe20000410000 */
[----:B------:R-:W-:Y:S01]  /*1c00*/  FFMA.FTZ R175, R156, R138, R65 ;  /* 0x0000008a9caf7223 */ /* 0x000fe20000010041 */
[----:B------:R-:W-:Y:S01]  /*1c10*/  FADD.FTZ R56, R222, R57 ;  /* 0x00000039de387221 */ /* 0x000fe20000010000 */
[----:B------:R-:W-:Y:S01]  /*1c20*/  FFMA.FTZ R57, R139, R222, R128 ;  /* 0x000000de8b397223 */ /* 0x000fe20000010080 */
[----:B------:R-:W-:Y:S02]  /*1c30*/  FFMA.FTZ R220, R109, R193, R220 ;  /* 0x000000c16ddc7223 */ /* 0x000fe400000100dc */
[----:B------:R-:W-:Y:S01]  /*1c40*/  FADD.FTZ R65, R175, R56 ;  /* 0x00000038af417221 */ /* 0x000fe20000010000 */
[----:B------:R-:W-:Y:S01]  /*1c50*/  FMUL.FTZ R147, R162, R147 ;  /* 0x00000093a2937220 */ /* 0x000fe20000410000 */
[----:B------:R-:W-:Y:S01]  /*1c60*/  FFMA.FTZ R56, R218, R175, R57 ;  /* 0x000000afda387223 */ /* 0x000fe20000010039 */
[----:B------:R-:W-:Y:S01]  /*1c70*/  FMUL.FTZ R59, R96, R191 ;  /* 0x000000bf603b7220 */ /* 0x000fe20000410000 */
[----:B------:R-:W-:-:S02]  /*1c80*/  FADD.FTZ R128, R220, R65 ;  /* 0x00000041dc807221 */ /* 0x000fc40000010000 */
[----:B------:R-:W-:Y:S01]  /*1c90*/  FFMA.FTZ R57, R147, R220, R56 ;  /* 0x000000dc93397223 */ /* 0x000fe20000010038 */
[----:B------:R-:W-:Y:S01]  /*1ca0*/  FFMA.FTZ R238, R106, R187, R59 ;  /* 0x000000bb6aee7223 */ /* 0x000fe2000001003b */
[----:B------:R-:W-:Y:S01]  /*1cb0*/  FADD.FTZ R59, R141, R128 ;  /* 0x000000808d3b7221 */ /* 0x000fe20000010000 */
[----:B------:R-:W-:Y:S01]  /*1cc0*/  SHF.L.U32 R205, R205, 0x10, RZ ;  /* 0x00000010cdcd7819 */ /* 0x000fe200000006ff */
[----:B------:R-:W-:Y:S01]  /*1cd0*/  FMUL.FTZ R243, R142, R186 ;  /* 0x000000ba8ef37220 */ /* 0x000fe20000410000 */
[----:B------:R-:W-:Y:S01]  /*1ce0*/  FMUL.FTZ R213, R162, R213 ;  /* 0x000000d5a2d57220 */ /* 0x000fe20000410000 */
[----:B------:R-:W-:Y:S01]  /*1cf0*/  FFMA.FTZ R56, R224, R141, R57 ;  /* 0x0000008de0387223 */ /* 0x000fe20000010039 */
[----:B------:R-:W-:Y:S01]  /*1d00*/  FADD.FTZ R128, R238, R59 ;  /* 0x0000003bee807221 */ /* 0x000fe20000010000 */
[----:B------:R-:W-:Y:S01]  /*1d10*/  FMUL.FTZ R59, R94, R199 ;  /* 0x000000c75e3b7220 */ /* 0x000fe20000410000 */
[----:B------:R-:W-:Y:S02]  /*1d20*/  IMAD.U32 R201, R201, 0x10000, RZ ;  /* 0x00010000c9c97824 */ /* 0x000fe400078e00ff */
[----:B------:R-:W-:Y:S01]  /*1d30*/  FMUL.FTZ R234, R97, R205 ;  /* 0x000000cd61ea7220 */ /* 0x000fe20000410000 */
[----:B------:R-:W-:-:S02]  /*1d40*/  IMAD.U32 R204, R204, 0x10000, RZ ;  /* 0x00010000cccc7824 */ /* 0x000fc400078e00ff */
[----:B------:R-:W-:Y:S01]  /*1d50*/  FMUL.FTZ R226, R162, R215 ;  /* 0x000000d7a2e27220 */ /* 0x000fe20000410000 */
[----:B------:R-:W-:Y:S01]  /*1d60*/  FFMA.FTZ R243, R154, R178, R243 ;  /* 0x000000b29af37223 */ /* 0x000fe200000100f3 */
[----:B------:R-:W-:Y:S01]  /*1d70*/  FFMA.FTZ R57, R213, R238, R56 ;  /* 0x000000eed5397223 */ /* 0x000fe20000010038 */
[----:B------:R-:W-:Y:S01]  /*1d80*/  FFMA.FTZ R228, R104, R195, R59 ;  /* 0x000000c368e47223 */ /* 0x000fe2000001003b */
[----:B------:R-:W-:Y:S02]  /*1d90*/  IMAD.U32 R200, R200, 0x10000, RZ ;  /* 0x00010000c8c87824 */ /* 0x000fe400078e00ff */
[----:B------:R-:W-:Y:S01]  /*1da0*/  FMUL.FTZ R232, R143, R204 ;  /* 0x000000cc8fe87220 */ /* 0x000fe20000410000 */
[----:B------:R-:W-:Y:S01]  /*1db0*/  FMUL.FTZ R217, R162, R217 ;  /* 0x000000d9a2d97220 */ /* 0x000fe20000410000 */
[----:B------:R-:W-:Y:S01]  /*1dc0*/  FFMA.FTZ R234, R107, R201, R234 ;  /* 0x000000c96bea7223 */ /* 0x000fe200000100ea */
[----:B------:R-:W-:Y:S01]  /*1dd0*/  FADD.FTZ R59, R243, R128 ;  /* 0x00000080f33b7221 */ /* 0x000fe20000010000 */
[----:B------:R-:W-:Y:S01]  /*1de0*/  FFMA.FTZ R56, R226, R243, R57 ;  /* 0x000000f3e2387223 */ /* 0x000fe20000010039 */
[----:B------:R-:W-:-:S02]  /*1df0*/  IMAD.U32 R209, R209, 0x10000, RZ ;  /* 0x00010000d1d17824 */ /* 0x000fc400078e00ff */
[----:B------:R-:W-:Y:S01]  /*1e00*/  FMUL.FTZ R128, R95, R203 ;  /* 0x000000cb5f807220 */ /* 0x000fe20000410000 */
[----:B------:R-:W-:Y:S01]  /*1e10*/  FMUL.FTZ R245, R162, R219 ;  /* 0x000000dba2f57220 */ /* 0x000fe20000410000 */
[----:B------:R-:W-:Y:S01]  /*1e20*/  FFMA.FTZ R232, R155, R200, R232 ;  /* 0x000000c89be87223 */ /* 0x000fe200000100e8 */
[----:B------:R-:W-:Y:S01]  /*1e30*/  FADD.FTZ R59, R234, R59 ;  /* 0x0000003bea3b7221 */ /* 0x000fe20000010000 */
[----:B------:R-:W-:Y:S01]  /*1e40*/  FFMA.FTZ R56, R217, R234, R56 ;  /* 0x000000ead9387223 */ /* 0x000fe20000010038 */
[----:B------:R-:W-:Y:S01]  /*1e50*/  FFMA.FTZ R215, R105, R209, R128 ;  /* 0x000000d169d77223 */ /* 0x000fe20000010080 */
[----:B------:R-:W-:Y:S01]  /*1e60*/  FMUL.FTZ R219, R116, R194 ;  /* 0x000000c274db7220 */ /* 0x000fe20000410000 */
[----:B------:R-:W-:Y:S01]  /*1e70*/  FMUL.FTZ R221, R162, R221 ;  /* 0x000000dda2dd7220 */ /* 0x000fe20000410000 */
[----:B------:R-:W-:Y:S01]  /*1e80*/  FADD.FTZ R59, R232, R59 ;  /* 0x0000003be83b7221 */ /* 0x000fe20000010000 */
[----:B------:R-:W-:Y:S01]  /*1e90*/  FFMA.FTZ R128, R245, R232, R56 ;  /* 0x000000e8f5807223 */ /* 0x000fe20000010038 */
[----:B------:R-:W-:Y:S01]  /*1ea0*/  FFMA.FTZ R219, R152, R190, R219 ;  /* 0x000000be98db7223 */ /* 0x000fe200000100db */
[----:B------:R-:W-:Y:S01]  /*1eb0*/  FMUL.FTZ R240, R162, R223 ;  /* 0x000000dfa2f07220 */ /* 0x000fe20000410000 */
[----:B------:R-:W-:Y:S01]  /*1ec0*/  FADD.FTZ R56, R228, R59 ;  /* 0x0000003be4387221 */ /* 0x000fe20000010000 */
[----:B------:R-:W-:Y:S01]  /*1ed0*/  FFMA.FTZ R57, R221, R228, R128 ;  /* 0x000000e4dd397223 */ /* 0x000fe20000010080 */
[----:B------:R-:W-:-:S02]  /*1ee0*/  IMAD.U32 R208, R208, 0x10000, RZ ;  /* 0x00010000d0d07824 */ /* 0x000fc400078e00ff */
[----:B------:R-:W-:Y:S01]  /*1ef0*/  FMUL.FTZ R242, R117, R198 ;  /* 0x000000c675f27220 */ /* 0x000fe20000410000 */
[----:B------:R-:W-:Y:S01]  /*1f00*/  FMUL.FTZ R225, R162, R225 ;  /* 0x000000e1a2e17220 */ /* 0x000fe20000410000 */
[----:B------:R-:W-:Y:S01]  /*1f10*/  FADD.FTZ R56, R56, R219 ;  /* 0x000000db38387221 */ /* 0x000fe20000010000 */
        /* <DEDUP_REMOVED lines=39> */
.L_x_336:
[----:B------:R-:W-:Y:S05]  /*2190*/  BSYNC.RECONVERGENT B0 ;  /* 0x0000000000007941 */ /* 0x000fea0003800200 */
.L_x_335:
        /* <DEDUP_REMOVED lines=9> */
[----:B------:R-:W2:Y:S01]  /*2230*/  LDC.64 R128, c[0x0][0x380] ;  /* 0x0000e000ff807b82 */ /* 0x000ea20000000a00 */
[----:B------:R-:W-:Y:S01]  /*2240*/  FADD.FTZ R79, R131, R79 ;  /* 0x0000004f834f7221 */ /* 0x000fe20000010000 */
[----:B------:R-:W-:Y:S01]  /*2250*/  FFMA.FTZ R82, R202, R131, R82 ;  /* 0x00000083ca527223 */ /* 0x000fe20000010052 */
[----:B------:R-:W-:Y:S01]  /*2260*/  UISETP.NE.U32.AND UP0, UPT, UR16, URZ, UPT ;  /* 0x000000ff1000728c */ /* 0x000fe2000bf05070 */
[----:B------:R-:W-:Y:S01]  /*2270*/  FADD.FTZ R7, R136, R7 ;  /* 0x0000000788077221 */ /* 0x000fe20000010000 */
[----:B------:R-:W-:Y:S01]  /*2280*/  FFMA.FTZ R23, R218, R136, R23 ;  /* 0x00000088da177223 */ /* 0x000fe20000010017 */
[----:B------:R-:W-:Y:S01]  /*2290*/  FADD.FTZ R83, R230, R83 ;  /* 0x00000053e6537221 */ /* 0x000fe20000010000 */
[----:B------:R-:W-:Y:S01]  /*22a0*/  UISETP.NE.AND.EX UP0, UPT, UR17, URZ, UPT, UP0 ;  /* 0x000000ff1100728c */ /* 0x000fe2000bf05300 */
[----:B------:R-:W-:Y:S01]  /*22b0*/  FFMA.FTZ R115, R130, R230, R115 ;  /* 0x000000e682737223 */ /* 0x000fe20000010073 */
[----:B------:R-:W-:Y:S01]  /*22c0*/  FADD.FTZ R55, R182, R55 ;  /* 0x00000037b6377221 */ /* 0x000fe20000010000 */
[----:B------:R-:W-:Y:S01]  /*22d0*/  FFMA.FTZ R63, R206, R182, R63 ;  /* 0x000000b6ce3f7223 */ /* 0x000fe2000001003f */
[----:B------:R-:W-:Y:S01]  /*22e0*/  FADD.FTZ R84, R177, R84 ;  /* 0x00000054b1547221 */ /* 0x000fe20000010000 */
        /* <DEDUP_REMOVED lines=12> */
[----:B--2---:R-:W-:Y:S01]  /*23b0*/  IMAD.IADD R114, R114, 0x1, R128 ;  /* 0x0000000172727824 */ /* 0x004fe200078e0280 */
[----:B------:R-:W-:Y:S01]  /*23c0*/  @!UP1 UIADD3 UR7, UPT, UPT, UR4, 0x2810, URZ ;  /* 0x0000281004079890 */ /* 0x000fe2000fffe0ff */
[----:B------:R-:W-:Y:S01]  /*23d0*/  FFMA.FTZ R62, R135, R185, R62 ;  /* 0x000000b9873e7223 */ /* 0x000fe2000001003e */
[----:B------:R-:W-:Y:S01]  /*23e0*/  FADD.FTZ R51, R184, R51 ;  /* 0x00000033b8337221 */ /* 0x000fe20000010000 */
[----:B------:R-:W-:Y:S01]  /*23f0*/  FFMA.FTZ R52, R239, R184, R52 ;  /* 0x000000b8ef347223 */ /* 0x000fe20000010034 */
[----:B------:R-:W-:Y:S01]  /*2400*/  FADD.FTZ R80, R183, R80 ;  /* 0x00000050b7507221 */ /* 0x000fe20000010000 */
[----:B0-----:R-:W0:Y:S01]  /*2410*/  LDS.128 R56, [UR5] ;  /* 0x00000005ff387984 */ /* 0x001e220008000c00 */
[----:B------:R-:W-:Y:S01]  /*2420*/  FFMA.FTZ R76, R211, R183, R76 ;  /* 0x000000b7d34c7223 */ /* 0x000fe2000001004c */
[----:B------:R-:W-:Y:S01]  /*2430*/  FADD.FTZ R81, R146, R81 ;  /* 0x0000005192517221 */ /* 0x000fe20000010000 */
[----:B------:R-:W-:Y:S01]  /*2440*/  FFMA.FTZ R77, R210, R146, R77 ;  /* 0x00000092d24d7223 */ /* 0x000fe2000001004d */
[----:B------:R-:W1:Y:S01]  /*2450*/  LDS.128 R64, [UR7] ;  /* 0x00000007ff407984 */ /* 0x000e620008000c00 */
        /* <DEDUP_REMOVED lines=53> */
[----:B------:R-:W-:Y:S01]  /*27b0*/  FADD.FTZ R25, R208, R25 ;  /* 0x00000019d0197221 */ /* 0x000fe20000010000 */
[----:B------:R-:W-:Y:S01]  /*27c0*/  FFMA.FTZ R37, R242, R208, R37 ;  /* 0x000000d0f2257223 */ /* 0x000fe20000010025 */
[----:B------:R-:W-:Y:S01]  /*27d0*/  FADD.FTZ R16, R203, R16 ;  /* 0x00000010cb107221 */ /* 0x000fe20000010000 */
[----:B------:R-:W-:Y:S01]  /*27e0*/  FFMA.FTZ R4, R225, R203, R4 ;  /* 0x000000cbe1047223 */ /* 0x000fe20000010004 */
[----:B------:R-:W-:Y:S01]  /*27f0*/  ISETP.GE.AND P2, PT, R114, R129, PT ;  /* 0x000000817200720c */ /* 0x000fe20003f46270 */
[----:B------:R-:W-:Y:S01]  /*2800*/  FADD.FTZ R17, R198, R17 ;  /* 0x00000011c6117221 */ /* 0x000fe20000010000 */
[----:B------:R-:W-:Y:S01]  /*2810*/  FFMA.FTZ R5, R242, R198, R5 ;  /* 0x000000c6f2057223 */ /* 0x000fe20000010005 */
[----:B------:R-:W-:Y:S01]  /*2820*/  FMUL.FTZ R136, R56, UR18 ;  /* 0x0000001238887c20 */ /* 0x000fe20008410000 */
[----:B------:R-:W-:Y:S01]  /*2830*/  FSEL R131, R66, RZ, !P3 ;  /* 0x000000ff42837208 */ /* 0x000fe20005800000 */
[----:B------:R-:W-:Y:S08]  /*2840*/  BRA.U UP0, `(.L_x_337) ;  /* 0x0000000900807547 */ /* 0x000ff0000b800000 */
        /* <DEDUP_REMOVED lines=19> */
[----:B------:R-:W-:Y:S01]  /*2980*/  FMUL.FTZ R241, R162, R241 ;  /* 0x000000f1a2f17220 */ /* 0x000fe20000410000 */
[----:B------:R-:W-:Y:S01]  /*2990*/  FMUL.FTZ R229, R229, UR6 ;  /* 0x00000006e5e57c20 */ /* 0x000fe20008410000 */
[----:B------:R-:W-:Y:S01]  /*29a0*/  FMUL.FTZ R233, R233, UR6 ;  /* 0x00000006e9e97c20 */ /* 0x000fe20008410000 */
[----:B------:R-:W-:Y:S01]  /*29b0*/  FMUL.FTZ R207, R207, UR6 ;  /* 0x00000006cfcf7c20 */ /* 0x000fe20008410000 */
[----:B------:R-:W-:Y:S01]  /*29c0*/  FMUL.FTZ R241, R241, UR6 ;  /* 0x00000006f1f17c20 */ /* 0x000fe20008410000 */
[----:B-----5:R-:W-:-:S02]  /*29d0*/  LOP3.LUT P3, RZ, R140, 0xff, RZ, 0xc0, !PT ;  /* 0x000000ff8cff7812 */ /* 0x020fc4000786c0ff */
[C---:B------:R-:W-:Y:S02]  /*29e0*/  LOP3.LUT P4, RZ, R140.reuse, 0xff00, RZ, 0xc0, !PT ;  /* 0x0000ff008cff7812 */ /* 0x040fe4000788c0ff */
[C---:B------:R-:W-:Y:S02]  /*29f0*/  LOP3.LUT P5, RZ, R140.reuse, 0xff0000, RZ, 0xc0, !PT ;  /* 0x00ff00008cff7812 */ /* 0x040fe400078ac0ff */
[----:B------:R-:W-:Y:S02]  /*2a00*/  ISETP.GE.U32.AND P6, PT, R140, 0x1000000, PT ;  /* 0x010000008c00780c */ /* 0x000fe40003fc6070 */
[----:B------:R-:W-:Y:S02]  /*2a10*/  FSEL R229, R229, RZ, P3 ;  /* 0x000000ffe5e57208 */ /* 0x000fe40001800000 */
[----:B------:R-:W-:Y:S02]  /*2a20*/  FSEL R56, R233, RZ, P4 ;  /* 0x000000ffe9387208 */ /* 0x000fe40002000000 */
[----:B------:R-:W-:-:S02]  /*2a30*/  FSEL R207, R207, RZ, P5 ;  /* 0x000000ffcfcf7208 */ /* 0x000fc40002800000 */
[----:B------:R-:W-:Y:S02]  /*2a40*/  FSEL R58, R241, RZ, P6 ;  /* 0x000000fff13a7208 */ /* 0x000fe40003000000 */
[----:B------:R-:W-:Y:S02]  /*2a50*/  F2FP.BF16.F32.PACK_AB R56, R56, R229 ;  /* 0x000000e53838723e */ /* 0x000fe400000010ff */
[----:B------:R-:W-:Y:S02]  /*2a60*/  F2FP.BF16.F32.PACK_AB R207, R58, R207 ;  /* 0x000000cf3acf723e */ /* 0x000fe400000010ff */
[C---:B------:R-:W-:Y:S02]  /*2a70*/  PRMT R58, R56.reuse, 0x7632, R58 ;  /* 0x00007632383a7816 */ /* 0x040fe4000000003a */
[----:B------:R-:W-:Y:S02]  /*2a80*/  PRMT R67, R56, 0x7610, R67 ;  /* 0x0000761038437816 */ /* 0x000fe40000000043 */
[----:B------:R-:W-:-:S02]  /*2a90*/  PRMT R65, R207, 0x7632, R65 ;  /* 0x00007632cf417816 */ /* 0x000fc40000000041 */
[----:B------:R-:W-:Y:S01]  /*2aa0*/  PRMT R64, R207, 0x7610, R64 ;  /* 0x00007610cf407816 */ /* 0x000fe20000000040 */
[----:B------:R-:W-:Y:S06]  /*2ab0*/  BRA `(.L_x_340) ;  /* 0x0000001400487947 */ /* 0x000fec0003800000 */
.L_x_339:
        /* <DEDUP_REMOVED lines=9> */
[----:B------:R-:W-:Y:S01]  /*2b50*/  FMUL.FTZ R229, R162, R229 ;  /* 0x000000e5a2e57220 */ /* 0x000fe20000410000 */
[----:B-----5:R-:W-:Y:S01]  /*2b60*/  LOP3.LUT P4, RZ, R140, 0xff00, RZ, 0xc0, !PT ;  /* 0x0000ff008cff7812 */ /* 0x020fe2000788c0ff */
[----:B------:R-:W-:Y:S01]  /*2b70*/  FMUL.FTZ R207, R162, R207 ;  /* 0x000000cfa2cf7220 */ /* 0x000fe20000410000 */
[----:B------:R-:W-:Y:S01]  /*2b80*/  FMUL.FTZ R57, R233, UR6 ;  /* 0x00000006e9397c20 */ /* 0x000fe20008410000 */
[----:B------:R-:W-:Y:S01]  /*2b90*/  FMUL.FTZ R56, R229, UR6 ;  /* 0x00000006e5387c20 */ /* 0x000fe20008410000 */
[----:B------:R-:W-:Y:S01]  /*2ba0*/  LOP3.LUT P3, RZ, R140, 0xff, RZ, 0xc0, !PT ;  /* 0x000000ff8cff7812 */ /* 0x000fe2000786c0ff */
[----:B------:R-:W-:Y:S01]  /*2bb0*/  FMUL.FTZ R241, R162, R241 ;  /* 0x000000f1a2f17220 */ /* 0x000fe20000410000 */
[----:B------:R-:W-:Y:S01]  /*2bc0*/  FMUL.FTZ R59, R207, UR6 ;  /* 0x00000006cf3b7c20 */ /* 0x000fe20008410000 */
[----:B------:R-:W-:-:S02]  /*2bd0*/  FSEL R58, R57, RZ, P4 ;  /* 0x000000ff393a7208 */ /* 0x000fc40002000000 */
[----:B------:R-:W-:Y:S01]  /*2be0*/  FSEL R56, R56, RZ, P3 ;  /* 0x000000ff38387208 */ /* 0x000fe20001800000 */
[----:B------:R-:W-:Y:S01]  /*2bf0*/  FMUL.FTZ R57, R241, UR6 ;  /* 0x00000006f1397c20 */ /* 0x000fe20008410000 */
[C---:B------:R-:W-:Y:S02]  /*2c00*/  LOP3.LUT P5, RZ, R140.reuse, 0xff0000, RZ, 0xc0, !PT ;  /* 0x00ff00008cff7812 */ /* 0x040fe400078ac0ff */
[----:B------:R-:W-:Y:S02]  /*2c10*/  ISETP.GE.U32.AND P3, PT, R140, 0x1000000, PT ;  /* 0x010000008c00780c */ /* 0x000fe40003f66070 */
[----:B------:R-:W-:Y:S02]  /*2c20*/  F2FP.BF16.F32.PACK_AB R164, R56, R229 ;  /* 0x000000e538a4723e */ /* 0x000fe400000010ff */
[----:B------:R-:W-:Y:S02]  /*2c30*/  F2FP.BF16.F32.PACK_AB R170, R58, R233 ;  /* 0x000000e93aaa723e */ /* 0x000fe400000010ff */
[----:B------:R-:W-:-:S02]  /*2c40*/  FSEL R56, R59, RZ, P5 ;  /* 0x000000ff3b387208 */ /* 0x000fc40002800000 */
[----:B------:R-:W-:Y:S02]  /*2c50*/  FSEL R58, R57, RZ, P3 ;  /* 0x000000ff393a7208 */ /* 0x000fe40001800000 */
[----:B------:R-:W-:Y:S02]  /*2c60*/  F2FP.BF16.F32.PACK_AB R56, R56, R207 ;  /* 0x000000cf3838723e */ /* 0x000fe400000010ff */
[----:B------:R-:W-:Y:S02]  /*2c70*/  F2FP.BF16.F32.PACK_AB R173, R58, R241 ;  /* 0x000000f13aad723e */ /* 0x000fe400000010ff */
[----:B------:R-:W-:Y:S02]  /*2c80*/  PRMT R67, R164, 0x7632, R67 ;  /* 0x00007632a4437816 */ /* 0x000fe40000000043 */
[----:B------:R-:W-:Y:S02]  /*2c90*/  PRMT R58, R170, 0x7632, R58 ;  /* 0x00007632aa3a7816 */ /* 0x000fe4000000003a */
[----:B------:R-:W-:-:S02]  /*2ca0*/  PRMT R64, R56, 0x7632, R64 ;  /* 0x0000763238407816 */ /* 0x000fc40000000040 */
[----:B------:R-:W-:Y:S02]  /*2cb0*/  PRMT R168, R56, 0x7610, R168 ;  /* 0x0000761038a87816 */ /* 0x000fe400000000a8 */
[----:B------:R-:W-:Y:S01]  /*2cc0*/  PRMT R65, R173, 0x7632, R65 ;  /* 0x00007632ad417816 */ /* 0x000fe20000000041 */
[----:B------:R-:W-:Y:S06]  /*2cd0*/  BRA `(.L_x_340) ;  /* 0x0000001000c07947 */ /* 0x000fec0003800000 */
.L_x_338:
[----:B------:R-:W-:Y:S01]  /*2ce0*/  UMOV UR4, UR8 ;  /* 0x0000000800047c82 */ /* 0x000fe20008000000 */
[----:B------:R-:W-:Y:S01]  /*2cf0*/  UMOV UR5, UR9 ;  /* 0x0000000900057c82 */ /* 0x000fe20008000000 */
[----:B------:R-:W-:-:S04]  /*2d00*/  UISETP.NE.U32.AND UP0, UPT, UR4, URZ, UPT ;  /* 0x000000ff0400728c */ /* 0x000fc8000bf05070 */
[----:B------:R-:W-:-:S09]  /*2d10*/  UISETP.NE.AND.EX UP0, UPT, UR5, URZ, UPT, UP0 ;  /* 0x000000ff0500728c */ /* 0x000fd2000bf05300 */
[----:B------:R-:W-:Y:S05]  /*2d20*/  BRA.U UP0, `(.L_x_341) ;  /* 0x0000000100987547 */ /* 0x000fea000b800000 */
[----:B-----5:R-:W-:Y:S01]  /*2d30*/  SHF.R.U64 R59, R124, 0x10, R125 ;  /* 0x000000107c3b7819 */ /* 0x020fe2000000127d */
[-C--:B------:R-:W-:Y:S01]  /*2d40*/  FFMA.FTZ R130, R130, R136.reuse, R131 ;  /* 0x0000008882827223 */ /* 0x080fe20000010083 */
[----:B------:R-:W-:Y:S01]  /*2d50*/  SHF.R.U32.HI R67, RZ, 0x10, R125 ;  /* 0x00000010ff437819 */ /* 0x000fe2000001167d */
[-CC-:B------:R-:W-:Y:S01]  /*2d60*/  FFMA.FTZ R202, R202, R136.reuse, R131.reuse ;  /* 0x00000088caca7223 */ /* 0x180fe20000010083 */
[-CC-:B------:R-:W-:Y:S01]  /*2d70*/  FFMA.FTZ R207, R207, R136.reuse, R131.reuse ;  /* 0x00000088cfcf7223 */ /* 0x180fe20000010083 */
[----:B------:R-:W-:Y:S01]  /*2d80*/  FFMA.FTZ R206, R206, R136, R131 ;  /* 0x00000088cece7223 */ /* 0x000fe20000010083 */
[----:B------:R-:W-:Y:S01]  /*2d90*/  IMAD.MOV.U32 R56, RZ, RZ, R124 ;  /* 0x000000ffff387224 */ /* 0x000fe200078e007c */
[----:B------:R-:W-:Y:S01]  /*2da0*/  SHF.L.U32 R67, R67, 0x10, RZ ;  /* 0x0000001043437819 */ /* 0x000fe200000006ff */
[----:B------:R-:W-:Y:S02]  /*2db0*/  IMAD.MOV.U32 R58, RZ, RZ, R125 ;  /* 0x000000ffff3a7224 */ /* 0x000fe400078e007d */
[----:B------:R-:W-:Y:S01]  /*2dc0*/  FADD.FTZ R130, R229, -R130 ;  /* 0x80000082e5827221 */ /* 0x000fe20000010000 */
[----:B------:R-:W-:Y:S01]  /*2dd0*/  FADD.FTZ R202, R233, -R202 ;  /* 0x800000cae9ca7221 */ /* 0x000fe20000010000 */
[----:B------:R-:W-:Y:S01]  /*2de0*/  FADD.FTZ R212, R212, -R207 ;  /* 0x800000cfd4d47221 */ /* 0x000fe20000010000 */
[----:B------:R-:W-:-:S02]  /*2df0*/  IMAD.U32 R57, R56, 0x10000, RZ ;  /* 0x0001000038397824 */ /* 0x000fc400078e00ff */
[----:B------:R-:W-:Y:S01]  /*2e00*/  FADD.FTZ R206, R241, -R206 ;  /* 0x800000cef1ce7221 */ /* 0x000fe20000010000 */
[----:B------:R-:W-:Y:S01]  /*2e10*/  IMAD.U32 R59, R59, 0x10000, RZ ;  /* 0x000100003b3b7824 */ /* 0x000fe200078e00ff */
[----:B------:R-:W-:Y:S01]  /*2e20*/  LOP3.LUT P3, RZ, R140, 0xff, RZ, 0xc0, !PT ;  /* 0x000000ff8cff7812 */ /* 0x000fe2000786c0ff */
[----:B------:R-:W-:Y:S02]  /*2e30*/  IMAD.U32 R65, R58, 0x10000, RZ ;  /* 0x000100003a417824 */ /* 0x000fe400078e00ff */
[C---:B------:R-:W-:Y:S01]  /*2e40*/  FFMA.FTZ R57, R162.reuse, R130, R57 ;  /* 0x00000082a2397223 */ /* 0x040fe20000010039 */
[C---:B------:R-:W-:Y:S01]  /*2e50*/  FFMA.FTZ R59, R162.reuse, R202, R59 ;  /* 0x000000caa23b7223 */ /* 0x040fe2000001003b */
[C---:B------:R-:W-:Y:S01]  /*2e60*/  FFMA.FTZ R67, R162.reuse, R206, R67 ;  /* 0x000000cea2437223 */ /* 0x040fe20000010043 */
[----:B------:R-:W-:Y:S01]  /*2e70*/  FFMA.FTZ R65, R162, R212, R65 ;  /* 0x000000d4a2417223 */ /* 0x000fe20000010041 */
[----:B------:R-:W-:Y:S01]  /*2e80*/  FMUL.FTZ R57, R57, UR6 ;  /* 0x0000000639397c20 */ /* 0x000fe20008410000 */
[----:B------:R-:W-:Y:S01]  /*2e90*/  FMUL.FTZ R59, R59, UR6 ;  /* 0x000000063b3b7c20 */ /* 0x000fe20008410000 */
[----:B------:R-:W-:Y:S01]  /*2ea0*/  FMUL.FTZ R67, R67, UR6 ;  /* 0x0000000643437c20 */ /* 0x000fe20008410000 */
[----:B------:R-:W-:Y:S01]  /*2eb0*/  FMUL.FTZ R65, R65, UR6 ;  /* 0x0000000641417c20 */ /* 0x000fe20008410000 */
[----:B------:R-:W-:-:S02]  /*2ec0*/  LOP3.LUT P4, RZ, R140, 0xff00, RZ, 0xc0, !PT ;  /* 0x0000ff008cff7812 */ /* 0x000fc4000788c0ff */
[C---:B------:R-:W-:Y:S02]  /*2ed0*/  LOP3.LUT P5, RZ, R140.reuse, 0xff0000, RZ, 0xc0, !PT ;  /* 0x00ff00008cff7812 */ /* 0x040fe400078ac0ff */
[----:B------:R-:W-:Y:S02]  /*2ee0*/  ISETP.GE.U32.AND P6, PT, R140, 0x1000000, PT ;  /* 0x010000008c00780c */ /* 0x000fe40003fc6070 */
[----:B------:R-:W-:Y:S02]  /*2ef0*/  FSEL R57, R57, RZ, P3 ;  /* 0x000000ff39397208 */ /* 0x000fe40001800000 */
[----:B------:R-:W-:Y:S02]  /*2f00*/  FSEL R56, R59, RZ, P4 ;  /* 0x000000ff3b387208 */ /* 0x000fe40002000000 */
[----:B------:R-:W-:Y:S02]  /*2f10*/  FSEL R65, R65, RZ, P5 ;  /* 0x000000ff41417208 */ /* 0x000fe40002800000 */
[----:B------:R-:W-:-:S02]  /*2f20*/  FSEL R58, R67, RZ, P6 ;  /* 0x000000ff433a7208 */ /* 0x000fc40003000000 */
[----:B------:R-:W-:Y:S02]  /*2f30*/  F2FP.BF16.F32.PACK_AB R56, R56, R57 ;  /* 0x000000393838723e */ /* 0x000fe400000010ff */
[----:B------:R-:W-:Y:S02]  /*2f40*/  F2FP.BF16.F32.PACK_AB R64, R58, R65 ;  /* 0x000000413a40723e */ /* 0x000fe400000010ff */
[C---:B------:R-:W-:Y:S02]  /*2f50*/  PRMT R58, R56.reuse, 0x7632, R58 ;  /* 0x00007632383a7816 */ /* 0x040fe4000000003a */
[----:B------:R-:W-:Y:S02]  /*2f60*/  PRMT R67, R56, 0x7610, R67 ;  /* 0x0000761038437816 */ /* 0x000fe40000000043 */
[----:B------:R-:W-:Y:S01]  /*2f70*/  PRMT R65, R64, 0x7632, R65 ;  /* 0x0000763240417816 */ /* 0x000fe20000000041 */
[----:B------:R-:W-:Y:S06]  /*2f80*/  BRA `(.L_x_340) ;  /* 0x0000001000147947 */ /* 0x000fec0003800000 */
.L_x_341:
[-CC-:B------:R-:W-:Y:S01]  /*2f90*/  FFMA.FTZ R130, R130, R136.reuse, R131.reuse ;  /* 0x0000008882827223 */ /* 0x180fe20000010083 */
[----:B-----5:R-:W-:Y:S02]  /*2fa0*/  IMAD.MOV.U32 R56, RZ, RZ, R124 ;  /* 0x000000ffff387224 */ /* 0x020fe400078e007c */
[-C--:B------:R-:W-:Y:S01]  /*2fb0*/  FFMA.FTZ R207, R207, R136.reuse, R131 ;  /* 0x00000088cfcf7223 */ /* 0x080fe20000010083 */
[--C-:B------:R-:W-:Y:S02]  /*2fc0*/  IMAD.MOV.U32 R59, RZ, RZ, R125.reuse ;  /* 0x000000ffff3b7224 */ /* 0x100fe400078e007d */
[----:B------:R-:W-:Y:S01]  /*2fd0*/  FADD.FTZ R229, R229, -R130 ;  /* 0x80000082e5e57221 */ /* 0x000fe20000010000 */
[--C-:B------:R-:W-:Y:S01]  /*2fe0*/  SHF.R.U64 R58, R124, 0x10, R125.reuse ;  /* 0x000000107c3a7819 */ /* 0x100fe2000000127d */
[----:B------:R-:W-:Y:S01]  /*2ff0*/  IMAD.U32 R57, R56, 0x10000, RZ ;  /* 0x0001000038397824 */ /* 0x000fe200078e00ff */
[----:B------:R-:W-:Y:S01]  /*3000*/  SHF.R.U32.HI R64, RZ, 0x10, R125 ;  /* 0x00000010ff407819 */ /* 0x000fe2000001167d */
[-CC-:B------:R-:W-:Y:S01]  /*3010*/  FFMA.FTZ R202, R202, R136.reuse, R131.reuse ;  /* 0x00000088caca7223 */ /* 0x180fe20000010083 */
[----:B------:R-:W-:Y:S01]  /*3020*/  FFMA.FTZ R206, R206, R136, R131 ;  /* 0x00000088cece7223 */ /* 0x000fe20000010083 */
[----:B------:R-:W-:Y:S01]  /*3030*/  FADD.FTZ R207, R212, -R207 ;  /* 0x800000cfd4cf7221 */ /* 0x000fe20000010000 */
[----:B------:R-:W-:-:S02]  /*3040*/  IMAD.U32 R56, R59, 0x10000, RZ ;  /* 0x000100003b387824 */ /* 0x000fc400078e00ff */
[----:B------:R-:W-:Y:S01]  /*3050*/  FFMA.FTZ R57, R162, R229, R57 ;  /* 0x000000e5a2397223 */ /* 0x000fe20000010039 */
[----:B------:R-:W-:Y:S01]  /*3060*/  FADD.FTZ R233, R233, -R202 ;  /* 0x800000cae9e97221 */ /* 0x000fe20000010000 */
[----:B------:R-:W-:Y:S02]  /*3070*/  IMAD.U32 R58, R58, 0x10000, RZ ;  /* 0x000100003a3a7824 */ /* 0x000fe400078e00ff */
[----:B------:R-:W-:Y:S01]  /*3080*/  FADD.FTZ R241, R241, -R206 ;  /* 0x800000cef1f17221 */ /* 0x000fe20000010000 */
[----:B------:R-:W-:Y:S02]  /*3090*/  IMAD.U32 R64, R64, 0x10000, RZ ;  /* 0x0001000040407824 */ /* 0x000fe400078e00ff */
[C---:B------:R-:W-:Y:S01]  /*30a0*/  FFMA.FTZ R207, R162.reuse, R207, R56 ;  /* 0x000000cfa2cf7223 */ /* 0x040fe20000010038 */
[----:B------:R-:W-:Y:S01]  /*30b0*/  FMUL.FTZ R56, R57, UR6 ;  /* 0x0000000639387c20 */ /* 0x000fe20008410000 */
[C---:B------:R-:W-:Y:S01]  /*30c0*/  FFMA.FTZ R58, R162.reuse, R233, R58 ;  /* 0x000000e9a23a7223 */ /* 0x040fe2000001003a */
[----:B------:R-:W-:Y:S01]  /*30d0*/  FFMA.FTZ R241, R162, R241, R64 ;  /* 0x000000f1a2f17223 */ /* 0x000fe20000010040 */
[----:B------:R-:W-:Y:S01]  /*30e0*/  LOP3.LUT P3, RZ, R140, 0xff, RZ, 0xc0, !PT ;  /* 0x000000ff8cff7812 */ /* 0x000fe2000786c0ff */
[----:B------:R-:W-:Y:S01]  /*30f0*/  FMUL.FTZ R64, R207, UR6 ;  /* 0x00000006cf407c20 */ /* 0x000fe20008410000 */
[----:B------:R-:W-:Y:S01]  /*3100*/  FMUL.FTZ R59, R58, UR6 ;  /* 0x000000063a3b7c20 */ /* 0x000fe20008410000 */
[----:B------:R-:W-:Y:S01]  /*3110*/  FMUL.FTZ R65, R241, UR6 ;  /* 0x00000006f1417c20 */ /* 0x000fe20008410000 */
[----:B------:R-:W-:-:S02]  /*3120*/  FSEL R56, R56, RZ, P3 ;  /* 0x000000ff38387208 */ /* 0x000fc40001800000 */
[C---:B------:R-:W-:Y:S02]  /*3130*/  LOP3.LUT P4, RZ, R140.reuse, 0xff00, RZ, 0xc0, !PT ;  /* 0x0000ff008cff7812 */ /* 0x040fe4000788c0ff */
[C---:B------:R-:W-:Y:S02]  /*3140*/  LOP3.LUT P5, RZ, R140.reuse, 0xff0000, RZ, 0xc0, !PT ;  /* 0x00ff00008cff7812 */ /* 0x040fe400078ac0ff */
[----:B------:R-:W-:Y:S02]  /*3150*/  ISETP.GE.U32.AND P3, PT, R140, 0x1000000, PT ;  /* 0x010000008c00780c */ /* 0x000fe40003f66070 */
[----:B------:R-:W-:Y:S02]  /*3160*/  F2FP.BF16.F32.PACK_AB R57, R56, R57 ;  /* 0x000000393839723e */ /* 0x000fe400000010ff */
[----:B------:R-:W-:Y:S02]  /*3170*/  FSEL R59, R59, RZ, P4 ;  /* 0x000000ff3b3b7208 */ /* 0x000fe40002000000 */
[----:B------:R-:W-:-:S02]  /*3180*/  FSEL R64, R64, RZ, P5 ;  /* 0x000000ff40407208 */ /* 0x000fc40002800000 */
[----:B------:R-:W-:Y:S02]  /*3190*/  FSEL R56, R65, RZ, P3 ;  /* 0x000000ff41387208 */ /* 0x000fe40001800000 */
[----:B------:R-:W-:Y:S02]  /*31a0*/  F2FP.BF16.F32.PACK_AB R59, R59, R58 ;  /* 0x0000003a3b3b723e */ /* 0x000fe400000010ff */
[----:B------:R-:W-:Y:S02]  /*31b0*/  F2FP.BF16.F32.PACK_AB R168, R64, R207 ;  /* 0x000000cf40a8723e */ /* 0x000fe400000010ff */
[----:B------:R-:W-:Y:S02]  /*31c0*/  F2FP.BF16.F32.PACK_AB R56, R56, R241 ;  /* 0x000000f13838723e */ /* 0x000fe400000010ff */
[C---:B------:R-:W-:Y:S02]  /*31d0*/  PRMT R67, R57.reuse, 0x7632, R67 ;  /* 0x0000763239437816 */ /* 0x040fe40000000043 */
[----:B------:R-:W-:-:S02]  /*31e0*/  PRMT R164, R57, 0x7610, R164 ;  /* 0x0000761039a47816 */ /* 0x000fc400000000a4 */
[C---:B------:R-:W-:Y:S02]  /*31f0*/  PRMT R58, R59.reuse, 0x7632, R58 ;  /* 0x000076323b3a7816 */ /* 0x040fe4000000003a */
[----:B------:R-:W-:Y:S02]  /*3200*/  PRMT R170, R59, 0x7610, R170 ;  /* 0x000076103baa7816 */ /* 0x000fe400000000aa */
[----:B------:R-:W-:Y:S02]  /*3210*/  PRMT R64, R168, 0x7632, R64 ;  /* 0x00007632a8407816 */ /* 0x000fe40000000040 */
[C---:B------:R-:W-:Y:S02]  /*3220*/  PRMT R65, R56.reuse, 0x7632, R65 ;  /* 0x0000763238417816 */ /* 0x040fe40000000041 */
[----:B------:R-:W-:Y:S01]  /*3230*/  PRMT R173, R56, 0x7610, R173 ;  /* 0x0000761038ad7816 */ /* 0x000fe200000000ad */
[----:B------:R-:W-:Y:S06]  /*3240*/  BRA `(.L_x_340) ;  /* 0x0000000c00647947 */ /* 0x000fec0003800000 */
.L_x_337:
        /* <DEDUP_REMOVED lines=10> */
[----:B-----5:R-:W-:Y:S01]  /*32f0*/  LOP3.LUT P6, RZ, R140, 0xff00, RZ, 0xc0, !PT ;  /* 0x0000ff008cff7812 */ /* 0x020fe200078cc0ff */
[-CC-:B------:R-:W-:Y:S01]  /*3300*/  FFMA.FTZ R207, R207, R136.reuse, R131.reuse ;  /* 0x00000088cfcf7223 */ /* 0x180fe20000010083 */
[----:B------:R-:W-:Y:S01]  /*3310*/  FADD.FTZ R233, R233, -R202 ;  /* 0x800000cae9e97221 */ /* 0x000fe20000010000 */
[----:B------:R-:W-:Y:S01]  /*3320*/  FADD.FTZ R229, R229, -R130 ;  /* 0x80000082e5e57221 */ /* 0x000fe20000010000 */
[----:B------:R-:W-:Y:S01]  /*3330*/  FFMA.FTZ R206, R206, R136, R131 ;  /* 0x00000088cece7223 */ /* 0x000fe20000010083 */
[----:B------:R-:W-:Y:S01]  /*3340*/  FADD.FTZ R207, R212, -R207 ;  /* 0x800000cfd4cf7221 */ /* 0x000fe20000010000 */
[C---:B------:R-:W-:Y:S01]  /*3350*/  FMUL.FTZ R233, R162.reuse, R233 ;  /* 0x000000e9a2e97220 */ /* 0x040fe20000410000 */
[----:B------:R-:W-:Y:S01]  /*3360*/  FMUL.FTZ R229, R162, R229 ;  /* 0x000000e5a2e57220 */ /* 0x000fe20000410000 */
[----:B------:R-:W-:Y:S01]  /*3370*/  FADD.FTZ R241, R241, -R206 ;  /* 0x800000cef1f17221 */ /* 0x000fe20000010000 */
[----:B------:R-:W-:Y:S01]  /*3380*/  LOP3.LUT P5, RZ, R140, 0xff, RZ, 0xc0, !PT ;  /* 0x000000ff8cff7812 */ /* 0x000fe200078ac0ff */
[----:B------:R-:W-:Y:S01]  /*3390*/  FMUL.FTZ R233, R233, UR6 ;  /* 0x00000006e9e97c20 */ /* 0x000fe20008410000 */
[----:B------:R-:W-:Y:S01]  /*33a0*/  FMUL.FTZ R229, R229, UR6 ;  /* 0x00000006e5e57c20 */ /* 0x000fe20008410000 */
[C---:B------:R-:W-:Y:S01]  /*33b0*/  FMUL.FTZ R207, R162.reuse, R207 ;  /* 0x000000cfa2cf7220 */ /* 0x040fe20000410000 */
[----:B------:R-:W-:Y:S01]  /*33c0*/  FMUL.FTZ R241, R162, R241 ;  /* 0x000000f1a2f17220 */ /* 0x000fe20000410000 */
[----:B------:R-:W-:-:S02]  /*33d0*/  LOP3.LUT P3, RZ, R140, 0xff0000, RZ, 0xc0, !PT ;  /* 0x00ff00008cff7812 */ /* 0x000fc4000786c0ff */
[----:B------:R-:W-:Y:S01]  /*33e0*/  FSEL R57, R233, RZ, P6 ;  /* 0x000000ffe9397208 */ /* 0x000fe20003000000 */
[----:B------:R-:W-:Y:S01]  /*33f0*/  FMUL.FTZ R207, R207, UR6 ;  /* 0x00000006cfcf7c20 */ /* 0x000fe20008410000 */
[----:B------:R-:W-:Y:S01]  /*3400*/  LOP3.LUT P6, RZ, R92, 0xff00, RZ, 0xc0, !PT ;  /* 0x0000ff005cff7812 */ /* 0x000fe200078cc0ff */
[----:B------:R-:W-:Y:S01]  /*3410*/  FMUL.FTZ R241, R241, UR6 ;  /* 0x00000006f1f17c20 */ /* 0x000fe20008410000 */
[----:B------:R-:W-:Y:S02]  /*3420*/  ISETP.GE.U32.AND P4, PT, R140, 0x1000000, PT ;  /* 0x010000008c00780c */ /* 0x000fe40003f86070 */
[----:B------:R-:W-:Y:S02]  /*3430*/  FSEL R56, R233, RZ, P6 ;  /* 0x000000ffe9387208 */ /* 0x000fe40003000000 */
[----:B------:R-:W-:Y:S02]  /*3440*/  LOP3.LUT P6, RZ, R92, 0xff, RZ, 0xc0, !PT ;  /* 0x000000ff5cff7812 */ /* 0x000fe400078cc0ff */
[----:B------:R-:W-:-:S02]  /*3450*/  F2FP.BF16.F32.PACK_AB R64, R56, R57 ;  /* 0x000000393840723e */ /* 0x000fc400000010ff */
[C---:B------:R-:W-:Y:S02]  /*3460*/  FSEL R57, R229.reuse, RZ, P5 ;  /* 0x000000ffe5397208 */ /* 0x040fe40002800000 */
[----:B------:R-:W-:Y:S02]  /*3470*/  FSEL R56, R229, RZ, P6 ;  /* 0x000000ffe5387208 */ /* 0x000fe40003000000 */
[C---:B------:R-:W-:Y:S02]  /*3480*/  LOP3.LUT P5, RZ, R92.reuse, 0xff0000, RZ, 0xc0, !PT ;  /* 0x00ff00005cff7812 */ /* 0x040fe400078ac0ff */
[----:B------:R-:W-:Y:S02]  /*3490*/  ISETP.GE.U32.AND P6, PT, R92, 0x1000000, PT ;  /* 0x010000005c00780c */ /* 0x000fe40003fc6070 */
[----:B------:R-:W-:Y:S02]  /*34a0*/  F2FP.BF16.F32.PACK_AB R67, R56, R57 ;  /* 0x000000393843723e */ /* 0x000fe400000010ff */
[----:B------:R-:W-:-:S02]  /*34b0*/  FSEL R59, R207, RZ, P3 ;  /* 0x000000ffcf3b7208 */ /* 0x000fc40001800000 */
[----:B------:R-:W-:Y:S02]  /*34c0*/  FSEL R56, R207, RZ, P5 ;  /* 0x000000ffcf387208 */ /* 0x000fe40002800000 */
[C---:B------:R-:W-:Y:S02]  /*34d0*/  FSEL R58, R241.reuse, RZ, P4 ;  /* 0x000000fff13a7208 */ /* 0x040fe40002000000 */
[----:B------:R-:W-:Y:S02]  /*34e0*/  FSEL R57, R241, RZ, P6 ;  /* 0x000000fff1397208 */ /* 0x000fe40003000000 */
[----:B------:R-:W-:Y:S02]  /*34f0*/  F2FP.BF16.F32.PACK_AB R56, R56, R59 ;  /* 0x0000003b3838723e */ /* 0x000fe400000010ff */
[----:B------:R-:W-:Y:S02]  /*3500*/  F2FP.BF16.F32.PACK_AB R57, R57, R58 ;  /* 0x0000003a3939723e */ /* 0x000fe400000010ff */
[----:B------:R-:W-:-:S02]  /*3510*/  PRMT R174, R64, 0x7632, R174 ;  /* 0x0000763240ae7816 */ /* 0x000fc400000000ae */
[----:B------:R-:W-:Y:S02]  /*3520*/  PRMT R58, R64, 0x7610, R58 ;  /* 0x00007610403a7816 */ /* 0x000fe4000000003a */
[----:B------:R-:W-:Y:S02]  /*3530*/  PRMT R166, R67, 0x7632, R166 ;  /* 0x0000763243a67816 */ /* 0x000fe400000000a6 */
[C---:B------:R-:W-:Y:S02]  /*3540*/  PRMT R93, R56.reuse, 0x7632, R93 ;  /* 0x00007632385d7816 */ /* 0x040fe4000000005d */
[----:B------:R-:W-:Y:S02]  /*3550*/  PRMT R64, R56, 0x7610, R64 ;  /* 0x0000761038407816 */ /* 0x000fe40000000040 */
[C---:B------:R-:W-:Y:S02]  /*3560*/  PRMT R172, R57.reuse, 0x7632, R172 ;  /* 0x0000763239ac7816 */ /* 0x040fe400000000ac */
[----:B------:R-:W-:Y:S01]  /*3570*/  PRMT R65, R57, 0x7610, R65 ;  /* 0x0000761039417816 */ /* 0x000fe20000000041 */
[----:B------:R-:W-:Y:S06]  /*3580*/  BRA `(.L_x_340) ;  /* 0x0000000800947947 */ /* 0x000fec0003800000 */
.L_x_343:
        /* <DEDUP_REMOVED lines=9> */
[C---:B------:R-:W-:Y:S01]  /*3620*/  FMUL.FTZ R233, R162.reuse, R233 ;  /* 0x000000e9a2e97220 */ /* 0x040fe20000410000 */
[----:B------:R-:W-:Y:S01]  /*3630*/  FADD.FTZ R241, R241, -R206 ;  /* 0x800000cef1f17221 */ /* 0x000fe20000010000 */
[----:B------:R-:W-:Y:S01]  /*3640*/  FMUL.FTZ R207, R162, R207 ;  /* 0x000000cfa2cf7220 */ /* 0x000fe20000410000 */
[----:B------:R-:W-:Y:S01]  /*3650*/  FMUL.FTZ R56, R229, UR6 ;  /* 0x00000006e5387c20 */ /* 0x000fe20008410000 */
[----:B------:R-:W-:Y:S01]  /*3660*/  LOP3.LUT P5, RZ, R140, 0xff00, RZ, 0xc0, !PT ;  /* 0x0000ff008cff7812 */ /* 0x000fe200078ac0ff */
[----:B------:R-:W-:Y:S01]  /*3670*/  FMUL.FTZ R64, R162, R241 ;  /* 0x000000f1a2407220 */ /* 0x000fe20000410000 */
[----:B------:R-:W-:Y:S01]  /*3680*/  FMUL.FTZ R57, R207, UR6 ;  /* 0x00000006cf397c20 */ /* 0x000fe20008410000 */
[----:B------:R-:W-:-:S02]  /*3690*/  LOP3.LUT P3, RZ, R140, 0xff0000, RZ, 0xc0, !PT ;  /* 0x00ff00008cff7812 */ /* 0x000fc4000786c0ff */
[----:B------:R-:W-:Y:S01]  /*36a0*/  FSEL R58, R56, RZ, P6 ;  /* 0x000000ff383a7208 */ /* 0x000fe20003000000 */
[----:B------:R-:W-:Y:S01]  /*36b0*/  FMUL.FTZ R59, R64, UR6 ;  /* 0x00000006403b7c20 */ /* 0x000fe20008410000 */
[----:B------:R-:W-:Y:S02]  /*36c0*/  LOP3.LUT P6, RZ, R92, 0xff, RZ, 0xc0, !PT ;  /* 0x000000ff5cff7812 */ /* 0x000fe400078cc0ff */
[----:B------:R-:W-:Y:S02]  /*36d0*/  F2FP.BF16.F32.PACK_AB R58, R58, R229 ;  /* 0x000000e53a3a723e */ /* 0x000fe400000010ff */
[----:B------:R-:W-:Y:S02]  /*36e0*/  FSEL R56, R56, RZ, P6 ;  /* 0x000000ff38387208 */ /* 0x000fe40003000000 */
[----:B------:R-:W-:Y:S02]  /*36f0*/  LOP3.LUT P6, RZ, R92, 0xff00, RZ, 0xc0, !PT ;  /* 0x0000ff005cff7812 */ /* 0x000fe400078cc0ff */
[C---:B------:R-:W-:Y:S01]  /*3700*/  F2FP.BF16.F32.PACK_AB R56, R233.reuse, R56 ;  /* 0x00000038e938723e */ /* 0x040fe200000010ff */
[----:B------:R-:W-:Y:S01]  /*3710*/  FMUL.FTZ R233, R233, UR6 ;  /* 0x00000006e9e97c20 */ /* 0x000fe20008410000 */
[----:B------:R-:W-:-:S02]  /*3720*/  PRMT R67, R58, 0x7632, R67 ;  /* 0x000076323a437816 */ /* 0x000fc40000000043 */
[C---:B------:R-:W-:Y:S02]  /*3730*/  PRMT R170, R56.reuse, 0x7632, R170 ;  /* 0x0000763238aa7816 */ /* 0x040fe400000000aa */
[----:B------:R-:W-:Y:S02]  /*3740*/  PRMT R166, R56, 0x7610, R166 ;  /* 0x0000761038a67816 */ /* 0x000fe400000000a6 */
[C---:B------:R-:W-:Y:S02]  /*3750*/  FSEL R56, R233.reuse, RZ, P5 ;  /* 0x000000ffe9387208 */ /* 0x040fe40002800000 */
[----:B------:R-:W-:Y:S02]  /*3760*/  PRMT R164, R58, 0x7610, R164 ;  /* 0x000076103aa47816 */ /* 0x000fe400000000a4 */
[----:B------:R-:W-:Y:S02]  /*3770*/  FSEL R233, R233, RZ, P6 ;  /* 0x000000ffe9e97208 */ /* 0x000fe40003000000 */
[----:B------:R-:W-:-:S02]  /*3780*/  ISETP.GE.U32.AND P4, PT, R140, 0x1000000, PT ;  /* 0x010000008c00780c */ /* 0x000fc40003f86070 */
[----:B------:R-:W-:Y:S02]  /*3790*/  FSEL R58, R57, RZ, P3 ;  /* 0x000000ff393a7208 */ /* 0x000fe40001800000 */
        /* <DEDUP_REMOVED lines=11> */
[----:B------:R-:W-:Y:S02]  /*3850*/  PRMT R64, R168, 0x7632, R64 ;  /* 0x00007632a8407816 */ /* 0x000fe40000000040 */
[C---:B------:R-:W-:Y:S02]  /*3860*/  PRMT R173, R57.reuse, 0x7632, R173 ;  /* 0x0000763239ad7816 */ /* 0x040fe400000000ad */
[----:B------:R-:W-:Y:S02]  /*3870*/  PRMT R93, R57, 0x7610, R93 ;  /* 0x00007610395d7816 */ /* 0x000fe4000000005d */
[C---:B------:R-:W-:Y:S02]  /*3880*/  PRMT R172, R56.reuse, 0x7632, R172 ;  /* 0x0000763238ac7816 */ /* 0x040fe400000000ac */
[----:B------:R-:W-:Y:S01]  /*3890*/  PRMT R65, R56, 0x7610, R65 ;  /* 0x0000761038417816 */ /* 0x000fe20000000041 */
[----:B------:R-:W-:Y:S06]  /*38a0*/  BRA `(.L_x_340) ;  /* 0x0000000400cc7947 */ /* 0x000fec0003800000 */
.L_x_342:
[----:B------:R-:W-:Y:S01]  /*38b0*/  UMOV UR4, UR8 ;  /* 0x0000000800047c82 */ /* 0x000fe20008000000 */
[----:B------:R-:W-:Y:S01]  /*38c0*/  UMOV UR5, UR9 ;  /* 0x0000000900057c82 */ /* 0x000fe20008000000 */
[----:B------:R-:W-:-:S04]  /*38d0*/  UISETP.NE.U32.AND UP0, UPT, UR4, URZ, UPT ;  /* 0x000000ff0400728c */ /* 0x000fc8000bf05070 */
[----:B------:R-:W-:-:S09]  /*38e0*/  UISETP.NE.AND.EX UP0, UPT, UR5, URZ, UPT, UP0 ;  /* 0x000000ff0500728c */ /* 0x000fd2000bf05300 */
[----:B------:R-:W-:Y:S05]  /*38f0*/  BRA.U UP0, `(.L_x_344) ;  /* 0x0000000100d07547 */ /* 0x000fea000b800000 */
[----:B-----5:R-:W-:Y:S01]  /*3900*/  SHF.R.U64 R56, R124, 0x10, R125 ;  /* 0x000000107c387819 */ /* 0x020fe2000000127d */
[-CC-:B------:R-:W-:Y:S01]  /*3910*/  FFMA.FTZ R202, R202, R136.reuse, R131.reuse ;  /* 0x00000088caca7223 */ /* 0x180fe20000010083 */
[-CC-:B------:R-:W-:Y:S01]  /*3920*/  FFMA.FTZ R130, R130, R136.reuse, R131.reuse ;  /* 0x0000008882827223 */ /* 0x180fe20000010083 */
[----:B------:R-:W-:Y:S01]  /*3930*/  LOP3.LUT P6, RZ, R140, 0xff00, RZ, 0xc0, !PT ;  /* 0x0000ff008cff7812 */ /* 0x000fe200078cc0ff */
[----:B------:R-:W-:Y:S01]  /*3940*/  FFMA.FTZ R207, R207, R136, R131 ;  /* 0x00000088cfcf7223 */ /* 0x000fe20000010083 */
[----:B------:R-:W-:Y:S01]  /*3950*/  FADD.FTZ R233, R233, -R202 ;  /* 0x800000cae9e97221 */ /* 0x000fe20000010000 */
[----:B------:R-:W-:Y:S01]  /*3960*/  IMAD.U32 R57, R56, 0x10000, RZ ;  /* 0x0001000038397824 */ /* 0x000fe200078e00ff */
[----:B------:R-:W-:Y:S01]  /*3970*/  MOV R56, R124 ;  /* 0x0000007c00387202 */ /* 0x000fe20000000f00 */
[----:B------:R-:W-:Y:S01]  /*3980*/  FADD.FTZ R229, R229, -R130 ;  /* 0x80000082e5e57221 */ /* 0x000fe20000010000 */
[----:B------:R-:W-:Y:S01]  /*3990*/  SHF.R.U32.HI R58, RZ, 0x10, R125 ;  /* 0x00000010ff3a7819 */ /* 0x000fe2000001167d */
[----:B------:R-:W-:Y:S01]  /*39a0*/  FFMA.FTZ R233, R162, R233, R57 ;  /* 0x000000e9a2e97223 */ /* 0x000fe20000010039 */
[----:B------:R-:W-:Y:S01]  /*39b0*/  FFMA.FTZ R206, R206, R136, R131 ;  /* 0x00000088cece7223 */ /* 0x000fe20000010083 */
[----:B------:R-:W-:-:S02]  /*39c0*/  IMAD.U32 R57, R56, 0x10000, RZ ;  /* 0x0001000038397824 */ /* 0x000fc400078e00ff */
[----:B------:R-:W-:Y:S01]  /*39d0*/  FADD.FTZ R207, R212, -R207 ;  /* 0x800000cfd4cf7221 */ /* 0x000fe20000010000 */
[----:B------:R-:W-:Y:S01]  /*39e0*/  FMUL.FTZ R233, R233, UR6 ;  /* 0x00000006e9e97c20 */ /* 0x000fe20008410000 */
[----:B------:R-:W-:Y:S02]  /*39f0*/  IMAD.MOV.U32 R56, RZ, RZ, R125 ;  /* 0x000000ffff387224 */ /* 0x000fe400078e007d */
[----:B------:R-:W-:Y:S01]  /*3a00*/  FFMA.FTZ R57, R162, R229, R57 ;  /* 0x000000e5a2397223 */ /* 0x000fe20000010039 */
[----:B------:R-:W-:Y:S01]  /*3a10*/  FADD.FTZ R241, R241, -R206 ;  /* 0x800000cef1f17221 */ /* 0x000fe20000010000 */
[----:B------:R-:W-:Y:S01]  /*3a20*/  IMAD.U32 R58, R58, 0x10000, RZ ;  /* 0x000100003a3a7824 */ /* 0x000fe200078e00ff */
[----:B------:R-:W-:Y:S01]  /*3a30*/  FSEL R59, R233, RZ, P6 ;  /* 0x000000ffe93b7208 */ /* 0x000fe20003000000 */
[----:B------:R-:W-:Y:S01]  /*3a40*/  IMAD.U32 R65, R56, 0x10000, RZ ;  /* 0x0001000038417824 */ /* 0x000fe200078e00ff */
[----:B------:R-:W-:Y:S01]  /*3a50*/  LOP3.LUT P6, RZ, R92, 0xff00, RZ, 0xc0, !PT ;  /* 0x0000ff005cff7812 */ /* 0x000fe200078cc0ff */
[----:B------:R-:W-:Y:S01]  /*3a60*/  FMUL.FTZ R57, R57, UR6 ;  /* 0x0000000639397c20 */ /* 0x000fe20008410000 */
[----:B------:R-:W-:Y:S01]  /*3a70*/  LOP3.LUT P4, RZ, R140, 0xff, RZ, 0xc0, !PT ;  /* 0x000000ff8cff7812 */ /* 0x000fe2000788c0ff */
[C---:B------:R-:W-:Y:S01]  /*3a80*/  FFMA.FTZ R65, R162.reuse, R207, R65 ;  /* 0x000000cfa2417223 */ /* 0x040fe20000010041 */
[----:B------:R-:W-:Y:S01]  /*3a90*/  FSEL R56, R233, RZ, P6 ;  /* 0x000000ffe9387208 */ /* 0x000fe20003000000 */
[----:B------:R-:W-:Y:S01]  /*3aa0*/  FFMA.FTZ R58, R162, R241, R58 ;  /* 0x000000f1a23a7223 */ /* 0x000fe2000001003a */
[----:B------:R-:W-:Y:S01]  /*3ab0*/  LOP3.LUT P6, RZ, R92, 0xff, RZ, 0xc0, !PT ;  /* 0x000000ff5cff7812 */ /* 0x000fe200078cc0ff */
[----:B------:R-:W-:Y:S01]  /*3ac0*/  FMUL.FTZ R65, R65, UR6 ;  /* 0x0000000641417c20 */ /* 0x000fe20008410000 */
[----:B------:R-:W-:Y:S01]  /*3ad0*/  F2FP.BF16.F32.PACK_AB R66, R56, R59 ;  /* 0x0000003b3842723e */ /* 0x000fe200000010ff */
[----:B------:R-:W-:Y:S01]  /*3ae0*/  FMUL.FTZ R58, R58, UR6 ;  /* 0x000000063a3a7c20 */ /* 0x000fe20008410000 */
[----:B------:R-:W-:-:S02]  /*3af0*/  FSEL R59, R57, RZ, P4 ;  /* 0x000000ff393b7208 */ /* 0x000fc40002000000 */
[----:B------:R-:W-:Y:S02]  /*3b00*/  FSEL R56, R57, RZ, P6 ;  /* 0x000000ff39387208 */ /* 0x000fe40003000000 */
[C---:B------:R-:W-:Y:S02]  /*3b10*/  LOP3.LUT P3, RZ, R140.reuse, 0xff0000, RZ, 0xc0, !PT ;  /* 0x00ff00008cff7812 */ /* 0x040fe4000786c0ff */
[----:B------:R-:W-:Y:S02]  /*3b20*/  ISETP.GE.U32.AND P5, PT, R140, 0x1000000, PT ;  /* 0x010000008c00780c */ /* 0x000fe40003fa6070 */
[C---:B------:R-:W-:Y:S02]  /*3b30*/  LOP3.LUT P4, RZ, R92.reuse, 0xff0000, RZ, 0xc0, !PT ;  /* 0x00ff00005cff7812 */ /* 0x040fe4000788c0ff */
[----:B------:R-:W-:Y:S02]  /*3b40*/  ISETP.GE.U32.AND P6, PT, R92, 0x1000000, PT ;  /* 0x010000005c00780c */ /* 0x000fe40003fc6070 */
[----:B------:R-:W-:-:S02]  /*3b50*/  F2FP.BF16.F32.PACK_AB R67, R56, R59 ;  /* 0x0000003b3843723e */ /* 0x000fc400000010ff */
[C---:B------:R-:W-:Y:S02]  /*3b60*/  FSEL R59, R65.reuse, RZ, P3 ;  /* 0x000000ff413b7208 */ /* 0x040fe40001800000 */
[----:B------:R-:W-:Y:S02]  /*3b70*/  FSEL R56, R65, RZ, P4 ;  /* 0x000000ff41387208 */ /* 0x000fe40002000000 */
[C---:B------:R-:W-:Y:S02]  /*3b80*/  FSEL R64, R58.reuse, RZ, P5 ;  /* 0x000000ff3a407208 */ /* 0x040fe40002800000 */
[----:B------:R-:W-:Y:S02]  /*3b90*/  FSEL R57, R58, RZ, P6 ;  /* 0x000000ff3a397208 */ /* 0x000fe40003000000 */
[----:B------:R-:W-:Y:S02]  /*3ba0*/  F2FP.BF16.F32.PACK_AB R56, R56, R59 ;  /* 0x0000003b3838723e */ /* 0x000fe400000010ff */
        /* <DEDUP_REMOVED lines=9> */
.L_x_344:
[-C--:B------:R-:W-:Y:S01]  /*3c40*/  FFMA.FTZ R130, R130, R136.reuse, R131 ;  /* 0x0000008882827223 */ /* 0x080fe20000010083 */
[----:B-----5:R-:W-:Y:S01]  /*3c50*/  IMAD.MOV.U32 R56, RZ, RZ, R124 ;  /* 0x000000ffff387224 */ /* 0x020fe200078e007c */
[----:B------:R-:W-:Y:S01]  /*3c60*/  SHF.R.U64 R58, R124, 0x10, R125 ;  /* 0x000000107c3a7819 */ /* 0x000fe2000000127d */
[-CC-:B------:R-:W-:Y:S01]  /*3c70*/  FFMA.FTZ R202, R202, R136.reuse, R131.reuse ;  /* 0x00000088caca7223 */ /* 0x180fe20000010083 */
[----:B------:R-:W-:Y:S01]  /*3c80*/  FADD.FTZ R229, R229, -R130 ;  /* 0x80000082e5e57221 */ /* 0x000fe20000010000 */
[----:B------:R-:W-:Y:S01]  /*3c90*/  IMAD.U32 R57, R56, 0x10000, RZ ;  /* 0x0001000038397824 */ /* 0x000fe200078e00ff */
[----:B------:R-:W-:Y:S01]  /*3ca0*/  LOP3.LUT P6, RZ, R140, 0xff, RZ, 0xc0, !PT ;  /* 0x000000ff8cff7812 */ /* 0x000fe200078cc0ff */
[----:B------:R-:W-:Y:S01]  /*3cb0*/  FFMA.FTZ R207, R207, R136, R131 ;  /* 0x00000088cfcf7223 */ /* 0x000fe20000010083 */
[----:B------:R-:W-:Y:S02]  /*3cc0*/  IMAD.MOV.U32 R64, RZ, RZ, R125 ;  /* 0x000000ffff407224 */ /* 0x000fe400078e007d */
[----:B------:R-:W-:Y:S01]  /*3cd0*/  FFMA.FTZ R57, R162, R229, R57 ;  /* 0x000000e5a2397223 */ /* 0x000fe20000010039 */
[----:B------:R-:W-:Y:S01]  /*3ce0*/  SHF.L.U32 R59, R58, 0x10, RZ ;  /* 0x000000103a3b7819 */ /* 0x000fe200000006ff */
[----:B------:R-:W-:Y:S01]  /*3cf0*/  FADD.FTZ R233, R233, -R202 ;  /* 0x800000cae9e97221 */ /* 0x000fe20000010000 */
[----:B------:R-:W-:Y:S01]  /*3d00*/  FADD.FTZ R207, R212, -R207 ;  /* 0x800000cfd4cf7221 */ /* 0x000fe20000010000 */
[----:B------:R-:W-:Y:S01]  /*3d10*/  FMUL.FTZ R56, R57, UR6 ;  /* 0x0000000639387c20 */ /* 0x000fe20008410000 */
[----:B------:R-:W-:Y:S01]  /*3d20*/  SHF.R.U32.HI R65, RZ, 0x10, R125 ;  /* 0x00000010ff417819 */ /* 0x000fe2000001167d */
[----:B------:R-:W-:-:S02]  /*3d30*/  IMAD.U32 R64, R64, 0x10000, RZ ;  /* 0x0001000040407824 */ /* 0x000fc400078e00ff */
[----:B------:R-:W-:Y:S01]  /*3d40*/  FFMA.FTZ R206, R206, R136, R131 ;  /* 0x00000088cece7223 */ /* 0x000fe20000010083 */
[----:B------:R-:W-:Y:S01]  /*3d50*/  FFMA.FTZ R59, R162, R233, R59 ;  /* 0x000000e9a23b7223 */ /* 0x000fe2000001003b */
[----:B------:R-:W-:Y:S01]  /*3d60*/  FSEL R58, R56, RZ, P6 ;  /* 0x000000ff383a7208 */ /* 0x000fe20003000000 */
[----:B------:R-:W-:Y:S01]  /*3d70*/  FFMA.FTZ R64, R162, R207, R64 ;  /* 0x000000cfa2407223 */ /* 0x000fe20000010040 */
[----:B------:R-:W-:Y:S01]  /*3d80*/  LOP3.LUT P6, RZ, R92, 0xff, RZ, 0xc0, !PT ;  /* 0x000000ff5cff7812 */ /* 0x000fe200078cc0ff */
[----:B------:R-:W-:Y:S01]  /*3d90*/  FADD.FTZ R241, R241, -R206 ;  /* 0x800000cef1f17221 */ /* 0x000fe20000010000 */
[----:B------:R-:W-:Y:S01]  /*3da0*/  IMAD.U32 R66, R65, 0x10000, RZ ;  /* 0x0001000041427824 */ /* 0x000fe200078e00ff */
[----:B------:R-:W-:Y:S01]  /*3db0*/  F2FP.BF16.F32.PACK_AB R58, R58, R57 ;  /* 0x000000393a3a723e */ /* 0x000fe200000010ff */
[----:B------:R-:W-:Y:S01]  /*3dc0*/  FMUL.FTZ R57, R64, UR6 ;  /* 0x0000000640397c20 */ /* 0x000fe20008410000 */
[----:B------:R-:W-:Y:S01]  /*3dd0*/  FSEL R56, R56, RZ, P6 ;  /* 0x000000ff38387208 */ /* 0x000fe20003000000 */
[----:B------:R-:W-:Y:S01]  /*3de0*/  FFMA.FTZ R66, R162, R241, R66 ;  /* 0x000000f1a2427223 */ /* 0x000fe20000010042 */
[----:B------:R-:W-:-:S02]  /*3df0*/  LOP3.LUT P5, RZ, R140, 0xff00, RZ, 0xc0, !PT ;  /* 0x0000ff008cff7812 */ /* 0x000fc400078ac0ff */
[C---:B------:R-:W-:Y:S01]  /*3e00*/  F2FP.BF16.F32.PACK_AB R56, R59.reuse, R56 ;  /* 0x000000383b38723e */ /* 0x040fe200000010ff */
[----:B------:R-:W-:Y:S01]  /*3e10*/  FMUL.FTZ R59, R59, UR6 ;  /* 0x000000063b3b7c20 */ /* 0x000fe20008410000 */
[----:B------:R-:W-:Y:S02]  /*3e20*/  LOP3.LUT P3, RZ, R140, 0xff0000, RZ, 0xc0, !PT ;  /* 0x00ff00008cff7812 */ /* 0x000fe4000786c0ff */
[----:B------:R-:W-:Y:S02]  /*3e30*/  LOP3.LUT P6, RZ, R92, 0xff00, RZ, 0xc0, !PT ;  /* 0x0000ff005cff7812 */ /* 0x000fe400078cc0ff */
[C---:B------:R-:W-:Y:S02]  /*3e40*/  PRMT R170, R56.reuse, 0x7632, R170 ;  /* 0x0000763238aa7816 */ /* 0x040fe400000000aa */
[----:B------:R-:W-:Y:S02]  /*3e50*/  PRMT R166, R56, 0x7610, R166 ;  /* 0x0000761038a67816 */ /* 0x000fe400000000a6 */
[----:B------:R-:W-:-:S02]  /*3e60*/  PRMT R67, R58, 0x7632, R67 ;  /* 0x000076323a437816 */ /* 0x000fc40000000043 */
[----:B------:R-:W-:Y:S01]  /*3e70*/  PRMT R164, R58, 0x7610, R164 ;  /* 0x000076103aa47816 */ /* 0x000fe200000000a4 */
[----:B------:R-:W-:Y:S01]  /*3e80*/  FMUL.FTZ R58, R66, UR6 ;  /* 0x00000006423a7c20 */ /* 0x000fe20008410000 */
[C---:B------:R-:W-:Y:S02]  /*3e90*/  FSEL R56, R59.reuse, RZ, P5 ;  /* 0x000000ff3b387208 */ /* 0x040fe40002800000 */
[----:B------:R-:W-:Y:S02]  /*3ea0*/  FSEL R59, R59, RZ, P6 ;  /* 0x000000ff3b3b7208 */ /* 0x000fe40003000000 */
[----:B------:R-:W-:Y:S02]  /*3eb0*/  FSEL R65, R57, RZ, P3 ;  /* 0x000000ff39417208 */ /* 0x000fe40001800000 */
[----:B------:R-:W-:Y:S02]  /*3ec0*/  ISETP.GE.U32.AND P4, PT, R140, 0x1000000, PT ;  /* 0x010000008c00780c */ /* 0x000fe40003f86070 */
[----:B------:R-:W-:-:S02]  /*3ed0*/  LOP3.LUT P5, RZ, R92, 0xff0000, RZ, 0xc0, !PT ;  /* 0x00ff00005cff7812 */ /* 0x000fc400078ac0ff */
[----:B------:R-:W-:Y:S02]  /*3ee0*/  ISETP.GE.U32.AND P3, PT, R92, 0x1000000, PT ;  /* 0x010000005c00780c */ /* 0x000fe40003f66070 */
[----:B------:R-:W-:Y:S02]  /*3ef0*/  F2FP.BF16.F32.PACK_AB R93, R59, R56 ;  /* 0x000000383b5d723e */ /* 0x000fe400000010ff */
[----:B------:R-:W-:Y:S02]  /*3f00*/  FSEL R57, R57, RZ, P5 ;  /* 0x000000ff39397208 */ /* 0x000fe40002800000 */
[C---:B------:R-:W-:Y:S02]  /*3f10*/  FSEL R56, R58.reuse, RZ, P4 ;  /* 0x000000ff3a387208 */ /* 0x040fe40002000000 */
[----:B------:R-:W-:Y:S02]  /*3f20*/  FSEL R59, R58, RZ, P3 ;  /* 0x000000ff3a3b7208 */ /* 0x000fe40001800000 */
        /* <DEDUP_REMOVED lines=10> */
[----:B------:R-:W-:-:S07]  /*3fd0*/  PRMT R65, R56, 0x7610, R65 ;  /* 0x0000761038417816 */ /* 0x000fce0000000041 */
.L_x_340:
        /* <DEDUP_REMOVED lines=18> */
.L_x_345:
[----:B------:R1:W-:Y:S01]  /*4100*/  STG.E.64 desc[UR10][R128.64], R64 ;  /* 0x0000004080007986 */ /* 0x0003e2000c101b0a */
[----:B------:R-:W-:Y:S05]  /*4110*/  @!P1 BRA `(.L_x_346) ;  /* 0x0000000000209947 */ /* 0x000fea0003800000 */
        /* <DEDUP_REMOVED lines=8> */
.L_x_346:
[----:B------:R-:W-:Y:S05]  /*41a0*/  @!P1 BRA `(.L_x_347) ;  /* 0x0000000c00409947 */ /* 0x000fea0003800000 */
[----:B------:R-:W-:Y:S05]  /*41b0*/  @!P0 BRA `(.L_x_348) ;  /* 0x0000000400b88947 */ /* 0x000fea0003800000 */
[----:B------:R-:W-:Y:S05]  /*41c0*/  BRA.U !UP0, `(.L_x_349) ;  /* 0x0000000108e47547 */ /* 0x000fea000b800000 */
[-CC-:B------:R-:W-:Y:S01]  /*41d0*/  FFMA.FTZ R211, R211, R136.reuse, R131.reuse ;  /* 0x00000088d3d37223 */ /* 0x180fe20000010083 */
[----:B0-2---:R-:W-:Y:S02]  /*41e0*/  IMAD.MOV.U32 R58, RZ, RZ, R122 ;  /* 0x000000ffff3a7224 */ /* 0x005fe400078e007a */
[-C--:B------:R-:W-:Y:S01]  /*41f0*/  FFMA.FTZ R66, R239, R136.reuse, R131 ;  /* 0x00000088ef427223 */ /* 0x080fe20000010083 */
[----:B-1----:R-:W-:Y:S01]  /*4200*/  SHF.R.U64 R65, R122, 0x10, R123 ;  /* 0x000000107a417819 */ /* 0x002fe2000000127b */
[----:B------:R-:W-:Y:S01]  /*4210*/  FADD.FTZ R211, R216, -R211 ;  /* 0x800000d3d8d37221 */ /* 0x000fe20000010000 */
[----:B------:R-:W-:Y:S02]  /*4220*/  IMAD.U32 R59, R58, 0x10000, RZ ;  /* 0x000100003a3b7824 */ /* 0x000fe400078e00ff */
[-C--:B------:R-:W-:Y:S01]  /*4230*/  FFMA.FTZ R210, R210, R136.reuse, R131 ;  /* 0x00000088d2d27223 */ /* 0x080fe20000010083 */
[----:B------:R-:W-:Y:S01]  /*4240*/  IMAD.MOV.U32 R64, RZ, RZ, R123 ;  /* 0x000000ffff407224 */ /* 0x000fe200078e007b */
[----:B------:R-:W-:Y:S01]  /*4250*/  LOP3.LUT P6, RZ, R132, 0xff, RZ, 0xc0, !PT ;  /* 0x000000ff84ff7812 */ /* 0x000fe200078cc0ff */
[----:B------:R-:W-:Y:S01]  /*4260*/  FFMA.FTZ R59, R162, R211, R59 ;  /* 0x000000d3a23b7223 */ /* 0x000fe2000001003b */
[----:B------:R-:W-:Y:S01]  /*4270*/  FADD.FTZ R137, R137, -R66 ;  /* 0x8000004289897221 */ /* 0x000fe20000010000 */
[----:B------:R-:W-:Y:S01]  /*4280*/  FFMA.FTZ R135, R135, R136, R131 ;  /* 0x0000008887877223 */ /* 0x000fe20000010083 */
[----:B------:R-:W-:-:S02]  /*4290*/  IMAD.U32 R66, R64, 0x10000, RZ ;  /* 0x0001000040427824 */ /* 0x000fc400078e00ff */
[----:B------:R-:W-:Y:S01]  /*42a0*/  FMUL.FTZ R58, R59, UR6 ;  /* 0x000000063b3a7c20 */ /* 0x000fe20008410000 */
[----:B------:R-:W-:Y:S01]  /*42b0*/  FADD.FTZ R231, R231, -R210 ;  /* 0x800000d2e7e77221 */ /* 0x000fe20000010000 */
[----:B------:R-:W-:Y:S02]  /*42c0*/  IMAD.U32 R65, R65, 0x10000, RZ ;  /* 0x0001000041417824 */ /* 0x000fe400078e00ff */
[----:B------:R-:W-:Y:S01]  /*42d0*/  FADD.FTZ R135, R214, -R135 ;  /* 0x80000087d6877221 */ /* 0x000fe20000010000 */
[----:B------:R-:W-:Y:S02]  /*42e0*/  SHF.R.U32.HI R128, RZ, 0x10, R123 ;  /* 0x00000010ff807819 */ /* 0x000fe4000001167b */
[----:B------:R-:W-:Y:S01]  /*42f0*/  FSEL R64, R58, RZ, P6 ;  /* 0x000000ff3a407208 */ /* 0x000fe20003000000 */
[C---:B------:R-:W-:Y:S01]  /*4300*/  FFMA.FTZ R231, R162.reuse, R231, R65 ;  /* 0x000000e7a2e77223 */ /* 0x040fe20000010041 */
[----:B------:R-:W-:Y:S01]  /*4310*/  LOP3.LUT P6, RZ, R91, 0xff, RZ, 0xc0, !PT ;  /* 0x000000ff5bff7812 */ /* 0x000fe200078cc0ff */
[----:B------:R-:W-:Y:S01]  /*4320*/  FFMA.FTZ R66, R162, R135, R66 ;  /* 0x00000087a2427223 */ /* 0x000fe20000010042 */
[----:B------:R-:W-:-:S02]  /*4330*/  SHF.L.U32 R128, R128, 0x10, RZ ;  /* 0x0000001080807819 */ /* 0x000fc400000006ff */
[----:B------:R-:W-:Y:S02]  /*4340*/  FSEL R58, R58, RZ, P6 ;  /* 0x000000ff3a3a7208 */ /* 0x000fe40003000000 */
[----:B------:R-:W-:Y:S01]  /*4350*/  F2FP.BF16.F32.PACK_AB R64, R64, R59 ;  /* 0x0000003b4040723e */ /* 0x000fe200000010ff */
[----:B------:R-:W-:Y:S01]  /*4360*/  FMUL.FTZ R59, R66, UR6 ;  /* 0x00000006423b7c20 */ /* 0x000fe20008410000 */
[C---:B------:R-:W-:Y:S01]  /*4370*/  F2FP.BF16.F32.PACK_AB R58, R231.reuse, R58 ;  /* 0x0000003ae73a723e */ /* 0x040fe200000010ff */
[----:B------:R-:W-:Y:S01]  /*4380*/  FMUL.FTZ R231, R231, UR6 ;  /* 0x00000006e7e77c20 */ /* 0x000fe20008410000 */
[----:B------:R-:W-:Y:S01]  /*4390*/  LOP3.LUT P5, RZ, R132, 0xff00, RZ, 0xc0, !PT ;  /* 0x0000ff0084ff7812 */ /* 0x000fe200078ac0ff */
[----:B------:R-:W-:Y:S01]  /*43a0*/  FFMA.FTZ R128, R162, R137, R128 ;  /* 0x00000089a2807223 */ /* 0x000fe20000010080 */
[----:B------:R-:W-:Y:S02]  /*43b0*/  LOP3.LUT P3, RZ, R132, 0xff0000, RZ, 0xc0, !PT ;  /* 0x00ff000084ff7812 */ /* 0x000fe4000786c0ff */
[----:B------:R-:W-:-:S02]  /*43c0*/  LOP3.LUT P6, RZ, R91, 0xff00, RZ, 0xc0, !PT ;  /* 0x0000ff005bff7812 */ /* 0x000fc400078cc0ff */
[C---:B------:R-:W-:Y:S02]  /*43d0*/  PRMT R170, R58.reuse, 0x7632, R170 ;  /* 0x000076323aaa7816 */ /* 0x040fe400000000aa */
[----:B------:R-:W-:Y:S02]  /*43e0*/  PRMT R166, R58, 0x7610, R166 ;  /* 0x000076103aa67816 */ /* 0x000fe400000000a6 */
[C---:B------:R-:W-:Y:S02]  /*43f0*/  PRMT R65, R64.reuse, 0x7632, R65 ;  /* 0x0000763240417816 */ /* 0x040fe40000000041 */
[----:B------:R-:W-:Y:S01]  /*4400*/  PRMT R164, R64, 0x7610, R164 ;  /* 0x0000761040a47816 */ /* 0x000fe200000000a4 */
[----:B------:R-:W-:Y:S01]  /*4410*/  FMUL.FTZ R64, R128, UR6 ;  /* 0x0000000680407c20 */ /* 0x000fe20008410000 */
[C---:B------:R-:W-:Y:S02]  /*4420*/  FSEL R58, R231.reuse, RZ, P5 ;  /* 0x000000ffe73a7208 */ /* 0x040fe40002800000 */
[----:B------:R-:W-:-:S02]  /*4430*/  FSEL R231, R231, RZ, P6 ;  /* 0x000000ffe7e77208 */ /* 0x000fc40003000000 */
[----:B------:R-:W-:Y:S02]  /*4440*/  FSEL R67, R59, RZ, P3 ;  /* 0x000000ff3b437208 */ /* 0x000fe40001800000 */
[----:B------:R-:W-:Y:S02]  /*4450*/  ISETP.GE.U32.AND P4, PT, R132, 0x1000000, PT ;  /* 0x010000008400780c */ /* 0x000fe40003f86070 */
[C---:B------:R-:W-:Y:S02]  /*4460*/  LOP3.LUT P5, RZ, R91.reuse, 0xff0000, RZ, 0xc0, !PT ;  /* 0x00ff00005bff7812 */ /* 0x040fe400078ac0ff */
[----:B------:R-:W-:Y:S02]  /*4470*/  ISETP.GE.U32.AND P3, PT, R91, 0x1000000, PT ;  /* 0x010000005b00780c */ /* 0x000fe40003f66070 */
[----:B------:R-:W-:Y:S02]  /*4480*/  F2FP.BF16.F32.PACK_AB R231, R231, R58 ;  /* 0x0000003ae7e7723e */ /* 0x000fe400000010ff */
[----:B------:R-:W-:-:S02]  /*4490*/  F2FP.BF16.F32.PACK_AB R168, R67, R66 ;  /* 0x0000004243a8723e */ /* 0x000fc400000010ff */
        /* <DEDUP_REMOVED lines=10> */
[----:B------:R-:W-:Y:S01]  /*4540*/  PRMT R172, R67, 0x7632, R172 ;  /* 0x0000763243ac7816 */ /* 0x000fe200000000ac */
[----:B------:R-:W-:Y:S06]  /*4550*/  BRA `(.L_x_350) ;  /* 0x0000001000b07947 */ /* 0x000fec0003800000 */
.L_x_349:
[----:B0-2---:R-:W-:Y:S01]  /*4560*/  SHF.R.U64 R58, R122, 0x10, R123 ;  /* 0x000000107a3a7819 */ /* 0x005fe2000000127b */
[-CC-:B------:R-:W-:Y:S01]  /*4570*/  FFMA.FTZ R210, R210, R136.reuse, R131.reuse ;  /* 0x00000088d2d27223 */ /* 0x180fe20000010083 */
[-C--:B------:R-:W-:Y:S01]  /*4580*/  FFMA.FTZ R211, R211, R136.reuse, R131 ;  /* 0x00000088d3d37223 */ /* 0x080fe20000010083 */
[----:B------:R-:W-:Y:S01]  /*4590*/  LOP3.LUT P6, RZ, R132, 0xff00, RZ, 0xc0, !PT ;  /* 0x0000ff0084ff7812 */ /* 0x000fe200078cc0ff */
[----:B-1----:R-:W-:Y:S02]  /*45a0*/  IMAD.MOV.U32 R64, RZ, RZ, R123 ;  /* 0x000000ffff407224 */ /* 0x002fe400078e007b */
[----:B------:R-:W-:Y:S01]  /*45b0*/  FADD.FTZ R231, R231, -R210 ;  /* 0x800000d2e7e77221 */ /* 0x000fe20000010000 */
[----:B------:R-:W-:Y:S02]  /*45c0*/  IMAD.U32 R59, R58, 0x10000, RZ ;  /* 0x000100003a3b7824 */ /* 0x000fe400078e00ff */
[----:B------:R-:W-:Y:S01]  /*45d0*/  FADD.FTZ R211, R216, -R211 ;  /* 0x800000d3d8d37221 */ /* 0x000fe20000010000 */
[----:B------:R-:W-:Y:S01]  /*45e0*/  IMAD.MOV.U32 R58, RZ, RZ, R122 ;  /* 0x000000ffff3a7224 */ /* 0x000fe200078e007a */
[----:B------:R-:W-:Y:S01]  /*45f0*/  SHF.R.U32.HI R67, RZ, 0x10, R123 ;  /* 0x00000010ff437819 */ /* 0x000fe2000001167b */
[----:B------:R-:W-:Y:S01]  /*4600*/  FFMA.FTZ R231, R162, R231, R59 ;  /* 0x000000e7a2e77223 */ /* 0x000fe2000001003b */
[----:B------:R-:W-:Y:S01]  /*4610*/  FFMA.FTZ R135, R135, R136, R131 ;  /* 0x0000008887877223 */ /* 0x000fe20000010083 */
[----:B------:R-:W-:-:S02]  /*4620*/  IMAD.U32 R59, R58, 0x10000, RZ ;  /* 0x000100003a3b7824 */ /* 0x000fc400078e00ff */
[----:B------:R-:W-:Y:S01]  /*4630*/  FFMA.FTZ R66, R239, R136, R131 ;  /* 0x00000088ef427223 */ /* 0x000fe20000010083 */
[----:B------:R-:W-:Y:S01]  /*4640*/  FMUL.FTZ R231, R231, UR6 ;  /* 0x00000006e7e77c20 */ /* 0x000fe20008410000 */
[----:B------:R-:W-:Y:S02]  /*4650*/  IMAD.U32 R65, R64, 0x10000, RZ ;  /* 0x0001000040417824 */ /* 0x000fe400078e00ff */
[----:B------:R-:W-:Y:S01]  /*4660*/  FFMA.FTZ R59, R162, R211, R59 ;  /* 0x000000d3a23b7223 */ /* 0x000fe2000001003b */
[----:B------:R-:W-:Y:S01]  /*4670*/  FADD.FTZ R135, R214, -R135 ;  /* 0x80000087d6877221 */ /* 0x000fe20000010000 */
[----:B------:R-:W-:Y:S01]  /*4680*/  FADD.FTZ R137, R137, -R66 ;  /* 0x8000004289897221 */ /* 0x000fe20000010000 */
        /* <DEDUP_REMOVED lines=25> */
[C---:B------:R-:W-:Y:S02]  /*4820*/  PRMT R166, R93.reuse, 0x7632, R166 ;  /* 0x000076325da67816 */ /* 0x040fe400000000a6 */
[----:B------:R-:W-:Y:S02]  /*4830*/  PRMT R65, R93, 0x7610, R65 ;  /* 0x000076105d417816 */ /* 0x000fe40000000041 */
[C---:B------:R-:W-:Y:S02]  /*4840*/  PRMT R174, R231.reuse, 0x7632, R174 ;  /* 0x00007632e7ae7816 */ /* 0x040fe400000000ae */
[----:B------:R-:W-:Y:S02]  /*4850*/  PRMT R64, R231, 0x7610, R64 ;  /* 0x00007610e7407816 */ /* 0x000fe40000000040 */
[C---:B------:R-:W-:Y:S02]  /*4860*/  PRMT R93, R58.reuse, 0x7632, R93 ;  /* 0x000076323a5d7816 */ /* 0x040fe4000000005d */
[----:B------:R-:W-:-:S02]  /*4870*/  PRMT R66, R58, 0x7610, R66 ;  /* 0x000076103a427816 */ /* 0x000fc40000000042 */
[----:B------:R-:W-:Y:S01]  /*4880*/  PRMT R172, R67, 0x7632, R172 ;  /* 0x0000763243ac7816 */ /* 0x000fe200000000ac */
[----:B------:R-:W-:Y:S06]  /*4890*/  BRA `(.L_x_350) ;  /* 0x0000000c00e07947 */ /* 0x000fec0003800000 */
.L_x_348:
[----:B------:R-:W-:Y:S05]  /*48a0*/  BRA.U !UP0, `(.L_x_351) ;  /* 0x0000000108cc7547 */ /* 0x000fea000b800000 */
[-CC-:B------:R-:W-:Y:S01]  /*48b0*/  FFMA.FTZ R211, R211, R136.reuse, R131.reuse ;  /* 0x00000088d3d37223 */ /* 0x180fe20000010083 */
[-CC-:B------:R-:W-:Y:S01]  /*48c0*/  FFMA.FTZ R210, R210, R136.reuse, R131.reuse ;  /* 0x00000088d2d27223 */ /* 0x180fe20000010083 */
[----:B------:R-:W-:Y:S01]  /*48d0*/  LOP3.LUT P6, RZ, R132, 0xff, RZ, 0xc0, !PT ;  /* 0x000000ff84ff7812 */ /* 0x000fe200078cc0ff */
[-C--:B------:R-:W-:Y:S01]  /*48e0*/  FFMA.FTZ R135, R135, R136.reuse, R131 ;  /* 0x0000008887877223 */ /* 0x080fe20000010083 */
[----:B------:R-:W-:Y:S01]  /*48f0*/  FADD.FTZ R211, R216, -R211 ;  /* 0x800000d3d8d37221 */ /* 0x000fe20000010000 */
[----:B------:R-:W-:Y:S01]  /*4900*/  FADD.FTZ R231, R231, -R210 ;  /* 0x800000d2e7e77221 */ /* 0x000fe20000010000 */
[----:B0-----:R-:W-:Y:S01]  /*4910*/  FFMA.FTZ R66, R239, R136, R131 ;  /* 0x00000088ef427223 */ /* 0x001fe20000010083 */
[----:B------:R-:W-:Y:S01]  /*4920*/  FADD.FTZ R135, R214, -R135 ;  /* 0x80000087d6877221 */ /* 0x000fe20000010000 */
[C---:B--2---:R-:W-:Y:S01]  /*4930*/  FMUL.FTZ R58, R162.reuse, R211 ;  /* 0x000000d3a23a7220 */ /* 0x044fe20000410000 */
[C---:B-1----:R-:W-:Y:S01]  /*4940*/  FMUL.FTZ R64, R162.reuse, R231 ;  /* 0x000000e7a2407220 */ /* 0x042fe20000410000 */
[----:B------:R-:W-:Y:S01]  /*4950*/  FADD.FTZ R137, R137, -R66 ;  /* 0x8000004289897221 */ /* 0x000fe20000010000 */
[----:B------:R-:W-:Y:S01]  /*4960*/  FMUL.FTZ R66, R162, R135 ;  /* 0x00000087a2427220 */ /* 0x000fe20000410000 */
[----:B------:R-:W-:Y:S01]  /*4970*/  FMUL.FTZ R59, R58, UR6 ;  /* 0x000000063a3b7c20 */ /* 0x000fe20008410000 */
[----:B------:R-:W-:Y:S01]  /*4980*/  LOP3.LUT P5, RZ, R132, 0xff00, RZ, 0xc0, !PT ;  /* 0x0000ff0084ff7812 */ /* 0x000fe200078ac0ff */
[----:B------:R-:W-:Y:S01]  /*4990*/  FMUL.FTZ R128, R162, R137 ;  /* 0x00000089a2807220 */ /* 0x000fe20000410000 */
[----:B------:R-:W-:Y:S01]  /*49a0*/  FMUL.FTZ R67, R66, UR6 ;  /* 0x0000000642437c20 */ /* 0x000fe20008410000 */
[----:B------:R-:W-:-:S02]  /*49b0*/  LOP3.LUT P3, RZ, R132, 0xff0000, RZ, 0xc0, !PT ;  /* 0x00ff000084ff7812 */ /* 0x000fc4000786c0ff */
[----:B------:R-:W-:Y:S02]  /*49c0*/  FSEL R65, R59, RZ, P6 ;  /* 0x000000ff3b417208 */ /* 0x000fe40003000000 */
[----:B------:R-:W-:Y:S02]  /*49d0*/  LOP3.LUT P6, RZ, R91, 0xff, RZ, 0xc0, !PT ;  /* 0x000000ff5bff7812 */ /* 0x000fe400078cc0ff */
[----:B------:R-:W-:Y:S02]  /*49e0*/  F2FP.BF16.F32.PACK_AB R58, R65, R58 ;  /* 0x0000003a413a723e */ /* 0x000fe400000010ff */
[----:B------:R-:W-:Y:S02]  /*49f0*/  FSEL R59, R59, RZ, P6 ;  /* 0x000000ff3b3b7208 */ /* 0x000fe40003000000 */
[----:B------:R-:W-:Y:S02]  /*4a00*/  LOP3.LUT P6, RZ, R91, 0xff00, RZ, 0xc0, !PT ;  /* 0x0000ff005bff7812 */ /* 0x000fe400078cc0ff */
[C---:B------:R-:W-:Y:S01]  /*4a10*/  F2FP.BF16.F32.PACK_AB R59, R64.reuse, R59 ;  /* 0x0000003b403b723e */ /* 0x040fe200000010ff */
[----:B------:R-:W-:Y:S01]  /*4a20*/  FMUL.FTZ R64, R64, UR6 ;  /* 0x0000000640407c20 */ /* 0x000fe20008410000 */
[----:B------:R-:W-:-:S02]  /*4a30*/  PRMT R65, R58, 0x7632, R65 ;  /* 0x000076323a417816 */ /* 0x000fc40000000041 */
[----:B------:R-:W-:Y:S02]  /*4a40*/  PRMT R164, R58, 0x7610, R164 ;  /* 0x000076103aa47816 */ /* 0x000fe400000000a4 */
[C---:B------:R-:W-:Y:S02]  /*4a50*/  PRMT R170, R59.reuse, 0x7632, R170 ;  /* 0x000076323baa7816 */ /* 0x040fe400000000aa */
[----:B------:R-:W-:Y:S02]  /*4a60*/  PRMT R166, R59, 0x7610, R166 ;  /* 0x000076103ba67816 */ /* 0x000fe400000000a6 */
[C---:B------:R-:W-:Y:S02]  /*4a70*/  FSEL R58, R64.reuse, RZ, P5 ;  /* 0x000000ff403a7208 */ /* 0x040fe40002800000 */
[----:B------:R-:W-:Y:S01]  /*4a80*/  FSEL R59, R64, RZ, P6 ;  /* 0x000000ff403b7208 */ /* 0x000fe20003000000 */
[----:B------:R-:W-:Y:S01]  /*4a90*/  FMUL.FTZ R64, R128, UR6 ;  /* 0x0000000680407c20 */ /* 0x000fe20008410000 */
[----:B------:R-:W-:-:S02]  /*4aa0*/  LOP3.LUT P5, RZ, R91, 0xff0000, RZ, 0xc0, !PT ;  /* 0x00ff00005bff7812 */ /* 0x000fc400078ac0ff */
[----:B------:R-:W-:Y:S02]  /*4ab0*/  FSEL R93, R67, RZ, P3 ;  /* 0x000000ff435d7208 */ /* 0x000fe40001800000 */
[----:B------:R-:W-:Y:S02]  /*4ac0*/  ISETP.GE.U32.AND P4, PT, R132, 0x1000000, PT ;  /* 0x010000008400780c */ /* 0x000fe40003f86070 */
        /* <DEDUP_REMOVED lines=12> */
[C---:B------:R-:W-:Y:S02]  /*4b90*/  PRMT R174, R129.reuse, 0x7632, R174 ;  /* 0x0000763281ae7816 */ /* 0x040fe400000000ae */
[----:B------:R-:W-:Y:S02]  /*4ba0*/  PRMT R64, R129, 0x7610, R64 ;  /* 0x0000761081407816 */ /* 0x000fe40000000040 */
[C---:B------:R-:W-:Y:S02]  /*4bb0*/  PRMT R172, R58.reuse, 0x7632, R172 ;  /* 0x000076323aac7816 */ /* 0x040fe400000000ac */
[----:B------:R-:W-:Y:S01]  /*4bc0*/  PRMT R67, R58, 0x7610, R67 ;  /* 0x000076103a437816 */ /* 0x000fe20000000043 */
[----:B------:R-:W-:Y:S06]  /*4bd0*/  BRA `(.L_x_350) ;  /* 0x0000000c00107947 */ /* 0x000fec0003800000 */
.L_x_351:
[-CC-:B------:R-:W-:Y:S01]  /*4be0*/  FFMA.FTZ R210, R210, R136.reuse, R131.reuse ;  /* 0x00000088d2d27223 */ /* 0x180fe20000010083 */
[-CC-:B------:R-:W-:Y:S01]  /*4bf0*/  FFMA.FTZ R211, R211, R136.reuse, R131.reuse ;  /* 0x00000088d3d37223 */ /* 0x180fe20000010083 */
[----:B------:R-:W-:Y:S01]  /*4c00*/  LOP3.LUT P6, RZ, R132, 0xff00, RZ, 0xc0, !PT ;  /* 0x0000ff0084ff7812 */ /* 0x000fe200078cc0ff */
[-C--:B------:R-:W-:Y:S01]  /*4c10*/  FFMA.FTZ R135, R135, R136.reuse, R131 ;  /* 0x0000008887877223 */ /* 0x080fe20000010083 */
[----:B------:R-:W-:Y:S01]  /*4c20*/  FADD.FTZ R231, R231, -R210 ;  /* 0x800000d2e7e77221 */ /* 0x000fe20000010000 */
[----:B------:R-:W-:Y:S01]  /*4c30*/  FADD.FTZ R211, R216, -R211 ;  /* 0x800000d3d8d37221 */ /* 0x000fe20000010000 */
[----:B-12---:R-:W-:Y:S01]  /*4c40*/  FFMA.FTZ R64, R239, R136, R131 ;  /* 0x00000088ef407223 */ /* 0x006fe20000010083 */
        /* <DEDUP_REMOVED lines=10> */
[----:B0-----:R-:W-:Y:S01]  /*4cf0*/  FSEL R58, R231, RZ, P6 ;  /* 0x000000ffe73a7208 */ /* 0x001fe20003000000 */
        /* <DEDUP_REMOVED lines=27> */
.L_x_347:
[----:B------:R-:W-:Y:S05]  /*4eb0*/  @!P0 BRA `(.L_x_352) ;  /* 0x0000000400508947 */ /* 0x000fea0003800000 */
[----:B------:R-:W-:Y:S05]  /*4ec0*/  BRA.U !UP0, `(.L_x_353) ;  /* 0x0000000108b07547 */ /* 0x000fea000b800000 */
[-CC-:B------:R-:W-:Y:S01]  /*4ed0*/  FFMA.FTZ R211, R211, R136.reuse, R131.reuse ;  /* 0x00000088d3d37223 */ /* 0x180fe20000010083 */
[----:B0-2---:R-:W-:Y:S01]  /*4ee0*/  IMAD.MOV.U32 R58, RZ, RZ, R122 ;  /* 0x000000ffff3a7224 */ /* 0x005fe200078e007a */
[----:B-1----:R-:W-:Y:S01]  /*4ef0*/  MOV R65, R123 ;  /* 0x0000007b00417202 */ /* 0x002fe20000000f00 */
[-C--:B------:R-:W-:Y:S01]  /*4f00*/  FFMA.FTZ R135, R135, R136.reuse, R131 ;  /* 0x0000008887877223 */ /* 0x080fe20000010083 */
        /* <DEDUP_REMOVED lines=25> */
[----:B------:R-:W-:Y:S02]  /*50a0*/  FSEL R65, R65, RZ, P4 ;  /* 0x000000ff41417208 */ /* 0x000fe40002000000 */
[----:B------:R-:W-:Y:S02]  /*50b0*/  FSEL R66, R66, RZ, P5 ;  /* 0x000000ff42427208 */ /* 0x000fe40002800000 */
[----:B------:R-:W-:-:S02]  /*50c0*/  FSEL R67, R67, RZ, P3 ;  /* 0x000000ff43437208 */ /* 0x000fc40001800000 */
[----:B------:R-:W-:Y:S02]  /*50d0*/  F2FP.BF16.F32.PACK_AB R58, R58, R59 ;  /* 0x0000003b3a3a723e */ /* 0x000fe400000010ff */
        /* <DEDUP_REMOVED lines=11> */
.L_x_353:
[----:B0-2---:R-:W-:Y:S01]  /*5190*/  IMAD.MOV.U32 R58, RZ, RZ, R122 ;  /* 0x000000ffff3a7224 */ /* 0x005fe200078e007a */
[----:B-1----:R-:W-:Y:S01]  /*51a0*/  SHF.R.U64 R64, R122, 0x10, R123 ;  /* 0x000000107a407819 */ /* 0x002fe2000000127b */
[-C--:B------:R-:W-:Y:S01]  /*51b0*/  FFMA.FTZ R211, R211, R136.reuse, R131 ;  /* 0x00000088d3d37223 */ /* 0x080fe20000010083 */
[----:B------:R-:W-:Y:S01]  /*51c0*/  SHF.R.U32.HI R67, RZ, 0x10, R123 ;  /* 0x00000010ff437819 */ /* 0x000fe2000001167b */
[-CC-:B------:R-:W-:Y:S01]  /*51d0*/  FFMA.FTZ R210, R210, R136.reuse, R131.reuse ;  /* 0x00000088d2d27223 */ /* 0x180fe20000010083 */
[-CC-:B------:R-:W-:Y:S01]  /*51e0*/  FFMA.FTZ R135, R135, R136.reuse, R131.reuse ;  /* 0x0000008887877223 */ /* 0x180fe20000010083 */
[----:B------:R-:W-:Y:S01]  /*51f0*/  FFMA.FTZ R66, R239, R136, R131 ;  /* 0x00000088ef427223 */ /* 0x000fe20000010083 */
[----:B------:R-:W-:Y:S01]  /*5200*/  IMAD.MOV.U32 R65, RZ, RZ, R123 ;  /* 0x000000ffff417224 */ /* 0x000fe200078e007b */
[----:B------:R-:W-:Y:S01]  /*5210*/  SHF.L.U32 R64, R64, 0x10, RZ ;  /* 0x0000001040407819 */ /* 0x000fe200000006ff */
[----:B------:R-:W-:Y:S02]  /*5220*/  IMAD.U32 R59, R58, 0x10000, RZ ;  /* 0x000100003a3b7824 */ /* 0x000fe400078e00ff */
[----:B------:R-:W-:Y:S01]  /*5230*/  FADD.FTZ R211, R216, -R211 ;  /* 0x800000d3d8d37221 */ /* 0x000fe20000010000 */
[----:B------:R-:W-:Y:S01]  /*5240*/  FADD.FTZ R231, R231, -R210 ;  /* 0x800000d2e7e77221 */ /* 0x000fe20000010000 */
[----:B------:R-:W-:Y:S01]  /*5250*/  FADD.FTZ R135, R214, -R135 ;  /* 0x80000087d6877221 */ /* 0x000fe20000010000 */
[----:B------:R-:W-:-:S02]  /*5260*/  IMAD.U32 R58, R65, 0x10000, RZ ;  /* 0x00010000413a7824 */ /* 0x000fc400078e00ff */
[----:B------:R-:W-:Y:S01]  /*5270*/  FADD.FTZ R137, R137, -R66 ;  /* 0x8000004289897221 */ /* 0x000fe20000010000 */
        /* <DEDUP_REMOVED lines=24> */
.L_x_352:
[----:B------:R-:W-:Y:S05]  /*5400*/  BRA.U !UP0, `(.L_x_354) ;  /* 0x00000001088c7547 */ /* 0x000fea000b800000 */
[-CC-:B------:R-:W-:Y:S01]  /*5410*/  FFMA.FTZ R210, R210, R136.reuse, R131.reuse ;  /* 0x00000088d2d27223 */ /* 0x180fe20000010083 */
[-CC-:B------:R-:W-:Y:S01]  /*5420*/  FFMA.FTZ R211, R211, R136.reuse, R131.reuse ;  /* 0x00000088d3d37223 */ /* 0x180fe20000010083 */
[-CC-:B------:R-:W-:Y:S01]  /*5430*/  FFMA.FTZ R135, R135, R136.reuse, R131.reuse ;  /* 0x0000008887877223 */ /* 0x180fe20000010083 */
[----:B0-2---:R-:W-:Y:S01]  /*5440*/  FFMA.FTZ R58, R239, R136, R131 ;  /* 0x00000088ef3a7223 */ /* 0x005fe20000010083 */
[----:B------:R-:W-:Y:S01]  /*5450*/  FADD.FTZ R231, R231, -R210 ;  /* 0x800000d2e7e77221 */ /* 0x000fe20000010000 */
[----:B------:R-:W-:Y:S01]  /*5460*/  FADD.FTZ R211, R216, -R211 ;  /* 0x800000d3d8d37221 */ /* 0x000fe20000010000 */
[----:B------:R-:W-:Y:S01]  /*5470*/  FADD.FTZ R135, R214, -R135 ;  /* 0x80000087d6877221 */ /* 0x000fe20000010000 */
[----:B------:R-:W-:Y:S01]  /*5480*/  FADD.FTZ R137, R137, -R58 ;  /* 0x8000003a89897221 */ /* 0x000fe20000010000 */
[C---:B------:R-:W-:Y:S01]  /*5490*/  FMUL.FTZ R231, R162.reuse, R231 ;  /* 0x000000e7a2e77220 */ /* 0x040fe20000410000 */
[----:B------:R-:W-:Y:S01]  /*54a0*/  FMUL.FTZ R211, R162, R211 ;  /* 0x000000d3a2d37220 */ /* 0x000fe20000410000 */
[----:B------:R-:W-:Y:S01]  /*54b0*/  LOP3.LUT P4, RZ, R132, 0xff00, RZ, 0xc0, !PT ;  /* 0x0000ff0084ff7812 */ /* 0x000fe2000788c0ff */
[----:B------:R-:W-:Y:S01]  /*54c0*/  FMUL.FTZ R135, R162, R135 ;  /* 0x00000087a2877220 */ /* 0x000fe20000410000 */
[----:B------:R-:W-:Y:S01]  /*54d0*/  FMUL.FTZ R59, R231, UR6 ;  /* 0x00000006e73b7c20 */ /* 0x000fe20008410000 */
[----:B------:R-:W-:Y:S01]  /*54e0*/  FMUL.FTZ R58, R211, UR6 ;  /* 0x00000006d33a7c20 */ /* 0x000fe20008410000 */
[----:B------:R-:W-:Y:S01]  /*54f0*/  LOP3.LUT P3, RZ, R132, 0xff, RZ, 0xc0, !PT ;  /* 0x000000ff84ff7812 */ /* 0x000fe2000786c0ff */
[----:B------:R-:W-:Y:S01]  /*5500*/  FMUL.FTZ R137, R162, R137 ;  /* 0x00000089a2897220 */ /* 0x000fe20000410000 */
[----:B-1----:R-:W-:Y:S01]  /*5510*/  FMUL.FTZ R65, R135, UR6 ;  /* 0x0000000687417c20 */ /* 0x002fe20008410000 */
        /* <DEDUP_REMOVED lines=15> */
[C---:B------:R-:W-:Y:S02]  /*5610*/  PRMT R67, R137.reuse, 0x7632, R67 ;  /* 0x0000763289437816 */ /* 0x040fe40000000043 */
[----:B------:R-:W-:Y:S01]  /*5620*/  PRMT R173, R137, 0x7610, R173 ;  /* 0x0000761089ad7816 */ /* 0x000fe200000000ad */
[----:B------:R-:W-:Y:S06]  /*5630*/  BRA `(.L_x_350) ;  /* 0x0000000000787947 */ /* 0x000fec0003800000 */
.L_x_354:
        /* <DEDUP_REMOVED lines=23> */
[----:B-1----:R-:W-:Y:S02]  /*57b0*/  FSEL R64, R137, RZ, P6 ;  /* 0x000000ff89407208 */ /* 0x002fe40003000000 */
[----:B------:R-:W-:Y:S02]  /*57c0*/  F2FP.BF16.F32.PACK_AB R58, R58, R211 ;  /* 0x000000d33a3a723e */ /* 0x000fe400000010ff */
[----:B------:R-:W-:Y:S02]  /*57d0*/  F2FP.BF16.F32.PACK_AB R135, R64, R135 ;  /* 0x000000874087723e */ /* 0x000fe400000010ff */
[C---:B------:R-:W-:Y:S02]  /*57e0*/  PRMT R64, R58.reuse, 0x7632, R64 ;  /* 0x000076323a407816 */ /* 0x040fe40000000040 */
[----:B------:R-:W-:Y:S02]  /*57f0*/  PRMT R65, R58, 0x7610, R65 ;  /* 0x000076103a417816 */ /* 0x000fe40000000041 */
[----:B------:R-:W-:-:S02]  /*5800*/  PRMT R67, R135, 0x7632, R67 ;  /* 0x0000763287437816 */ /* 0x000fc40000000043 */
[----:B------:R-:W-:-:S07]  /*5810*/  PRMT R66, R135, 0x7610, R66 ;  /* 0x0000761087427816 */ /* 0x000fce0000000042 */
.L_x_350:
        /* <DEDUP_REMOVED lines=15> */
.L_x_355:
[----:B------:R1:W-:Y:S01]  /*5910*/  STG.E.64 desc[UR10][R128.64], R66 ;  /* 0x0000004280007986 */ /* 0x0003e2000c101b0a */
[----:B------:R-:W-:Y:S05]  /*5920*/  @!P1 BRA `(.L_x_356) ;  /* 0x0000000000209947 */ /* 0x000fea0003800000 */
[----:B0-----:R-:W0:Y:S01]  /*5930*/  LDC.64 R64, c[0x0][0x470] ;  /* 0x00011c00ff407b82 */ /* 0x001e220000000a00 */
[----:B------:R-:W-:Y:S02]  /*5940*/  LOP3.LUT R58, R174, 0xffff, RZ, 0xc0, !PT ;  /* 0x0000ffffae3a7812 */ /* 0x000fe400078ec0ff */
[----:B-1----:R-:W-:-:S03]  /*5950*/  PRMT R67, R93, 0x5410, R172 ;  /* 0x000054105d437816 */ /* 0x002fc600000000ac */
[----:B------:R-:W-:-:S05]  /*5960*/  IMAD.WIDE.U32 R58, R58, 0x10000, RZ ;  /* 0x000100003a3a7825 */ /* 0x000fca00078e00ff */
[----:B------:R-:W-:Y:S02]  /*5970*/  LOP3.LUT R59, R67, R59, RZ, 0xfc, !PT ;  /* 0x0000003b433b7212 */ /* 0x000fe400078efcff */
[----:B------:R-:W-:Y:S01]  /*5980*/  LOP3.LUT R58, R58, 0xffff, R166, 0xf8, !PT ;  /* 0x0000ffff3a3a7812 */ /* 0x000fe200078ef8a6 */
[----:B0-----:R-:W-:-:S05]  /*5990*/  IMAD.WIDE.U32 R64, R165, 0x8, R64 ;  /* 0x00000008a5407825 */ /* 0x001fca00078e0040 */
[----:B------:R2:W-:Y:S02]  /*59a0*/  STG.E.64 desc[UR10][R64.64], R58 ;  /* 0x0000003a40007986 */ /* 0x0005e4000c101b0a */
.L_x_356:
[----:B------:R-:W-:Y:S05]  /*59b0*/  @!P1 BRA `(.L_x_357) ;  /* 0x0000000c00409947 */ /* 0x000fea0003800000 */
[----:B------:R-:W-:Y:S05]  /*59c0*/  @!P0 BRA `(.L_x_358) ;  /* 0x0000000400b88947 */ /* 0x000fea0003800000 */
[----:B------:R-:W-:Y:S05]  /*59d0*/  BRA.U !UP0, `(.L_x_359) ;  /* 0x0000000108e47547 */ /* 0x000fea000b800000 */
[-C--:B------:R-:W-:Y:S01]  /*59e0*/  FFMA.FTZ R139, R139, R136.reuse, R131 ;  /* 0x000000888b8b7223 */ /* 0x080fe20000010083 */
[----:B0-2---:R-:W-:Y:S01]  /*59f0*/  IMAD.MOV.U32 R58, RZ, RZ, R120 ;  /* 0x000000ffff3a7224 */ /* 0x005fe200078e0078 */
[--C-:B------:R-:W-:Y:S01]  /*5a00*/  SHF.R.U64 R65, R120, 0x10, R121.reuse ;  /* 0x0000001078417819 */ /* 0x100fe20000001279 */
[----:B------:R-:W-:Y:S02]  /*5a10*/  IMAD.MOV.U32 R64, RZ, RZ, R121 ;  /* 0x000000ffff407224 */ /* 0x000fe400078e0079 */
[----:B------:R-:W-:Y:S01]  /*5a20*/  FADD.FTZ R139, R222, -R139 ;  /* 0x8000008bde8b7221 */ /* 0x000fe20000010000 */
[----:B------:R-:W-:Y:S02]  /*5a30*/  IMAD.U32 R59, R58, 0x10000, RZ ;  /* 0x000100003a3b7824 */ /* 0x000fe400078e00ff */
[-CC-:B------:R-:W-:Y:S01]  /*5a40*/  FFMA.FTZ R218, R218, R136.reuse, R131.reuse ;  /* 0x00000088dada7223 */ /* 0x180fe20000010083 */
[----:B------:R-:W-:Y:S01]  /*5a50*/  LOP3.LUT P6, RZ, R236, 0xff, RZ, 0xc0, !PT ;  /* 0x000000ffecff7812 */ /* 0x000fe200078cc0ff */
[----:B------:R-:W-:Y:S01]  /*5a60*/  FFMA.FTZ R147, R147, R136, R131 ;  /* 0x0000008893937223 */ /* 0x000fe20000010083 */
[----:B------:R-:W-:Y:S01]  /*5a70*/  FFMA.FTZ R59, R162, R139, R59 ;  /* 0x0000008ba23b7223 */ /* 0x000fe2000001003b */
[----:B-1----:R-:W-:-:S02]  /*5a80*/  IMAD.U32 R66, R64, 0x10000, RZ ;  /* 0x0001000040427824 */ /* 0x002fc400078e00ff */
[----:B------:R-:W-:Y:S01]  /*5a90*/  FADD.FTZ R175, R175, -R218 ;  /* 0x800000daafaf7221 */ /* 0x000fe20000010000 */
[----:B------:R-:W-:Y:S02]  /*5aa0*/  IMAD.U32 R65, R65, 0x10000, RZ ;  /* 0x0001000041417824 */ /* 0x000fe400078e00ff */
[----:B------:R-:W-:Y:S01]  /*5ab0*/  FMUL.FTZ R58, R59, UR6 ;  /* 0x000000063b3a7c20 */ /* 0x000fe20008410000 */
[----:B------:R-:W-:Y:S01]  /*5ac0*/  FADD.FTZ R147, R220, -R147 ;  /* 0x80000093dc937221 */ /* 0x000fe20000010000 */
[----:B------:R-:W-:Y:S01]  /*5ad0*/  SHF.R.U32.HI R128, RZ, 0x10, R121 ;  /* 0x00000010ff807819 */ /* 0x000fe20000011679 */
[----:B------:R-:W-:Y:S01]  /*5ae0*/  FFMA.FTZ R224, R224, R136, R131 ;  /* 0x00000088e0e07223 */ /* 0x000fe20000010083 */
[----:B------:R-:W-:Y:S01]  /*5af0*/  FFMA.FTZ R175, R162, R175, R65 ;  /* 0x000000afa2af7223 */ /* 0x000fe20000010041 */
[----:B------:R-:W-:Y:S01]  /*5b00*/  FSEL R64, R58, RZ, P6 ;  /* 0x000000ff3a407208 */ /* 0x000fe20003000000 */
[----:B------:R-:W-:Y:S01]  /*5b10*/  FFMA.FTZ R66, R162, R147, R66 ;  /* 0x00000093a2427223 */ /* 0x000fe20000010042 */
[----:B------:R-:W-:Y:S01]  /*5b20*/  LOP3.LUT P6, RZ, R90, 0xff, RZ, 0xc0, !PT ;  /* 0x000000ff5aff7812 */ /* 0x000fe200078cc0ff */
[----:B------:R-:W-:Y:S01]  /*5b30*/  FADD.FTZ R141, R141, -R224 ;  /* 0x800000e08d8d7221 */ /* 0x000fe20000010000 */
        /* <DEDUP_REMOVED lines=35> */
.L_x_359:
[----:B0-2---:R-:W-:Y:S01]  /*5d70*/  SHF.R.U64 R58, R120, 0x10, R121 ;  /* 0x00000010783a7819 */ /* 0x005fe20000001279 */
[-CC-:B------:R-:W-:Y:S01]  /*5d80*/  FFMA.FTZ R218, R218, R136.reuse, R131.reuse ;  /* 0x00000088dada7223 */ /* 0x180fe20000010083 */
[-CC-:B------:R-:W-:Y:S01]  /*5d90*/  FFMA.FTZ R139, R139, R136.reuse, R131.reuse ;  /* 0x000000888b8b7223 */ /* 0x180fe20000010083 */
[----:B------:R-:W-:Y:S01]  /*5da0*/  LOP3.LUT P6, RZ, R236, 0xff00, RZ, 0xc0, !PT ;  /* 0x0000ff00ecff7812 */ /* 0x000fe200078cc0ff */
[----:B------:R-:W-:Y:S01]  /*5db0*/  FFMA.FTZ R147, R147, R136, R131 ;  /* 0x0000008893937223 */ /* 0x000fe20000010083 */
[----:B------:R-:W-:Y:S02]  /*5dc0*/  IMAD.U32 R59, R58, 0x10000, RZ ;  /* 0x000100003a3b7824 */ /* 0x000fe400078e00ff */
[----:B------:R-:W-:Y:S01]  /*5dd0*/  FADD.FTZ R175, R175, -R218 ;  /* 0x800000daafaf7221 */ /* 0x000fe20000010000 */
[----:B------:R-:W-:Y:S02]  /*5de0*/  IMAD.MOV.U32 R58, RZ, RZ, R120 ;  /* 0x000000ffff3a7224 */ /* 0x000fe400078e0078 */
[----:B------:R-:W-:Y:S01]  /*5df0*/  FADD.FTZ R139, R222, -R139 ;  /* 0x8000008bde8b7221 */ /* 0x000fe20000010000 */
[----:B-1----:R-:W-:Y:S01]  /*5e00*/  SHF.R.U32.HI R66, RZ, 0x10, R121 ;  /* 0x00000010ff427819 */ /* 0x002fe20000011679 */
[----:B------:R-:W-:Y:S01]  /*5e10*/  FFMA.FTZ R175, R162, R175, R59 ;  /* 0x000000afa2af7223 */ /* 0x000fe2000001003b */
[----:B------:R-:W-:-:S02]  /*5e20*/  IMAD.U32 R59, R58, 0x10000, RZ ;  /* 0x000100003a3b7824 */ /* 0x000fc400078e00ff */
[----:B------:R-:W-:Y:S01]  /*5e30*/  FFMA.FTZ R224, R224, R136, R131 ;  /* 0x00000088e0e07223 */ /* 0x000fe20000010083 */
[----:B------:R-:W-:Y:S02]  /*5e40*/  IMAD.MOV.U32 R64, RZ, RZ, R121 ;  /* 0x000000ffff407224 */ /* 0x000fe400078e0079 */
[----:B------:R-:W-:Y:S01]  /*5e50*/  FMUL.FTZ R175, R175, UR6 ;  /* 0x00000006afaf7c20 */ /* 0x000fe20008410000 */
[----:B------:R-:W-:Y:S01]  /*5e60*/  FFMA.FTZ R59, R162, R139, R59 ;  /* 0x0000008ba23b7223 */ /* 0x000fe2000001003b */
[----:B------:R-:W-:Y:S01]  /*5e70*/  FADD.FTZ R147, R220, -R147 ;  /* 0x80000093dc937221 */ /* 0x000fe20000010000 */
[----:B------:R-:W-:Y:S02]  /*5e80*/  IMAD.U32 R65, R64, 0x10000, RZ ;  /* 0x0001000040417824 */ /* 0x000fe400078e00ff */
        /* <DEDUP_REMOVED lines=34> */
.L_x_358:
[----:B------:R-:W-:Y:S05]  /*60b0*/  BRA.U !UP0, `(.L_x_361) ;  /* 0x0000000108cc7547 */ /* 0x000fea000b800000 */
[-CC-:B------:R-:W-:Y:S01]  /*60c0*/  FFMA.FTZ R139, R139, R136.reuse, R131.reuse ;  /* 0x000000888b8b7223 */ /* 0x180fe20000010083 */
[-CC-:B------:R-:W-:Y:S01]  /*60d0*/  FFMA.FTZ R218, R218, R136.reuse, R131.reuse ;  /* 0x00000088dada7223 */ /* 0x180fe20000010083 */
[----:B------:R-:W-:Y:S01]  /*60e0*/  LOP3.LUT P6, RZ, R236, 0xff, RZ, 0xc0, !PT ;  /* 0x000000ffecff7812 */ /* 0x000fe200078cc0ff */
[-C--:B------:R-:W-:Y:S01]  /*60f0*/  FFMA.FTZ R147, R147, R136.reuse, R131 ;  /* 0x0000008893937223 */ /* 0x080fe20000010083 */
[----:B------:R-:W-:Y:S01]  /*6100*/  FADD.FTZ R139, R222, -R139 ;  /* 0x8000008bde8b7221 */ /* 0x000fe20000010000 */
[----:B------:R-:W-:Y:S01]  /*6110*/  FADD.FTZ R175, R175, -R218 ;  /* 0x800000daafaf7221 */ /* 0x000fe20000010000 */
[----:B------:R-:W-:Y:S01]  /*6120*/  FFMA.FTZ R224, R224, R136, R131 ;  /* 0x00000088e0e07223 */ /* 0x000fe20000010083 */
[----:B------:R-:W-:Y:S01]  /*6130*/  FADD.FTZ R147, R220, -R147 ;  /* 0x80000093dc937221 */ /* 0x000fe20000010000 */
[C---:B0-2---:R-:W-:Y:S01]  /*6140*/  FMUL.FTZ R58, R162.reuse, R139 ;  /* 0x0000008ba23a7220 */ /* 0x045fe20000410000 */
[C---:B------:R-:W-:Y:S01]  /*6150*/  FMUL.FTZ R64, R162.reuse, R175 ;  /* 0x000000afa2407220 */ /* 0x040fe20000410000 */
[----:B------:R-:W-:Y:S01]  /*6160*/  FADD.FTZ R141, R141, -R224 ;  /* 0x800000e08d8d7221 */ /* 0x000fe20000010000 */
[----:B-1----:R-:W-:Y:S01]  /*6170*/  FMUL.FTZ R66, R162, R147 ;  /* 0x00000093a2427220 */ /* 0x002fe20000410000 */
[----:B------:R-:W-:Y:S01]  /*6180*/  FMUL.FTZ R59, R58, UR6 ;  /* 0x000000063a3b7c20 */ /* 0x000fe20008410000 */
[----:B------:R-:W-:Y:S01]  /*6190*/  LOP3.LUT P5, RZ, R236, 0xff00, RZ, 0xc0, !PT ;  /* 0x0000ff00ecff7812 */ /* 0x000fe200078ac0ff */
[----:B------:R-:W-:Y:S01]  /*61a0*/  FMUL.FTZ R128, R162, R141 ;  /* 0x0000008da2807220 */ /* 0x000fe20000410000 */
[----:B------:R-:W-:Y:S01]  /*61b0*/  FMUL.FTZ R67, R66, UR6 ;  /* 0x0000000642437c20 */ /* 0x000fe20008410000 */
[----:B------:R-:W-:-:S02]  /*61c0*/  LOP3.LUT P3, RZ, R236, 0xff0000, RZ, 0xc0, !PT ;  /* 0x00ff0000ecff7812 */ /* 0x000fc4000786c0ff */
[----:B------:R-:W-:Y:S02]  /*61d0*/  FSEL R65, R59, RZ, P6 ;  /* 0x000000ff3b417208 */ /* 0x000fe40003000000 */
[C---:B------:R-:W-:Y:S02]  /*61e0*/  LOP3.LUT P6, RZ, R90.reuse, 0xff, RZ, 0xc0, !PT ;  /* 0x000000ff5aff7812 */ /* 0x040fe400078cc0ff */
        /* <DEDUP_REMOVED lines=32> */
.L_x_361:
        /* <DEDUP_REMOVED lines=17> */
[----:B0-2---:R-:W-:Y:S01]  /*6500*/  FSEL R58, R175, RZ, P6 ;  /* 0x000000ffaf3a7208 */ /* 0x005fe20003000000 */
        /* <DEDUP_REMOVED lines=23> */
[----:B-1----:R-:W-:Y:S02]  /*6680*/  PRMT R66, R58, 0x7610, R66 ;  /* 0x000076103a427816 */ /* 0x002fe40000000042 */
[----:B------:R-:W-:-:S02]  /*6690*/  PRMT R172, R59, 0x7632, R172 ;  /* 0x000076323bac7816 */ /* 0x000fc400000000ac */
[----:B------:R-:W-:Y:S01]  /*66a0*/  PRMT R67, R59, 0x7610, R67 ;  /* 0x000076103b437816 */ /* 0x000fe20000000043 */
[----:B------:R-:W-:Y:S06]  /*66b0*/  BRA `(.L_x_360) ;  /* 0x0000000800607947 */ /* 0x000fec0003800000 */
.L_x_357:
[----:B------:R-:W-:Y:S05]  /*66c0*/  @!P0 BRA `(.L_x_362) ;  /* 0x0000000400508947 */ /* 0x000fea0003800000 */
[----:B------:R-:W-:Y:S05]  /*66d0*/  BRA.U !UP0, `(.L_x_363) ;  /* 0x0000000108b07547 */ /* 0x000fea000b800000 */
[-CC-:B------:R-:W-:Y:S01]  /*66e0*/  FFMA.FTZ R139, R139, R136.reuse, R131.reuse ;  /* 0x000000888b8b7223 */ /* 0x180fe20000010083 */
[----:B0-2---:R-:W-:Y:S01]  /*66f0*/  IMAD.MOV.U32 R58, RZ, RZ, R120 ;  /* 0x000000ffff3a7224 */ /* 0x005fe200078e0078 */
[----:B------:R-:W-:Y:S01]  /*6700*/  MOV R65, R121 ;  /* 0x0000007900417202 */ /* 0x000fe20000000f00 */
[-C--:B------:R-:W-:Y:S01]  /*6710*/  FFMA.FTZ R147, R147, R136.reuse, R131 ;  /* 0x0000008893937223 */ /* 0x080fe20000010083 */
[----:B------:R-:W-:Y:S01]  /*6720*/  FADD.FTZ R139, R222, -R139 ;  /* 0x8000008bde8b7221 */ /* 0x000fe20000010000 */
[--C-:B------:R-:W-:Y:S01]  /*6730*/  SHF.R.U64 R64, R120, 0x10, R121.reuse ;  /* 0x0000001078407819 */ /* 0x100fe20000001279 */
[----:B------:R-:W-:Y:S01]  /*6740*/  IMAD.U32 R59, R58, 0x10000, RZ ;  /* 0x000100003a3b7824 */ /* 0x000fe200078e00ff */
[----:B-1----:R-:W-:Y:S01]  /*6750*/  SHF.R.U32.HI R66, RZ, 0x10, R121 ;  /* 0x00000010ff427819 */ /* 0x002fe20000011679 */
        /* <DEDUP_REMOVED lines=36> */
.L_x_363:
[----:B0-2---:R-:W-:Y:S01]  /*69a0*/  IMAD.MOV.U32 R58, RZ, RZ, R120 ;  /* 0x000000ffff3a7224 */ /* 0x005fe200078e0078 */
[----:B------:R-:W-:Y:S01]  /*69b0*/  SHF.R.U64 R64, R120, 0x10, R121 ;  /* 0x0000001078407819 */ /* 0x000fe20000001279 */
[-C--:B------:R-:W-:Y:S01]  /*69c0*/  FFMA.FTZ R139, R139, R136.reuse, R131 ;  /* 0x000000888b8b7223 */ /* 0x080fe20000010083 */
[----:B-1----:R-:W-:Y:S01]  /*69d0*/  SHF.R.U32.HI R66, RZ, 0x10, R121 ;  /* 0x00000010ff427819 */ /* 0x002fe20000011679 */
        /* <DEDUP_REMOVED lines=35> */
.L_x_362:
        /* <DEDUP_REMOVED lines=13> */
[----:B0-2---:R-:W-:Y:S01]  /*6ce0*/  FMUL.FTZ R59, R175, UR6 ;  /* 0x00000006af3b7c20 */ /* 0x005fe20008410000 */
        /* <DEDUP_REMOVED lines=15> */
[C---:B------:R-:W-:Y:S02]  /*6de0*/  PRMT R65, R139.reuse, 0x7632, R65 ;  /* 0x000076328b417816 */ /* 0x040fe40000000041 */
[----:B------:R-:W-:Y:S02]  /*6df0*/  PRMT R164, R139, 0x7610, R164 ;  /* 0x000076108ba47816 */ /* 0x000fe400000000a4 */
[----:B------:R-:W-:-:S02]  /*6e00*/  PRMT R64, R170, 0x7632, R64 ;  /* 0x00007632aa407816 */ /* 0x000fc40000000040 */
[C---:B-1----:R-:W-:Y:S02]  /*6e10*/  PRMT R66, R58.reuse, 0x7632, R66 ;  /* 0x000076323a427816 */ /* 0x042fe40000000042 */
[----:B------:R-:W-:Y:S02]  /*6e20*/  PRMT R168, R58, 0x7610, R168 ;  /* 0x000076103aa87816 */ /* 0x000fe400000000a8 */
[C---:B------:R-:W-:Y:S02]  /*6e30*/  PRMT R67, R141.reuse, 0x7632, R67 ;  /* 0x000076328d437816 */ /* 0x040fe40000000043 */
[----:B------:R-:W-:Y:S01]  /*6e40*/  PRMT R173, R141, 0x7610, R173 ;  /* 0x000076108dad7816 */ /* 0x000fe200000000ad */
[----:B------:R-:W-:Y:S06]  /*6e50*/  BRA `(.L_x_360) ;  /* 0x0000000000787947 */ /* 0x000fec0003800000 */
.L_x_364:
        /* <DEDUP_REMOVED lines=21> */
[----:B0-2---:R-:W-:Y:S02]  /*6fb0*/  FSEL R58, R175, RZ, P4 ;  /* 0x000000ffaf3a7208 */ /* 0x005fe40002000000 */
[----:B------:R-:W-:-:S02]  /*6fc0*/  FSEL R147, R147, RZ, P5 ;  /* 0x000000ff93937208 */ /* 0x000fc40002800000 */
[----:B------:R-:W-:Y:S02]  /*6fd0*/  FSEL R64, R141, RZ, P6 ;  /* 0x000000ff8d407208 */ /* 0x000fe40003000000 */
[----:B------:R-:W-:Y:S02]  /*6fe0*/  F2FP.BF16.F32.PACK_AB R58, R58, R139 ;  /* 0x0000008b3a3a723e */ /* 0x000fe400000010ff */
[----:B------:R-:W-:Y:S02]  /*6ff0*/  F2FP.BF16.F32.PACK_AB R147, R64, R147 ;  /* 0x000000934093723e */ /* 0x000fe400000010ff */
[C---:B------:R-:W-:Y:S02]  /*7000*/  PRMT R64, R58.reuse, 0x7632, R64 ;  /* 0x000076323a407816 */ /* 0x040fe40000000040 */
[----:B------:R-:W-:Y:S02]  /*7010*/  PRMT R65, R58, 0x7610, R65 ;  /* 0x000076103a417816 */ /* 0x000fe40000000041 */
[----:B-1----:R-:W-:-:S02]  /*7020*/  PRMT R67, R147, 0x7632, R67 ;  /* 0x0000763293437816 */ /* 0x002fc40000000043 */
[----:B------:R-:W-:-:S07]  /*7030*/  PRMT R66, R147, 0x7610, R66 ;  /* 0x0000761093427816 */ /* 0x000fce0000000042 */
.L_x_360:
        /* <DEDUP_REMOVED lines=15> */
.L_x_365:
        /* <DEDUP_REMOVED lines=10> */
.L_x_366:
        /* <DEDUP_REMOVED lines=13> */
[----:B-1----:R-:W-:Y:S01]  /*72a0*/  SHF.L.U32 R66, R64, 0x10, RZ ;  /* 0x0000001040427819 */ /* 0x002fe200000006ff */
[----:B------:R-:W-:Y:S01]  /*72b0*/  FADD.FTZ R243, R243, -R226 ;  /* 0x800000e2f3f37221 */ /* 0x000fe20000010000 */
[----:B------:R-:W-:-:S02]  /*72c0*/  IMAD.U32 R65, R65, 0x10000, RZ ;  /* 0x0001000041417824 */ /* 0x000fc400078e00ff */
        /* <DEDUP_REMOVED lines=44> */
[----:B------:R-:W-:Y:S01]  /*7590*/  PRMT R66, R58, 0x7610, R66 ;  /* 0x000076103a427816 */ /* 0x000fe20000000042 */
[----:B------:R-:W-:Y:S06]  /*75a0*/  BRA `(.L_x_370) ;  /* 0x0000001000a07947 */ /* 0x000fec0003800000 */
.L_x_369:
        /* <DEDUP_REMOVED lines=16> */
[----:B------:R-:W-:Y:S01]  /*76b0*/  SHF.L.U32 R66, R66, 0x10, RZ ;  /* 0x0000001042427819 */ /* 0x000fe200000006ff */
[----:B------:R-:W-:Y:S01]  /*76c0*/  FADD.FTZ R217, R234, -R217 ;  /* 0x800000d9ead97221 */ /* 0x000fe20000010000 */
[----:B------:R-:W-:Y:S01]  /*76d0*/  IMAD.U32 R65, R64, 0x10000, RZ ;  /* 0x0001000040417824 */ /* 0x000fe200078e00ff */
[----:B------:R-:W-:Y:S01]  /*76e0*/  FSEL R58, R243, RZ, P6 ;  /* 0x000000fff33a7208 */ /* 0x000fe20003000000 */
[----:B------:R-:W-:Y:S01]  /*76f0*/  FADD.FTZ R245, R232, -R245 ;  /* 0x800000f5e8f57221 */ /* 0x000fe20000010000 */
        /* <DEDUP_REMOVED lines=18> */
[C---:B------:R-:W-:Y:S02]  /*7820*/  FSEL R59, R66.reuse, RZ, P5 ;  /* 0x000000ff423b7208 */ /* 0x040fe40002800000 */
[----:B------:R-:W-:Y:S02]  /*7830*/  FSEL R65, R65, RZ, P4 ;  /* 0x000000ff41417208 */ /* 0x000fe40002000000 */
[----:B------:R-:W-:Y:S02]  /*7840*/  FSEL R66, R66, RZ, P6 ;  /* 0x000000ff42427208 */ /* 0x000fe40003000000 */
[----:B------:R-:W-:Y:S02]  /*7850*/  F2FP.BF16.F32.PACK_AB R65, R65, R58 ;  /* 0x0000003a4141723e */ /* 0x000fe400000010ff */
[----:B------:R-:W-:-:S02]  /*7860*/  F2FP.BF16.F32.PACK_AB R66, R66, R59 ;  /* 0x0000003b4242723e */ /* 0x000fc400000010ff */
[----:B------:R-:W-:Y:S02]  /*7870*/  PRMT R166, R135, 0x7632, R166 ;  /* 0x0000763287a67816 */ /* 0x000fe400000000a6 */
[C---:B------:R-:W-:Y:S02]  /*7880*/  PRMT R174, R243.reuse, 0x7632, R174 ;  /* 0x00007632f3ae7816 */ /* 0x040fe400000000ae */
[----:B------:R-:W-:Y:S02]  /*7890*/  PRMT R64, R243, 0x7610, R64 ;  /* 0x00007610f3407816 */ /* 0x000fe40000000040 */
[----:B------:R-:W-:Y:S02]  /*78a0*/  PRMT R93, R65, 0x7632, R93 ;  /* 0x00007632415d7816 */ /* 0x000fe4000000005d */
[----:B------:R-:W-:Y:S01]  /*78b0*/  PRMT R172, R66, 0x7632, R172 ;  /* 0x0000763242ac7816 */ /* 0x000fe200000000ac */
[----:B------:R-:W-:Y:S06]  /*78c0*/  BRA `(.L_x_370) ;  /* 0x0000000c00d87947 */ /* 0x000fec0003800000 */
.L_x_368:
[----:B------:R-:W-:Y:S05]  /*78d0*/  BRA.U !UP0, `(.L_x_371) ;  /* 0x0000000108c87547 */ /* 0x000fea000b800000 */
[-CC-:B------:R-:W-:Y:S01]  /*78e0*/  FFMA.FTZ R213, R213, R136.reuse, R131.reuse ;  /* 0x00000088d5d57223 */ /* 0x180fe20000010083 */
[----:B------:R-:W-:Y:S01]  /*78f0*/  LOP3.LUT P6, RZ, R237, 0xff, RZ, 0xc0, !PT ;  /* 0x000000ffedff7812 */ /* 0x000fe200078cc0ff */
[-CC-:B------:R-:W-:Y:S01]  /*7900*/  FFMA.FTZ R226, R226, R136.reuse, R131.reuse ;  /* 0x00000088e2e27223 */ /* 0x180fe20000010083 */
[-C--:B------:R-:W-:Y:S01]  /*7910*/  FFMA.FTZ R217, R217, R136.reuse, R131 ;  /* 0x00000088d9d97223 */ /* 0x080fe20000010083 */
[----:B------:R-:W-:Y:S01]  /*7920*/  FADD.FTZ R213, R238, -R213 ;  /* 0x800000d5eed57221 */ /* 0x000fe20000010000 */
[----:B------:R-:W-:Y:S01]  /*7930*/  FFMA.FTZ R245, R245, R136, R131 ;  /* 0x00000088f5f57223 */ /* 0x000fe20000010083 */
[----:B------:R-:W-:Y:S01]  /*7940*/  FADD.FTZ R243, R243, -R226 ;  /* 0x800000e2f3f37221 */ /* 0x000fe20000010000 */
[C---:B------:R-:W-:Y:S01]  /*7950*/  LOP3.LUT P5, RZ, R237.reuse, 0xff00, RZ, 0xc0, !PT ;  /* 0x0000ff00edff7812 */ /* 0x040fe200078ac0ff */
[----:B0-2---:R-:W-:Y:S01]  /*7960*/  FMUL.FTZ R58, R162, R213 ;  /* 0x000000d5a23a7220 */ /* 0x005fe20000410000 */
[----:B-1----:R-:W-:Y:S01]  /*7970*/  FADD.FTZ R67, R232, -R245 ;  /* 0x800000f5e8437221 */ /* 0x002fe20000010000 */
[----:B------:R-:W-:Y:S01]  /*7980*/  FMUL.FTZ R64, R162, R243 ;  /* 0x000000f3a2407220 */ /* 0x000fe20000410000 */
[C---:B------:R-:W-:Y:S01]  /*7990*/  LOP3.LUT P3, RZ, R237.reuse, 0xff0000, RZ, 0xc0, !PT ;  /* 0x00ff0000edff7812 */ /* 0x040fe2000786c0ff */
[----:B------:R-:W-:Y:S01]  /*79a0*/  FMUL.FTZ R59, R58, UR6 ;  /* 0x000000063a3b7c20 */ /* 0x000fe20008410000 */
[----:B------:R-:W-:Y:S01]  /*79b0*/  FMUL.FTZ R67, R162, R67 ;  /* 0x00000043a2437220 */ /* 0x000fe20000410000 */
[----:B------:R-:W-:-:S03]  /*79c0*/  ISETP.GE.U32.AND P4, PT, R237, 0x1000000, PT ;  /* 0x01000000ed00780c */ /* 0x000fc60003f86070 */
[----:B------:R-:W-:Y:S01]  /*79d0*/  FSEL R65, R59, RZ, P6 ;  /* 0x000000ff3b417208 */ /* 0x000fe20003000000 */
[----:B------:R-:W-:Y:S01]  /*79e0*/  FMUL.FTZ R93, R67, UR6 ;  /* 0x00000006435d7c20 */ /* 0x000fe20008410000 */
[----:B------:R-:W-:Y:S02]  /*79f0*/  LOP3.LUT P6, RZ, R89, 0xff, RZ, 0xc0, !PT ;  /* 0x000000ff59ff7812 */ /* 0x000fe400078cc0ff */
[----:B------:R-:W-:Y:S01]  /*7a00*/  F2FP.BF16.F32.PACK_AB R58, R65, R58 ;  /* 0x0000003a413a723e */ /* 0x000fe200000010ff */
[----:B------:R-:W-:Y:S01]  /*7a10*/  FADD.FTZ R65, R234, -R217 ;  /* 0x800000d9ea417221 */ /* 0x000fe20000010000 */
[----:B------:R-:W-:Y:S02]  /*7a20*/  FSEL R59, R59, RZ, P6 ;  /* 0x000000ff3b3b7208 */ /* 0x000fe40003000000 */
[----:B------:R-:W-:Y:S01]  /*7a30*/  LOP3.LUT P6, RZ, R89, 0xff00, RZ, 0xc0, !PT ;  /* 0x0000ff0059ff7812 */ /* 0x000fe200078cc0ff */
[----:B------:R-:W-:Y:S01]  /*7a40*/  FMUL.FTZ R65, R162, R65 ;  /* 0x00000041a2417220 */ /* 0x000fe20000410000 */
[C---:B------:R-:W-:Y:S01]  /*7a50*/  F2FP.BF16.F32.PACK_AB R59, R64.reuse, R59 ;  /* 0x0000003b403b723e */ /* 0x040fe200000010ff */
[----:B------:R-:W-:Y:S01]  /*7a60*/  FMUL.FTZ R64, R64, UR6 ;  /* 0x0000000640407c20 */ /* 0x000fe20008410000 */
[C---:B------:R-:W-:Y:S01]  /*7a70*/  PRMT R135, R58.reuse, 0x7632, R135 ;  /* 0x000076323a877816 */ /* 0x040fe20000000087 */
[----:B------:R-:W-:Y:S01]  /*7a80*/  FMUL.FTZ R66, R65, UR6 ;  /* 0x0000000641427c20 */ /* 0x000fe20008410000 */
[----:B------:R-:W-:-:S02]  /*7a90*/  PRMT R164, R58, 0x7610, R164 ;  /* 0x000076103aa47816 */ /* 0x000fc400000000a4 */
[C---:B------:R-:W-:Y:S02]  /*7aa0*/  PRMT R170, R59.reuse, 0x7632, R170 ;  /* 0x000076323baa7816 */ /* 0x040fe400000000aa */
[----:B------:R-:W-:Y:S02]  /*7ab0*/  PRMT R166, R59, 0x7610, R166 ;  /* 0x000076103ba67816 */ /* 0x000fe400000000a6 */
[C---:B------:R-:W-:Y:S02]  /*7ac0*/  FSEL R58, R64.reuse, RZ, P5 ;  /* 0x000000ff403a7208 */ /* 0x040fe40002800000 */
[----:B------:R-:W-:Y:S02]  /*7ad0*/  FSEL R59, R64, RZ, P6 ;  /* 0x000000ff403b7208 */ /* 0x000fe40003000000 */
[----:B------:R-:W-:Y:S02]  /*7ae0*/  LOP3.LUT P5, RZ, R89, 0xff0000, RZ, 0xc0, !PT ;  /* 0x00ff000059ff7812 */ /* 0x000fe400078ac0ff */
[----:B------:R-:W-:-:S02]  /*7af0*/  FSEL R64, R66, RZ, P3 ;  /* 0x000000ff42407208 */ /* 0x000fc40001800000 */
        /* <DEDUP_REMOVED lines=12> */
[----:B------:R-:W-:Y:S02]  /*7bc0*/  PRMT R65, R168, 0x7632, R65 ;  /* 0x00007632a8417816 */ /* 0x000fe40000000041 */
[C---:B------:R-:W-:Y:S02]  /*7bd0*/  PRMT R172, R58.reuse, 0x7632, R172 ;  /* 0x000076323aac7816 */ /* 0x040fe400000000ac */
[----:B------:R-:W-:Y:S01]  /*7be0*/  PRMT R66, R58, 0x7610, R66 ;  /* 0x000076103a427816 */ /* 0x000fe20000000042 */
[----:B------:R-:W-:Y:S06]  /*7bf0*/  BRA `(.L_x_370) ;  /* 0x0000000c000c7947 */ /* 0x000fec0003800000 */
.L_x_371:
        /* <DEDUP_REMOVED lines=43> */
[----:B-1----:R-:W-:Y:S01]  /*7eb0*/  PRMT R66, R59, 0x7610, R66 ;  /* 0x000076103b427816 */ /* 0x002fe20000000042 */
[----:B------:R-:W-:Y:S06]  /*7ec0*/  BRA `(.L_x_370) ;  /* 0x0000000800587947 */ /* 0x000fec0003800000 */
.L_x_367:
[----:B------:R-:W-:Y:S05]  /*7ed0*/  @!P0 BRA `(.L_x_372) ;  /* 0x0000000400508947 */ /* 0x000fea0003800000 */
[----:B------:R-:W-:Y:S05]  /*7ee0*/  BRA.U !UP0, `(.L_x_373) ;  /* 0x0000000108b47547 */ /* 0x000fea000b800000 */
[-C--:B------:R-:W-:Y:S01]  /*7ef0*/  FFMA.FTZ R213, R213, R136.reuse, R131 ;  /* 0x00000088d5d57223 */ /* 0x080fe20000010083 */
[----:B0-2---:R-:W-:Y:S01]  /*7f00*/  IMAD.MOV.U32 R58, RZ, RZ, R118 ;  /* 0x000000ffff3a7224 */ /* 0x005fe200078e0076 */
[----:B------:R-:W-:Y:S01]  /*7f10*/  SHF.R.U64 R64, R118, 0x10, R119 ;  /* 0x0000001076407819 */ /* 0x000fe20000001277 */
[-CC-:B------:R-:W-:Y:S01]  /*7f20*/  FFMA.FTZ R226, R226, R136.reuse, R131.reuse ;  /* 0x00000088e2e27223 */ /* 0x180fe20000010083 */
[-C--:B------:R-:W-:Y:S01]  /*7f30*/  FFMA.FTZ R217, R217, R136.reuse, R131 ;  /* 0x00000088d9d97223 */ /* 0x080fe20000010083 */
[----:B------:R-:W-:Y:S02]  /*7f40*/  IMAD.MOV.U32 R65, RZ, RZ, R119 ;  /* 0x000000ffff417224 */ /* 0x000fe400078e0077 */
[----:B------:R-:W-:Y:S01]  /*7f50*/  FADD.FTZ R213, R238, -R213 ;  /* 0x800000d5eed57221 */ /* 0x000fe20000010000 */
[----:B-1----:R-:W-:Y:S01]  /*7f60*/  SHF.R.U32.HI R66, RZ, 0x10, R119 ;  /* 0x00000010ff427819 */ /* 0x002fe20000011677 */
[----:B------:R-:W-:Y:S02]  /*7f70*/  IMAD.U32 R59, R58, 0x10000, RZ ;  /* 0x000100003a3b7824 */ /* 0x000fe400078e00ff */
[----:B------:R-:W-:Y:S01]  /*7f80*/  FFMA.FTZ R245, R245, R136, R131 ;  /* 0x00000088f5f57223 */ /* 0x000fe20000010083 */
[----:B------:R-:W-:Y:S01]  /*7f90*/  FADD.FTZ R243, R243, -R226 ;  /* 0x800000e2f3f37221 */ /* 0x000fe20000010000 */
[----:B------:R-:W-:Y:S01]  /*7fa0*/  FADD.FTZ R217, R234, -R217 ;  /* 0x800000d9ead97221 */ /* 0x000fe20000010000 */
[----:B------:R-:W-:-:S02]  /*7fb0*/  IMAD.U32 R64, R64, 0x10000, RZ ;  /* 0x0001000040407824 */ /* 0x000fc400078e00ff */
[----:B------:R-:W-:Y:S01]  /*7fc0*/  FFMA.FTZ R59, R162, R213, R59 ;  /* 0x000000d5a23b7223 */ /* 0x000fe2000001003b */
[----:B------:R-:W-:Y:S02]  /*7fd0*/  IMAD.U32 R58, R65, 0x10000, RZ ;  /* 0x00010000413a7824 */ /* 0x000fe400078e00ff */
[----:B------:R-:W-:Y:S01]  /*7fe0*/  FADD.FTZ R245, R232, -R245 ;  /* 0x800000f5e8f57221 */ /* 0x000fe20000010000 */
[----:B------:R-:W-:Y:S02]  /*7ff0*/  IMAD.U32 R66, R66, 0x10000, RZ ;  /* 0x0001000042427824 */ /* 0x000fe400078e00ff */
[C---:B------:R-:W-:Y:S01]  /*8000*/  FFMA.FTZ R64, R162.reuse, R243, R64 ;  /* 0x000000f3a2407223 */ /* 0x040fe20000010040 */
[C---:B------:R-:W-:Y:S01]  /*8010*/  FFMA.FTZ R217, R162.reuse, R217, R58 ;  /* 0x000000d9a2d97223 */ /* 0x040fe2000001003a */
[----:B------:R-:W-:Y:S01]  /*8020*/  FMUL.FTZ R58, R59, UR6 ;  /* 0x000000063b3a7c20 */ /* 0x000fe20008410000 */
[----:B------:R-:W-:Y:S01]  /*8030*/  FFMA.FTZ R245, R162, R245, R66 ;  /* 0x000000f5a2f57223 */ /* 0x000fe20000010042 */
[C---:B------:R-:W-:Y:S01]  /*8040*/  LOP3.LUT P3, RZ, R237.reuse, 0xff, RZ, 0xc0, !PT ;  /* 0x000000ffedff7812 */ /* 0x040fe2000786c0ff */
[----:B------:R-:W-:Y:S01]  /*8050*/  FMUL.FTZ R65, R64, UR6 ;  /* 0x0000000640417c20 */ /* 0x000fe20008410000 */
[----:B------:R-:W-:Y:S01]  /*8060*/  LOP3.LUT P4, RZ, R237, 0xff00, RZ, 0xc0, !PT ;  /* 0x0000ff00edff7812 */ /* 0x000fe2000788c0ff */
[----:B------:R-:W-:Y:S01]  /*8070*/  FMUL.FTZ R66, R217, UR6 ;  /* 0x00000006d9427c20 */ /* 0x000fe20008410000 */
[----:B------:R-:W-:Y:S01]  /*8080*/  LOP3.LUT P5, RZ, R237, 0xff0000, RZ, 0xc0, !PT ;  /* 0x00ff0000edff7812 */ /* 0x000fe200078ac0ff */
[----:B------:R-:W-:Y:S01]  /*8090*/  FMUL.FTZ R67, R245, UR6 ;  /* 0x00000006f5437c20 */ /* 0x000fe20008410000 */
[----:B------:R-:W-:-:S02]  /*80a0*/  FSEL R58, R58, RZ, P3 ;  /* 0x000000ff3a3a7208 */ /* 0x000fc40001800000 */
[----:B------:R-:W-:Y:S02]  /*80b0*/  ISETP.GE.U32.AND P3, PT, R237, 0x1000000, PT ;  /* 0x01000000ed00780c */ /* 0x000fe40003f66070 */
[----:B------:R-:W-:Y:S02]  /*80c0*/  FSEL R65, R65, RZ, P4 ;  /* 0x000000ff41417208 */ /* 0x000fe40002000000 */
[----:B------:R-:W-:Y:S02]  /*80d0*/  F2FP.BF16.F32.PACK_AB R59, R58, R59 ;  /* 0x0000003b3a3b723e */ /* 0x000fe400000010ff */
[----:B------:R-:W-:Y:S02]  /*80e0*/  FSEL R66, R66, RZ, P5 ;  /* 0x000000ff42427208 */ /* 0x000fe40002800000 */
        /* <DEDUP_REMOVED lines=13> */
.L_x_373:
[----:B0-2---:R-:W-:Y:S01]  /*81c0*/  MOV R58, R118 ;  /* 0x00000076003a7202 */ /* 0x005fe20000000f00 */
[-C--:B------:R-:W-:Y:S01]  /*81d0*/  FFMA.FTZ R213, R213, R136.reuse, R131 ;  /* 0x00000088d5d57223 */ /* 0x080fe20000010083 */
[----:B------:R-:W-:Y:S01]  /*81e0*/  SHF.R.U64 R64, R118, 0x10, R119 ;  /* 0x0000001076407819 */ /* 0x000fe20000001277 */
[-C--:B------:R-:W-:Y:S01]  /*81f0*/  FFMA.FTZ R226, R226, R136.reuse, R131 ;  /* 0x00000088e2e27223 */ /* 0x080fe20000010083 */
[----:B-1----:R-:W-:Y:S01]  /*8200*/  SHF.R.U32.HI R66, RZ, 0x10, R119 ;  /* 0x00000010ff427819 */ /* 0x002fe20000011677 */
[-CC-:B------:R-:W-:Y:S01]  /*8210*/  FFMA.FTZ R217, R217, R136.reuse, R131.reuse ;  /* 0x00000088d9d97223 */ /* 0x180fe20000010083 */
[----:B------:R-:W-:Y:S01]  /*8220*/  FFMA.FTZ R245, R245, R136, R131 ;  /* 0x00000088f5f57223 */ /* 0x000fe20000010083 */
[----:B------:R-:W-:Y:S02]  /*8230*/  IMAD.MOV.U32 R65, RZ, RZ, R119 ;  /* 0x000000ffff417224 */ /* 0x000fe400078e0077 */
[----:B------:R-:W-:Y:S01]  /*8240*/  FADD.FTZ R213, R238, -R213 ;  /* 0x800000d5eed57221 */ /* 0x000fe20000010000 */
[----:B------:R-:W-:-:S02]  /*8250*/  IMAD.U32 R59, R58, 0x10000, RZ ;  /* 0x000100003a3b7824 */ /* 0x000fc400078e00ff */
[----:B------:R-:W-:Y:S01]  /*8260*/  FADD.FTZ R243, R243, -R226 ;  /* 0x800000e2f3f37221 */ /* 0x000fe20000010000 */
[----:B------:R-:W-:Y:S01]  /*8270*/  FADD.FTZ R217, R234, -R217 ;  /* 0x800000d9ead97221 */ /* 0x000fe20000010000 */
[----:B------:R-:W-:Y:S02]  /*8280*/  IMAD.U32 R64, R64, 0x10000, RZ ;  /* 0x0001000040407824 */ /* 0x000fe400078e00ff */
[----:B------:R-:W-:Y:S01]  /*8290*/  FADD.FTZ R245, R232, -R245 ;  /* 0x800000f5e8f57221 */ /* 0x000fe20000010000 */
[----:B------:R-:W-:Y:S02]  /*82a0*/  IMAD.U32 R58, R65, 0x10000, RZ ;  /* 0x00010000413a7824 */ /* 0x000fe400078e00ff */
[----:B------:R-:W-:Y:S01]  /*82b0*/  FFMA.FTZ R59, R162, R213, R59 ;  /* 0x000000d5a23b7223 */ /* 0x000fe2000001003b */
[----:B------:R-:W-:Y:S02]  /*82c0*/  IMAD.U32 R66, R66, 0x10000, RZ ;  /* 0x0001000042427824 */ /* 0x000fe400078e00ff */
[C---:B------:R-:W-:Y:S01]  /*82d0*/  FFMA.FTZ R64, R162.reuse, R243, R64 ;  /* 0x000000f3a2407223 */ /* 0x040fe20000010040 */
[C---:B------:R-:W-:Y:S01]  /*82e0*/  FFMA.FTZ R58, R162.reuse, R217, R58 ;  /* 0x000000d9a23a7223 */ /* 0x040fe2000001003a */
[----:B------:R-:W-:Y:S01]  /*82f0*/  FMUL.FTZ R59, R59, UR6 ;  /* 0x000000063b3b7c20 */ /* 0x000fe20008410000 */
[----:B------:R-:W-:Y:S01]  /*8300*/  FFMA.FTZ R66, R162, R245, R66 ;  /* 0x000000f5a2427223 */ /* 0x000fe20000010042 */
[----:B------:R-:W-:Y:S01]  /*8310*/  FMUL.FTZ R64, R64, UR6 ;  /* 0x0000000640407c20 */ /* 0x000fe20008410000 */
[----:B------:R-:W-:Y:S01]  /*8320*/  FMUL.FTZ R58, R58, UR6 ;  /* 0x000000063a3a7c20 */ /* 0x000fe20008410000 */
[C---:B------:R-:W-:Y:S01]  /*8330*/  LOP3.LUT P3, RZ, R237.reuse, 0xff, RZ, 0xc0, !PT ;  /* 0x000000ffedff7812 */ /* 0x040fe2000786c0ff */
        /* <DEDUP_REMOVED lines=14> */
.L_x_372:
        /* <DEDUP_REMOVED lines=11> */
[----:B------:R-:W-:Y:S01]  /*84d0*/  LOP3.LUT P4, RZ, R237, 0xff00, RZ, 0xc0, !PT ;  /* 0x0000ff00edff7812 */ /* 0x000fe2000788c0ff */
[C---:B------:R-:W-:Y:S01]  /*84e0*/  FMUL.FTZ R217, R162.reuse, R217 ;  /* 0x000000d9a2d97220 */ /* 0x040fe20000410000 */
        /* <DEDUP_REMOVED lines=20> */
[----:B-1----:R-:W-:Y:S01]  /*8630*/  PRMT R66, R173, 0x7632, R66 ;  /* 0x00007632ad427816 */ /* 0x002fe20000000042 */
[----:B------:R-:W-:Y:S06]  /*8640*/  BRA `(.L_x_370) ;  /* 0x0000000000787947 */ /* 0x000fec0003800000 */
.L_x_374:
        /* <DEDUP_REMOVED lines=30> */
.L_x_370:
        /* <DEDUP_REMOVED lines=15> */
.L_x_375:
        /* <DEDUP_REMOVED lines=10> */
.L_x_376:
[----:B------:R-:W-:Y:S05]  /*89c0*/  @!P1 BRA `(.L_x_377) ;  /* 0x0000000c00389947 */ /* 0x000fea0003800000 */
[----:B------:R-:W-:Y:S05]  /*89d0*/  @!P0 BRA `(.L_x_378) ;  /* 0x0000000400b48947 */ /* 0x000fea0003800000 */
[----:B------:R-:W-:Y:S05]  /*89e0*/  BRA.U !UP0, `(.L_x_379) ;  /* 0x0000000108ec7547 */ /* 0x000fea000b800000 */
[----:B0-2---:R-:W-:Y:S02]  /*89f0*/  IMAD.MOV.U32 R58, RZ, RZ, R126 ;  /* 0x000000ffff3a7224 */ /* 0x005fe400078e007e */
[-CC-:B------:R-:W-:Y:S01]  /*8a00*/  FFMA.FTZ R221, R221, R136.reuse, R131.reuse ;  /* 0x00000088dddd7223 */ /* 0x180fe20000010083 */
[-C--:B------:R-:W-:Y:S01]  /*8a10*/  FFMA.FTZ R64, R225, R136.reuse, R131 ;  /* 0x00000088e1407223 */ /* 0x080fe20000010083 */
[----:B-1----:R-:W-:Y:S01]  /*8a20*/  SHF.R.U64 R66, R126, 0x10, R127 ;  /* 0x000000107e427819 */ /* 0x002fe2000000127f */
[----:B------:R-:W-:Y:S01]  /*8a30*/  FFMA.FTZ R240, R240, R136, R131 ;  /* 0x00000088f0f07223 */ /* 0x000fe20000010083 */
[----:B------:R-:W-:Y:S01]  /*8a40*/  SHF.L.U32 R59, R58, 0x10, RZ ;  /* 0x000000103a3b7819 */ /* 0x000fe200000006ff */
[----:B------:R-:W-:Y:S01]  /*8a50*/  FADD.FTZ R221, R228, -R221 ;  /* 0x800000dde4dd7221 */ /* 0x000fe20000010000 */
[----:B------:R-:W-:Y:S01]  /*8a60*/  LOP3.LUT P5, RZ, R134, 0xff, RZ, 0xc0, !PT ;  /* 0x000000ff86ff7812 */ /* 0x000fe200078ac0ff */
[----:B------:R-:W-:Y:S01]  /*8a70*/  FADD.FTZ R215, R215, -R64 ;  /* 0x80000040d7d77221 */ /* 0x000fe20000010000 */
[----:B------:R-:W-:-:S02]  /*8a80*/  IMAD.MOV.U32 R65, RZ, RZ, R127 ;  /* 0x000000ffff417224 */ /* 0x000fc400078e007f */
[----:B------:R-:W-:Y:S01]  /*8a90*/  FFMA.FTZ R59, R162, R221, R59 ;  /* 0x000000dda23b7223 */ /* 0x000fe2000001003b */
[----:B------:R-:W-:Y:S01]  /*8aa0*/  FADD.FTZ R219, R219, -R240 ;  /* 0x800000f0dbdb7221 */ /* 0x000fe20000010000 */
[----:B------:R-:W-:Y:S01]  /*8ab0*/  IMAD.U32 R66, R66, 0x10000, RZ ;  /* 0x0001000042427824 */ /* 0x000fe200078e00ff */
[----:B------:R-:W-:Y:S01]  /*8ac0*/  SHF.R.U32.HI R67, RZ, 0x10, R127 ;  /* 0x00000010ff437819 */ /* 0x000fe2000001167f */
[----:B------:R-:W-:Y:S01]  /*8ad0*/  FMUL.FTZ R58, R59, UR6 ;  /* 0x000000063b3a7c20 */ /* 0x000fe20008410000 */
[----:B------:R-:W-:Y:S02]  /*8ae0*/  IMAD.U32 R128, R65, 0x10000, RZ ;  /* 0x0001000041807824 */ /* 0x000fe400078e00ff */
[----:B------:R-:W-:Y:S01]  /*8af0*/  FFMA.FTZ R136, R242, R136, R131 ;  /* 0x00000088f2887223 */ /* 0x000fe20000010083 */
[----:B------:R-:W-:Y:S01]  /*8b00*/  FFMA.FTZ R219, R162, R219, R66 ;  /* 0x000000dba2db7223 */ /* 0x000fe20000010042 */
[----:B------:R-:W-:Y:S01]  /*8b10*/  IMAD.U32 R67, R67, 0x10000, RZ ;  /* 0x0001000043437824 */ /* 0x000fe200078e00ff */
[----:B------:R-:W-:Y:S01]  /*8b20*/  FSEL R64, R58, RZ, P5 ;  /* 0x000000ff3a407208 */ /* 0x000fe20002800000 */
[----:B------:R-:W-:Y:S01]  /*8b30*/  FFMA.FTZ R128, R162, R215, R128 ;  /* 0x000000d7a2807223 */ /* 0x000fe20000010080 */
[----:B------:R-:W-:Y:S01]  /*8b40*/  LOP3.LUT P5, RZ, R88, 0xff, RZ, 0xc0, !PT ;  /* 0x000000ff58ff7812 */ /* 0x000fe200078ac0ff */
[----:B------:R-:W-:Y:S01]  /*8b50*/  FADD.FTZ R223, R223, -R136 ;  /* 0x80000088dfdf7221 */ /* 0x000fe20000010000 */
        /* <DEDUP_REMOVED lines=21> */
[----:B------:R-:W-:Y:S02]  /*8cb0*/  F2FP.BF16.F32.PACK_AB R128, R65, R128 ;  /* 0x000000804180723e */ /* 0x000fe400000010ff */
[----:B------:R-:W-:Y:S02]  /*8cc0*/  FSEL R59, R59, RZ, P4 ;  /* 0x000000ff3b3b7208 */ /* 0x000fe40002000000 */
[C---:B------:R-:W-:Y:S02]  /*8cd0*/  FSEL R58, R64.reuse, RZ, P3 ;  /* 0x000000ff403a7208 */ /* 0x040fe40001800000 */
[----:B------:R-:W-:-:S02]  /*8ce0*/  FSEL R65, R64, RZ, P0 ;  /* 0x000000ff40417208 */ /* 0x000fc40000000000 */
        /* <DEDUP_REMOVED lines=11> */
.L_x_379:
[----:B0-2---:R-:W-:Y:S01]  /*8da0*/  SHF.R.U64 R59, R126, 0x10, R127 ;  /* 0x000000107e3b7819 */ /* 0x005fe2000000127f */
[-CC-:B------:R-:W-:Y:S01]  /*8db0*/  FFMA.FTZ R240, R240, R136.reuse, R131.reuse ;  /* 0x00000088f0f07223 */ /* 0x180fe20000010083 */
[----:B------:R-:W-:Y:S02]  /*8dc0*/  IMAD.MOV.U32 R58, RZ, RZ, R126 ;  /* 0x000000ffff3a7224 */ /* 0x000fe400078e007e */
[-CC-:B------:R-:W-:Y:S01]  /*8dd0*/  FFMA.FTZ R64, R225, R136.reuse, R131.reuse ;  /* 0x00000088e1407223 */ /* 0x180fe20000010083 */
[-CC-:B------:R-:W-:Y:S01]  /*8de0*/  FFMA.FTZ R242, R242, R136.reuse, R131.reuse ;  /* 0x00000088f2f27223 */ /* 0x180fe20000010083 */
[----:B------:R-:W-:Y:S01]  /*8df0*/  FADD.FTZ R219, R219, -R240 ;  /* 0x800000f0dbdb7221 */ /* 0x000fe20000010000 */
[----:B------:R-:W-:Y:S02]  /*8e00*/  IMAD.U32 R59, R59, 0x10000, RZ ;  /* 0x000100003b3b7824 */ /* 0x000fe400078e00ff */
[----:B------:R-:W-:Y:S01]  /*8e10*/  FFMA.FTZ R131, R221, R136, R131 ;  /* 0x00000088dd837223 */ /* 0x000fe20000010083 */
[----:B------:R-:W-:Y:S01]  /*8e20*/  SHF.L.U32 R58, R58, 0x10, RZ ;  /* 0x000000103a3a7819 */ /* 0x000fe200000006ff */
[----:B------:R-:W-:Y:S01]  /*8e30*/  FADD.FTZ R215, R215, -R64 ;  /* 0x80000040d7d77221 */ /* 0x000fe20000010000 */
[----:B------:R-:W-:Y:S01]  /*8e40*/  FFMA.FTZ R59, R162, R219, R59 ;  /* 0x000000dba23b7223 */ /* 0x000fe2000001003b */
[----:B------:R-:W-:Y:S01]  /*8e50*/  FADD.FTZ R131, R228, -R131 ;  /* 0x80000083e4837221 */ /* 0x000fe20000010000 */
[--C-:B-1----:R-:W-:Y:S01]  /*8e60*/  SHF.R.U32.HI R66, RZ, 0x10, R127.reuse ;  /* 0x00000010ff427819 */ /* 0x102fe2000001167f */
[----:B------:R-:W-:-:S02]  /*8e70*/  IMAD.MOV.U32 R64, RZ, RZ, R127 ;  /* 0x000000ffff407224 */ /* 0x000fc400078e007f */
[----:B------:R-:W-:Y:S01]  /*8e80*/  FMUL.FTZ R59, R59, UR6 ;  /* 0x000000063b3b7c20 */ /* 0x000fe20008410000 */
[----:B------:R-:W-:Y:S01]  /*8e90*/  LOP3.LUT P5, RZ, R134, 0xff00, RZ, 0xc0, !PT ;  /* 0x0000ff0086ff7812 */ /* 0x000fe200078ac0ff */
[----:B------:R-:W-:Y:S01]  /*8ea0*/  FFMA.FTZ R58, R162, R131, R58 ;  /* 0x00000083a23a7223 */ /* 0x000fe2000001003a */
[----:B------:R-:W-:Y:S01]  /*8eb0*/  LOP3.LUT P6, RZ, R88, 0xff00, RZ, 0xc0, !PT ;  /* 0x0000ff0058ff7812 */ /* 0x000fe200078cc0ff */
[----:B------:R-:W-:Y:S01]  /*8ec0*/  FADD.FTZ R223, R223, -R242 ;  /* 0x800000f2dfdf7221 */ /* 0x000fe20000010000 */
[----:B------:R-:W-:Y:S01]  /*8ed0*/  IMAD.U32 R65, R64, 0x10000, RZ ;  /* 0x0001000040417824 */ /* 0x000fe200078e00ff */
[C---:B------:R-:W-:Y:S01]  /*8ee0*/  FSEL R64, R59.reuse, RZ, P5 ;  /* 0x000000ff3b407208 */ /* 0x040fe20002800000 */
[----:B------:R-:W-:Y:S02]  /*8ef0*/  IMAD.U32 R66, R66, 0x10000, RZ ;  /* 0x0001000042427824 */ /* 0x000fe400078e00ff */
[----:B------:R-:W-:Y:S01]  /*8f00*/  FMUL.FTZ R58, R58, UR6 ;  /* 0x000000063a3a7c20 */ /* 0x000fe20008410000 */
[----:B------:R-:W-:Y:S01]  /*8f10*/  FSEL R59, R59, RZ, P6 ;  /* 0x000000ff3b3b7208 */ /* 0x000fe20003000000 */
[----:B------:R-:W-:Y:S01]  /*8f20*/  FFMA.FTZ R65, R162, R215, R65 ;  /* 0x000000d7a2417223 */ /* 0x000fe20000010041 */
[----:B------:R-:W-:Y:S01]  /*8f30*/  LOP3.LUT P4, RZ, R134, 0xff, RZ, 0xc0, !PT ;  /* 0x000000ff86ff7812 */ /* 0x000fe2000788c0ff */
        /* <DEDUP_REMOVED lines=19> */
[----:B------:R-:W-:Y:S02]  /*9070*/  PRMT R174, R64, 0x7632, R174 ;  /* 0x0000763240ae7816 */ /* 0x000fe400000000ae */
[----:B------:R-:W-:Y:S02]  /*9080*/  PRMT R93, R65, 0x7632, R93 ;  /* 0x00007632415d7816 */ /* 0x000fe4000000005d */
[----:B------:R-:W-:Y:S01]  /*9090*/  PRMT R172, R66, 0x7632, R172 ;  /* 0x0000763242ac7816 */ /* 0x000fe200000000ac */
[----:B------:R-:W-:Y:S06]  /*90a0*/  BRA `(.L_x_380) ;  /* 0x0000000c00d87947 */ /* 0x000fec0003800000 */
.L_x_378:
[----:B------:R-:W-:Y:S05]  /*90b0*/  BRA.U !UP0, `(.L_x_381) ;  /* 0x0000000108c87547 */ /* 0x000fea000b800000 */
[-CC-:B------:R-:W-:Y:S01]  /*90c0*/  FFMA.FTZ R221, R221, R136.reuse, R131.reuse ;  /* 0x00000088dddd7223 */ /* 0x180fe20000010083 */
[----:B------:R-:W-:Y:S01]  /*90d0*/  LOP3.LUT P5, RZ, R134, 0xff, RZ, 0xc0, !PT ;  /* 0x000000ff86ff7812 */ /* 0x000fe200078ac0ff */
[-CC-:B------:R-:W-:Y:S01]  /*90e0*/  FFMA.FTZ R240, R240, R136.reuse, R131.reuse ;  /* 0x00000088f0f07223 */ /* 0x180fe20000010083 */
[-C--:B0-2---:R-:W-:Y:S01]  /*90f0*/  FFMA.FTZ R64, R225, R136.reuse, R131 ;  /* 0x00000088e1407223 */ /* 0x085fe20000010083 */
[----:B------:R-:W-:Y:S01]  /*9100*/  FADD.FTZ R221, R228, -R221 ;  /* 0x800000dde4dd7221 */ /* 0x000fe20000010000 */
[----:B------:R-:W-:Y:S01]  /*9110*/  FFMA.FTZ R136, R242, R136, R131 ;  /* 0x00000088f2887223 */ /* 0x000fe20000010083 */
[----:B------:R-:W-:Y:S01]  /*9120*/  FADD.FTZ R219, R219, -R240 ;  /* 0x800000f0dbdb7221 */ /* 0x000fe20000010000 */
[----:B------:R-:W-:Y:S01]  /*9130*/  FADD.FTZ R215, R215, -R64 ;  /* 0x80000040d7d77221 */ /* 0x000fe20000010000 */
[----:B------:R-:W-:Y:S01]  /*9140*/  FMUL.FTZ R58, R162, R221 ;  /* 0x000000dda23a7220 */ /* 0x000fe20000410000 */
[----:B------:R-:W-:Y:S01]  /*9150*/  FADD.FTZ R223, R223, -R136 ;  /* 0x80000088dfdf7221 */ /* 0x000fe20000010000 */
[----:B------:R-:W-:Y:S01]  /*9160*/  LOP3.LUT P4, RZ, R134, 0xff00, RZ, 0xc0, !PT ;  /* 0x0000ff0086ff7812 */ /* 0x000fe2000788c0ff */
[----:B------:R-:W-:Y:S01]  /*9170*/  FMUL.FTZ R64, R162, R215 ;  /* 0x000000d7a2407220 */ /* 0x000fe20000410000 */
[----:B------:R-:W-:Y:S01]  /*9180*/  FMUL.FTZ R59, R58, UR6 ;  /* 0x000000063a3b7c20 */ /* 0x000fe20008410000 */
[----:B------:R-:W-:-:S02]  /*9190*/  LOP3.LUT P0, RZ, R134, 0xff0000, RZ, 0xc0, !PT ;  /* 0x00ff000086ff7812 */ /* 0x000fc4000780c0ff */
[----:B------:R-:W-:Y:S02]  /*91a0*/  ISETP.GE.U32.AND P3, PT, R134, 0x1000000, PT ;  /* 0x010000008600780c */ /* 0x000fe40003f66070 */
[----:B------:R-:W-:Y:S02]  /*91b0*/  FSEL R65, R59, RZ, P5 ;  /* 0x000000ff3b417208 */ /* 0x000fe40002800000 */
[----:B------:R-:W-:Y:S02]  /*91c0*/  LOP3.LUT P5, RZ, R88, 0xff, RZ, 0xc0, !PT ;  /* 0x000000ff58ff7812 */ /* 0x000fe400078ac0ff */
[----:B------:R-:W-:Y:S01]  /*91d0*/  F2FP.BF16.F32.PACK_AB R65, R65, R58 ;  /* 0x0000003a4141723e */ /* 0x000fe200000010ff */
[C---:B------:R-:W-:Y:S01]  /*91e0*/  FMUL.FTZ R58, R162.reuse, R219 ;  /* 0x000000dba23a7220 */ /* 0x040fe20000410000 */
[----:B------:R-:W-:Y:S01]  /*91f0*/  FSEL R59, R59, RZ, P5 ;  /* 0x000000ff3b3b7208 */ /* 0x000fe20002800000 */
[----:B------:R-:W-:Y:S01]  /*9200*/  FMUL.FTZ R162, R162, R223 ;  /* 0x000000dfa2a27220 */ /* 0x000fe20000410000 */
[----:B-1----:R-:W-:-:S02]  /*9210*/  PRMT R129, R65, 0x7632, R129 ;  /* 0x0000763241817816 */ /* 0x002fc40000000081 */
[C---:B------:R-:W-:Y:S01]  /*9220*/  F2FP.BF16.F32.PACK_AB R59, R58.reuse, R59 ;  /* 0x0000003b3a3b723e */ /* 0x040fe200000010ff */
[----:B------:R-:W-:Y:S01]  /*9230*/  FMUL.FTZ R58, R58, UR6 ;  /* 0x000000063a3a7c20 */ /* 0x000fe20008410000 */
[----:B------:R-:W-:Y:S01]  /*9240*/  PRMT R164, R65, 0x7610, R164 ;  /* 0x0000761041a47816 */ /* 0x000fe200000000a4 */
[----:B------:R-:W-:Y:S01]  /*9250*/  FMUL.FTZ R65, R64, UR6 ;  /* 0x0000000640417c20 */ /* 0x000fe20008410000 */
[----:B------:R-:W-:Y:S01]  /*9260*/  LOP3.LUT P5, RZ, R88, 0xff00, RZ, 0xc0, !PT ;  /* 0x0000ff0058ff7812 */ /* 0x000fe200078ac0ff */
[----:B------:R-:W-:Y:S01]  /*9270*/  FMUL.FTZ R66, R162, UR6 ;  /* 0x00000006a2427c20 */ /* 0x000fe20008410000 */
[C---:B------:R-:W-:Y:S02]  /*9280*/  PRMT R170, R59.reuse, 0x7632, R170 ;  /* 0x000076323baa7816 */ /* 0x040fe400000000aa */
[----:B------:R-:W-:Y:S02]  /*9290*/  PRMT R166, R59, 0x7610, R166 ;  /* 0x000076103ba67816 */ /* 0x000fe400000000a6 */
[----:B------:R-:W-:-:S02]  /*92a0*/  FSEL R59, R58, RZ, P4 ;  /* 0x000000ff3a3b7208 */ /* 0x000fc40002000000 */
[----:B------:R-:W-:Y:S02]  /*92b0*/  FSEL R58, R58, RZ, P5 ;  /* 0x000000ff3a3a7208 */ /* 0x000fe40002800000 */
[C---:B------:R-:W-:Y:S02]  /*92c0*/  FSEL R67, R65.reuse, RZ, P0 ;  /* 0x000000ff41437208 */ /* 0x040fe40000000000 */
[C---:B------:R-:W-:Y:S02]  /*92d0*/  LOP3.LUT P4, RZ, R88.reuse, 0xff0000, RZ, 0xc0, !PT ;  /* 0x00ff000058ff7812 */ /* 0x040fe4000788c0ff */
[----:B------:R-:W-:Y:S02]  /*92e0*/  ISETP.GE.U32.AND P0, PT, R88, 0x1000000, PT ;  /* 0x010000005800780c */ /* 0x000fe40003f06070 */
[----:B------:R-:W-:Y:S02]  /*92f0*/  F2FP.BF16.F32.PACK_AB R93, R58, R59 ;  /* 0x0000003b3a5d723e */ /* 0x000fe400000010ff */
[----:B------:R-:W-:-:S02]  /*9300*/  FSEL R65, R65, RZ, P4 ;  /* 0x000000ff41417208 */ /* 0x000fc40002000000 */
[C---:B------:R-:W-:Y:S02]  /*9310*/  FSEL R58, R66.reuse, RZ, P3 ;  /* 0x000000ff423a7208 */ /* 0x040fe40001800000 */
[----:B------:R-:W-:Y:S02]  /*9320*/  FSEL R59, R66, RZ, P0 ;  /* 0x000000ff423b7208 */ /* 0x000fe40000000000 */
[----:B------:R-:W-:Y:S02]  /*9330*/  F2FP.BF16.F32.PACK_AB R67, R67, R64 ;  /* 0x000000404343723e */ /* 0x000fe400000010ff */
[C---:B------:R-:W-:Y:S02]  /*9340*/  PRMT R174, R93.reuse, 0x7632, R174 ;  /* 0x000076325dae7816 */ /* 0x040fe400000000ae */
[----:B------:R-:W-:Y:S02]  /*9350*/  PRMT R64, R93, 0x7610, R64 ;  /* 0x000076105d407816 */ /* 0x000fe40000000040 */
[----:B------:R-:W-:-:S02]  /*9360*/  F2FP.BF16.F32.PACK_AB R93, R162, R65 ;  /* 0x00000041a25d723e */ /* 0x000fc400000010ff */
[----:B------:R-:W-:Y:S02]  /*9370*/  F2FP.BF16.F32.PACK_AB R58, R59, R58 ;  /* 0x0000003a3b3a723e */ /* 0x000fe400000010ff */
[C---:B------:R-:W-:Y:S02]  /*9380*/  PRMT R65, R67.reuse, 0x7632, R65 ;  /* 0x0000763243417816 */ /* 0x040fe40000000041 */
[----:B------:R-:W-:Y:S02]  /*9390*/  PRMT R168, R67, 0x7610, R168 ;  /* 0x0000761043a87816 */ /* 0x000fe400000000a8 */
[----:B------:R-:W-:Y:S02]  /*93a0*/  PRMT R173, R93, 0x7632, R173 ;  /* 0x000076325dad7816 */ /* 0x000fe400000000ad */
[C---:B------:R-:W-:Y:S02]  /*93b0*/  PRMT R172, R58.reuse, 0x7632, R172 ;  /* 0x000076323aac7816 */ /* 0x040fe400000000ac */
[----:B------:R-:W-:Y:S01]  /*93c0*/  PRMT R66, R58, 0x7610, R66 ;  /* 0x000076103a427816 */ /* 0x000fe20000000042 */
[----:B------:R-:W-:Y:S06]  /*93d0*/  BRA `(.L_x_380) ;  /* 0x0000000c000c7947 */ /* 0x000fec0003800000 */
.L_x_381:
[-CC-:B------:R-:W-:Y:S01]  /*93e0*/  FFMA.FTZ R240, R240, R136.reuse, R131.reuse ;  /* 0x00000088f0f07223 */ /* 0x180fe20000010083 */
[-CC-:B------:R-:W-:Y:S01]  /*93f0*/  FFMA.FTZ R221, R221, R136.reuse, R131.reuse ;  /* 0x00000088dddd7223 */ /* 0x180fe20000010083 */
[-CC-:B0-2---:R-:W-:Y:S01]  /*9400*/  FFMA.FTZ R58, R225, R136.reuse, R131.reuse ;  /* 0x00000088e13a7223 */ /* 0x185fe20000010083 */
[----:B------:R-:W-:Y:S01]  /*9410*/  FFMA.FTZ R136, R242, R136, R131 ;  /* 0x00000088f2887223 */ /* 0x000fe20000010083 */
[----:B------:R-:W-:Y:S01]  /*9420*/  FADD.FTZ R219, R219, -R240 ;  /* 0x800000f0dbdb7221 */ /* 0x000fe20000010000 */
[----:B------:R-:W-:Y:S01]  /*9430*/  FADD.FTZ R221, R228, -R221 ;  /* 0x800000dde4dd7221 */ /* 0x000fe20000010000 */
[----:B------:R-:W-:Y:S01]  /*9440*/  LOP3.LUT P5, RZ, R134, 0xff00, RZ, 0xc0, !PT ;  /* 0x0000ff0086ff7812 */ /* 0x000fe200078ac0ff */
[----:B------:R-:W-:Y:S01]  /*9450*/  FADD.FTZ R215, R215, -R58 ;  /* 0x8000003ad7d77221 */ /* 0x000fe20000010000 */
[C---:B------:R-:W-:Y:S01]  /*9460*/  FMUL.FTZ R219, R162.reuse, R219 ;  /* 0x000000dba2db7220 */ /* 0x040fe20000410000 */
[----:B------:R-:W-:Y:S01]  /*9470*/  FMUL.FTZ R221, R162, R221 ;  /* 0x000000dda2dd7220 */ /* 0x000fe20000410000 */
[----:B------:R-:W-:Y:S01]  /*9480*/  LOP3.LUT P6, RZ, R88, 0xff00, RZ, 0xc0, !PT ;  /* 0x0000ff0058ff7812 */ /* 0x000fe200078cc0ff */
[----:B------:R-:W-:Y:S01]  /*9490*/  FADD.FTZ R223, R223, -R136 ;  /* 0x80000088dfdf7221 */ /* 0x000fe20000010000 */
[----:B------:R-:W-:Y:S01]  /*94a0*/  FMUL.FTZ R219, R219, UR6 ;  /* 0x00000006dbdb7c20 */ /* 0x000fe20008410000 */
[----:B------:R-:W-:Y:S01]  /*94b0*/  FMUL.FTZ R221, R221, UR6 ;  /* 0x00000006dddd7c20 */ /* 0x000fe20008410000 */
[----:B------:R-:W-:Y:S01]  /*94c0*/  LOP3.LUT P4, RZ, R134, 0xff, RZ, 0xc0, !PT ;  /* 0x000000ff86ff7812 */ /* 0x000fe2000788c0ff */
[C---:B------:R-:W-:Y:S01]  /*94d0*/  FMUL.FTZ R215, R162.reuse, R215 ;  /* 0x000000d7a2d77220 */ /* 0x040fe20000410000 */
[----:B------:R-:W-:Y:S01]  /*94e0*/  FMUL.FTZ R223, R162, R223 ;  /* 0x000000dfa2df7220 */ /* 0x000fe20000410000 */
[----:B------:R-:W-:-:S02]  /*94f0*/  FSEL R58, R219, RZ, P5 ;  /* 0x000000ffdb3a7208 */ /* 0x000fc40002800000 */
[----:B------:R-:W-:Y:S01]  /*9500*/  FSEL R219, R219, RZ, P6 ;  /* 0x000000ffdbdb7208 */ /* 0x000fe20003000000 */
[----:B------:R-:W-:Y:S01]  /*9510*/  FMUL.FTZ R215, R215, UR6 ;  /* 0x00000006d7d77c20 */ /* 0x000fe20008410000 */
[----:B------:R-:W-:Y:S01]  /*9520*/  LOP3.LUT P5, RZ, R88, 0xff, RZ, 0xc0, !PT ;  /* 0x000000ff58ff7812 */ /* 0x000fe200078ac0ff */
[----:B------:R-:W-:Y:S01]  /*9530*/  FMUL.FTZ R223, R223, UR6 ;  /* 0x00000006dfdf7c20 */ /* 0x000fe20008410000 */
[----:B------:R-:W-:Y:S02]  /*9540*/  F2FP.BF16.F32.PACK_AB R219, R219, R58 ;  /* 0x0000003adbdb723e */ /* 0x000fe400000010ff */
[C---:B------:R-:W-:Y:S02]  /*9550*/  FSEL R58, R221.reuse, RZ, P4 ;  /* 0x000000ffdd3a7208 */ /* 0x040fe40002000000 */
[----:B------:R-:W-:Y:S02]  /*9560*/  FSEL R221, R221, RZ, P5 ;  /* 0x000000ffdddd7208 */ /* 0x000fe40002800000 */
[----:B------:R-:W-:-:S02]  /*9570*/  LOP3.LUT P0, RZ, R134, 0xff0000, RZ, 0xc0, !PT ;  /* 0x00ff000086ff7812 */ /* 0x000fc4000780c0ff */
[----:B------:R-:W-:Y:S02]  /*9580*/  ISETP.GE.U32.AND P3, PT, R134, 0x1000000, PT ;  /* 0x010000008600780c */ /* 0x000fe40003f66070 */
[C---:B------:R-:W-:Y:S02]  /*9590*/  LOP3.LUT P4, RZ, R88.reuse, 0xff0000, RZ, 0xc0, !PT ;  /* 0x00ff000058ff7812 */ /* 0x040fe4000788c0ff */
[----:B------:R-:W-:Y:S02]  /*95a0*/  ISETP.GE.U32.AND P5, PT, R88, 0x1000000, PT ;  /* 0x010000005800780c */ /* 0x000fe40003fa6070 */
[----:B------:R-:W-:Y:S02]  /*95b0*/  F2FP.BF16.F32.PACK_AB R221, R221, R58 ;  /* 0x0000003adddd723e */ /* 0x000fe400000010ff */
[C---:B------:R-:W-:Y:S02]  /*95c0*/  FSEL R58, R215.reuse, RZ, P0 ;  /* 0x000000ffd73a7208 */ /* 0x040fe40000000000 */
[----:B------:R-:W-:-:S02]  /*95d0*/  FSEL R215, R215, RZ, P4 ;  /* 0x000000ffd7d77208 */ /* 0x000fc40002000000 */
[C---:B------:R-:W-:Y:S02]  /*95e0*/  FSEL R59, R223.reuse, RZ, P3 ;  /* 0x000000ffdf3b7208 */ /* 0x040fe40001800000 */
[----:B------:R-:W-:Y:S02]  /*95f0*/  FSEL R64, R223, RZ, P5 ;  /* 0x000000ffdf407208 */ /* 0x000fe40002800000 */
[----:B------:R-:W-:Y:S02]  /*9600*/  F2FP.BF16.F32.PACK_AB R58, R215, R58 ;  /* 0x0000003ad73a723e */ /* 0x000fe400000010ff */
[----:B------:R-:W-:Y:S02]  /*9610*/  F2FP.BF16.F32.PACK_AB R59, R64, R59 ;  /* 0x0000003b403b723e */ /* 0x000fe400000010ff */
[C---:B------:R-:W-:Y:S02]  /*9620*/  PRMT R166, R221.reuse, 0x7632, R166 ;  /* 0x00007632dda67816 */ /* 0x040fe400000000a6 */
[----:B-1----:R-:W-:-:S02]  /*9630*/  PRMT R129, R221, 0x7610, R129 ;  /* 0x00007610dd817816 */ /* 0x002fc40000000081 */
[C---:B------:R-:W-:Y:S02]  /*9640*/  PRMT R174, R219.reuse, 0x7632, R174 ;  /* 0x00007632dbae7816 */ /* 0x040fe400000000ae */
[----:B------:R-:W-:Y:S02]  /*9650*/  PRMT R64, R219, 0x7610, R64 ;  /* 0x00007610db407816 */ /* 0x000fe40000000040 */
[C---:B------:R-:W-:Y:S02]  /*9660*/  PRMT R93, R58.reuse, 0x7632, R93 ;  /* 0x000076323a5d7816 */ /* 0x040fe4000000005d */
[----:B------:R-:W-:Y:S02]  /*9670*/  PRMT R65, R58, 0x7610, R65 ;  /* 0x000076103a417816 */ /* 0x000fe40000000041 */
[C---:B------:R-:W-:Y:S02]  /*9680*/  PRMT R172, R59.reuse, 0x7632, R172 ;  /* 0x000076323bac7816 */ /* 0x040fe400000000ac */
[----:B------:R-:W-:Y:S01]  /*9690*/  PRMT R66, R59, 0x7610, R66 ;  /* 0x000076103b427816 */ /* 0x000fe20000000042 */
[----:B------:R-:W-:Y:S06]  /*96a0*/  BRA `(.L_x_380) ;  /* 0x0000000800587947 */ /* 0x000fec0003800000 */
.L_x_377:
[----:B------:R-:W-:Y:S05]  /*96b0*/  @!P0 BRA `(.L_x_382) ;  /* 0x0000000400508947 */ /* 0x000fea0003800000 */
[----:B------:R-:W-:Y:S05]  /*96c0*/  BRA.U !UP0, `(.L_x_383) ;  /* 0x0000000108b47547 */ /* 0x000fea000b800000 */
[----:B0-2---:R-:W-:Y:S02]  /*96d0*/  IMAD.MOV.U32 R58, RZ, RZ, R126 ;  /* 0x000000ffff3a7224 */ /* 0x005fe400078e007e */
[-C--:B------:R-:W-:Y:S01]  /*96e0*/  FFMA.FTZ R221, R221, R136.reuse, R131 ;  /* 0x00000088dddd7223 */ /* 0x080fe20000010083 */
[----:B------:R-:W-:Y:S01]  /*96f0*/  SHF.R.U32.HI R64, RZ, 0x10, R127 ;  /* 0x00000010ff407819 */ /* 0x000fe2000001167f */
[-C--:B------:R-:W-:Y:S01]  /*9700*/  FFMA.FTZ R240, R240, R136.reuse, R131 ;  /* 0x00000088f0f07223 */ /* 0x080fe20000010083 */
[----:B------:R-:W-:Y:S01]  /*9710*/  SHF.R.U64 R59, R126, 0x10, R127 ;  /* 0x000000107e3b7819 */ /* 0x000fe2000000127f */
[-C--:B------:R-:W-:Y:S01]  /*9720*/  FFMA.FTZ R242, R242, R136.reuse, R131 ;  /* 0x00000088f2f27223 */ /* 0x080fe20000010083 */
[----:B------:R-:W-:Y:S01]  /*9730*/  SHF.L.U32 R58, R58, 0x10, RZ ;  /* 0x000000103a3a7819 */ /* 0x000fe200000006ff */
[----:B------:R-:W-:Y:S01]  /*9740*/  FADD.FTZ R221, R228, -R221 ;  /* 0x800000dde4dd7221 */ /* 0x000fe20000010000 */
[----:B------:R-:W-:Y:S01]  /*9750*/  FFMA.FTZ R136, R225, R136, R131 ;  /* 0x00000088e1887223 */ /* 0x000fe20000010083 */
[----:B------:R-:W-:-:S02]  /*9760*/  IMAD.MOV.U32 R65, RZ, RZ, R127 ;  /* 0x000000ffff417224 */ /* 0x000fc400078e007f */
[----:B------:R-:W-:Y:S01]  /*9770*/  FADD.FTZ R219, R219, -R240 ;  /* 0x800000f0dbdb7221 */ /* 0x000fe20000010000 */
[----:B-1----:R-:W-:Y:S02]  /*9780*/  IMAD.U32 R67, R64, 0x10000, RZ ;  /* 0x0001000040437824 */ /* 0x002fe400078e00ff */
[C---:B------:R-:W-:Y:S01]  /*9790*/  FFMA.FTZ R58, R162.reuse, R221, R58 ;  /* 0x000000dda23a7223 */ /* 0x040fe2000001003a */
[----:B------:R-:W-:Y:S02]  /*97a0*/  IMAD.U32 R64, R59, 0x10000, RZ ;  /* 0x000100003b407824 */ /* 0x000fe400078e00ff */
[----:B------:R-:W-:Y:S01]  /*97b0*/  FADD.FTZ R223, R223, -R242 ;  /* 0x800000f2dfdf7221 */ /* 0x000fe20000010000 */
[----:B------:R-:W-:Y:S02]  /*97c0*/  IMAD.U32 R66, R65, 0x10000, RZ ;  /* 0x0001000041427824 */ /* 0x000fe400078e00ff */
[----:B------:R-:W-:Y:S01]  /*97d0*/  FADD.FTZ R215, R215, -R136 ;  /* 0x80000088d7d77221 */ /* 0x000fe20000010000 */
[----:B------:R-:W-:Y:S01]  /*97e0*/  FFMA.FTZ R64, R162, R219, R64 ;  /* 0x000000dba2407223 */ /* 0x000fe20000010040 */
[----:B------:R-:W-:Y:S01]  /*97f0*/  FMUL.FTZ R59, R58, UR6 ;  /* 0x000000063a3b7c20 */ /* 0x000fe20008410000 */
[C---:B------:R-:W-:Y:S01]  /*9800*/  FFMA.FTZ R223, R162.reuse, R223, R67 ;  /* 0x000000dfa2df7223 */ /* 0x040fe20000010043 */
[----:B------:R-:W-:Y:S01]  /*9810*/  FFMA.FTZ R66, R162, R215, R66 ;  /* 0x000000d7a2427223 */ /* 0x000fe20000010042 */
[----:B------:R-:W-:Y:S01]  /*9820*/  LOP3.LUT P0, RZ, R134, 0xff, RZ, 0xc0, !PT ;  /* 0x000000ff86ff7812 */ /* 0x000fe2000780c0ff */
[----:B------:R-:W-:Y:S01]  /*9830*/  FMUL.FTZ R65, R64, UR6 ;  /* 0x0000000640417c20 */ /* 0x000fe20008410000 */
[----:B------:R-:W-:Y:S01]  /*9840*/  LOP3.LUT P3, RZ, R134, 0xff00, RZ, 0xc0, !PT ;  /* 0x0000ff0086ff7812 */ /* 0x000fe2000786c0ff */
[----:B------:R-:W-:Y:S01]  /*9850*/  FMUL.FTZ R67, R66, UR6 ;  /* 0x0000000642437c20 */ /* 0x000fe20008410000 */
[----:B------:R-:W-:Y:S01]  /*9860*/  FSEL R59, R59, RZ, P0 ;  /* 0x000000ff3b3b7208 */ /* 0x000fe20000000000 */
[----:B------:R-:W-:Y:S01]  /*9870*/  FMUL.FTZ R128, R223, UR6 ;  /* 0x00000006df807c20 */ /* 0x000fe20008410000 */
[----:B------:R-:W-:-:S02]  /*9880*/  LOP3.LUT P4, RZ, R134, 0xff0000, RZ, 0xc0, !PT ;  /* 0x00ff000086ff7812 */ /* 0x000fc4000788c0ff */
[----:B------:R-:W-:Y:S02]  /*9890*/  ISETP.GE.U32.AND P0, PT, R134, 0x1000000, PT ;  /* 0x010000008600780c */ /* 0x000fe40003f06070 */
[----:B------:R-:W-:Y:S02]  /*98a0*/  FSEL R65, R65, RZ, P3 ;  /* 0x000000ff41417208 */ /* 0x000fe40001800000 */
[----:B------:R-:W-:Y:S02]  /*98b0*/  FSEL R67, R67, RZ, P4 ;  /* 0x000000ff43437208 */ /* 0x000fe40002000000 */
[----:B------:R-:W-:Y:S02]  /*98c0*/  FSEL R128, R128, RZ, P0 ;  /* 0x000000ff80807208 */ /* 0x000fe40000000000 */
[----:B------:R-:W-:Y:S02]  /*98d0*/  F2FP.BF16.F32.PACK_AB R65, R65, R64 ;  /* 0x000000404141723e */ /* 0x000fe400000010ff */
        /* <DEDUP_REMOVED lines=12> */
.L_x_383:
[-CC-:B------:R-:W-:Y:S01]  /*99a0*/  FFMA.FTZ R221, R221, R136.reuse, R131.reuse ;  /* 0x00000088dddd7223 */ /* 0x180fe20000010083 */
[-CC-:B------:R-:W-:Y:S01]  /*99b0*/  FFMA.FTZ R240, R240, R136.reuse, R131.reuse ;  /* 0x00000088f0f07223 */ /* 0x180fe20000010083 */
[-C--:B------:R-:W-:Y:S01]  /*99c0*/  FFMA.FTZ R242, R242, R136.reuse, R131 ;  /* 0x00000088f2f27223 */ /* 0x080fe20000010083 */
[----:B0-2---:R-:W-:Y:S01]  /*99d0*/  IMAD.MOV.U32 R58, RZ, RZ, R126 ;  /* 0x000000ffff3a7224 */ /* 0x005fe200078e007e */
[----:B------:R-:W-:Y:S01]  /*99e0*/  SHF.R.U64 R64, R126, 0x10, R127 ;  /* 0x000000107e407819 */ /* 0x000fe2000000127f */
[----:B------:R-:W-:Y:S01]  /*99f0*/  FFMA.FTZ R136, R225, R136, R131 ;  /* 0x00000088e1887223 */ /* 0x000fe20000010083 */
[--C-:B-1----:R-:W-:Y:S01]  /*9a00*/  SHF.R.U32.HI R66, RZ, 0x10, R127.reuse ;  /* 0x00000010ff427819 */ /* 0x102fe2000001167f */
[----:B------:R-:W-:Y:S02]  /*9a10*/  IMAD.MOV.U32 R65, RZ, RZ, R127 ;  /* 0x000000ffff417224 */ /* 0x000fe400078e007f */
[----:B------:R-:W-:Y:S01]  /*9a20*/  FADD.FTZ R221, R228, -R221 ;  /* 0x800000dde4dd7221 */ /* 0x000fe20000010000 */
[----:B------:R-:W-:Y:S01]  /*9a30*/  IMAD.U32 R59, R58, 0x10000, RZ ;  /* 0x000100003a3b7824 */ /* 0x000fe200078e00ff */
[----:B------:R-:W-:Y:S01]  /*9a40*/  SHF.L.U32 R66, R66, 0x10, RZ ;  /* 0x0000001042427819 */ /* 0x000fe200000006ff */
        /* <DEDUP_REMOVED lines=15> */
[C---:B------:R-:W-:Y:S02]  /*9b40*/  ISETP.GE.U32.AND P5, PT, R134.reuse, 0x1000000, PT ;  /* 0x010000008600780c */ /* 0x040fe40003fa6070 */
[----:B------:R-:W-:Y:S02]  /*9b50*/  LOP3.LUT P4, RZ, R134, 0xff0000, RZ, 0xc0, !PT ;  /* 0x00ff000086ff7812 */ /* 0x000fe4000788c0ff */
        /* <DEDUP_REMOVED lines=8> */
[----:B------:R-:W-:Y:S01]  /*9be0*/  PRMT R66, R65, 0x7632, R66 ;  /* 0x0000763241427816 */ /* 0x000fe20000000042 */
[----:B------:R-:W-:Y:S06]  /*9bf0*/  BRA `(.L_x_380) ;  /* 0x0000000400047947 */ /* 0x000fec0003800000 */
.L_x_382:
[----:B------:R-:W-:Y:S05]  /*9c00*/  BRA.U !UP0, `(.L_x_384) ;  /* 0x0000000108887547 */ /* 0x000fea000b800000 */
[-CC-:B------:R-:W-:Y:S01]  /*9c10*/  FFMA.FTZ R240, R240, R136.reuse, R131.reuse ;  /* 0x00000088f0f07223 */ /* 0x180fe20000010083 */
[-CC-:B------:R-:W-:Y:S01]  /*9c20*/  FFMA.FTZ R221, R221, R136.reuse, R131.reuse ;  /* 0x00000088dddd7223 */ /* 0x180fe20000010083 */
[-CC-:B0-2---:R-:W-:Y:S01]  /*9c30*/  FFMA.FTZ R58, R225, R136.reuse, R131.reuse ;  /* 0x00000088e13a7223 */ /* 0x185fe20000010083 */
        /* <DEDUP_REMOVED lines=8> */
[C---:B------:R-:W-:Y:S01]  /*9cc0*/  FMUL.FTZ R215, R162.reuse, R215 ;  /* 0x000000d7a2d77220 */ /* 0x040fe20000410000 */
[----:B------:R-:W-:Y:S01]  /*9cd0*/  FMUL.FTZ R59, R219, UR6 ;  /* 0x00000006db3b7c20 */ /* 0x000fe20008410000 */
[----:B------:R-:W-:Y:S01]  /*9ce0*/  FMUL.FTZ R58, R221, UR6 ;  /* 0x00000006dd3a7c20 */ /* 0x000fe20008410000 */
[----:B------:R-:W-:Y:S01]  /*9cf0*/  FMUL.FTZ R223, R162, R223 ;  /* 0x000000dfa2df7220 */ /* 0x000fe20000410000 */
[----:B------:R-:W-:Y:S01]  /*9d00*/  LOP3.LUT P0, RZ, R134, 0xff, RZ, 0xc0, !PT ;  /* 0x000000ff86ff7812 */ /* 0x000fe2000780c0ff */
[----:B------:R-:W-:Y:S01]  /*9d10*/  FMUL.FTZ R65, R215, UR6 ;  /* 0x00000006d7417c20 */ /* 0x000fe20008410000 */
[----:B------:R-:W-:Y:S01]  /*9d20*/  FSEL R64, R59, RZ, P3 ;  /* 0x000000ff3b407208 */ /* 0x000fe20001800000 */
[----:B------:R-:W-:Y:S01]  /*9d30*/  FMUL.FTZ R59, R223, UR6 ;  /* 0x00000006df3b7c20 */ /* 0x000fe20008410000 */
[----:B------:R-:W-:-:S02]  /*9d40*/  FSEL R58, R58, RZ, P0 ;  /* 0x000000ff3a3a7208 */ /* 0x000fc40000000000 */
[C---:B------:R-:W-:Y:S02]  /*9d50*/  LOP3.LUT P4, RZ, R134.reuse, 0xff0000, RZ, 0xc0, !PT ;  /* 0x00ff000086ff7812 */ /* 0x040fe4000788c0ff */
[----:B------:R-:W-:Y:S02]  /*9d60*/  ISETP.GE.U32.AND P0, PT, R134, 0x1000000, PT ;  /* 0x010000008600780c */ /* 0x000fe40003f06070 */
[----:B------:R-:W-:Y:S02]  /*9d70*/  F2FP.BF16.F32.PACK_AB R164, R58, R221 ;  /* 0x000000dd3aa4723e */ /* 0x000fe400000010ff */
[----:B------:R-:W-:Y:S02]  /*9d80*/  F2FP.BF16.F32.PACK_AB R170, R64, R219 ;  /* 0x000000db40aa723e */ /* 0x000fe400000010ff */
[----:B------:R-:W-:Y:S02]  /*9d90*/  FSEL R58, R65, RZ, P4 ;  /* 0x000000ff413a7208 */ /* 0x000fe40002000000 */
[----:B------:R-:W-:-:S02]  /*9da0*/  FSEL R64, R59, RZ, P0 ;  /* 0x000000ff3b407208 */ /* 0x000fc40000000000 */
[----:B------:R-:W-:Y:S02]  /*9db0*/  F2FP.BF16.F32.PACK_AB R58, R58, R215 ;  /* 0x000000d73a3a723e */ /* 0x000fe400000010ff */
[----:B------:R-:W-:Y:S02]  /*9dc0*/  F2FP.BF16.F32.PACK_AB R173, R64, R223 ;  /* 0x000000df40ad723e */ /* 0x000fe400000010ff */
[----:B-1----:R-:W-:Y:S02]  /*9dd0*/  PRMT R129, R164, 0x7632, R129 ;  /* 0x00007632a4817816 */ /* 0x002fe40000000081 */
[----:B------:R-:W-:Y:S02]  /*9de0*/  PRMT R64, R170, 0x7632, R64 ;  /* 0x00007632aa407816 */ /* 0x000fe40000000040 */
[C---:B------:R-:W-:Y:S02]  /*9df0*/  PRMT R65, R58.reuse, 0x7632, R65 ;  /* 0x000076323a417816 */ /* 0x040fe40000000041 */
[----:B------:R-:W-:-:S02]  /*9e00*/  PRMT R168, R58, 0x7610, R168 ;  /* 0x000076103aa87816 */ /* 0x000fc400000000a8 */
[----:B------:R-:W-:Y:S01]  /*9e10*/  PRMT R66, R173, 0x7632, R66 ;  /* 0x00007632ad427816 */ /* 0x000fe20000000042 */
[----:B------:R-:W-:Y:S06]  /*9e20*/  BRA `(.L_x_380) ;  /* 0x0000000000787947 */ /* 0x000fec0003800000 */
.L_x_384:
        /* <DEDUP_REMOVED lines=27> */
[----:B-1----:R-:W-:Y:S02]  /*9fe0*/  PRMT R129, R58, 0x7610, R129 ;  /* 0x000076103a817816 */ /* 0x002fe40000000081 */
[----:B------:R-:W-:-:S02]  /*9ff0*/  PRMT R66, R215, 0x7632, R66 ;  /* 0x00007632d7427816 */ /* 0x000fc40000000042 */
[----:B------:R-:W-:-:S07]  /*a000*/  PRMT R65, R215, 0x7610, R65 ;  /* 0x00007610d7417816 */ /* 0x000fce0000000041 */
.L_x_380:
        /* <DEDUP_REMOVED lines=15> */
.L_x_385:
        /* <DEDUP_REMOVED lines=10> */
.L_x_386:
[----:B------:R-:W-:Y:S01]  /*a1a0*/  UPLOP3.LUT UP1, UPT, UPT, UPT, UP1, 0x40, 0x4 ;  /* 0x000000000004789c */ /* 0x000fe20003f2e810 */
[----:B------:R-:W-:Y:S10]  /*a1b0*/  @!P2 BRA `(.L_x_387) ;  /* 0xffffff68003ca947 */ /* 0x000ff4000383ffff */
[----:B-1----:R-:W-:Y:S01]  /*a1c0*/  IMAD.MOV.U32 R64, RZ, RZ, R83 ;  /* 0x000000ffff407224 */ /* 0x002fe200078e0053 */
[----:B------:R-:W-:Y:S01]  /*a1d0*/  MOV R66, R71 ;  /* 0x0000004700427202 */ /* 0x000fe20000000f00 */
[----:B------:R-:W-:Y:S01]  /*a1e0*/  IMAD.MOV.U32 R65, RZ, RZ, R79 ;  /* 0x000000ffff417224 */ /* 0x000fe200078e004f */
[----:B------:R-:W-:Y:S01]  /*a1f0*/  MOV R79, R50 ;  /* 0x00000032004f7202 */ /* 0x000fe20000000f00 */
[----:B0-2---:R-:W-:Y:S01]  /*a200*/  IMAD.MOV.U32 R57, RZ, RZ, R82 ;  /* 0x000000ffff397224 */ /* 0x005fe200078e0052 */
[----:B------:R-:W-:Y:S01]  /*a210*/  MOV R89, R23 ;  /* 0x0000001700597202 */ /* 0x000fe20000000f00 */
[----:B------:R-:W-:Y:S01]  /*a220*/  IMAD.MOV.U32 R58, RZ, RZ, R78 ;  /* 0x000000ffff3a7224 */ /* 0x000fe200078e004e */
[----:B------:R-:W-:Y:S01]  /*a230*/  MOV R97, R31 ;  /* 0x0000001f00617202 */ /* 0x000fe20000000f00 */
[----:B------:R-:W-:Y:S02]  /*a240*/  IMAD.MOV.U32 R71, RZ, RZ, R51 ;  /* 0x000000ffff477224 */ /* 0x000fe400078e0033 */
[----:B------:R-:W-:-:S02]  /*a250*/  IMAD.MOV.U32 R83, RZ, RZ, R49 ;  /* 0x000000ffff537224 */ /* 0x000fc400078e0031 */
[----:B------:R-:W-:Y:S02]  /*a260*/  IMAD.MOV.U32 R100, RZ, RZ, R40 ;  /* 0x000000ffff647224 */ /* 0x000fe400078e0028 */
[----:B------:R-:W-:Y:S02]  /*a270*/  IMAD.MOV.U32 R59, RZ, RZ, R63 ;  /* 0x000000ffff3b7224 */ /* 0x000fe400078e003f */
[----:B------:R-:W-:Y:S01]  /*a280*/  IMAD.MOV.U32 R67, RZ, RZ, R55 ;  /* 0x000000ffff437224 */ /* 0x000fe200078e0037 */
[----:B------:R-:W-:Y:S01]  /*a290*/  MOV R55, R33 ;  /* 0x0000002100377202 */ /* 0x000fe20000000f00 */
[----:B------:R-:W-:Y:S02]  /*a2a0*/  IMAD.MOV.U32 R78, RZ, RZ, R54 ;  /* 0x000000ffff4e7224 */ /* 0x000fe400078e0036 */
[----:B------:R-:W-:Y:S02]  /*a2b0*/  IMAD.MOV.U32 R82, RZ, RZ, R53 ;  /* 0x000000ffff527224 */ /* 0x000fe400078e0035 */
[----:B------:R-:W-:Y:S01]  /*a2c0*/  IMAD.MOV.U32 R49, RZ, RZ, R47 ;  /* 0x000000ffff317224 */ /* 0x000fe200078e002f */
[----:B------:R-:W-:Y:S01]  /*a2d0*/  MOV R47, R41 ;  /* 0x00000029002f7202 */ /* 0x000fe20000000f00 */
[----:B------:R-:W-:-:S02]  /*a2e0*/  IMAD.MOV.U32 R50, RZ, RZ, R46 ;  /* 0x000000ffff327224 */ /* 0x000fc400078e002e */
[----:B------:R-:W-:Y:S02]  /*a2f0*/  IMAD.MOV.U32 R90, RZ, RZ, R22 ;  /* 0x000000ffff5a7224 */ /* 0x000fe400078e0016 */
[----:B------:R-:W-:Y:S02]  /*a300*/  IMAD.MOV.U32 R51, RZ, RZ, R45 ;  /* 0x000000ffff337224 */ /* 0x000fe400078e002d */
[----:B------:R-:W-:Y:S02]  /*a310*/  IMAD.MOV.U32 R96, RZ, RZ, R32 ;  /* 0x000000ffff607224 */ /* 0x000fe400078e0020 */
[----:B------:R-:W-:Y:S02]  /*a320*/  IMAD.MOV.U32 R99, RZ, RZ, R29 ;  /* 0x000000ffff637224 */ /* 0x000fe400078e001d */
[----:B------:R-:W-:Y:S01]  /*a330*/  IMAD.MOV.U32 R40, RZ, RZ, R28 ;  /* 0x000000ffff287224 */ /* 0x000fe200078e001c */
[----:B------:R-:W-:Y:S01]  /*a340*/  MOV R28, R14 ;  /* 0x0000000e001c7202 */ /* 0x000fe20000000f00 */
[----:B------:R-:W-:Y:S01]  /*a350*/  IMAD.MOV.U32 R63, RZ, RZ, R52 ;  /* 0x000000ffff3f7224 */ /* 0x000fe200078e0034 */
[----:B------:R-:W-:Y:S01]  /*a360*/  MOV R14, R4 ;  /* 0x00000004000e7202 */ /* 0x000fe20000000f00 */
[----:B------:R-:W-:-:S02]  /*a370*/  IMAD.MOV.U32 R53, RZ, RZ, R35 ;  /* 0x000000ffff357224 */ /* 0x000fc400078e0023 */
[----:B------:R-:W-:Y:S02]  /*a380*/  IMAD.MOV.U32 R54, RZ, RZ, R34 ;  /* 0x000000ffff367224 */ /* 0x000fe400078e0022 */
[----:B------:R-:W-:Y:S02]  /*a390*/  IMAD.MOV.U32 R91, RZ, RZ, R21 ;  /* 0x000000ffff5b7224 */ /* 0x000fe400078e0015 */
[----:B------:R-:W-:Y:S02]  /*a3a0*/  IMAD.MOV.U32 R32, RZ, RZ, R20 ;  /* 0x000000ffff207224 */ /* 0x000fe400078e0014 */
[----:B------:R-:W-:Y:S02]  /*a3b0*/  IMAD.MOV.U32 R45, RZ, RZ, R43 ;  /* 0x000000ffff2d7224 */ /* 0x000fe400078e002b */
[----:B------:R-:W-:Y:S02]  /*a3c0*/  IMAD.MOV.U32 R46, RZ, RZ, R42 ;  /* 0x000000ffff2e7224 */ /* 0x000fe400078e002a */
        /* <DEDUP_REMOVED lines=26> */
[----:B------:R-:W-:-:S07]  /*a570*/  IMAD.MOV.U32 R31, RZ, RZ, R17 ;  /* 0x000000ffff1f7224 */ /* 0x000fce00078e0011 */
.L_x_334:
        /* <DEDUP_REMOVED lines=33> */
.L_x_388:
        /* <DEDUP_REMOVED lines=15> */
.L_x_5377:


//--------------------- .text._ZN10layer_norm22ln_bwd_finalize_kernelINS_22Kernel_traits_finalizeILj2560E13__nv_bfloat16S2_S2_S2_fjLb0ELj1024ELj4ENS_18Kernel_traits_baseILj2560ES2_S2_S2_S2_fjLj1024EEEEELb0ELb0EEEvNS_9BwdParamsE --------------------------
	.section	.text._ZN10layer_norm22ln_bwd_finalize_kernelINS_22Kernel_traits_finalizeILj2560E13__nv_bfloat16S2_S2_S2_fjLb0ELj1024ELj4ENS_18Kernel_traits_baseILj2560ES2_S2_S2_S2_fjLj1024EEEEELb0ELb0EEEvNS_9BwdParamsE,"ax",@progbits
	.align	128
        .global         _ZN10layer_norm22ln_bwd_finalize_kernelINS_22Kernel_traits_finalizeILj2560E13__nv_bfloat16S2_S2_S2_fjLb0ELj1024ELj4ENS_18Kernel_traits_baseILj2560ES2_S2_S2_S2_fjLj1024EEEEELb0ELb0EEEvNS_9BwdParamsE
        .type           _ZN10layer_norm22ln_bwd_finalize_kernelINS_22Kernel_traits_finalizeILj2560E13__nv_bfloat16S2_S2_S2_fjLb0ELj1024ELj4ENS_18Kernel_traits_baseILj2560ES2_S2_S2_S2_fjLj1024EEEEELb0ELb0EEEvNS_9BwdParamsE,@function
        .size           _ZN10layer_norm22ln_bwd_finalize_kernelINS_22Kernel_traits_finalizeILj2560E13__nv_bfloat16S2_S2_S2_fjLb0ELj1024ELj4ENS_18Kernel_traits_baseILj2560ES2_S2_S2_S2_fjLj1024EEEEELb0ELb0EEEvNS_9BwdParamsE,(.L_x_5378 - _ZN10layer_norm22ln_bwd_finalize_kernelINS_22Kernel_traits_finalizeILj2560E13__nv_bfloat16S2_S2_S2_fjLb0ELj1024ELj4ENS_18Kernel_traits_baseILj2560ES2_S2_S2_S2_fjLj1024EEEEELb0ELb0EEEvNS_9BwdParamsE)
        .other          _ZN10layer_norm22ln_bwd_finalize_kernelINS_22Kernel_traits_finalizeILj2560E13__nv_bfloat16S2_S2_S2_fjLb0ELj1024ELj4ENS_18Kernel_traits_baseILj2560ES2_S2_S2_S2_fjLj1024EEEEELb0ELb0EEEvNS_9BwdParamsE,@"STO_CUDA_ENTRY STV_DEFAULT"
_ZN10layer_norm22ln_bwd_finalize_kernelINS_22Kernel_traits_finalizeILj2560E13__nv_bfloat16S2_S2_S2_fjLb0ELj1024ELj4ENS_18Kernel_traits_baseILj2560ES2_S2_S2_S2_fjLj1024EEEEELb0ELb0EEEvNS_9BwdParamsE:
.text._ZN10layer_norm22ln_bwd_finalize_kernelINS_22Kernel_traits_finalizeILj2560E13__nv_bfloat16S2_S2_S2_fjLb0ELj1024ELj4ENS_18Kernel_traits_baseILj2560ES2_S2_S2_S2_fjLj1024EEEEELb0ELb0EEEvNS_9BwdParamsE:
[----:B------:R-:W-:Y:S01]  /*0000*/  LDC R1, c[0x0][0x37c] ;  /* 0x0000df00ff017b82 */ /* 0x000fe20000000800 */
[----:B------:R-:W0:Y:S01]  /*0010*/  S2R R0, SR_CTAID.X ;  /* 0x0000000000007919 */ /* 0x000e220000002500 */
[----:B------:R-:W1:Y:S01]  /*0020*/  S2R R2, SR_TID.X ;  /* 0x0000000000027919 */ /* 0x000e620000002100 */
[----:B0-----:R-:W-:-:S04]  /*0030*/  SHF.L.U32 R59, R0, 0x5, RZ ;  /* 0x00000005003b7819 */ /* 0x001fc800000006ff */
[----:B-1----:R-:W-:-:S04]  /*0040*/  LOP3.LUT R3, R59, 0x1f, R2, 0xf8, !PT ;  /* 0x0000001f3b037812 */ /* 0x002fc800078ef802 */
[----:B------:R-:W-:-:S13]  /*0050*/  ISETP.GT.U32.AND P0, PT, R3, 0x9ff, PT ;  /* 0x000009ff0300780c */ /* 0x000fda0003f04070 */
[----:B------:R-:W-:Y:S05]  /*0060*/  @P0 EXIT ;  /* 0x000000000000094d */ /* 0x000fea0003800000 */
[----:B------:R-:W0:Y:S01]  /*0070*/  LDC R56, c[0x0][0x388] ;  /* 0x0000e200ff387b82 */ /* 0x000e220000000800 */
[----:B------:R-:W1:Y:S01]  /*0080*/  LDCU UR8, c[0x0][0x380] ;  /* 0x00007000ff0877ac */ /* 0x000e620008000800 */
[----:B------:R-:W-:Y:S01]  /*0090*/  SHF.R.U32.HI R58, RZ, 0x5, R2 ;  /* 0x00000005ff3a7819 */ /* 0x000fe20000011602 */
[----:B------:R-:W-:Y:S01]  /*00a0*/  BSSY.RECONVERGENT B0, `(.L_x_389) ;  /* 0x0000142000007945 */ /* 0x000fe20003800200 */
[----:B------:R-:W-:Y:S01]  /*00b0*/  SHF.L.U32 R0, R0, 0x4, RZ ;  /* 0x0000000400007819 */ /* 0x000fe200000006ff */
[----:B------:R-:W2:Y:S01]  /*00c0*/  LDCU.64 UR6, c[0x0][0x358] ;  /* 0x00006b00ff0677ac */ /* 0x000ea20008000a00 */
[----:B------:R-:W-:Y:S01]  /*00d0*/  LOP3.LUT R17, R2, 0x1f, RZ, 0xc0, !PT ;  /* 0x0000001f02117812 */ /* 0x000fe200078ec0ff */
[----:B------:R-:W-:Y:S01]  /*00e0*/  HFMA2 R36, -RZ, RZ, 0, 0 ;  /* 0x00000000ff247431 */ /* 0x000fe200000001ff */
[----:B------:R-:W-:Y:S02]  /*00f0*/  LOP3.LUT R0, R0, 0x7ffffff0, RZ, 0xc0, !PT ;  /* 0x7ffffff000007812 */ /* 0x000fe400078ec0ff */
[----:B------:R-:W-:-:S02]  /*0100*/  MOV R2, RZ ;  /* 0x000000ff00027202 */ /* 0x000fc40000000f00 */
[----:B------:R-:W-:Y:S02]  /*0110*/  IADD3 R57, PT, PT, R17, R0, RZ ;  /* 0x0000000011397210 */ /* 0x000fe40007ffe0ff */
[----:B-1----:R-:W-:-:S04]  /*0120*/  ISETP.GE.U32.AND P0, PT, R58, UR8, PT ;  /* 0x000000083a007c0c */ /* 0x002fc8000bf06070 */
[----:B0-----:R-:W-:-:S13]  /*0130*/  ISETP.GE.U32.OR P0, PT, R3, R56, P0 ;  /* 0x000000380300720c */ /* 0x001fda0000706470 */
[----:B--2---:R-:W-:Y:S05]  /*0140*/  @P0 BRA `(.L_x_390) ;  /* 0x0000001000dc0947 */ /* 0x004fea0003800000 */
[----:B------:R-:W-:Y:S01]  /*0150*/  LOP3.LUT R3, R58, 0x20, RZ, 0xfc, !PT ;  /* 0x000000203a037812 */ /* 0x000fe200078efcff */
[----:B------:R-:W-:Y:S01]  /*0160*/  BSSY.RECONVERGENT B1, `(.L_x_391) ;  /* 0x00000b2000017945 */ /* 0x000fe20003800200 */
[-C--:B------:R-:W-:Y:S02]  /*0170*/  LOP3.LUT R5, RZ, R58.reuse, RZ, 0x33, !PT ;  /* 0x0000003aff057212 */ /* 0x080fe400078e33ff */
[----:B------:R-:W-:Y:S02]  /*0180*/  VIMNMX.U32 R0, PT, PT, R3, UR8, !PT ;  /* 0x0000000803007c48 */ /* 0x000fe4000ffe0000 */
[----:B------:R-:W-:Y:S02]  /*0190*/  MOV R2, RZ ;  /* 0x000000ff00027202 */ /* 0x000fe40000000f00 */
[----:B------:R-:W-:Y:S02]  /*01a0*/  IADD3 R5, PT, PT, R0, R5, RZ ;  /* 0x0000000500057210 */ /* 0x000fe40007ffe0ff */
[----:B------:R-:W-:-:S02]  /*01b0*/  MOV R0, R58 ;  /* 0x0000003a00007202 */ /* 0x000fc40000000f00 */
[C---:B------:R-:W-:Y:S02]  /*01c0*/  ISETP.GE.U32.AND P0, PT, R5.reuse, 0x1e0, PT ;  /* 0x000001e00500780c */ /* 0x040fe40003f06070 */
[----:B------:R-:W-:Y:S02]  /*01d0*/  MOV R36, RZ ;  /* 0x000000ff00247202 */ /* 0x000fe40000000f00 */
[----:B------:R-:W-:-:S09]  /*01e0*/  LEA.HI R5, R5, 0x1, RZ, 0x1b ;  /* 0x0000000105057811 */ /* 0x000fd200078fd8ff */
[----:B------:R-:W-:Y:S05]  /*01f0*/  @!P0 BRA `(.L_x_392) ;  /* 0x0000000800a08947 */ /* 0x000fea0003800000 */
[C---:B------:R-:W-:Y:S01]  /*0200*/  LOP3.LUT R7, R58.reuse, 0x180, RZ, 0xfc, !PT ;  /* 0x000001803a077812 */ /* 0x040fe200078efcff */
[-CC-:B------:R-:W-:Y:S01]  /*0210*/  IMAD R4, R3, R56.reuse, R59.reuse ;  /* 0x0000003803047224 */ /* 0x180fe200078e023b */
[C---:B------:R-:W-:Y:S01]  /*0220*/  LOP3.LUT R2, R58.reuse, 0x120, RZ, 0xfc, !PT ;  /* 0x000001203a027812 */ /* 0x040fe200078efcff */
[CCC-:B------:R-:W-:Y:S01]  /*0230*/  IMAD R32, R58.reuse, R56.reuse, R59.reuse ;  /* 0x000000383a207224 */ /* 0x1c0fe200078e023b */
[C---:B------:R-:W-:Y:S01]  /*0240*/  LOP3.LUT R9, R58.reuse, 0x1a0, RZ, 0xfc, !PT ;  /* 0x000001a03a097812 */ /* 0x040fe200078efcff */
[-CC-:B------:R-:W-:Y:S01]  /*0250*/  IMAD R10, R7, R56.reuse, R59.reuse ;  /* 0x00000038070a7224 */ /* 0x180fe200078e023b */
[----:B------:R-:W-:Y:S01]  /*0260*/  LOP3.LUT R3, R58, 0x140, RZ, 0xfc, !PT ;  /* 0x000001403a037812 */ /* 0x000fe200078efcff */
[-CC-:B------:R-:W-:Y:S01]  /*0270*/  IMAD R2, R2, R56.reuse, R59.reuse ;  /* 0x0000003802027224 */ /* 0x180fe200078e023b */
[C---:B------:R-:W-:Y:S01]  /*0280*/  LOP3.LUT R11, R58.reuse, 0x1c0, RZ, 0xfc, !PT ;  /* 0x000001c03a0b7812 */ /* 0x040fe200078efcff */
[----:B------:R-:W-:Y:S01]  /*0290*/  IMAD R12, R9, R56, R59 ;  /* 0x00000038090c7224 */ /* 0x000fe200078e023b */
[----:B------:R-:W-:-:S02]  /*02a0*/  LOP3.LUT R13, R58, 0x1e0, RZ, 0xfc, !PT ;  /* 0x000001e03a0d7812 */ /* 0x000fc400078efcff */
[C---:B------:R-:W-:Y:S01]  /*02b0*/  LOP3.LUT R0, R58.reuse, 0x100, RZ, 0xfc, !PT ;  /* 0x000001003a007812 */ /* 0x040fe200078efcff */
[-CC-:B------:R-:W-:Y:S01]  /*02c0*/  IMAD R14, R11, R56.reuse, R59.reuse ;  /* 0x000000380b0e7224 */ /* 0x180fe200078e023b */
[C---:B------:R-:W-:Y:S01]  /*02d0*/  LOP3.LUT R6, R58.reuse, 0x160, RZ, 0xfc, !PT ;  /* 0x000001603a067812 */ /* 0x040fe200078efcff */
[-CC-:B------:R-:W-:Y:S01]  /*02e0*/  IMAD R18, R13, R56.reuse, R59.reuse ;  /* 0x000000380d127224 */ /* 0x180fe200078e023b */
[----:B------:R-:W-:Y:S01]  /*02f0*/  LOP3.LUT R15, R58, 0x80, RZ, 0xfc, !PT ;  /* 0x000000803a0f7812 */ /* 0x000fe200078efcff */
[-CC-:B------:R-:W-:Y:S01]  /*0300*/  IMAD R0, R0, R56.reuse, R59.reuse ;  /* 0x0000003800007224 */ /* 0x180fe200078e023b */
[----:B------:R-:W-:Y:S01]  /*0310*/  LOP3.LUT R16, R58, 0xa0, RZ, 0xfc, !PT ;  /* 0x000000a03a107812 */ /* 0x000fe200078efcff */
[-CC-:B------:R-:W-:Y:S01]  /*0320*/  IMAD R8, R6, R56.reuse, R59.reuse ;  /* 0x0000003806087224 */ /* 0x180fe200078e023b */
[C---:B------:R-:W-:Y:S01]  /*0330*/  LOP3.LUT R19, R58.reuse, 0xc0, RZ, 0xfc, !PT ;  /* 0x000000c03a137812 */ /* 0x040fe200078efcff */
[-CC-:B------:R-:W-:Y:S01]  /*0340*/  IMAD R20, R15, R56.reuse, R59.reuse ;  /* 0x000000380f147224 */ /* 0x180fe200078e023b */
[----:B------:R-:W-:Y:S01]  /*0350*/  LOP3.LUT R21, R58, 0xe0, RZ, 0xfc, !PT ;  /* 0x000000e03a157812 */ /* 0x000fe200078efcff */
[-CC-:B------:R-:W-:Y:S01]  /*0360*/  IMAD R22, R16, R56.reuse, R59.reuse ;  /* 0x0000003810167224 */ /* 0x180fe200078e023b */
[C---:B------:R-:W-:Y:S01]  /*0370*/  LOP3.LUT R23, R58.reuse, 0x40, RZ, 0xfc, !PT ;  /* 0x000000403a177812 */ /* 0x040fe200078efcff */
[-CC-:B------:R-:W-:Y:S01]  /*0380*/  IMAD R24, R19, R56.reuse, R59.reuse ;  /* 0x0000003813187224 */ /* 0x180fe200078e023b */
[----:B------:R-:W-:Y:S01]  /*0390*/  LOP3.LUT R25, R58, 0x60, RZ, 0xfc, !PT ;  /* 0x000000603a197812 */ /* 0x000fe200078efcff */
[-CC-:B------:R-:W-:Y:S01]  /*03a0*/  IMAD R26, R21, R56.reuse, R59.reuse ;  /* 0x00000038151a7224 */ /* 0x180fe200078e023b */
[----:B------:R-:W-:Y:S01]  /*03b0*/  LOP3.LUT R27, R5, 0xffffff0, RZ, 0xc0, !PT ;  /* 0x0ffffff0051b7812 */ /* 0x000fe200078ec0ff */
[--C-:B------:R-:W-:Y:S01]  /*03c0*/  IMAD R28, R23, R56, R59.reuse ;  /* 0x00000038171c7224 */ /* 0x100fe200078e023b */
[----:B------:R-:W-:Y:S01]  /*03d0*/  IADD3 R5, PT, PT, R17, R4, RZ ;  /* 0x0000000411057210 */ /* 0x000fe20007ffe0ff */
[--C-:B------:R-:W-:Y:S01]  /*03e0*/  IMAD R4, R3, R56, R59.reuse ;  /* 0x0000003803047224 */ /* 0x100fe200078e023b */
[----:B------:R-:W-:Y:S01]  /*03f0*/  IADD3 R9, PT, PT, R17, R10, RZ ;  /* 0x0000000a11097210 */ /* 0x000fe20007ffe0ff */
[----:B------:R-:W-:Y:S01]  /*0400*/  IMAD R30, R25, R56, R59 ;  /* 0x00000038191e7224 */ /* 0x000fe200078e023b */
[C---:B------:R-:W-:Y:S01]  /*0410*/  IADD3 R6, PT, PT, R17.reuse, R2, RZ ;  /* 0x0000000211067210 */ /* 0x040fe20007ffe0ff */
[----:B------:R-:W-:Y:S01]  /*0420*/  HFMA2 R2, -RZ, RZ, 0, 0 ;  /* 0x00000000ff027431 */ /* 0x000fe200000001ff */
[----:B------:R-:W-:-:S02]  /*0430*/  IADD3 R10, PT, PT, R17, R12, RZ ;  /* 0x0000000c110a7210 */ /* 0x000fc40007ffe0ff */
[C---:B------:R-:W-:Y:S02]  /*0440*/  IADD3 R7, PT, PT, R17.reuse, R4, RZ ;  /* 0x0000000411077210 */ /* 0x040fe40007ffe0ff */
[C---:B------:R-:W-:Y:S02]  /*0450*/  IADD3 R11, PT, PT, R17.reuse, R14, RZ ;  /* 0x0000000e110b7210 */ /* 0x040fe40007ffe0ff */
[C---:B------:R-:W-:Y:S02]  /*0460*/  IADD3 R12, PT, PT, R17.reuse, R18, RZ ;  /* 0x00000012110c7210 */ /* 0x040fe40007ffe0ff */
[C---:B------:R-:W-:Y:S02]  /*0470*/  IADD3 R3, PT, PT, R17.reuse, R32, RZ ;  /* 0x0000002011037210 */ /* 0x040fe40007ffe0ff */
[C---:B------:R-:W-:Y:S02]  /*0480*/  IADD3 R16, PT, PT, R17.reuse, R0, RZ ;  /* 0x0000000011107210 */ /* 0x040fe40007ffe0ff */
[----:B------:R-:W-:-:S02]  /*0490*/  IADD3 R8, PT, PT, R17, R8, RZ ;  /* 0x0000000811087210 */ /* 0x000fc40007ffe0ff */
[C---:B------:R-:W-:Y:S02]  /*04a0*/  IADD3 R18, PT, PT, R17.reuse, R20, RZ ;  /* 0x0000001411127210 */ /* 0x040fe40007ffe0ff */
[C---:B------:R-:W-:Y:S02]  /*04b0*/  IADD3 R13, PT, PT, R17.reuse, R22, RZ ;  /* 0x00000016110d7210 */ /* 0x040fe40007ffe0ff */
[C---:B------:R-:W-:Y:S02]  /*04c0*/  IADD3 R14, PT, PT, R17.reuse, R24, RZ ;  /* 0x00000018110e7210 */ /* 0x040fe40007ffe0ff */
[C---:B------:R-:W-:Y:S02]  /*04d0*/  IADD3 R15, PT, PT, R17.reuse, R26, RZ ;  /* 0x0000001a110f7210 */ /* 0x040fe40007ffe0ff */
[C---:B------:R-:W-:Y:S02]  /*04e0*/  IADD3 R4, PT, PT, R17.reuse, R28, RZ ;  /* 0x0000001c11047210 */ /* 0x040fe40007ffe0ff */
[----:B------:R-:W-:-:S02]  /*04f0*/  IADD3 R17, PT, PT, R17, R30, RZ ;  /* 0x0000001e11117210 */ /* 0x000fc40007ffe0ff */
[----:B------:R-:W-:Y:S02]  /*0500*/  MOV R0, R58 ;  /* 0x0000003a00007202 */ /* 0x000fe40000000f00 */
[----:B------:R-:W-:-:S07]  /*0510*/  IADD3 R19, PT, PT, -R27, RZ, RZ ;  /* 0x000000ff1b137210 */ /* 0x000fce0007ffe1ff */
.L_x_393:
[----:B------:R-:W0:Y:S08]  /*0520*/  LDC.64 R52, c[0x0][0x440] ;  /* 0x00011000ff347b82 */ /* 0x000e300000000a00 */
[----:B------:R-:W1:Y:S01]  /*0530*/  LDC.64 R54, c[0x0][0x448] ;  /* 0x00011200ff367b82 */ /* 0x000e620000000a00 */
[----:B0-----:R-:W-:-:S04]  /*0540*/  IMAD.WIDE.U32 R28, R5, 0x4, R52 ;  /* 0x00000004051c7825 */ /* 0x001fc800078e0034 */
[--C-:B------:R-:W-:Y:S01]  /*0550*/  IMAD.WIDE.U32 R26, R3, 0x4, R52.reuse ;  /* 0x00000004031a7825 */ /* 0x100fe200078e0034 */
[----:B------:R0:W2:Y:S03]  /*0560*/  LDG.E R50, desc[UR6][R28.64] ;  /* 0x000000061c327981 */ /* 0x0000a6000c1e1900 */
[----:B------:R-:W-:Y:S01]  /*0570*/  IMAD.WIDE.U32 R24, R13, 0x4, R52 ;  /* 0x000000040d187825 */ /* 0x000fe200078e0034 */
[----:B------:R3:W4:Y:S03]  /*0580*/  LDG.E R51, desc[UR6][R26.64] ;  /* 0x000000061a337981 */ /* 0x000726000c1e1900 */
[----:B-1----:R-:W-:Y:S02]  /*0590*/  IMAD.WIDE.U32 R46, R3, 0x4, R54 ;  /* 0x00000004032e7825 */ /* 0x002fe400078e0036 */
[----:B------:R-:W5:Y:S02]  /*05a0*/  LDG.E R25, desc[UR6][R24.64] ;  /* 0x0000000618197981 */ /* 0x000f64000c1e1900 */
[----:B------:R-:W-:-:S02]  /*05b0*/  IMAD.WIDE.U32 R22, R14, 0x4, R52 ;  /* 0x000000040e167825 */ /* 0x000fc400078e0034 */
[----:B------:R-:W5:Y:S02]  /*05c0*/  LDG.E R46, desc[UR6][R46.64] ;  /* 0x000000062e2e7981 */ /* 0x000f64000c1e1900 */
[----:B------:R-:W-:-:S04]  /*05d0*/  IMAD.WIDE.U32 R20, R15, 0x4, R52 ;  /* 0x000000040f147825 */ /* 0x000fc800078e0034 */
[----:B0-----:R-:W-:Y:S01]  /*05e0*/  IMAD.WIDE.U32 R28, R16, 0x4, R52 ;  /* 0x00000004101c7825 */ /* 0x001fe200078e0034 */
[----:B------:R-:W5:Y:S03]  /*05f0*/  LDG.E R24, desc[UR6][R22.64] ;  /* 0x0000000616187981 */ /* 0x000f66000c1e1900 */
[----:B------:R-:W-:-:S04]  /*0600*/  IMAD.WIDE.U32 R44, R5, 0x4, R54 ;  /* 0x00000004052c7825 */ /* 0x000fc800078e0036 */
[--C-:B------:R-:W-:Y:S02]  /*0610*/  IMAD.WIDE.U32 R48, R4, 0x4, R52.reuse ;  /* 0x0000000404307825 */ /* 0x100fe400078e0034 */
[----:B------:R-:W5:Y:S04]  /*0620*/  LDG.E R44, desc[UR6][R44.64] ;  /* 0x000000062c2c7981 */ /* 0x000f68000c1e1900 */
[----:B------:R0:W5:Y:S01]  /*0630*/  LDG.E R23, desc[UR6][R20.64] ;  /* 0x0000000614177981 */ /* 0x000162000c1e1900 */
[----:B------:R-:W-:-:S03]  /*0640*/  IMAD.WIDE.U32 R40, R18, 0x4, R52 ;  /* 0x0000000412287825 */ /* 0x000fc600078e0034 */
[----:B------:R1:W5:Y:S01]  /*0650*/  LDG.E R22, desc[UR6][R28.64] ;  /* 0x000000061c167981 */ /* 0x000362000c1e1900 */
[----:B---3--:R-:W-:-:S03]  /*0660*/  IMAD.WIDE.U32 R26, R7, 0x4, R52 ;  /* 0x00000004071a7825 */ /* 0x008fc600078e0034 */
[----:B------:R-:W3:Y:S01]  /*0670*/  LDG.E R48, desc[UR6][R48.64] ;  /* 0x0000000630307981 */ /* 0x000ee2000c1e1900 */
[----:B0-----:R-:W-:-:S03]  /*0680*/  IMAD.WIDE.U32 R20, R6, 0x4, R52 ;  /* 0x0000000406147825 */ /* 0x001fc600078e0034 */
[----:B------:R-:W3:Y:S01]  /*0690*/  LDG.E R40, desc[UR6][R40.64] ;  /* 0x0000000628287981 */ /* 0x000ee2000c1e1900 */
[----:B-1----:R-:W-:-:S03]  /*06a0*/  IMAD.WIDE.U32 R28, R4, 0x4, R54 ;  /* 0x00000004041c7825 */ /* 0x002fc600078e0036 */
[----:B------:R-:W3:Y:S01]  /*06b0*/  LDG.E R21, desc[UR6][R20.64] ;  /* 0x0000000614157981 */ /* 0x000ee2000c1e1900 */
[----:B------:R-:W-:-:S03]  /*06c0*/  IMAD.WIDE.U32 R42, R17, 0x4, R52 ;  /* 0x00000004112a7825 */ /* 0x000fc600078e0034 */
[----:B------:R-:W3:Y:S01]  /*06d0*/  LDG.E R38, desc[UR6][R28.64] ;  /* 0x000000061c267981 */ /* 0x000ee2000c1e1900 */
[----:B------:R-:W-:-:S03]  /*06e0*/  IMAD.WIDE.U32 R32, R17, 0x4, R54 ;  /* 0x0000000411207825 */ /* 0x000fc600078e0036 */
[----:B------:R-:W3:Y:S01]  /*06f0*/  LDG.E R42, desc[UR6][R42.64] ;  /* 0x000000062a2a7981 */ /* 0x000ee2000c1e1900 */
[----:B------:R-:W-:-:S03]  /*0700*/  IMAD.WIDE.U32 R34, R18, 0x4, R54 ;  /* 0x0000000412227825 */ /* 0x000fc600078e0036 */
[----:B------:R0:W3:Y:S04]  /*0710*/  LDG.E R20, desc[UR6][R26.64] ;  /* 0x000000061a147981 */ /* 0x0000e8000c1e1900 */
[----:B------:R1:W3:Y:S01]  /*0720*/  LDG.E R41, desc[UR6][R32.64] ;  /* 0x0000000620297981 */ /* 0x0002e2000c1e1900 */
[----:B------:R-:W-:-:S03]  /*0730*/  IMAD.WIDE.U32 R30, R9, 0x4, R52 ;  /* 0x00000004091e7825 */ /* 0x000fc600078e0034 */
[----:B------:R1:W3:Y:S01]  /*0740*/  LDG.E R43, desc[UR6][R34.64] ;  /* 0x00000006222b7981 */ /* 0x0002e2000c1e1900 */
[----:B0-----:R-:W-:-:S03]  /*0750*/  IMAD.WIDE.U32 R26, R8, 0x4, R52 ;  /* 0x00000004081a7825 */ /* 0x001fc600078e0034 */
[----:B------:R-:W3:Y:S01]  /*0760*/  LDG.E R39, desc[UR6][R30.64] ;  /* 0x000000061e277981 */ /* 0x000ee2000c1e1900 */
[----:B-1----:R-:W-:-:S03]  /*0770*/  IMAD.WIDE.U32 R32, R13, 0x4, R54 ;  /* 0x000000040d207825 */ /* 0x002fc600078e0036 */
[----:B------:R0:W3:Y:S01]  /*0780*/  LDG.E R37, desc[UR6][R26.64] ;  /* 0x000000061a257981 */ /* 0x0000e2000c1e1900 */
[----:B------:R-:W-:-:S03]  /*0790*/  IMAD.WIDE.U32 R34, R14, 0x4, R54 ;  /* 0x000000040e227825 */ /* 0x000fc600078e0036 */
[----:B------:R-:W3:Y:S01]  /*07a0*/  LDG.E R32, desc[UR6][R32.64] ;  /* 0x0000000620207981 */ /* 0x000ee2000c1e1900 */
[----:B------:R-:W-:-:S03]  /*07b0*/  IMAD.WIDE.U32 R28, R11, 0x4, R52 ;  /* 0x000000040b1c7825 */ /* 0x000fc600078e0034 */
[----:B------:R-:W3:Y:S01]  /*07c0*/  LDG.E R34, desc[UR6][R34.64] ;  /* 0x0000000622227981 */ /* 0x000ee2000c1e1900 */
[----:B0-----:R-:W-:-:S03]  /*07d0*/  IMAD.WIDE.U32 R26, R10, 0x4, R52 ;  /* 0x000000040a1a7825 */ /* 0x001fc600078e0034 */
[----:B------:R0:W3:Y:S01]  /*07e0*/  LDG.E R47, desc[UR6][R28.64] ;  /* 0x000000061c2f7981 */ /* 0x0000e2000c1e1900 */
[----:B------:R-:W-:-:S03]  /*07f0*/  IMAD.WIDE.U32 R30, R12, 0x4, R52 ;  /* 0x000000040c1e7825 */ /* 0x000fc600078e0034 */
[----:B------:R1:W3:Y:S04]  /*0800*/  LDG.E R45, desc[UR6][R26.64] ;  /* 0x000000061a2d7981 */ /* 0x0002e8000c1e1900 */
[----:B------:R1:W3:Y:S01]  /*0810*/  LDG.E R49, desc[UR6][R30.64] ;  /* 0x000000061e317981 */ /* 0x0002e2000c1e1900 */
[----:B0-----:R-:W-:-:S04]  /*0820*/  IMAD.WIDE.U32 R28, R16, 0x4, R54 ;  /* 0x00000004101c7825 */ /* 0x001fc800078e0036 */
[--C-:B-1----:R-:W-:Y:S01]  /*0830*/  IMAD.WIDE.U32 R26, R15, 0x4, R54.reuse ;  /* 0x000000040f1a7825 */ /* 0x102fe200078e0036 */
[----:B------:R-:W3:Y:S03]  /*0840*/  LDG.E R35, desc[UR6][R28.64] ;  /* 0x000000061c237981 */ /* 0x000ee6000c1e1900 */
[--C-:B------:R-:W-:Y:S01]  /*0850*/  IMAD.WIDE.U32 R30, R6, 0x4, R54.reuse ;  /* 0x00000004061e7825 */ /* 0x100fe200078e0036 */
[----:B------:R0:W3:Y:S05]  /*0860*/  LDG.E R33, desc[UR6][R26.64] ;  /* 0x000000061a217981 */ /* 0x0000ea000c1e1900 */
[----:B------:R-:W3:Y:S01]  /*0870*/  LDG.E R30, desc[UR6][R30.64] ;  /* 0x000000061e1e7981 */ /* 0x000ee2000c1e1900 */
[----:B0-----:R-:W-:-:S05]  /*0880*/  IMAD.WIDE.U32 R26, R7, 0x4, R54 ;  /* 0x00000004071a7825 */ /* 0x001fca00078e0036 */
[----:B------:R0:W3:Y:S01]  /*0890*/  LDG.E R31, desc[UR6][R26.64] ;  /* 0x000000061a1f7981 */ /* 0x0000e2000c1e1900 */
[----:B------:R-:W-:-:S06]  /*08a0*/  IMAD.WIDE.U32 R28, R8, 0x4, R54 ;  /* 0x00000004081c7825 */ /* 0x000fcc00078e0036 */
[----:B------:R-:W3:Y:S01]  /*08b0*/  LDG.E R28, desc[UR6][R28.64] ;  /* 0x000000061c1c7981 */ /* 0x000ee2000c1e1900 */
[----:B0-----:R-:W-:-:S05]  /*08c0*/  IMAD.WIDE.U32 R26, R9, 0x4, R54 ;  /* 0x00000004091a7825 */ /* 0x001fca00078e0036 */
[----:B------:R0:W3:Y:S02]  /*08d0*/  LDG.E R52, desc[UR6][R26.64] ;  /* 0x000000061a347981 */ /* 0x0000e4000c1e1900 */
[----:B0-----:R-:W-:-:S05]  /*08e0*/  IMAD.WIDE.U32 R26, R10, 0x4, R54 ;  /* 0x000000040a1a7825 */ /* 0x001fca00078e0036 */
[----:B------:R0:W3:Y:S02]  /*08f0*/  LDG.E R53, desc[UR6][R26.64] ;  /* 0x000000061a357981 */ /* 0x0000e4000c1e1900 */
[----:B0-----:R-:W-:-:S05]  /*0900*/  IMAD.WIDE.U32 R26, R11, 0x4, R54 ;  /* 0x000000040b1a7825 */ /* 0x001fca00078e0036 */
[----:B------:R0:W3:Y:S02]  /*0910*/  LDG.E R60, desc[UR6][R26.64] ;  /* 0x000000061a3c7981 */ /* 0x0000e4000c1e1900 */
[----:B0-----:R-:W-:-:S05]  /*0920*/  IMAD.WIDE.U32 R26, R12, 0x4, R54 ;  /* 0x000000040c1a7825 */ /* 0x001fca00078e0036 */
[----:B------:R-:W3:Y:S01]  /*0930*/  LDG.E R54, desc[UR6][R26.64] ;  /* 0x000000061a367981 */ /* 0x000ee2000c1e1900 */
[----:B------:R-:W-:-:S04]  /*0940*/  IADD3 R19, PT, PT, R19, 0x10, RZ ;  /* 0x0000001013137810 */ /* 0x000fc80007ffe0ff */
[----:B------:R-:W-:Y:S02]  /*0950*/  ISETP.NE.AND P0, PT, R19, RZ, PT ;  /* 0x000000ff1300720c */ /* 0x000fe40003f05270 */
[----:B------:R-:W-:Y:S02]  /*0960*/  IADD3 R0, PT, PT, R0, 0x200, RZ ;  /* 0x0000020000007810 */ /* 0x000fe40007ffe0ff */
[C---:B------:R-:W-:Y:S02]  /*0970*/  LEA R3, R56.reuse, R3, 0x9 ;  /* 0x0000000338037211 */ /* 0x040fe400078e48ff */
[C---:B------:R-:W-:Y:S02]  /*0980*/  LEA R5, R56.reuse, R5, 0x9 ;  /* 0x0000000538057211 */ /* 0x040fe400078e48ff */
[C---:B------:R-:W-:Y:S02]  /*0990*/  LEA R4, R56.reuse, R4, 0x9 ;  /* 0x0000000438047211 */ /* 0x040fe400078e48ff */
[----:B------:R-:W-:-:S02]  /*09a0*/  LEA R17, R56, R17, 0x9 ;  /* 0x0000001138117211 */ /* 0x000fc400078e48ff */
[C---:B------:R-:W-:Y:S02]  /*09b0*/  LEA R18, R56.reuse, R18, 0x9 ;  /* 0x0000001238127211 */ /* 0x040fe400078e48ff */
[C---:B------:R-:W-:Y:S02]  /*09c0*/  LEA R13, R56.reuse, R13, 0x9 ;  /* 0x0000000d380d7211 */ /* 0x040fe400078e48ff */
        /* <DEDUP_REMOVED lines=9> */
[----:B------:R-:W-:Y:S01]  /*0a60*/  LEA R12, R56, R12, 0x9 ;  /* 0x0000000c380c7211 */ /* 0x000fe200078e48ff */
[----:B----4-:R-:W-:-:S04]  /*0a70*/  FADD.FTZ R55, R51, R2 ;  /* 0x0000000233377221 */ /* 0x010fc80000010000 */
[----:B--2---:R-:W-:Y:S01]  /*0a80*/  FADD.FTZ R55, R55, R50 ;  /* 0x0000003237377221 */ /* 0x004fe20000010000 */
[----:B-----5:R-:W-:-:S04]  /*0a90*/  FADD.FTZ R51, R46, R36 ;  /* 0x000000242e337221 */ /* 0x020fc80000010000 */
[----:B------:R-:W-:Y:S01]  /*0aa0*/  FADD.FTZ R51, R51, R44 ;  /* 0x0000002c33337221 */ /* 0x000fe20000010000 */
[----:B---3--:R-:W-:-:S03]  /*0ab0*/  FADD.FTZ R55, R55, R48 ;  /* 0x0000003037377221 */ /* 0x008fc60000010000 */
[----:B------:R-:W-:Y:S01]  /*0ac0*/  FADD.FTZ R38, R51, R38 ;  /* 0x0000002633267221 */ /* 0x000fe20000010000 */
[----:B------:R-:W-:-:S04]  /*0ad0*/  FADD.FTZ R55, R55, R42 ;  /* 0x0000002a37377221 */ /* 0x000fc80000010000 */
        /* <DEDUP_REMOVED lines=8> */
[----:B------:R-:W-:-:S04]  /*0b60*/  FADD.FTZ R22, R23, R22 ;  /* 0x0000001617167221 */ /* 0x000fc80000010000 */
[----:B------:R-:W-:Y:S01]  /*0b70*/  FADD.FTZ R21, R22, R21 ;  /* 0x0000001516157221 */ /* 0x000fe20000010000 */
[----:B------:R-:W-:-:S04]  /*0b80*/  FADD.FTZ R34, R34, R33 ;  /* 0x0000002122227221 */ /* 0x000fc80000010000 */
[----:B------:R-:W-:-:S04]  /*0b90*/  FADD.FTZ R35, R34, R35 ;  /* 0x0000002322237221 */ /* 0x000fc80000010000 */
[----:B------:R-:W-:Y:S01]  /*0ba0*/  FADD.FTZ R30, R35, R30 ;  /* 0x0000001e231e7221 */ /* 0x000fe20000010000 */
[----:B------:R-:W-:-:S03]  /*0bb0*/  FADD.FTZ R20, R21, R20 ;  /* 0x0000001415147221 */ /* 0x000fc60000010000 */
[----:B------:R-:W-:Y:S01]  /*0bc0*/  FADD.FTZ R31, R30, R31 ;  /* 0x0000001f1e1f7221 */ /* 0x000fe20000010000 */
[----:B------:R-:W-:-:S03]  /*0bd0*/  FADD.FTZ R20, R20, R37 ;  /* 0x0000002514147221 */ /* 0x000fc60000010000 */
[----:B------:R-:W-:Y:S01]  /*0be0*/  FADD.FTZ R31, R31, R28 ;  /* 0x0000001c1f1f7221 */ /* 0x000fe20000010000 */
[----:B------:R-:W-:-:S03]  /*0bf0*/  FADD.FTZ R20, R20, R39 ;  /* 0x0000002714147221 */ /* 0x000fc60000010000 */
[----:B------:R-:W-:Y:S01]  /*0c00*/  FADD.FTZ R52, R31, R52 ;  /* 0x000000341f347221 */ /* 0x000fe20000010000 */
[----:B------:R-:W-:-:S04]  /*0c10*/  FADD.FTZ R20, R20, R45 ;  /* 0x0000002d14147221 */ /* 0x000fc80000010000 */
[----:B------:R-:W-:Y:S01]  /*0c20*/  FADD.FTZ R20, R20, R47 ;  /* 0x0000002f14147221 */ /* 0x000fe20000010000 */
[----:B------:R-:W-:-:S03]  /*0c30*/  FADD.FTZ R53, R52, R53 ;  /* 0x0000003534357221 */ /* 0x000fc60000010000 */
[----:B------:R-:W-:Y:S01]  /*0c40*/  FADD.FTZ R2, R20, R49 ;  /* 0x0000003114027221 */ /* 0x000fe20000010000 */
[----:B------:R-:W-:-:S04]  /*0c50*/  FADD.FTZ R53, R53, R60 ;  /* 0x0000003c35357221 */ /* 0x000fc80000010000 */
[----:B------:R-:W-:Y:S01]  /*0c60*/  FADD.FTZ R36, R53, R54 ;  /* 0x0000003635247221 */ /* 0x000fe20000010000 */
[----:B------:R-:W-:Y:S06]  /*0c70*/  @P0 BRA `(.L_x_393) ;  /* 0xfffffff800280947 */ /* 0x000fec000383ffff */
.L_x_392:
[----:B------:R-:W-:Y:S05]  /*0c80*/  BSYNC.RECONVERGENT B1 ;  /* 0x0000000000017941 */ /* 0x000fea0003800200 */
.L_x_391:
[----:B------:R-:W0:Y:S01]  /*0c90*/  LDCU UR4, c[0x0][0x380] ;  /* 0x00007000ff0477ac */ /* 0x000e220008000800 */
[----:B------:R-:W-:Y:S02]  /*0ca0*/  LOP3.LUT R3, R58, 0x20, RZ, 0xfc, !PT ;  /* 0x000000203a037812 */ /* 0x000fe400078efcff */
[----:B------:R-:W-:Y:S02]  /*0cb0*/  LOP3.LUT R4, RZ, R58, RZ, 0x33, !PT ;  /* 0x0000003aff047212 */ /* 0x000fe400078e33ff */
[----:B0-----:R-:W-:-:S04]  /*0cc0*/  VIMNMX.U32 R3, PT, PT, R3, UR4, !PT ;  /* 0x0000000403037c48 */ /* 0x001fc8000ffe0000 */
[----:B------:R-:W-:-:S04]  /*0cd0*/  IADD3 R3, PT, PT, R3, R4, RZ ;  /* 0x0000000403037210 */ /* 0x000fc80007ffe0ff */
[----:B------:R-:W-:-:S04]  /*0ce0*/  LEA.HI R9, R3, 0x1, RZ, 0x1b ;  /* 0x0000000103097811 */ /* 0x000fc800078fd8ff */
[----:B------:R-:W-:-:S04]  /*0cf0*/  LOP3.LUT R3, R9, 0xf, RZ, 0xc0, !PT ;  /* 0x0000000f09037812 */ /* 0x000fc800078ec0ff */
[----:B------:R-:W-:-:S13]  /*0d00*/  ISETP.NE.AND P0, PT, R3, RZ, PT ;  /* 0x000000ff0300720c */ /* 0x000fda0003f05270 */
[----:B------:R-:W-:Y:S05]  /*0d10*/  @!P0 BRA `(.L_x_390) ;  /* 0x0000000400e88947 */ /* 0x000fea0003800000 */
[----:B------:R-:W0:Y:S01]  /*0d20*/  S2R R8, SR_TID.X ;  /* 0x0000000000087919 */ /* 0x000e220000002100 */
[----:B------:R-:W-:Y:S01]  /*0d30*/  ISETP.GE.U32.AND P0, PT, R3, 0x8, PT ;  /* 0x000000080300780c */ /* 0x000fe20003f06070 */
[----:B------:R-:W-:Y:S01]  /*0d40*/  BSSY.RECONVERGENT B1, `(.L_x_394) ;  /* 0x0000040000017945 */ /* 0x000fe20003800200 */
[----:B------:R-:W-:-:S04]  /*0d50*/  LOP3.LUT R34, R9, 0x7, RZ, 0xc0, !PT ;  /* 0x0000000709227812 */ /* 0x000fc800078ec0ff */
[----:B------:R-:W-:Y:S02]  /*0d60*/  ISETP.NE.AND P1, PT, R34, RZ, PT ;  /* 0x000000ff2200720c */ /* 0x000fe40003f25270 */
[----:B0-----:R-:W-:-:S05]  /*0d70*/  LOP3.LUT R3, R59, 0x1f, R8, 0xf8, !PT ;  /* 0x0000001f3b037812 */ /* 0x001fca00078ef808 */
[----:B------:R-:W-:Y:S06]  /*0d80*/  @!P0 BRA `(.L_x_395) ;  /* 0x0000000000ec8947 */ /* 0x000fec0003800000 */
[----:B------:R-:W0:Y:S01]  /*0d90*/  LDC.64 R6, c[0x0][0x440] ;  /* 0x00011000ff067b82 */ /* 0x000e220000000a00 */
[----:B------:R-:W-:-:S05]  /*0da0*/  IMAD R11, R0, R56, R3 ;  /* 0x00000038000b7224 */ /* 0x000fca00078e0203 */
[CC--:B------:R-:W-:Y:S02]  /*0db0*/  LEA R23, R56.reuse, R11.reuse, 0x5 ;  /* 0x0000000b38177211 */ /* 0x0c0fe400078e28ff */
[----:B------:R-:W1:Y:S01]  /*0dc0*/  LDC.64 R4, c[0x0][0x448] ;  /* 0x00011200ff047b82 */ /* 0x000e620000000a00 */
[CC--:B------:R-:W-:Y:S02]  /*0dd0*/  LEA R27, R56.reuse, R11.reuse, 0x6 ;  /* 0x0000000b381b7211 */ /* 0x0c0fe400078e30ff */
[C---:B------:R-:W-:Y:S02]  /*0de0*/  LEA R35, R56.reuse, R11, 0x7 ;  /* 0x0000000b38237211 */ /* 0x040fe400078e38ff */
[----:B------:R-:W-:Y:S01]  /*0df0*/  LEA R33, R56, R27, 0x5 ;  /* 0x0000001b38217211 */ /* 0x000fe200078e28ff */
[----:B0-----:R-:W-:-:S04]  /*0e00*/  IMAD.WIDE.U32 R12, R11, 0x4, R6 ;  /* 0x000000040b0c7825 */ /* 0x001fc800078e0006 */
[----:B------:R-:W-:-:S04]  /*0e10*/  IMAD.WIDE.U32 R20, R23, 0x4, R6 ;  /* 0x0000000417147825 */ /* 0x000fc800078e0006 */
[--C-:B-1----:R-:W-:Y:S01]  /*0e20*/  IMAD.WIDE.U32 R14, R11, 0x4, R4.reuse ;  /* 0x000000040b0e7825 */ /* 0x102fe200078e0004 */
[----:B------:R0:W2:Y:S03]  /*0e30*/  LDG.E R10, desc[UR6][R20.64] ;  /* 0x00000006140a7981 */ /* 0x0000a6000c1e1900 */
[----:B------:R-:W-:Y:S01]  /*0e40*/  IMAD.WIDE.U32 R22, R23, 0x4, R4 ;  /* 0x0000000417167825 */ /* 0x000fe200078e0004 */
[----:B------:R1:W3:Y:S03]  /*0e50*/  LDG.E R11, desc[UR6][R12.64] ;  /* 0x000000060c0b7981 */ /* 0x0002e6000c1e1900 */
[C---:B------:R-:W-:Y:S01]  /*0e60*/  IMAD.WIDE.U32 R24, R27.reuse, 0x4, R6 ;  /* 0x000000041b187825 */ /* 0x040fe200078e0006 */
[----:B------:R4:W5:Y:S03]  /*0e70*/  LDG.E R19, desc[UR6][R14.64] ;  /* 0x000000060e137981 */ /* 0x000966000c1e1900 */
[----:B------:R-:W-:Y:S01]  /*0e80*/  IMAD.WIDE.U32 R26, R27, 0x4, R4 ;  /* 0x000000041b1a7825 */ /* 0x000fe200078e0004 */
[----:B------:R-:W2:Y:S03]  /*0e90*/  LDG.E R18, desc[UR6][R22.64] ;  /* 0x0000000616127981 */ /* 0x000ea6000c1e1900 */
[C---:B------:R-:W-:Y:S01]  /*0ea0*/  IMAD.WIDE.U32 R28, R33.reuse, 0x4, R6 ;  /* 0x00000004211c7825 */ /* 0x040fe200078e0006 */
[----:B------:R4:W2:Y:S03]  /*0eb0*/  LDG.E R17, desc[UR6][R24.64] ;  /* 0x0000000618117981 */ /* 0x0008a6000c1e1900 */
[----:B0-----:R-:W-:Y:S01]  /*0ec0*/  IMAD.WIDE.U32 R20, R33, 0x4, R4 ;  /* 0x0000000421147825 */ /* 0x001fe200078e0004 */
[----:B------:R-:W2:Y:S01]  /*0ed0*/  LDG.E R27, desc[UR6][R26.64] ;  /* 0x000000061a1b7981 */ /* 0x000ea2000c1e1900 */
[----:B-1----:R-:W-:-:S02]  /*0ee0*/  LEA R13, R56, R35, 0x5 ;  /* 0x00000023380d7211 */ /* 0x002fc400078e28ff */
[C---:B------:R-:W-:Y:S01]  /*0ef0*/  IMAD.WIDE.U32 R32, R35.reuse, 0x4, R4 ;  /* 0x0000000423207825 */ /* 0x040fe200078e0004 */
[----:B------:R-:W2:Y:S01]  /*0f00*/  LDG.E R29, desc[UR6][R28.64] ;  /* 0x000000061c1d7981 */ /* 0x000ea2000c1e1900 */
[C---:B----4-:R-:W-:Y:S02]  /*0f10*/  LEA R15, R56.reuse, R35, 0x6 ;  /* 0x00000023380f7211 */ /* 0x050fe400078e30ff */
[--C-:B------:R-:W-:Y:S01]  /*0f20*/  IMAD.WIDE.U32 R30, R35, 0x4, R6.reuse ;  /* 0x00000004231e7825 */ /* 0x100fe200078e0006 */
[----:B------:R-:W4:Y:S03]  /*0f30*/  LDG.E R21, desc[UR6][R20.64] ;  /* 0x0000000614157981 */ /* 0x000f26000c1e1900 */
[C---:B------:R-:W-:Y:S01]  /*0f40*/  IMAD.WIDE.U32 R24, R13.reuse, 0x4, R6 ;  /* 0x000000040d187825 */ /* 0x040fe200078e0006 */
[----:B------:R0:W4:Y:S03]  /*0f50*/  LDG.E R16, desc[UR6][R30.64] ;  /* 0x000000061e107981 */ /* 0x000126000c1e1900 */
[----:B------:R-:W-:Y:S01]  /*0f60*/  IMAD.WIDE.U32 R22, R13, 0x4, R4 ;  /* 0x000000040d167825 */ /* 0x000fe200078e0004 */
[----:B------:R-:W4:Y:S03]  /*0f70*/  LDG.E R33, desc[UR6][R32.64] ;  /* 0x0000000620217981 */ /* 0x000f26000c1e1900 */
[----:B------:R-:W-:Y:S01]  /*0f80*/  IMAD.WIDE.U32 R12, R15, 0x4, R6 ;  /* 0x000000040f0c7825 */ /* 0x000fe200078e0006 */
[----:B------:R-:W4:Y:S01]  /*0f90*/  LDG.E R25, desc[UR6][R24.64] ;  /* 0x0000000618197981 */ /* 0x000f22000c1e1900 */
[----:B0-----:R-:W-:-:S02]  /*0fa0*/  LEA R31, R56, R15, 0x5 ;  /* 0x0000000f381f7211 */ /* 0x001fc400078e28ff */
[----:B------:R-:W-:Y:S01]  /*0fb0*/  IMAD.WIDE.U32 R14, R15, 0x4, R4 ;  /* 0x000000040f0e7825 */ /* 0x000fe200078e0004 */
[----:B------:R-:W4:Y:S03]  /*0fc0*/  LDG.E R23, desc[UR6][R22.64] ;  /* 0x0000000616177981 */ /* 0x000f26000c1e1900 */
[C---:B------:R-:W-:Y:S01]  /*0fd0*/  IMAD.WIDE.U32 R6, R31.reuse, 0x4, R6 ;  /* 0x000000041f067825 */ /* 0x040fe200078e0006 */
[----:B------:R-:W4:Y:S03]  /*0fe0*/  LDG.E R13, desc[UR6][R12.64] ;  /* 0x000000060c0d7981 */ /* 0x000f26000c1e1900 */
[----:B------:R-:W-:Y:S01]  /*0ff0*/  IMAD.WIDE.U32 R4, R31, 0x4, R4 ;  /* 0x000000041f047825 */ /* 0x000fe200078e0004 */
[----:B------:R-:W4:Y:S04]  /*1000*/  LDG.E R15, desc[UR6][R14.64] ;  /* 0x000000060e0f7981 */ /* 0x000f28000c1e1900 */
[----:B------:R-:W4:Y:S04]  /*1010*/  LDG.E R6, desc[UR6][R6.64] ;  /* 0x0000000606067981 */ /* 0x000f28000c1e1900 */
[----:B------:R-:W4:Y:S01]  /*1020*/  LDG.E R4, desc[UR6][R4.64] ;  /* 0x0000000604047981 */ /* 0x000f22000c1e1900 */
[----:B------:R-:W-:Y:S01]  /*1030*/  IADD3 R0, PT, PT, R0, 0x100, RZ ;  /* 0x0000010000007810 */ /* 0x000fe20007ffe0ff */
[----:B---3--:R-:W-:Y:S01]  /*1040*/  FADD.FTZ R11, R2, R11 ;  /* 0x0000000b020b7221 */ /* 0x008fe20000010000 */
[----:B-----5:R-:W-:-:S03]  /*1050*/  FADD.FTZ R19, R36, R19 ;  /* 0x0000001324137221 */ /* 0x020fc60000010000 */
[----:B--2---:R-:W-:Y:S01]  /*1060*/  FADD.FTZ R10, R11, R10 ;  /* 0x0000000a0b0a7221 */ /* 0x004fe20000010000 */
[----:B------:R-:W-:-:S03]  /*1070*/  FADD.FTZ R18, R19, R18 ;  /* 0x0000001213127221 */ /* 0x000fc60000010000 */
[----:B------:R-:W-:Y:S01]  /*1080*/  FADD.FTZ R10, R10, R17 ;  /* 0x000000110a0a7221 */ /* 0x000fe20000010000 */
[----:B------:R-:W-:-:S03]  /*1090*/  FADD.FTZ R18, R18, R27 ;  /* 0x0000001b12127221 */ /* 0x000fc60000010000 */
[----:B------:R-:W-:Y:S01]  /*10a0*/  FADD.FTZ R29, R10, R29 ;  /* 0x0000001d0a1d7221 */ /* 0x000fe20000010000 */
[----:B----4-:R-:W-:-:S03]  /*10b0*/  FADD.FTZ R18, R18, R21 ;  /* 0x0000001512127221 */ /* 0x010fc60000010000 */
[----:B------:R-:W-:Y:S01]  /*10c0*/  FADD.FTZ R16, R29, R16 ;  /* 0x000000101d107221 */ /* 0x000fe20000010000 */
[----:B------:R-:W-:-:S03]  /*10d0*/  FADD.FTZ R18, R18, R33 ;  /* 0x0000002112127221 */ /* 0x000fc60000010000 */
[----:B------:R-:W-:Y:S01]  /*10e0*/  FADD.FTZ R16, R16, R25 ;  /* 0x0000001910107221 */ /* 0x000fe20000010000 */
[----:B------:R-:W-:-:S03]  /*10f0*/  FADD.FTZ R18, R18, R23 ;  /* 0x0000001712127221 */ /* 0x000fc60000010000 */
[----:B------:R-:W-:Y:S01]  /*1100*/  FADD.FTZ R13, R16, R13 ;  /* 0x0000000d100d7221 */ /* 0x000fe20000010000 */
[----:B------:R-:W-:-:S03]  /*1110*/  FADD.FTZ R15, R18, R15 ;  /* 0x0000000f120f7221 */ /* 0x000fc60000010000 */
[----:B------:R-:W-:Y:S01]  /*1120*/  FADD.FTZ R2, R13, R6 ;  /* 0x000000060d027221 */ /* 0x000fe20000010000 */
[----:B------:R-:W-:-:S07]  /*1130*/  FADD.FTZ R36, R15, R4 ;  /* 0x000000040f247221 */ /* 0x000fce0000010000 */
.L_x_395:
[----:B------:R-:W-:Y:S05]  /*1140*/  BSYNC.RECONVERGENT B1 ;  /* 0x0000000000017941 */ /* 0x000fea0003800200 */
.L_x_394:
[----:B------:R-:W-:Y:S05]  /*1150*/  @!P1 BRA `(.L_x_390) ;  /* 0x0000000000d89947 */ /* 0x000fea0003800000 */
[----:B------:R-:W-:Y:S01]  /*1160*/  ISETP.GE.U32.AND P0, PT, R34, 0x4, PT ;  /* 0x000000042200780c */ /* 0x000fe20003f06070 */
[----:B------:R-:W-:Y:S01]  /*1170*/  BSSY.RECONVERGENT B1, `(.L_x_396) ;  /* 0x0000023000017945 */ /* 0x000fe20003800200 */
[----:B------:R-:W-:-:S04]  /*1180*/  LOP3.LUT R9, R9, 0x3, RZ, 0xc0, !PT ;  /* 0x0000000309097812 */ /* 0x000fc800078ec0ff */
[----:B------:R-:W-:-:S07]  /*1190*/  ISETP.NE.AND P1, PT, R9, RZ, PT ;  /* 0x000000ff0900720c */ /* 0x000fce0003f25270 */
[----:B------:R-:W-:Y:S06]  /*11a0*/  @!P0 BRA `(.L_x_397) ;  /* 0x00000000007c8947 */ /* 0x000fec0003800000 */
[----:B------:R-:W0:Y:S01]  /*11b0*/  LDC.64 R4, c[0x0][0x440] ;  /* 0x00011000ff047b82 */ /* 0x000e220000000a00 */
[----:B------:R-:W-:-:S05]  /*11c0*/  IMAD R3, R0, R56, R3 ;  /* 0x0000003800037224 */ /* 0x000fca00078e0203 */
[----:B------:R-:W-:Y:S02]  /*11d0*/  LEA R17, R56, R3, 0x5 ;  /* 0x0000000338117211 */ /* 0x000fe400078e28ff */
[----:B------:R-:W1:Y:S01]  /*11e0*/  LDC.64 R10, c[0x0][0x448] ;  /* 0x00011200ff0a7b82 */ /* 0x000e620000000a00 */
[----:B0-----:R-:W-:-:S04]  /*11f0*/  IMAD.WIDE.U32 R6, R3, 0x4, R4 ;  /* 0x0000000403067825 */ /* 0x001fc800078e0004 */
[----:B------:R-:W-:Y:S02]  /*1200*/  IMAD.WIDE.U32 R14, R17, 0x4, R4 ;  /* 0x00000004110e7825 */ /* 0x000fe400078e0004 */
[----:B------:R-:W2:Y:S02]  /*1210*/  LDG.E R7, desc[UR6][R6.64] ;  /* 0x0000000606077981 */ /* 0x000ea4000c1e1900 */
[--C-:B-1----:R-:W-:Y:S01]  /*1220*/  IMAD.WIDE.U32 R12, R3, 0x4, R10.reuse ;  /* 0x00000004030c7825 */ /* 0x102fe200078e000a */
[C---:B------:R-:W-:Y:S01]  /*1230*/  LEA R3, R56.reuse, R3, 0x6 ;  /* 0x0000000338037211 */ /* 0x040fe200078e30ff */
[----:B------:R-:W3:Y:S02]  /*1240*/  LDG.E R14, desc[UR6][R14.64] ;  /* 0x000000060e0e7981 */ /* 0x000ee4000c1e1900 */
[----:B------:R-:W-:Y:S01]  /*1250*/  IMAD.WIDE.U32 R16, R17, 0x4, R10 ;  /* 0x0000000411107825 */ /* 0x000fe200078e000a */
[----:B------:R-:W-:Y:S01]  /*1260*/  LEA R23, R56, R3, 0x5 ;  /* 0x0000000338177211 */ /* 0x000fe200078e28ff */
[----:B------:R-:W4:Y:S02]  /*1270*/  LDG.E R13, desc[UR6][R12.64] ;  /* 0x000000060c0d7981 */ /* 0x000f24000c1e1900 */
[----:B------:R-:W-:-:S02]  /*1280*/  IMAD.WIDE.U32 R18, R3, 0x4, R4 ;  /* 0x0000000403127825 */ /* 0x000fc400078e0004 */
[----:B------:R-:W5:Y:S02]  /*1290*/  LDG.E R16, desc[UR6][R16.64] ;  /* 0x0000000610107981 */ /* 0x000f64000c1e1900 */
[----:B------:R-:W-:Y:S02]  /*12a0*/  IMAD.WIDE.U32 R20, R3, 0x4, R10 ;  /* 0x0000000403147825 */ /* 0x000fe400078e000a */
[----:B------:R-:W5:Y:S02]  /*12b0*/  LDG.E R18, desc[UR6][R18.64] ;  /* 0x0000000612127981 */ /* 0x000f64000c1e1900 */
[C---:B------:R-:W-:Y:S02]  /*12c0*/  IMAD.WIDE.U32 R4, R23.reuse, 0x4, R4 ;  /* 0x0000000417047825 */ /* 0x040fe400078e0004 */
[----:B------:R-:W5:Y:S02]  /*12d0*/  LDG.E R20, desc[UR6][R20.64] ;  /* 0x0000000614147981 */ /* 0x000f64000c1e1900 */
[----:B------:R-:W-:-:S02]  /*12e0*/  IMAD.WIDE.U32 R10, R23, 0x4, R10 ;  /* 0x00000004170a7825 */ /* 0x000fc400078e000a */
[----:B------:R-:W5:Y:S04]  /*12f0*/  LDG.E R4, desc[UR6][R4.64] ;  /* 0x0000000604047981 */ /* 0x000f68000c1e1900 */
[----:B------:R-:W5:Y:S01]  /*1300*/  LDG.E R10, desc[UR6][R10.64] ;  /* 0x000000060a0a7981 */ /* 0x000f62000c1e1900 */
[----:B------:R-:W-:Y:S01]  /*1310*/  IADD3 R0, PT, PT, R0, 0x80, RZ ;  /* 0x0000008000007810 */ /* 0x000fe20007ffe0ff */
[----:B--2---:R-:W-:-:S04]  /*1320*/  FADD.FTZ R7, R2, R7 ;  /* 0x0000000702077221 */ /* 0x004fc80000010000 */
[----:B---3--:R-:W-:Y:S01]  /*1330*/  FADD.FTZ R7, R7, R14 ;  /* 0x0000000e07077221 */ /* 0x008fe20000010000 */
[----:B----4-:R-:W-:-:S04]  /*1340*/  FADD.FTZ R13, R36, R13 ;  /* 0x0000000d240d7221 */ /* 0x010fc80000010000 */
[----:B-----5:R-:W-:Y:S01]  /*1350*/  FADD.FTZ R13, R13, R16 ;  /* 0x000000100d0d7221 */ /* 0x020fe20000010000 */
[----:B------:R-:W-:-:S03]  /*1360*/  FADD.FTZ R7, R7, R18 ;  /* 0x0000001207077221 */ /* 0x000fc60000010000 */
[----:B------:R-:W-:Y:S01]  /*1370*/  FADD.FTZ R13, R13, R20 ;  /* 0x000000140d0d7221 */ /* 0x000fe20000010000 */
[----:B------:R-:W-:-:S03]  /*1380*/  FADD.FTZ R2, R7, R4 ;  /* 0x0000000407027221 */ /* 0x000fc60000010000 */
[----:B------:R-:W-:-:S07]  /*1390*/  FADD.FTZ R36, R13, R10 ;  /* 0x0000000a0d247221 */ /* 0x000fce0000010000 */
.L_x_397:
[----:B------:R-:W-:Y:S05]  /*13a0*/  BSYNC.RECONVERGENT B1 ;  /* 0x0000000000017941 */ /* 0x000fea0003800200 */
.L_x_396:
[----:B------:R-:W-:Y:S05]  /*13b0*/  @!P1 BRA `(.L_x_390) ;  /* 0x0000000000409947 */ /* 0x000fea0003800000 */
[----:B------:R-:W0:Y:S01]  /*13c0*/  LDC.64 R10, c[0x0][0x440] ;  /* 0x00011000ff0a7b82 */ /* 0x000e220000000a00 */
[----:B------:R-:W-:Y:S01]  /*13d0*/  IMAD R59, R0, R56, R59 ;  /* 0x00000038003b7224 */ /* 0x000fe200078e023b */
[----:B------:R-:W-:Y:S02]  /*13e0*/  LOP3.LUT R8, R8, 0x1f, RZ, 0xc0, !PT ;  /* 0x0000001f08087812 */ /* 0x000fe400078ec0ff */
[----:B------:R-:W-:Y:S02]  /*13f0*/  IADD3 R9, PT, PT, -R9, RZ, RZ ;  /* 0x000000ff09097210 */ /* 0x000fe40007ffe1ff */
[----:B------:R-:W-:Y:S02]  /*1400*/  IADD3 R59, PT, PT, R8, R59, RZ ;  /* 0x0000003b083b7210 */ /* 0x000fe40007ffe0ff */
[----:B------:R-:W1:Y:S05]  /*1410*/  LDC.64 R12, c[0x0][0x448] ;  /* 0x00011200ff0c7b82 */ /* 0x000e6a0000000a00 */
.L_x_398:
[----:B0-----:R-:W-:-:S04]  /*1420*/  IMAD.WIDE.U32 R4, R59, 0x4, R10 ;  /* 0x000000043b047825 */ /* 0x001fc800078e000a */
[----:B-1----:R-:W-:Y:S02]  /*1430*/  IMAD.WIDE.U32 R6, R59, 0x4, R12 ;  /* 0x000000043b067825 */ /* 0x002fe400078e000c */
[----:B------:R-:W2:Y:S04]  /*1440*/  LDG.E R5, desc[UR6][R4.64] ;  /* 0x0000000604057981 */ /* 0x000ea8000c1e1900 */
[----:B------:R-:W3:Y:S01]  /*1450*/  LDG.E R7, desc[UR6][R6.64] ;  /* 0x0000000606077981 */ /* 0x000ee2000c1e1900 */
[----:B------:R-:W-:Y:S02]  /*1460*/  IADD3 R9, PT, PT, R9, 0x1, RZ ;  /* 0x0000000109097810 */ /* 0x000fe40007ffe0ff */
[----:B------:R-:W-:Y:S02]  /*1470*/  LEA R59, R56, R59, 0x5 ;  /* 0x0000003b383b7211 */ /* 0x000fe400078e28ff */
[----:B------:R-:W-:Y:S01]  /*1480*/  ISETP.NE.AND P0, PT, R9, RZ, PT ;  /* 0x000000ff0900720c */ /* 0x000fe20003f05270 */
[----:B--2---:R-:W-:Y:S01]  /*1490*/  FADD.FTZ R2, R5, R2 ;  /* 0x0000000205027221 */ /* 0x004fe20000010000 */
[----:B---3--:R-:W-:-:S11]  /*14a0*/  FADD.FTZ R36, R7, R36 ;  /* 0x0000002407247221 */ /* 0x008fd60000010000 */
[----:B------:R-:W-:Y:S05]  /*14b0*/  @P0 BRA `(.L_x_398) ;  /* 0xfffffffc00d80947 */ /* 0x000fea000383ffff */
.L_x_390:
[----:B------:R-:W-:Y:S05]  /*14c0*/  BSYNC.RECONVERGENT B0 ;  /* 0x0000000000007941 */ /* 0x000fea0003800200 */
.L_x_389:
[----:B------:R-:W0:Y:S01]  /*14d0*/  S2R R3, SR_TID.X ;  /* 0x0000000000037919 */ /* 0x000e220000002100 */
[----:B------:R-:W1:Y:S01]  /*14e0*/  S2UR UR5, SR_CgaCtaId ;  /* 0x00000000000579c3 */ /* 0x000e620000008800 */
[----:B------:R-:W-:Y:S02]  /*14f0*/  UMOV UR4, 0x400 ;  /* 0x0000040000047882 */ /* 0x000fe40000000000 */
[----:B-1----:R-:W-:Y:S01]  /*1500*/  ULEA UR4, UR5, UR4, 0x18 ;  /* 0x0000000405047291 */ /* 0x002fe2000f8ec0ff */
[--C-:B0-----:R-:W-:Y:S02]  /*1510*/  LOP3.LUT R0, R58, 0x1f, R3.reuse, 0x78, !PT ;  /* 0x0000001f3a007812 */ /* 0x101fe400078e7803 */
[----:B------:R-:W-:Y:S02]  /*1520*/  LOP3.LUT R11, R3, 0x1f, RZ, 0xc0, !PT ;  /* 0x0000001f030b7812 */ /* 0x000fe400078ec0ff */
[C---:B------:R-:W-:Y:S02]  /*1530*/  LOP3.LUT R3, R0.reuse, 0x3e0, R3, 0xf8, !PT ;  /* 0x000003e000037812 */ /* 0x040fe400078ef803 */
[----:B------:R-:W-:-:S02]  /*1540*/  SHF.L.U32 R0, R0, 0x2, RZ ;  /* 0x0000000200007819 */ /* 0x000fc400000006ff */
[----:B------:R-:W-:Y:S02]  /*1550*/  LEA R3, R3, UR4, 0x2 ;  /* 0x0000000403037c11 */ /* 0x000fe4000f8e10ff */
[C---:B------:R-:W-:Y:S02]  /*1560*/  SHF.L.U32 R5, R11.reuse, 0x7, RZ ;  /* 0x000000070b057819 */ /* 0x040fe400000006ff */
[----:B------:R-:W-:Y:S01]  /*1570*/  ISETP.NE.AND P0, PT, R11, RZ, PT ;  /* 0x000000ff0b00720c */ /* 0x000fe20003f05270 */
[----:B------:R-:W-:Y:S01]  /*1580*/  STS [R3], R36 ;  /* 0x0000002403007388 */ /* 0x000fe20000000800 */
[----:B------:R-:W-:-:S03]  /*1590*/  LOP3.LUT R0, R5, R0, RZ, 0xfc, !PT ;  /* 0x0000000005007212 */ /* 0x000fc600078efcff */
[----:B------:R-:W-:Y:S01]  /*15a0*/  STS [R3+0x1000], R2 ;  /* 0x0010000203007388 */ /* 0x000fe20000000800 */
[----:B------:R-:W-:Y:S06]  /*15b0*/  BAR.SYNC.DEFER_BLOCKING 0x0 ;  /* 0x0000000000007b1d */ /* 0x000fec0000010000 */
[----:B------:R-:W0:Y:S04]  /*15c0*/  LDS R4, [R0+UR4] ;  /* 0x0000000400047984 */ /* 0x000e280008000800 */
[----:B------:R-:W1:Y:S04]  /*15d0*/  LDS R5, [R0+UR4+0x1000] ;  /* 0x0010000400057984 */ /* 0x000e680008000800 */
[----:B0-----:R-:W0:Y:S04]  /*15e0*/  SHFL.BFLY PT, R7, R4, 0x1, 0x1f ;  /* 0x0c201f0004077f89 */ /* 0x001e2800000e0000 */
[----:B-1----:R-:W1:Y:S01]  /*15f0*/  SHFL.BFLY PT, R6, R5, 0x1, 0x1f ;  /* 0x0c201f0005067f89 */ /* 0x002e6200000e0000 */
[----:B0-----:R-:W-:Y:S01]  /*1600*/  FADD.FTZ R8, R4, R7 ;  /* 0x0000000704087221 */ /* 0x001fe20000010000 */
[----:B-1----:R-:W-:-:S04]  /*1610*/  FADD.FTZ R6, R5, R6 ;  /* 0x0000000605067221 */ /* 0x002fc80000010000 */
[----:B------:R-:W0:Y:S04]  /*1620*/  SHFL.BFLY PT, R9, R8, 0x2, 0x1f ;  /* 0x0c401f0008097f89 */ /* 0x000e2800000e0000 */
[----:B------:R-:W1:Y:S01]  /*1630*/  SHFL.BFLY PT, R7, R6, 0x2, 0x1f ;  /* 0x0c401f0006077f89 */ /* 0x000e6200000e0000 */
[----:B0-----:R-:W-:Y:S01]  /*1640*/  FADD.FTZ R9, R8, R9 ;  /* 0x0000000908097221 */ /* 0x001fe20000010000 */
[----:B-1----:R-:W-:-:S04]  /*1650*/  FADD.FTZ R7, R6, R7 ;  /* 0x0000000706077221 */ /* 0x002fc80000010000 */
[----:B------:R-:W0:Y:S04]  /*1660*/  SHFL.BFLY PT, R10, R9, 0x4, 0x1f ;  /* 0x0c801f00090a7f89 */ /* 0x000e2800000e0000 */
[----:B------:R-:W1:Y:S01]  /*1670*/  SHFL.BFLY PT, R2, R7, 0x4, 0x1f ;  /* 0x0c801f0007027f89 */ /* 0x000e6200000e0000 */
[----:B0-----:R-:W-:Y:S01]  /*1680*/  FADD.FTZ R10, R9, R10 ;  /* 0x0000000a090a7221 */ /* 0x001fe20000010000 */
[----:B------:R-:W-:Y:S01]  /*1690*/  SHF.L.U32 R9, R57, 0x1, RZ ;  /* 0x0000000139097819 */ /* 0x000fe200000006ff */
[----:B-1----:R-:W-:-:S03]  /*16a0*/  FADD.FTZ R2, R7, R2 ;  /* 0x0000000207027221 */ /* 0x002fc60000010000 */
[----:B------:R-:W0:Y:S01]  /*16b0*/  SHFL.BFLY PT, R5, R10, 0x8, 0x1f ;  /* 0x0d001f000a057f89 */ /* 0x000e2200000e0000 */
[----:B------:R-:W-:Y:S02]  /*16c0*/  @!P0 LEA R7, R58, UR4, 0x2 ;  /* 0x000000043a078c11 */ /* 0x000fe4000f8e10ff */
[----:B------:R-:W-:Y:S01]  /*16d0*/  ISETP.GE.U32.AND P1, PT, R9, R56, PT ;  /* 0x000000380900720c */ /* 0x000fe20003f26070 */
[----:B------:R-:W1:Y:S01]  /*16e0*/  SHFL.BFLY PT, R3, R2, 0x8, 0x1f ;  /* 0x0d001f0002037f89 */ /* 0x000e6200000e0000 */
[----:B0-----:R-:W-:Y:S01]  /*16f0*/  FADD.FTZ R5, R10, R5 ;  /* 0x000000050a057221 */ /* 0x001fe20000010000 */
[----:B-1----:R-:W-:-:S04]  /*1700*/  FADD.FTZ R3, R2, R3 ;  /* 0x0000000302037221 */ /* 0x002fc80000010000 */
[----:B------:R-:W0:Y:S04]  /*1710*/  SHFL.BFLY PT, R4, R5, 0x10, 0x1f ;  /* 0x0e001f0005047f89 */ /* 0x000e2800000e0000 */
[----:B------:R-:W1:Y:S01]  /*1720*/  SHFL.BFLY PT, R0, R3, 0x10, 0x1f ;  /* 0x0e001f0003007f89 */ /* 0x000e6200000e0000 */
[----:B0-----:R-:W-:Y:S01]  /*1730*/  FADD.FTZ R4, R5, R4 ;  /* 0x0000000405047221 */ /* 0x001fe20000010000 */
[----:B-1----:R-:W-:-:S04]  /*1740*/  FADD.FTZ R0, R3, R0 ;  /* 0x0000000003007221 */ /* 0x002fc80000010000 */
[----:B------:R0:W-:Y:S04]  /*1750*/  @!P0 STS [R7+0x2000], R4 ;  /* 0x0020000407008388 */ /* 0x0001e80000000800 */
[----:B------:R0:W-:Y:S01]  /*1760*/  @!P0 STS [R7+0x2080], R0 ;  /* 0x0020800007008388 */ /* 0x0001e20000000800 */
[----:B------:R-:W-:Y:S06]  /*1770*/  BAR.SYNC.DEFER_BLOCKING 0x0 ;  /* 0x0000000000007b1d */ /* 0x000fec0000010000 */
[----:B------:R-:W-:Y:S05]  /*1780*/  @P1 EXIT ;  /* 0x000000000000194d */ /* 0x000fea0003800000 */
[----:B------:R-:W-:-:S04]  /*1790*/  ISETP.GT.U32.AND P0, PT, R11, 0xf, PT ;  /* 0x0000000f0b00780c */ /* 0x000fc80003f04070 */
[----:B------:R-:W-:-:S13]  /*17a0*/  ISETP.NE.OR P0, PT, R58, 0x1f, P0 ;  /* 0x0000001f3a00780c */ /* 0x000fda0000705670 */
[----:B------:R-:W-:Y:S05]  /*17b0*/  @P0 EXIT ;  /* 0x000000000000094d */ /* 0x000fea0003800000 */
[----:B0-----:R-:W-:Y:S01]  /*17c0*/  LEA R0, R11, UR4, 0x3 ;  /* 0x000000040b007c11 */ /* 0x001fe2000f8e18ff */
[----:B------:R-:W0:Y:S04]  /*17d0*/  LDC.64 R2, c[0x0][0x488] ;  /* 0x00012200ff027b82 */ /* 0x000e280000000a00 */
[----:B------:R-:W1:Y:S04]  /*17e0*/  LDS.64 R6, [R0+0x2000] ;  /* 0x0020000000067984 */ /* 0x000e680000000a00 */
[----:B------:R-:W2:Y:S01]  /*17f0*/  LDS.64 R8, [R0+0x2080] ;  /* 0x0020800000087984 */ /* 0x000ea20000000a00 */
[----:B------:R-:W3:Y:S01]  /*1800*/  LDC.64 R4, c[0x0][0x480] ;  /* 0x00012000ff047b82 */ /* 0x000ee20000000a00 */
[----:B0-----:R-:W-:-:S04]  /*1810*/  IMAD.WIDE.U32 R2, R57, 0x4, R2 ;  /* 0x0000000439027825 */ /* 0x001fc800078e0002 */
[----:B---3--:R-:W-:Y:S01]  /*1820*/  IMAD.WIDE.U32 R4, R57, 0x4, R4 ;  /* 0x0000000439047825 */ /* 0x008fe200078e0004 */
[----:B-1----:R-:W-:Y:S02]  /*1830*/  F2FP.BF16.F32.PACK_AB R7, R7, R6 ;  /* 0x000000060707723e */ /* 0x002fe400000010ff */
[----:B--2---:R-:W-:-:S03]  /*1840*/  F2FP.BF16.F32.PACK_AB R9, R9, R8 ;  /* 0x000000080909723e */ /* 0x004fc600000010ff */
[----:B------:R-:W-:Y:S04]  /*1850*/  STG.E desc[UR6][R2.64], R7 ;  /* 0x0000000702007986 */ /* 0x000fe8000c101906 */
[----:B------:R-:W-:Y:S01]  /*1860*/  STG.E desc[UR6][R4.64], R9 ;  /* 0x0000000904007986 */ /* 0x000fe2000c101906 */
[----:B------:R-:W-:Y:S05]  /*1870*/  EXIT ;  /* 0x000000000000794d */ /* 0x000fea0003800000 */
.L_x_399:
        /* <DEDUP_REMOVED lines=16> */
.L_x_5378:


//--------------------- .text._ZN10layer_norm40ln_parallel_residual_bwd_finalize_kernelINS_22Kernel_traits_finalizeILj2560E13__nv_bfloat16S2_S2_S2_fjLb0ELj1024ELj4ENS_18Kernel_traits_baseILj2560ES2_S2_S2_S2_fjLj1024EEEEELb0EEEvNS_9BwdParamsE --------------------------
	.section	.text._ZN10layer_norm40ln_parallel_residual_bwd_finalize_kernelINS_22Kernel_traits_finalizeILj2560E13__nv_bfloat16S2_S2_S2_fjLb0ELj1024ELj4ENS_18Kernel_traits_baseILj2560ES2_S2_S2_S2_fjLj1024EEEEELb0EEEvNS_9BwdParamsE,"ax",@progbits
	.align	128
        .global         _ZN10layer_norm40ln_parallel_residual_bwd_finalize_kernelINS_22Kernel_traits_finalizeILj2560E13__nv_bfloat16S2_S2_S2_fjLb0ELj1024ELj4ENS_18Kernel_traits_baseILj2560ES2_S2_S2_S2_fjLj1024EEEEELb0EEEvNS_9BwdParamsE
        .type           _ZN10layer_norm40ln_parallel_residual_bwd_finalize_kernelINS_22Kernel_traits_finalizeILj2560E13__nv_bfloat16S2_S2_S2_fjLb0ELj1024ELj4ENS_18Kernel_traits_baseILj2560ES2_S2_S2_S2_fjLj1024EEEEELb0EEEvNS_9BwdParamsE,@function
        .size           _ZN10layer_norm40ln_parallel_residual_bwd_finalize_kernelINS_22Kernel_traits_finalizeILj2560E13__nv_bfloat16S2_S2_S2_fjLb0ELj1024ELj4ENS_18Kernel_traits_baseILj2560ES2_S2_S2_S2_fjLj1024EEEEELb0EEEvNS_9BwdParamsE,(.L_x_5379 - _ZN10layer_norm40ln_parallel_residual_bwd_finalize_kernelINS_22Kernel_traits_finalizeILj2560E13__nv_bfloat16S2_S2_S2_fjLb0ELj1024ELj4ENS_18Kernel_traits_baseILj2560ES2_S2_S2_S2_fjLj1024EEEEELb0EEEvNS_9BwdParamsE)
        .other          _ZN10layer_norm40ln_parallel_residual_bwd_finalize_kernelINS_22Kernel_traits_finalizeILj2560E13__nv_bfloat16S2_S2_S2_fjLb0ELj1024ELj4ENS_18Kernel_traits_baseILj2560ES2_S2_S2_S2_fjLj1024EEEEELb0EEEvNS_9BwdParamsE,@"STO_CUDA_ENTRY STV_DEFAULT"
_ZN10layer_norm40ln_parallel_residual_bwd_finalize_kernelINS_22Kernel_traits_finalizeILj2560E13__nv_bfloat16S2_S2_S2_fjLb0ELj1024ELj4ENS_18Kernel_traits_baseILj2560ES2_S2_S2_S2_fjLj1024EEEEELb0EEEvNS_9BwdParamsE:
.text._ZN10layer_norm40ln_parallel_residual_bwd_finalize_kernelINS_22Kernel_traits_finalizeILj2560E13__nv_bfloat16S2_S2_S2_fjLb0ELj1024ELj4ENS_18Kernel_traits_baseILj2560ES2_S2_S2_S2_fjLj1024EEEEELb0EEEvNS_9BwdParamsE:
        /* <DEDUP_REMOVED lines=16> */
[----:B------:R-:W-:-:S02]  /*0100*/  CS2R R24, SRZ ;  /* 0x0000000000187805 */ /* 0x000fc4000001ff00 */
[----:B------:R-:W-:Y:S02]  /*0110*/  MOV R6, RZ ;  /* 0x000000ff00067202 */ /* 0x000fe40000000f00 */
[----:B------:R-:W-:Y:S02]  /*0120*/  IADD3 R8, PT, PT, R4, R5, RZ ;  /* 0x0000000504087210 */ /* 0x000fe40007ffe0ff */
[----:B-1----:R-:W-:-:S04]  /*0130*/  ISETP.GE.U32.AND P0, PT, R3, UR8, PT ;  /* 0x0000000803007c0c */ /* 0x002fc8000bf06070 */
[----:B0-----:R-:W-:-:S13]  /*0140*/  ISETP.GE.U32.OR P0, PT, R0, R2, P0 ;  /* 0x000000020000720c */ /* 0x001fda0000706470 */
[----:B--2---:R-:W-:Y:S05]  /*0150*/  @P0 BRA `(.L_x_401) ;  /* 0x0000001000400947 */ /* 0x004fea0003800000 */
[----:B------:R-:W-:Y:S01]  /*0160*/  LOP3.LUT R10, R3, 0x20, RZ, 0xfc, !PT ;  /* 0x00000020030a7812 */ /* 0x000fe200078efcff */
[----:B------:R-:W-:Y:S01]  /*0170*/  BSSY.RECONVERGENT B1, `(.L_x_402) ;  /* 0x0000095000017945 */ /* 0x000fe20003800200 */
[-C--:B------:R-:W-:Y:S02]  /*0180*/  LOP3.LUT R6, RZ, R3.reuse, RZ, 0x33, !PT ;  /* 0x00000003ff067212 */ /* 0x080fe400078e33ff */
[----:B------:R-:W-:Y:S02]  /*0190*/  CS2R R24, SRZ ;  /* 0x0000000000187805 */ /* 0x000fe4000001ff00 */
[----:B------:R-:W-:Y:S02]  /*01a0*/  VIMNMX.U32 R9, PT, PT, R10, UR8, !PT ;  /* 0x000000080a097c48 */ /* 0x000fe4000ffe0000 */
[----:B------:R-:W-:Y:S02]  /*01b0*/  MOV R5, R3 ;  /* 0x0000000300057202 */ /* 0x000fe40000000f00 */
[----:B------:R-:W-:-:S02]  /*01c0*/  IADD3 R9, PT, PT, R9, R6, RZ ;  /* 0x0000000609097210 */ /* 0x000fc40007ffe0ff */
[----:B------:R-:W-:Y:S02]  /*01d0*/  MOV R6, RZ ;  /* 0x000000ff00067202 */ /* 0x000fe40000000f00 */
[C---:B------:R-:W-:Y:S02]  /*01e0*/  ISETP.GE.U32.AND P0, PT, R9.reuse, 0xe0, PT ;  /* 0x000000e00900780c */ /* 0x040fe40003f06070 */
[----:B------:R-:W-:Y:S02]  /*01f0*/  MOV R12, RZ ;  /* 0x000000ff000c7202 */ /* 0x000fe40000000f00 */
[----:B------:R-:W-:-:S09]  /*0200*/  LEA.HI R11, R9, 0x1, RZ, 0x1b ;  /* 0x00000001090b7811 */ /* 0x000fd200078fd8ff */
[----:B------:R-:W-:Y:S05]  /*0210*/  @!P0 BRA `(.L_x_403) ;  /* 0x0000000800288947 */ /* 0x000fea0003800000 */
[-CC-:B------:R-:W-:Y:S01]  /*0220*/  IMAD R27, R10, R2.reuse, R7.reuse ;  /* 0x000000020a1b7224 */ /* 0x180fe200078e0207 */
[C---:B------:R-:W-:Y:S01]  /*0230*/  LOP3.LUT R6, R3.reuse, 0xa0, RZ, 0xfc, !PT ;  /* 0x000000a003067812 */ /* 0x040fe200078efcff */
[CCC-:B------:R-:W-:Y:S01]  /*0240*/  IMAD R29, R3.reuse, R2.reuse, R7.reuse ;  /* 0x00000002031d7224 */ /* 0x1c0fe200078e0207 */
[C---:B------:R-:W-:Y:S02]  /*0250*/  LOP3.LUT R5, R3.reuse, 0x80, RZ, 0xfc, !PT ;  /* 0x0000008003057812 */ /* 0x040fe400078efcff */
[C---:B------:R-:W-:Y:S02]  /*0260*/  LOP3.LUT R10, R3.reuse, 0xc0, RZ, 0xfc, !PT ;  /* 0x000000c0030a7812 */ /* 0x040fe400078efcff */
[----:B------:R-:W-:Y:S01]  /*0270*/  LOP3.LUT R13, R3, 0xe0, RZ, 0xfc, !PT ;  /* 0x000000e0030d7812 */ /* 0x000fe200078efcff */
[-CC-:B------:R-:W-:Y:S01]  /*0280*/  IMAD R21, R5, R2.reuse, R7.reuse ;  /* 0x0000000205157224 */ /* 0x180fe200078e0207 */
[C---:B------:R-:W-:Y:S01]  /*0290*/  LOP3.LUT R14, R3.reuse, 0x40, RZ, 0xfc, !PT ;  /* 0x00000040030e7812 */ /* 0x040fe200078efcff */
[-CC-:B------:R-:W-:Y:S01]  /*02a0*/  IMAD R19, R10, R2.reuse, R7.reuse ;  /* 0x000000020a137224 */ /* 0x180fe200078e0207 */
[----:B------:R-:W-:Y:S01]  /*02b0*/  LOP3.LUT R16, R3, 0x60, RZ, 0xfc, !PT ;  /* 0x0000006003107812 */ /* 0x000fe200078efcff */
[-CC-:B------:R-:W-:Y:S01]  /*02c0*/  IMAD R15, R13, R2.reuse, R7.reuse ;  /* 0x000000020d0f7224 */ /* 0x180fe200078e0207 */
[----:B------:R-:W-:Y:S01]  /*02d0*/  LOP3.LUT R18, R11, 0xffffff8, RZ, 0xc0, !PT ;  /* 0x0ffffff80b127812 */ /* 0x000fe200078ec0ff */
[----:B------:R-:W-:-:S02]  /*02e0*/  IMAD R11, R6, R2, R7 ;  /* 0x00000002060b7224 */ /* 0x000fc400078e0207 */
[----:B------:R-:W-:Y:S02]  /*02f0*/  HFMA2 R6, -RZ, RZ, 0, 0 ;  /* 0x00000000ff067431 */ /* 0x000fe400000001ff */
[-CC-:B------:R-:W-:Y:S01]  /*0300*/  IMAD R17, R14, R2.reuse, R7.reuse ;  /* 0x000000020e117224 */ /* 0x180fe200078e0207 */
[----:B------:R-:W-:Y:S01]  /*0310*/  MOV R5, R3 ;  /* 0x0000000300057202 */ /* 0x000fe20000000f00 */
[----:B------:R-:W-:Y:S01]  /*0320*/  IMAD R23, R16, R2, R7 ;  /* 0x0000000210177224 */ /* 0x000fe200078e0207 */
[----:B------:R-:W-:Y:S02]  /*0330*/  IADD3 R7, PT, PT, -R18, RZ, RZ ;  /* 0x000000ff12077210 */ /* 0x000fe40007ffe1ff */
[C---:B------:R-:W-:Y:S02]  /*0340*/  IADD3 R18, PT, PT, R4.reuse, R11, RZ ;  /* 0x0000000b04127210 */ /* 0x040fe40007ffe0ff */
[C---:B------:R-:W-:Y:S02]  /*0350*/  IADD3 R13, PT, PT, R4.reuse, R27, RZ ;  /* 0x0000001b040d7210 */ /* 0x040fe40007ffe0ff */
[----:B------:R-:W-:-:S02]  /*0360*/  IADD3 R10, PT, PT, R4, R29, RZ ;  /* 0x0000001d040a7210 */ /* 0x000fc40007ffe0ff */
[C---:B------:R-:W-:Y:S02]  /*0370*/  IADD3 R21, PT, PT, R4.reuse, R21, RZ ;  /* 0x0000001504157210 */ /* 0x040fe40007ffe0ff */
[C---:B------:R-:W-:Y:S02]  /*0380*/  IADD3 R19, PT, PT, R4.reuse, R19, RZ ;  /* 0x0000001304137210 */ /* 0x040fe40007ffe0ff */
[C---:B------:R-:W-:Y:S02]  /*0390*/  IADD3 R20, PT, PT, R4.reuse, R15, RZ ;  /* 0x0000000f04147210 */ /* 0x040fe40007ffe0ff */
[C---:B------:R-:W-:Y:S02]  /*03a0*/  IADD3 R11, PT, PT, R4.reuse, R17, RZ ;  /* 0x00000011040b7210 */ /* 0x040fe40007ffe0ff */
[----:B------:R-:W-:-:S07]  /*03b0*/  IADD3 R22, PT, PT, R4, R23, RZ ;  /* 0x0000001704167210 */ /* 0x000fce0007ffe0ff */
.L_x_404:
[----:B------:R-:W0:Y:S02]  /*03c0*/  LDC.64 R14, c[0x0][0x440] ;  /* 0x00011000ff0e7b82 */ /* 0x000e240000000a00 */
[----:B0-----:R-:W-:-:S05]  /*03d0*/  IMAD.WIDE.U32 R16, R10, 0x4, R14 ;  /* 0x000000040a107825 */ /* 0x001fca00078e000e */
[----:B------:R0:W2:Y:S02]  /*03e0*/  LDG.E R27, desc[UR6][R16.64] ;  /* 0x00000006101b7981 */ /* 0x0000a4000c1e1900 */
[----:B0-----:R-:W-:-:S05]  /*03f0*/  IMAD.WIDE.U32 R16, R13, 0x4, R14 ;  /* 0x000000040d107825 */ /* 0x001fca00078e000e */
[----:B------:R0:W3:Y:S02]  /*0400*/  LDG.E R23, desc[UR6][R16.64] ;  /* 0x0000000610177981 */ /* 0x0000e4000c1e1900 */
[----:B0-----:R-:W-:-:S04]  /*0410*/  IMAD.WIDE.U32 R16, R11, 0x4, R14 ;  /* 0x000000040b107825 */ /* 0x001fc800078e000e */
[----:B--2---:R-:W-:Y:S02]  /*0420*/  FADD.FTZ R26, R27, R6 ;  /* 0x000000061b1a7221 */ /* 0x004fe40000010000 */
[----:B------:R0:W2:Y:S02]  /*0430*/  LDG.E R6, desc[UR6][R16.64] ;  /* 0x0000000610067981 */ /* 0x0000a4000c1e1900 */
[----:B0-----:R-:W-:-:S04]  /*0440*/  IMAD.WIDE.U32 R16, R22, 0x4, R14 ;  /* 0x0000000416107825 */ /* 0x001fc800078e000e */
[----:B---3--:R-:W-:Y:S01]  /*0450*/  FADD.FTZ R23, R26, R23 ;  /* 0x000000171a177221 */ /* 0x008fe20000010000 */
[----:B------:R0:W3:Y:S01]  /*0460*/  LDG.E R28, desc[UR6][R16.64] ;  /* 0x00000006101c7981 */ /* 0x0000e2000c1e1900 */
[----:B------:R-:W-:-:S06]  /*0470*/  IMAD.WIDE.U32 R26, R18, 0x4, R14 ;  /* 0x00000004121a7825 */ /* 0x000fcc00078e000e */
[----:B------:R-:W4:Y:S01]  /*0480*/  LDG.E R26, desc[UR6][R26.64] ;  /* 0x000000061a1a7981 */ /* 0x000f22000c1e1900 */
[----:B0-----:R-:W-:-:S04]  /*0490*/  IMAD.WIDE.U32 R16, R21, 0x4, R14 ;  /* 0x0000000415107825 */ /* 0x001fc800078e000e */
[----:B--2---:R-:W-:Y:S02]  /*04a0*/  FADD.FTZ R23, R23, R6 ;  /* 0x0000000617177221 */ /* 0x004fe40000010000 */
[----:B------:R0:W2:Y:S02]  /*04b0*/  LDG.E R6, desc[UR6][R16.64] ;  /* 0x0000000610067981 */ /* 0x0000a4000c1e1900 */
[----:B0-----:R-:W-:-:S04]  /*04c0*/  IMAD.WIDE.U32 R16, R19, 0x4, R14 ;  /* 0x0000000413107825 */ /* 0x001fc800078e000e */
[----:B---3--:R-:W-:Y:S01]  /*04d0*/  FADD.FTZ R23, R23, R28 ;  /* 0x0000001c17177221 */ /* 0x008fe20000010000 */
[----:B------:R-:W-:Y:S01]  /*04e0*/  IMAD.WIDE.U32 R14, R20, 0x4, R14 ;  /* 0x00000004140e7825 */ /* 0x000fe200078e000e */
[----:B------:R-:W3:Y:S04]  /*04f0*/  LDG.E R16, desc[UR6][R16.64] ;  /* 0x0000000610107981 */ /* 0x000ee8000c1e1900 */
[----:B------:R0:W5:Y:S02]  /*0500*/  LDG.E R17, desc[UR6][R14.64] ;  /* 0x000000060e117981 */ /* 0x000164000c1e1900 */
[----:B0-----:R-:W0:Y:S01]  /*0510*/  LDC.64 R14, c[0x0][0x448] ;  /* 0x00011200ff0e7b82 */ /* 0x001e220000000a00 */
[----:B--2---:R-:W-:-:S04]  /*0520*/  FADD.FTZ R23, R23, R6 ;  /* 0x0000000617177221 */ /* 0x004fc80000010000 */
[----:B----4-:R-:W-:Y:S01]  /*0530*/  FADD.FTZ R23, R23, R26 ;  /* 0x0000001a17177221 */ /* 0x010fe20000010000 */
[----:B0-----:R-:W-:-:S05]  /*0540*/  IMAD.WIDE.U32 R26, R10, 0x4, R14 ;  /* 0x000000040a1a7825 */ /* 0x001fca00078e000e */
[----:B------:R0:W2:Y:S01]  /*0550*/  LDG.E R28, desc[UR6][R26.64] ;  /* 0x000000061a1c7981 */ /* 0x0000a2000c1e1900 */
[----:B---3--:R-:W-:Y:S01]  /*0560*/  FADD.FTZ R6, R23, R16 ;  /* 0x0000001017067221 */ /* 0x008fe20000010000 */
[----:B0-----:R-:W-:-:S05]  /*0570*/  IMAD.WIDE.U32 R26, R13, 0x4, R14 ;  /* 0x000000040d1a7825 */ /* 0x001fca00078e000e */
[----:B------:R-:W3:Y:S01]  /*0580*/  LDG.E R23, desc[UR6][R26.64] ;  /* 0x000000061a177981 */ /* 0x000ee2000c1e1900 */
[----:B-----5:R-:W-:Y:S01]  /*0590*/  FADD.FTZ R6, R6, R17 ;  /* 0x0000001106067221 */ /* 0x020fe20000010000 */
[----:B------:R-:W-:-:S05]  /*05a0*/  IMAD.WIDE.U32 R16, R11, 0x4, R14 ;  /* 0x000000040b107825 */ /* 0x000fca00078e000e */
[----:B------:R0:W4:Y:S02]  /*05b0*/  LDG.E R29, desc[UR6][R16.64] ;  /* 0x00000006101d7981 */ /* 0x000124000c1e1900 */
[----:B0-----:R-:W-:-:S04]  /*05c0*/  IMAD.WIDE.U32 R16, R22, 0x4, R14 ;  /* 0x0000000416107825 */ /* 0x001fc800078e000e */
[----:B--2---:R-:W-:-:S04]  /*05d0*/  FADD.FTZ R28, R28, R25 ;  /* 0x000000191c1c7221 */ /* 0x004fc80000010000 */
[----:B---3--:R-:W-:Y:S02]  /*05e0*/  FADD.FTZ R25, R28, R23 ;  /* 0x000000171c197221 */ /* 0x008fe40000010000 */
[----:B------:R0:W2:Y:S02]  /*05f0*/  LDG.E R23, desc[UR6][R16.64] ;  /* 0x0000000610177981 */ /* 0x0000a4000c1e1900 */
[----:B0-----:R-:W-:-:S05]  /*0600*/  IMAD.WIDE.U32 R16, R21, 0x4, R14 ;  /* 0x0000000415107825 */ /* 0x001fca00078e000e */
[----:B------:R0:W3:Y:S01]  /*0610*/  LDG.E R28, desc[UR6][R16.64] ;  /* 0x00000006101c7981 */ /* 0x0000e2000c1e1900 */
[----:B----4-:R-:W-:Y:S01]  /*0620*/  FADD.FTZ R29, R25, R29 ;  /* 0x0000001d191d7221 */ /* 0x010fe20000010000 */
[----:B0-----:R-:W-:-:S05]  /*0630*/  IMAD.WIDE.U32 R16, R18, 0x4, R14 ;  /* 0x0000000412107825 */ /* 0x001fca00078e000e */
[----:B------:R0:W4:Y:S02]  /*0640*/  LDG.E R25, desc[UR6][R16.64] ;  /* 0x0000000610197981 */ /* 0x000124000c1e1900 */
[----:B0-----:R-:W-:-:S05]  /*0650*/  IMAD.WIDE.U32 R16, R19, 0x4, R14 ;  /* 0x0000000413107825 */ /* 0x001fca00078e000e */
[----:B------:R0:W5:Y:S02]  /*0660*/  LDG.E R27, desc[UR6][R16.64] ;  /* 0x00000006101b7981 */ /* 0x000164000c1e1900 */
[----:B0-----:R-:W0:Y:S01]  /*0670*/  LDC.64 R16, c[0x0][0x450] ;  /* 0x00011400ff107b82 */ /* 0x001e220000000a00 */
[----:B------:R-:W-:-:S05]  /*0680*/  IMAD.WIDE.U32 R14, R20, 0x4, R14 ;  /* 0x00000004140e7825 */ /* 0x000fca00078e000e */
[----:B------:R0:W5:Y:S02]  /*0690*/  LDG.E R26, desc[UR6][R14.64] ;  /* 0x000000060e1a7981 */ /* 0x000164000c1e1900 */
[----:B0-----:R-:W-:-:S04]  /*06a0*/  IMAD.WIDE.U32 R14, R10, 0x4, R16 ;  /* 0x000000040a0e7825 */ /* 0x001fc800078e0010 */
[----:B--2---:R-:W-:-:S04]  /*06b0*/  FADD.FTZ R23, R29, R23 ;  /* 0x000000171d177221 */ /* 0x004fc80000010000 */
[----:B---3--:R-:W-:-:S04]  /*06c0*/  FADD.FTZ R23, R23, R28 ;  /* 0x0000001c17177221 */ /* 0x008fc80000010000 */
[----:B----4-:R-:W-:Y:S02]  /*06d0*/  FADD.FTZ R28, R23, R25 ;  /* 0x00000019171c7221 */ /* 0x010fe40000010000 */
[----:B------:R0:W2:Y:S02]  /*06e0*/  LDG.E R23, desc[UR6][R14.64] ;  /* 0x000000060e177981 */ /* 0x0000a4000c1e1900 */
[----:B0-----:R-:W-:-:S04]  /*06f0*/  IMAD.WIDE.U32 R14, R13, 0x4, R16 ;  /* 0x000000040d0e7825 */ /* 0x001fc800078e0010 */
[----:B-----5:R-:W-:Y:S02]  /*0700*/  FADD.FTZ R25, R28, R27 ;  /* 0x0000001b1c197221 */ /* 0x020fe40000010000 */
[----:B------:R0:W3:Y:S02]  /*0710*/  LDG.E R28, desc[UR6][R14.64] ;  /* 0x000000060e1c7981 */ /* 0x0000e4000c1e1900 */
[----:B0-----:R-:W-:-:S04]  /*0720*/  IMAD.WIDE.U32 R14, R11, 0x4, R16 ;  /* 0x000000040b0e7825 */ /* 0x001fc800078e0010 */
[----:B--2---:R-:W-:Y:S02]  /*0730*/  FADD.FTZ R23, R23, R12 ;  /* 0x0000000c17177221 */ /* 0x004fe40000010000 */
[----:B------:R0:W2:Y:S02]  /*0740*/  LDG.E R12, desc[UR6][R14.64] ;  /* 0x000000060e0c7981 */ /* 0x0000a4000c1e1900 */
[----:B0-----:R-:W-:-:S05]  /*0750*/  IMAD.WIDE.U32 R14, R22, 0x4, R16 ;  /* 0x00000004160e7825 */ /* 0x001fca00078e0010 */
[----:B------:R0:W4:Y:S01]  /*0760*/  LDG.E R27, desc[UR6][R14.64] ;  /* 0x000000060e1b7981 */ /* 0x000122000c1e1900 */
[----:B---3--:R-:W-:Y:S01]  /*0770*/  FADD.FTZ R23, R23, R28 ;  /* 0x0000001c17177221 */ /* 0x008fe20000010000 */
[----:B0-----:R-:W-:-:S04]  /*0780*/  IMAD.WIDE.U32 R14, R21, 0x4, R16 ;  /* 0x00000004150e7825 */ /* 0x001fc800078e0010 */
[----:B--2---:R-:W-:Y:S02]  /*0790*/  FADD.FTZ R12, R23, R12 ;  /* 0x0000000c170c7221 */ /* 0x004fe40000010000 */
[----:B------:R0:W2:Y:S02]  /*07a0*/  LDG.E R23, desc[UR6][R14.64] ;  /* 0x000000060e177981 */ /* 0x0000a4000c1e1900 */
[----:B0-----:R-:W-:-:S04]  /*07b0*/  IMAD.WIDE.U32 R14, R18, 0x4, R16 ;  /* 0x00000004120e7825 */ /* 0x001fc800078e0010 */
[----:B----4-:R-:W-:Y:S02]  /*07c0*/  FADD.FTZ R12, R12, R27 ;  /* 0x0000001b0c0c7221 */ /* 0x010fe40000010000 */
[----:B------:R0:W3:Y:S02]  /*07d0*/  LDG.E R27, desc[UR6][R14.64] ;  /* 0x000000060e1b7981 */ /* 0x0000e4000c1e1900 */
[----:B0-----:R-:W-:-:S04]  /*07e0*/  IMAD.WIDE.U32 R14, R19, 0x4, R16 ;  /* 0x00000004130e7825 */ /* 0x001fc800078e0010 */
[----:B------:R-:W-:-:S04]  /*07f0*/  IMAD.WIDE.U32 R16, R20, 0x4, R16 ;  /* 0x0000000414107825 */ /* 0x000fc800078e0010 */
[----:B--2---:R-:W-:Y:S02]  /*0800*/  FADD.FTZ R12, R12, R23 ;  /* 0x000000170c0c7221 */ /* 0x004fe40000010000 */
[----:B------:R0:W2:Y:S02]  /*0810*/  LDG.E R23, desc[UR6][R14.64] ;  /* 0x000000060e177981 */ /* 0x0000a4000c1e1900 */
[----:B0-----:R-:W0:Y:S01]  /*0820*/  LDC.64 R14, c[0x0][0x458] ;  /* 0x00011600ff0e7b82 */ /* 0x001e220000000a00 */
[----:B---3--:R-:W-:Y:S02]  /*0830*/  FADD.FTZ R28, R12, R27 ;  /* 0x0000001b0c1c7221 */ /* 0x008fe40000010000 */
[----:B------:R0:W3:Y:S02]  /*0840*/  LDG.E R12, desc[UR6][R16.64] ;  /* 0x00000006100c7981 */ /* 0x0000e4000c1e1900 */
[----:B0-----:R-:W-:-:S05]  /*0850*/  IMAD.WIDE.U32 R16, R10, 0x4, R14 ;  /* 0x000000040a107825 */ /* 0x001fca00078e000e */
[----:B------:R0:W4:Y:S02]  /*0860*/  LDG.E R27, desc[UR6][R16.64] ;  /* 0x00000006101b7981 */ /* 0x000124000c1e1900 */
[----:B0-----:R-:W-:-:S04]  /*0870*/  IMAD.WIDE.U32 R16, R13, 0x4, R14 ;  /* 0x000000040d107825 */ /* 0x001fc800078e000e */
[----:B----4-:R-:W-:Y:S02]  /*0880*/  FADD.FTZ R27, R27, R24 ;  /* 0x000000181b1b7221 */ /* 0x010fe40000010000 */
        /* <DEDUP_REMOVED lines=14> */
[----:B------:R-:W-:-:S06]  /*0970*/  IMAD.WIDE.U32 R14, R20, 0x4, R14 ;  /* 0x00000004140e7825 */ /* 0x000fcc00078e000e */
[----:B------:R-:W5:Y:S01]  /*0980*/  LDG.E R15, desc[UR6][R14.64] ;  /* 0x000000060e0f7981 */ /* 0x000f62000c1e1900 */
[----:B----4-:R-:W-:-:S03]  /*0990*/  FADD.FTZ R24, R24, R27 ;  /* 0x0000001b18187221 */ /* 0x010fc60000010000 */
[----:B------:R-:W4:Y:S01]  /*09a0*/  LDG.E R27, desc[UR6][R16.64] ;  /* 0x00000006101b7981 */ /* 0x000f22000c1e1900 */
[----:B------:R-:W-:-:S04]  /*09b0*/  IADD3 R7, PT, PT, R7, 0x8, RZ ;  /* 0x0000000807077810 */ /* 0x000fc80007ffe0ff */
[----:B------:R-:W-:Y:S01]  /*09c0*/  ISETP.NE.AND P0, PT, R7, RZ, PT ;  /* 0x000000ff0700720c */ /* 0x000fe20003f05270 */
[----:B--2---:R-:W-:Y:S01]  /*09d0*/  FADD.FTZ R23, R28, R23 ;  /* 0x000000171c177221 */ /* 0x004fe20000010000 */
[----:B------:R-:W-:Y:S01]  /*09e0*/  FADD.FTZ R25, R25, R26 ;  /* 0x0000001a19197221 */ /* 0x000fe20000010000 */
[----:B------:R-:W-:Y:S02]  /*09f0*/  IADD3 R5, PT, PT, R5, 0x100, RZ ;  /* 0x0000010005057810 */ /* 0x000fe40007ffe0ff */
[----:B---3--:R-:W-:Y:S01]  /*0a00*/  FADD.FTZ R12, R23, R12 ;  /* 0x0000000c170c7221 */ /* 0x008fe20000010000 */
[C---:B------:R-:W-:Y:S02]  /*0a10*/  LEA R10, R2.reuse, R10, 0x8 ;  /* 0x0000000a020a7211 */ /* 0x040fe400078e40ff */
[C---:B------:R-:W-:Y:S02]  /*0a20*/  LEA R13, R2.reuse, R13, 0x8 ;  /* 0x0000000d020d7211 */ /* 0x040fe400078e40ff */
[----:B------:R-:W-:-:S02]  /*0a30*/  LEA R11, R2, R11, 0x8 ;  /* 0x0000000b020b7211 */ /* 0x000fc400078e40ff */
[C---:B------:R-:W-:Y:S02]  /*0a40*/  LEA R22, R2.reuse, R22, 0x8 ;  /* 0x0000001602167211 */ /* 0x040fe400078e40ff */
[C---:B------:R-:W-:Y:S02]  /*0a50*/  LEA R21, R2.reuse, R21, 0x8 ;  /* 0x0000001502157211 */ /* 0x040fe400078e40ff */
[C---:B------:R-:W-:Y:S02]  /*0a60*/  LEA R18, R2.reuse, R18, 0x8 ;  /* 0x0000001202127211 */ /* 0x040fe400078e40ff */
[C---:B------:R-:W-:Y:S02]  /*0a70*/  LEA R19, R2.reuse, R19, 0x8 ;  /* 0x0000001302137211 */ /* 0x040fe400078e40ff */
[----:B------:R-:W-:Y:S01]  /*0a80*/  LEA R20, R2, R20, 0x8 ;  /* 0x0000001402147211 */ /* 0x000fe200078e40ff */
[----:B----4-:R-:W-:-:S04]  /*0a90*/  FADD.FTZ R24, R24, R27 ;  /* 0x0000001b18187221 */ /* 0x010fc80000010000 */
[----:B-----5:R-:W-:Y:S01]  /*0aa0*/  FADD.FTZ R24, R24, R15 ;  /* 0x0000000f18187221 */ /* 0x020fe20000010000 */
[----:B------:R-:W-:Y:S06]  /*0ab0*/  @P0 BRA `(.L_x_404) ;  /* 0xfffffff800400947 */ /* 0x000fec000383ffff */
.L_x_403:
[----:B------:R-:W-:Y:S05]  /*0ac0*/  BSYNC.RECONVERGENT B1 ;  /* 0x0000000000017941 */ /* 0x000fea0003800200 */
.L_x_402:
[----:B------:R-:W-:-:S04]  /*0ad0*/  LEA.HI R7, R9, 0x1, RZ, 0x1b ;  /* 0x0000000109077811 */ /* 0x000fc800078fd8ff */
[----:B------:R-:W-:-:S04]  /*0ae0*/  LOP3.LUT R10, R7, 0x7, RZ, 0xc0, !PT ;  /* 0x00000007070a7812 */ /* 0x000fc800078ec0ff */
[----:B------:R-:W-:-:S13]  /*0af0*/  ISETP.NE.AND P0, PT, R10, RZ, PT ;  /* 0x000000ff0a00720c */ /* 0x000fda0003f05270 */
[----:B------:R-:W-:Y:S05]  /*0b00*/  @!P0 BRA `(.L_x_401) ;  /* 0x0000000400d48947 */ /* 0x000fea0003800000 */
[----:B------:R-:W-:Y:S01]  /*0b10*/  ISETP.GE.U32.AND P0, PT, R10, 0x4, PT ;  /* 0x000000040a00780c */ /* 0x000fe20003f06070 */
[----:B------:R-:W-:Y:S01]  /*0b20*/  BSSY.RECONVERGENT B1, `(.L_x_405) ;  /* 0x000003c000017945 */ /* 0x000fe20003800200 */
[----:B------:R-:W-:-:S11]  /*0b30*/  LOP3.LUT P1, R7, R7, 0x3, RZ, 0xc0, !PT ;  /* 0x0000000307077812 */ /* 0x000fd6000782c0ff */
[----:B------:R-:W-:Y:S05]  /*0b40*/  @!P0 BRA `(.L_x_406) ;  /* 0x0000000000e48947 */ /* 0x000fea0003800000 */
[----:B------:R-:W0:Y:S01]  /*0b50*/  LDC.64 R18, c[0x0][0x440] ;  /* 0x00011000ff127b82 */ /* 0x000e220000000a00 */
[----:B------:R-:W-:-:S07]  /*0b60*/  IMAD R27, R5, R2, R0 ;  /* 0x00000002051b7224 */ /* 0x000fce00078e0200 */
[----:B------:R-:W1:Y:S08]  /*0b70*/  LDC.64 R14, c[0x0][0x450] ;  /* 0x00011400ff0e7b82 */ /* 0x000e700000000a00 */
[----:B------:R-:W2:Y:S08]  /*0b80*/  LDC.64 R10, c[0x0][0x448] ;  /* 0x00011200ff0a7b82 */ /* 0x000eb00000000a00 */
[----:B------:R-:W3:Y:S01]  /*0b90*/  LDC.64 R16, c[0x0][0x458] ;  /* 0x00011600ff107b82 */ /* 0x000ee20000000a00 */
[----:B0-----:R-:W-:-:S05]  /*0ba0*/  IMAD.WIDE.U32 R20, R27, 0x4, R18 ;  /* 0x000000041b147825 */ /* 0x001fca00078e0012 */
[----:B------:R1:W4:Y:S02]  /*0bb0*/  LDG.E R13, desc[UR6][R20.64] ;  /* 0x00000006140d7981 */ /* 0x000324000c1e1900 */
[----:B-1----:R-:W-:-:S04]  /*0bc0*/  IMAD.WIDE.U32 R20, R27, 0x4, R14 ;  /* 0x000000041b147825 */ /* 0x002fc800078e000e */
[C---:B--2---:R-:W-:Y:S01]  /*0bd0*/  IMAD.WIDE.U32 R22, R27.reuse, 0x4, R10 ;  /* 0x000000041b167825 */ /* 0x044fe200078e000a */
[----:B------:R3:W2:Y:S05]  /*0be0*/  LDG.E R29, desc[UR6][R20.64] ;  /* 0x00000006141d7981 */ /* 0x0006aa000c1e1900 */
[----:B------:R-:W5:Y:S01]  /*0bf0*/  LDG.E R22, desc[UR6][R22.64] ;  /* 0x0000000616167981 */ /* 0x000f62000c1e1900 */
[----:B---3--:R-:W-:-:S05]  /*0c00*/  IMAD.WIDE.U32 R20, R27, 0x4, R16 ;  /* 0x000000041b147825 */ /* 0x008fca00078e0010 */
[----:B------:R4:W3:Y:S02]  /*0c10*/  LDG.E R26, desc[UR6][R20.64] ;  /* 0x00000006141a7981 */ /* 0x0008e4000c1e1900 */
[----:B----4-:R-:W-:Y:S01]  /*0c20*/  FADD.FTZ R20, R6, R13 ;  /* 0x0000000d06147221 */ /* 0x010fe20000010000 */
[----:B------:R-:W-:Y:S01]  /*0c30*/  LEA R13, R2, R27, 0x5 ;  /* 0x0000001b020d7211 */ /* 0x000fe200078e28ff */
[----:B--2---:R-:W-:-:S04]  /*0c40*/  FADD.FTZ R23, R12, R29 ;  /* 0x0000001d0c177221 */ /* 0x004fc80000010000 */
[----:B------:R-:W-:-:S04]  /*0c50*/  IMAD.WIDE.U32 R28, R13, 0x4, R10 ;  /* 0x000000040d1c7825 */ /* 0x000fc800078e000a */
[----:B-----5:R-:W-:Y:S01]  /*0c60*/  FADD.FTZ R6, R25, R22 ;  /* 0x0000001619067221 */ /* 0x020fe20000010000 */
[----:B---3--:R-:W-:Y:S01]  /*0c70*/  FADD.FTZ R22, R24, R26 ;  /* 0x0000001a18167221 */ /* 0x008fe20000010000 */
[----:B------:R-:W-:-:S06]  /*0c80*/  IMAD.WIDE.U32 R24, R13, 0x4, R18 ;  /* 0x000000040d187825 */ /* 0x000fcc00078e0012 */
[----:B------:R-:W2:Y:S04]  /*0c90*/  LDG.E R25, desc[UR6][R24.64] ;  /* 0x0000000618197981 */ /* 0x000ea8000c1e1900 */
[----:B------:R0:W3:Y:S02]  /*0ca0*/  LDG.E R24, desc[UR6][R28.64] ;  /* 0x000000061c187981 */ /* 0x0000e4000c1e1900 */
[----:B0-----:R-:W-:-:S04]  /*0cb0*/  IMAD.WIDE.U32 R28, R13, 0x4, R14 ;  /* 0x000000040d1c7825 */ /* 0x001fc800078e000e */
[----:B------:R-:W-:Y:S01]  /*0cc0*/  IMAD.WIDE.U32 R12, R13, 0x4, R16 ;  /* 0x000000040d0c7825 */ /* 0x000fe200078e0010 */
[----:B------:R0:W4:Y:S05]  /*0cd0*/  LDG.E R21, desc[UR6][R28.64] ;  /* 0x000000061c157981 */ /* 0x00012a000c1e1900 */
[----:B------:R-:W5:Y:S01]  /*0ce0*/  LDG.E R12, desc[UR6][R12.64] ;  /* 0x000000060c0c7981 */ /* 0x000f62000c1e1900 */
[----:B------:R-:W-:-:S04]  /*0cf0*/  LEA R27, R2, R27, 0x6 ;  /* 0x0000001b021b7211 */ /* 0x000fc800078e30ff */
[----:B------:R-:W-:Y:S01]  /*0d00*/  LEA R26, R2, R27, 0x5 ;  /* 0x0000001b021a7211 */ /* 0x000fe200078e28ff */
[----:B0-----:R-:W-:-:S04]  /*0d10*/  IMAD.WIDE.U32 R28, R27, 0x4, R18 ;  /* 0x000000041b1c7825 */ /* 0x001fc800078e0012 */
[----:B------:R-:W-:-:S06]  /*0d20*/  IMAD.WIDE.U32 R18, R26, 0x4, R18 ;  /* 0x000000041a127825 */ /* 0x000fcc00078e0012 */
[----:B------:R-:W5:Y:S01]  /*0d30*/  LDG.E R18, desc[UR6][R18.64] ;  /* 0x0000000612127981 */ /* 0x000f62000c1e1900 */
[----:B--2---:R-:W-:Y:S01]  /*0d40*/  FADD.FTZ R25, R20, R25 ;  /* 0x0000001914197221 */ /* 0x004fe20000010000 */
[----:B---3--:R-:W-:Y:S02]  /*0d50*/  FADD.FTZ R24, R6, R24 ;  /* 0x0000001806187221 */ /* 0x008fe40000010000 */
[----:B------:R-:W2:Y:S01]  /*0d60*/  LDG.E R6, desc[UR6][R28.64] ;  /* 0x000000061c067981 */ /* 0x000ea2000c1e1900 */
[----:B----4-:R-:W-:Y:S01]  /*0d70*/  FADD.FTZ R23, R23, R21 ;  /* 0x0000001517177221 */ /* 0x010fe20000010000 */
[----:B------:R-:W-:-:S04]  /*0d80*/  IMAD.WIDE.U32 R20, R27, 0x4, R10 ;  /* 0x000000041b147825 */ /* 0x000fc800078e000a */
[----:B-----5:R-:W-:Y:S01]  /*0d90*/  FADD.FTZ R22, R22, R12 ;  /* 0x0000000c16167221 */ /* 0x020fe20000010000 */
[----:B------:R-:W-:Y:S01]  /*0da0*/  IMAD.WIDE.U32 R12, R27, 0x4, R14 ;  /* 0x000000041b0c7825 */ /* 0x000fe200078e000e */
[----:B------:R-:W3:Y:S03]  /*0db0*/  LDG.E R21, desc[UR6][R20.64] ;  /* 0x0000000614157981 */ /* 0x000ee6000c1e1900 */
[----:B------:R-:W-:-:S04]  /*0dc0*/  IMAD.WIDE.U32 R10, R26, 0x4, R10 ;  /* 0x000000041a0a7825 */ /* 0x000fc800078e000a */
[----:B------:R-:W-:Y:S02]  /*0dd0*/  IMAD.WIDE.U32 R14, R26, 0x4, R14 ;  /* 0x000000041a0e7825 */ /* 0x000fe400078e000e */
[----:B------:R-:W4:Y:S04]  /*0de0*/  LDG.E R10, desc[UR6][R10.64] ;  /* 0x000000060a0a7981 */ /* 0x000f28000c1e1900 */
[----:B------:R0:W5:Y:S04]  /*0df0*/  LDG.E R20, desc[UR6][R12.64] ;  /* 0x000000060c147981 */ /* 0x000168000c1e1900 */
[----:B------:R-:W5:Y:S01]  /*0e00*/  LDG.E R15, desc[UR6][R14.64] ;  /* 0x000000060e0f7981 */ /* 0x000f62000c1e1900 */
[----:B0-----:R-:W-:-:S04]  /*0e10*/  IMAD.WIDE.U32 R12, R27, 0x4, R16 ;  /* 0x000000041b0c7825 */ /* 0x001fc800078e0010 */
[----:B------:R-:W-:Y:S01]  /*0e20*/  IMAD.WIDE.U32 R16, R26, 0x4, R16 ;  /* 0x000000041a107825 */ /* 0x000fe200078e0010 */
[----:B------:R0:W5:Y:S05]  /*0e30*/  LDG.E R27, desc[UR6][R12.64] ;  /* 0x000000060c1b7981 */ /* 0x00016a000c1e1900 */
[----:B------:R-:W5:Y:S01]  /*0e40*/  LDG.E R17, desc[UR6][R16.64] ;  /* 0x0000000610117981 */ /* 0x000f62000c1e1900 */
[----:B------:R-:W-:Y:S01]  /*0e50*/  IADD3 R5, PT, PT, R5, 0x80, RZ ;  /* 0x0000008005057810 */ /* 0x000fe20007ffe0ff */
[----:B--2---:R-:W-:-:S04]  /*0e60*/  FADD.FTZ R25, R25, R6 ;  /* 0x0000000619197221 */ /* 0x004fc80000010000 */
[----:B------:R-:W-:Y:S01]  /*0e70*/  FADD.FTZ R6, R25, R18 ;  /* 0x0000001219067221 */ /* 0x000fe20000010000 */
[----:B---3--:R-:W-:-:S04]  /*0e80*/  FADD.FTZ R21, R24, R21 ;  /* 0x0000001518157221 */ /* 0x008fc80000010000 */
[----:B----4-:R-:W-:Y:S01]  /*0e90*/  FADD.FTZ R25, R21, R10 ;  /* 0x0000000a15197221 */ /* 0x010fe20000010000 */
[----:B-----5:R-:W-:-:S04]  /*0ea0*/  FADD.FTZ R20, R23, R20 ;  /* 0x0000001417147221 */ /* 0x020fc80000010000 */
[----:B0-----:R-:W-:Y:S01]  /*0eb0*/  FADD.FTZ R12, R20, R15 ;  /* 0x0000000f140c7221 */ /* 0x001fe20000010000 */
[----:B------:R-:W-:-:S04]  /*0ec0*/  FADD.FTZ R22, R22, R27 ;  /* 0x0000001b16167221 */ /* 0x000fc80000010000 */
[----:B------:R-:W-:-:S07]  /*0ed0*/  FADD.FTZ R24, R22, R17 ;  /* 0x0000001116187221 */ /* 0x000fce0000010000 */
.L_x_406:
[----:B------:R-:W-:Y:S05]  /*0ee0*/  BSYNC.RECONVERGENT B1 ;  /* 0x0000000000017941 */ /* 0x000fea0003800200 */
.L_x_405:
[----:B------:R-:W-:Y:S05]  /*0ef0*/  @!P1 BRA `(.L_x_401) ;  /* 0x0000000000d89947 */ /* 0x000fea0003800000 */
[----:B------:R-:W-:Y:S01]  /*0f00*/  ISETP.NE.AND P1, PT, R7, 0x1, PT ;  /* 0x000000010700780c */ /* 0x000fe20003f25270 */
[----:B------:R-:W-:Y:S01]  /*0f10*/  BSSY.RECONVERGENT B1, `(.L_x_407) ;  /* 0x0000022000017945 */ /* 0x000fe20003800200 */
[----:B------:R-:W-:-:S11]  /*0f20*/  LOP3.LUT P0, RZ, R9, 0x20, RZ, 0xc0, !PT ;  /* 0x0000002009ff7812 */ /* 0x000fd6000780c0ff */
[----:B------:R-:W-:Y:S05]  /*0f30*/  @!P1 BRA `(.L_x_408) ;  /* 0x00000000007c9947 */ /* 0x000fea0003800000 */
[----:B------:R-:W0:Y:S01]  /*0f40*/  LDC.64 R16, c[0x0][0x448] ;  /* 0x00011200ff107b82 */ /* 0x000e220000000a00 */
[----:B------:R-:W-:-:S07]  /*0f50*/  IMAD R29, R5, R2, R0 ;  /* 0x00000002051d7224 */ /* 0x000fce00078e0200 */
[----:B------:R-:W1:Y:S08]  /*0f60*/  LDC.64 R18, c[0x0][0x450] ;  /* 0x00011400ff127b82 */ /* 0x000e700000000a00 */
[----:B------:R-:W2:Y:S08]  /*0f70*/  LDC.64 R14, c[0x0][0x440] ;  /* 0x00011000ff0e7b82 */ /* 0x000eb00000000a00 */
[----:B------:R-:W3:Y:S01]  /*0f80*/  LDC.64 R20, c[0x0][0x458] ;  /* 0x00011600ff147b82 */ /* 0x000ee20000000a00 */
[----:B0-----:R-:W-:Y:S01]  /*0f90*/  IMAD.WIDE.U32 R10, R29, 0x4, R16 ;  /* 0x000000041d0a7825 */ /* 0x001fe200078e0010 */
[----:B------:R-:W-:-:S04]  /*0fa0*/  LEA R9, R2, R29, 0x5 ;  /* 0x0000001d02097211 */ /* 0x000fc800078e28ff */
[----:B------:R3:W4:Y:S01]  /*0fb0*/  LDG.E R13, desc[UR6][R10.64] ;  /* 0x000000060a0d7981 */ /* 0x000722000c1e1900 */
[----:B-1----:R-:W-:-:S04]  /*0fc0*/  IMAD.WIDE.U32 R22, R29, 0x4, R18 ;  /* 0x000000041d167825 */ /* 0x002fc800078e0012 */
[----:B------:R-:W-:Y:S02]  /*0fd0*/  IMAD.WIDE.U32 R16, R9, 0x4, R16 ;  /* 0x0000000409107825 */ /* 0x000fe400078e0010 */
[----:B------:R-:W5:Y:S02]  /*0fe0*/  LDG.E R22, desc[UR6][R22.64] ;  /* 0x0000000616167981 */ /* 0x000f64000c1e1900 */
[--C-:B--2---:R-:W-:Y:S02]  /*0ff0*/  IMAD.WIDE.U32 R26, R29, 0x4, R14.reuse ;  /* 0x000000041d1a7825 */ /* 0x104fe400078e000e */
[----:B------:R-:W2:Y:S02]  /*1000*/  LDG.E R16, desc[UR6][R16.64] ;  /* 0x0000000610107981 */ /* 0x000ea4000c1e1900 */
[----:B------:R-:W-:Y:S02]  /*1010*/  IMAD.WIDE.U32 R14, R9, 0x4, R14 ;  /* 0x00000004090e7825 */ /* 0x000fe400078e000e */
[----:B------:R-:W2:Y:S02]  /*1020*/  LDG.E R7, desc[UR6][R26.64] ;  /* 0x000000061a077981 */ /* 0x000ea4000c1e1900 */
[----:B---3--:R-:W-:-:S02]  /*1030*/  IMAD.WIDE.U32 R10, R29, 0x4, R20 ;  /* 0x000000041d0a7825 */ /* 0x008fc400078e0014 */
[----:B------:R-:W3:Y:S02]  /*1040*/  LDG.E R15, desc[UR6][R14.64] ;  /* 0x000000060e0f7981 */ /* 0x000ee4000c1e1900 */
[----:B------:R-:W-:-:S04]  /*1050*/  IMAD.WIDE.U32 R18, R9, 0x4, R18 ;  /* 0x0000000409127825 */ /* 0x000fc800078e0012 */
[----:B------:R-:W-:Y:S02]  /*1060*/  IMAD.WIDE.U32 R20, R9, 0x4, R20 ;  /* 0x0000000409147825 */ /* 0x000fe400078e0014 */
[----:B------:R-:W3:Y:S04]  /*1070*/  LDG.E R9, desc[UR6][R10.64] ;  /* 0x000000060a097981 */ /* 0x000ee8000c1e1900 */
[----:B------:R-:W3:Y:S04]  /*1080*/  LDG.E R19, desc[UR6][R18.64] ;  /* 0x0000000612137981 */ /* 0x000ee8000c1e1900 */
[----:B------:R-:W3:Y:S01]  /*1090*/  LDG.E R20, desc[UR6][R20.64] ;  /* 0x0000000614147981 */ /* 0x000ee2000c1e1900 */
[----:B------:R-:W-:Y:S01]  /*10a0*/  IADD3 R5, PT, PT, R5, 0x40, RZ ;  /* 0x0000004005057810 */ /* 0x000fe20007ffe0ff */
[----:B----4-:R-:W-:Y:S01]  /*10b0*/  FADD.FTZ R13, R25, R13 ;  /* 0x0000000d190d7221 */ /* 0x010fe20000010000 */
[----:B-----5:R-:W-:-:S03]  /*10c0*/  FADD.FTZ R12, R12, R22 ;  /* 0x000000160c0c7221 */ /* 0x020fc60000010000 */
[----:B--2---:R-:W-:Y:S01]  /*10d0*/  FADD.FTZ R25, R13, R16 ;  /* 0x000000100d197221 */ /* 0x004fe20000010000 */
[----:B------:R-:W-:-:S04]  /*10e0*/  FADD.FTZ R6, R6, R7 ;  /* 0x0000000706067221 */ /* 0x000fc80000010000 */
[----:B---3--:R-:W-:Y:S01]  /*10f0*/  FADD.FTZ R6, R6, R15 ;  /* 0x0000000f06067221 */ /* 0x008fe20000010000 */
[----:B------:R-:W-:Y:S01]  /*1100*/  FADD.FTZ R9, R24, R9 ;  /* 0x0000000918097221 */ /* 0x000fe20000010000 */
[----:B------:R-:W-:-:S03]  /*1110*/  FADD.FTZ R12, R12, R19 ;  /* 0x000000130c0c7221 */ /* 0x000fc60000010000 */
[----:B------:R-:W-:-:S07]  /*1120*/  FADD.FTZ R24, R9, R20 ;  /* 0x0000001409187221 */ /* 0x000fce0000010000 */
.L_x_408:
[----:B------:R-:W-:Y:S05]  /*1130*/  BSYNC.RECONVERGENT B1 ;  /* 0x0000000000017941 */ /* 0x000fea0003800200 */
.L_x_407:
[----:B------:R-:W-:Y:S05]  /*1140*/  @P0 BRA `(.L_x_401) ;  /* 0x0000000000440947 */ /* 0x000fea0003800000 */
[----:B------:R-:W0:Y:S01]  /*1150*/  LDC.64 R18, c[0x0][0x440] ;  /* 0x00011000ff127b82 */ /* 0x000e220000000a00 */
[----:B------:R-:W-:-:S07]  /*1160*/  IMAD R5, R5, R2, R0 ;  /* 0x0000000205057224 */ /* 0x000fce00078e0200 */
[----:B------:R-:W1:Y:S08]  /*1170*/  LDC.64 R10, c[0x0][0x448] ;  /* 0x00011200ff0a7b82 */ /* 0x000e700000000a00 */
[----:B------:R-:W2:Y:S08]  /*1180*/  LDC.64 R14, c[0x0][0x450] ;  /* 0x00011400ff0e7b82 */ /* 0x000eb00000000a00 */
[----:B------:R-:W3:Y:S01]  /*1190*/  LDC.64 R16, c[0x0][0x458] ;  /* 0x00011600ff107b82 */ /* 0x000ee20000000a00 */
[----:B0-----:R-:W-:-:S06]  /*11a0*/  IMAD.WIDE.U32 R18, R5, 0x4, R18 ;  /* 0x0000000405127825 */ /* 0x001fcc00078e0012 */
[----:B------:R-:W4:Y:S01]  /*11b0*/  LDG.E R19, desc[UR6][R18.64] ;  /* 0x0000000612137981 */ /* 0x000f22000c1e1900 */
[----:B-1----:R-:W-:-:S06]  /*11c0*/  IMAD.WIDE.U32 R10, R5, 0x4, R10 ;  /* 0x00000004050a7825 */ /* 0x002fcc00078e000a */
[----:B------:R-:W5:Y:S01]  /*11d0*/  LDG.E R10, desc[UR6][R10.64] ;  /* 0x000000060a0a7981 */ /* 0x000f62000c1e1900 */
[----:B--2---:R-:W-:-:S06]  /*11e0*/  IMAD.WIDE.U32 R14, R5, 0x4, R14 ;  /* 0x00000004050e7825 */ /* 0x004fcc00078e000e */
[----:B------:R-:W2:Y:S01]  /*11f0*/  LDG.E R15, desc[UR6][R14.64] ;  /* 0x000000060e0f7981 */ /* 0x000ea2000c1e1900 */
[----:B---3--:R-:W-:-:S06]  /*1200*/  IMAD.WIDE.U32 R16, R5, 0x4, R16 ;  /* 0x0000000405107825 */ /* 0x008fcc00078e0010 */
[----:B------:R-:W3:Y:S01]  /*1210*/  LDG.E R17, desc[UR6][R16.64] ;  /* 0x0000000610117981 */ /* 0x000ee2000c1e1900 */
[----:B----4-:R-:W-:Y:S01]  /*1220*/  FADD.FTZ R6, R6, R19 ;  /* 0x0000001306067221 */ /* 0x010fe20000010000 */
[----:B-----5:R-:W-:Y:S01]  /*1230*/  FADD.FTZ R25, R25, R10 ;  /* 0x0000000a19197221 */ /* 0x020fe20000010000 */
[----:B--2---:R-:W-:Y:S01]  /*1240*/  FADD.FTZ R12, R12, R15 ;  /* 0x0000000f0c0c7221 */ /* 0x004fe20000010000 */
[----:B---3--:R-:W-:-:S07]  /*1250*/  FADD.FTZ R24, R24, R17 ;  /* 0x0000001118187221 */ /* 0x008fce0000010000 */
.L_x_401:
[----:B------:R-:W-:Y:S05]  /*1260*/  BSYNC.RECONVERGENT B0 ;  /* 0x0000000000007941 */ /* 0x000fea0003800200 */
.L_x_400:
[----:B------:R-:W0:Y:S01]  /*1270*/  S2R R5, SR_TID.X ;  /* 0x0000000000057919 */ /* 0x000e220000002100 */
[----:B------:R-:W1:Y:S01]  /*1280*/  S2UR UR5, SR_CgaCtaId ;  /* 0x00000000000579c3 */ /* 0x000e620000008800 */
[----:B------:R-:W-:Y:S01]  /*1290*/  UMOV UR4, 0x400 ;  /* 0x0000040000047882 */ /* 0x000fe20000000000 */
[C---:B------:R-:W-:Y:S02]  /*12a0*/  SHF.L.U32 R7, R4.reuse, 0x7, RZ ;  /* 0x0000000704077819 */ /* 0x040fe400000006ff */
[----:B------:R-:W-:Y:S01]  /*12b0*/  ISETP.NE.AND P0, PT, R4, RZ, PT ;  /* 0x000000ff0400720c */ /* 0x000fe20003f05270 */
[----:B-1----:R-:W-:Y:S01]  /*12c0*/  ULEA UR4, UR5, UR4, 0x18 ;  /* 0x0000000405047291 */ /* 0x002fe2000f8ec0ff */
[----:B0-----:R-:W-:-:S04]  /*12d0*/  LOP3.LUT R0, R3, 0x1f, R5, 0x78, !PT ;  /* 0x0000001f03007812 */ /* 0x001fc800078e7805 */
[C---:B------:R-:W-:Y:S02]  /*12e0*/  LOP3.LUT R5, R0.reuse, 0x3e0, R5, 0xf8, !PT ;  /* 0x000003e000057812 */ /* 0x040fe400078ef805 */
[----:B------:R-:W-:Y:S02]  /*12f0*/  SHF.L.U32 R0, R0, 0x2, RZ ;  /* 0x0000000200007819 */ /* 0x000fe400000006ff */
[----:B------:R-:W-:Y:S02]  /*1300*/  LEA R5, R5, UR4, 0x2 ;  /* 0x0000000405057c11 */ /* 0x000fe4000f8e10ff */
[----:B------:R-:W-:-:S03]  /*1310*/  LOP3.LUT R0, R7, R0, RZ, 0xfc, !PT ;  /* 0x0000000007007212 */ /* 0x000fc600078efcff */
[----:B------:R-:W-:Y:S04]  /*1320*/  STS [R5], R25 ;  /* 0x0000001905007388 */ /* 0x000fe80000000800 */
[----:B------:R-:W-:Y:S04]  /*1330*/  STS [R5+0x1000], R6 ;  /* 0x0010000605007388 */ /* 0x000fe80000000800 */
[----:B------:R-:W-:Y:S04]  /*1340*/  STS [R5+0x2000], R24 ;  /* 0x0020001805007388 */ /* 0x000fe80000000800 */
[----:B------:R-:W-:Y:S01]  /*1350*/  STS [R5+0x3000], R12 ;  /* 0x0030000c05007388 */ /* 0x000fe20000000800 */
[----:B------:R-:W-:Y:S06]  /*1360*/  BAR.SYNC.DEFER_BLOCKING 0x0 ;  /* 0x0000000000007b1d */ /* 0x000fec0000010000 */
[----:B------:R-:W0:Y:S04]  /*1370*/  LDS R11, [R0+UR4+0x1000] ;  /* 0x00100004000b7984 */ /* 0x000e280008000800 */
[----:B------:R-:W1:Y:S04]  /*1380*/  LDS R7, [R0+UR4] ;  /* 0x0000000400077984 */ /* 0x000e680008000800 */
[----:B------:R-:W2:Y:S04]  /*1390*/  LDS R10, [R0+UR4+0x2000] ;  /* 0x00200004000a7984 */ /* 0x000ea80008000800 */
[----:B------:R-:W3:Y:S04]  /*13a0*/  LDS R9, [R0+UR4+0x3000] ;  /* 0x0030000400097984 */ /* 0x000ee80008000800 */
[----:B0-----:R-:W0:Y:S04]  /*13b0*/  SHFL.BFLY PT, R14, R11, 0x1, 0x1f ;  /* 0x0c201f000b0e7f89 */ /* 0x001e2800000e0000 */
[----:B-1----:R-:W1:Y:S04]  /*13c0*/  SHFL.BFLY PT, R16, R7, 0x1, 0x1f ;  /* 0x0c201f0007107f89 */ /* 0x002e6800000e0000 */
[----:B--2---:R-:W2:Y:S04]  /*13d0*/  SHFL.BFLY PT, R13, R10, 0x1, 0x1f ;  /* 0x0c201f000a0d7f89 */ /* 0x004ea800000e0000 */
[----:B---3--:R-:W3:Y:S01]  /*13e0*/  SHFL.BFLY PT, R6, R9, 0x1, 0x1f ;  /* 0x0c201f0009067f89 */ /* 0x008ee200000e0000 */
[----:B0-----:R-:W-:Y:S01]  /*13f0*/  FADD.FTZ R14, R11, R14 ;  /* 0x0000000e0b0e7221 */ /* 0x001fe20000010000 */
[----:B-1----:R-:W-:-:S04]  /*1400*/  FADD.FTZ R16, R7, R16 ;  /* 0x0000001007107221 */ /* 0x002fc80000010000 */
[----:B------:R-:W0:Y:S01]  /*1410*/  SHFL.BFLY PT, R5, R14, 0x2, 0x1f ;  /* 0x0c401f000e057f89 */ /* 0x000e2200000e0000 */
[----:B--2---:R-:W-:-:S03]  /*1420*/  FADD.FTZ R15, R10, R13 ;  /* 0x0000000d0a0f7221 */ /* 0x004fc60000010000 */
[----:B------:R-:W1:Y:S01]  /*1430*/  SHFL.BFLY PT, R13, R16, 0x2, 0x1f ;  /* 0x0c401f00100d7f89 */ /* 0x000e6200000e0000 */
[----:B---3--:R-:W-:-:S03]  /*1440*/  FADD.FTZ R12, R9, R6 ;  /* 0x00000006090c7221 */ /* 0x008fc60000010000 */
[----:B------:R-:W2:Y:S04]  /*1450*/  SHFL.BFLY PT, R0, R15, 0x2, 0x1f ;  /* 0x0c401f000f007f89 */ /* 0x000ea800000e0000 */
[----:B------:R-:W3:Y:S01]  /*1460*/  SHFL.BFLY PT, R11, R12, 0x2, 0x1f ;  /* 0x0c401f000c0b7f89 */ /* 0x000ee200000e0000 */
[----:B0-----:R-:W-:Y:S01]  /*1470*/  FADD.FTZ R5, R14, R5 ;  /* 0x000000050e057221 */ /* 0x001fe20000010000 */
[----:B-1----:R-:W-:Y:S01]  /*1480*/  FADD.FTZ R13, R16, R13 ;  /* 0x0000000d100d7221 */ /* 0x002fe20000010000 */
[----:B--2---:R-:W-:-:S04]  /*1490*/  FADD.FTZ R17, R15, R0 ;  /* 0x000000000f117221 */ /* 0x004fc80000010000 */
[----:B------:R-:W0:Y:S01]  /*14a0*/  SHFL.BFLY PT, R6, R13, 0x4, 0x1f ;  /* 0x0c801f000d067f89 */ /* 0x000e2200000e0000 */
[----:B---3--:R-:W-:-:S03]  /*14b0*/  FADD.FTZ R11, R12, R11 ;  /* 0x0000000b0c0b7221 */ /* 0x008fc60000010000 */
[----:B------:R-:W1:Y:S04]  /*14c0*/  SHFL.BFLY PT, R0, R5, 0x4, 0x1f ;  /* 0x0c801f0005007f89 */ /* 0x000e6800000e0000 */
[----:B------:R-:W2:Y:S04]  /*14d0*/  SHFL.BFLY PT, R18, R17, 0x4, 0x1f ;  /* 0x0c801f0011127f89 */ /* 0x000ea800000e0000 */
[----:B------:R-:W3:Y:S01]  /*14e0*/  SHFL.BFLY PT, R10, R11, 0x4, 0x1f ;  /* 0x0c801f000b0a7f89 */ /* 0x000ee200000e0000 */
        /* <DEDUP_REMOVED lines=9> */
[----:B------:R-:W-:Y:S01]  /*1580*/  SHF.L.U32 R9, R8, 0x1, RZ ;  /* 0x0000000108097819 */ /* 0x000fe200000006ff */
[----:B-1----:R-:W-:-:S03]  /*1590*/  FADD.FTZ R7, R0, R7 ;  /* 0x0000000700077221 */ /* 0x002fc60000010000 */
[----:B------:R-:W0:Y:S01]  /*15a0*/  SHFL.BFLY PT, R10, R5, 0x10, 0x1f ;  /* 0x0e001f00050a7f89 */ /* 0x000e2200000e0000 */
[----:B------:R-:W-:Y:S01]  /*15b0*/  ISETP.GE.U32.AND P1, PT, R9, R2, PT ;  /* 0x000000020900720c */ /* 0x000fe20003f26070 */
[----:B--2---:R-:W-:Y:S02]  /*15c0*/  FADD.FTZ R19, R18, R19 ;  /* 0x0000001312137221 */ /* 0x004fe40000010000 */
[----:B------:R-:W1:Y:S01]  /*15d0*/  SHFL.BFLY PT, R6, R7, 0x10, 0x1f ;  /* 0x0e001f0007067f89 */ /* 0x000e6200000e0000 */
[----:B------:R-:W-:Y:S01]  /*15e0*/  @!P0 LEA R9, R3, UR4, 0x2 ;  /* 0x0000000403098c11 */ /* 0x000fe2000f8e10ff */
[----:B---3--:R-:W-:Y:S02]  /*15f0*/  FADD.FTZ R15, R12, R15 ;  /* 0x0000000f0c0f7221 */ /* 0x008fe40000010000 */
[----:B------:R-:W2:Y:S04]  /*1600*/  SHFL.BFLY PT, R14, R19, 0x10, 0x1f ;  /* 0x0e001f00130e7f89 */ /* 0x000ea800000e0000 */
[----:B------:R-:W3:Y:S01]  /*1610*/  SHFL.BFLY PT, R0, R15, 0x10, 0x1f ;  /* 0x0e001f000f007f89 */ /* 0x000ee200000e0000 */
[----:B0-----:R-:W-:Y:S01]  /*1620*/  FADD.FTZ R10, R5, R10 ;  /* 0x0000000a050a7221 */ /* 0x001fe20000010000 */
[----:B-1----:R-:W-:-:S04]  /*1630*/  FADD.FTZ R6, R7, R6 ;  /* 0x0000000607067221 */ /* 0x002fc80000010000 */
[----:B------:R0:W-:Y:S01]  /*1640*/  @!P0 STS [R9+0x4000], R10 ;  /* 0x0040000a09008388 */ /* 0x0001e20000000800 */
[----:B--2---:R-:W-:-:S03]  /*1650*/  FADD.FTZ R14, R19, R14 ;  /* 0x0000000e130e7221 */ /* 0x004fc60000010000 */
[----:B------:R0:W-:Y:S01]  /*1660*/  @!P0 STS [R9+0x4080], R6 ;  /* 0x0040800609008388 */ /* 0x0001e20000000800 */
[----:B---3--:R-:W-:-:S03]  /*1670*/  FADD.FTZ R0, R15, R0 ;  /* 0x000000000f007221 */ /* 0x008fc60000010000 */
        /* <DEDUP_REMOVED lines=11> */
[----:B------:R-:W3:Y:S03]  /*1730*/  LDC.64 R10, c[0x0][0x480] ;  /* 0x00012000ff0a7b82 */ /* 0x000ee60000000a00 */
[----:B------:R-:W4:Y:S04]  /*1740*/  LDS.64 R16, [R0+0x4100] ;  /* 0x0041000000107984 */ /* 0x000f280000000a00 */
[----:B------:R-:W5:Y:S01]  /*1750*/  LDS.64 R18, [R0+0x4180] ;  /* 0x0041800000127984 */ /* 0x000f620000000a00 */
[----:B------:R-:W1:Y:S01]  /*1760*/  LDC.64 R4, c[0x0][0x498] ;  /* 0x00012600ff047b82 */ /* 0x000e620000000a00 */
[----:B0-----:R-:W-:-:S07]  /*1770*/  IMAD.WIDE.U32 R6, R8, 0x4, R6 ;  /* 0x0000000408067825 */ /* 0x001fce00078e0006 */
[----:B------:R-:W0:Y:S01]  /*1780*/  LDC.64 R2, c[0x0][0x490] ;  /* 0x00012400ff027b82 */ /* 0x000e220000000a00 */
[----:B---3--:R-:W-:-:S04]  /*1790*/  IMAD.WIDE.U32 R10, R8, 0x4, R10 ;  /* 0x00000004080a7825 */ /* 0x008fc800078e000a */
[C---:B-1----:R-:W-:Y:S01]  /*17a0*/  IMAD.WIDE.U32 R4, R8.reuse, 0x4, R4 ;  /* 0x0000000408047825 */ /* 0x042fe200078e0004 */
[----:B------:R-:W-:Y:S02]  /*17b0*/  F2FP.BF16.F32.PACK_AB R13, R13, R12 ;  /* 0x0000000c0d0d723e */ /* 0x000fe400000010ff */
[----:B--2---:R-:W-:Y:S01]  /*17c0*/  F2FP.BF16.F32.PACK_AB R15, R15, R14 ;  /* 0x0000000e0f0f723e */ /* 0x004fe200000010ff */
[----:B0-----:R-:W-:Y:S02]  /*17d0*/  IMAD.WIDE.U32 R2, R8, 0x4, R2 ;  /* 0x0000000408027825 */ /* 0x001fe400078e0002 */
[----:B------:R-:W-:Y:S01]  /*17e0*/  STG.E desc[UR6][R6.64], R13 ;  /* 0x0000000d06007986 */ /* 0x000fe2000c101906 */
[----:B----4-:R-:W-:-:S03]  /*17f0*/  F2FP.BF16.F32.PACK_AB R17, R17, R16 ;  /* 0x000000101111723e */ /* 0x010fc600000010ff */
[----:B------:R-:W-:Y:S01]  /*1800*/  STG.E desc[UR6][R10.64], R15 ;  /* 0x0000000f0a007986 */ /* 0x000fe2000c101906 */
[----:B-----5:R-:W-:-:S03]  /*1810*/  F2FP.BF16.F32.PACK_AB R19, R19, R18 ;  /* 0x000000121313723e */ /* 0x020fc600000010ff */
[----:B------:R-:W-:Y:S04]  /*1820*/  STG.E desc[UR6][R4.64], R17 ;  /* 0x0000001104007986 */ /* 0x000fe8000c101906 */
[----:B------:R-:W-:Y:S01]  /*1830*/  STG.E desc[UR6][R2.64], R19 ;  /* 0x0000001302007986 */ /* 0x000fe2000c101906 */
[----:B------:R-:W-:Y:S05]  /*1840*/  EXIT ;  /* 0x000000000000794d */ /* 0x000fea0003800000 */
.L_x_409:
        /* <DEDUP_REMOVED lines=11> */
.L_x_5379:


//--------------------- .text._ZN10layer_norm31ln_parallel_residual_bwd_kernelINS_13Kernel_traitsI13__nv_bfloat16S2_S2_S2_fjLj2560ELj1ELj1ELj4ELj8ENS_18Kernel_traits_baseILj2560ES2_S2_S2_S2_fjLj128EEEEELb1ELb1ELb0EEEvNS_9BwdParamsE --------------------------
	.section	.text._ZN10layer_norm31ln_parallel_residual_bwd_kernelINS_13Kernel_traitsI13__nv_bfloat16S2_S2_S2_fjLj2560ELj1ELj1ELj4ELj8ENS_18Kernel_traits_baseILj2560ES2_S2_S2_S2_fjLj128EEEEELb1ELb1ELb0EEEvNS_9BwdParamsE,"ax",@progbits
	.align	128
        .global         _ZN10layer_norm31ln_parallel_residual_bwd_kernelINS_13Kernel_traitsI13__nv_bfloat16S2_S2_S2_fjLj2560ELj1ELj1ELj4ELj8ENS_18Kernel_traits_baseILj2560ES2_S2_S2_S2_fjLj128EEEEELb1ELb1ELb0EEEvNS_9BwdParamsE
        .type           _ZN10layer_norm31ln_parallel_residual_bwd_kernelINS_13Kernel_traitsI13__nv_bfloat16S2_S2_S2_fjLj2560ELj1ELj1ELj4ELj8ENS_18Kernel_traits_baseILj2560ES2_S2_S2_S2_fjLj128EEEEELb1ELb1ELb0EEEvNS_9BwdParamsE,@function
        .size           _ZN10layer_norm31ln_parallel_residual_bwd_kernelINS_13Kernel_traitsI13__nv_bfloat16S2_S2_S2_fjLj2560ELj1ELj1ELj4ELj8ENS_18Kernel_traits_baseILj2560ES2_S2_S2_S2_fjLj128EEEEELb1ELb1ELb0EEEvNS_9BwdParamsE,(.L_x_5380 - _ZN10layer_norm31ln_parallel_residual_bwd_kernelINS_13Kernel_traitsI13__nv_bfloat16S2_S2_S2_fjLj2560ELj1ELj1ELj4ELj8ENS_18Kernel_traits_baseILj2560ES2_S2_S2_S2_fjLj128EEEEELb1ELb1ELb0EEEvNS_9BwdParamsE)
        .other          _ZN10layer_norm31ln_parallel_residual_bwd_kernelINS_13Kernel_traitsI13__nv_bfloat16S2_S2_S2_fjLj2560ELj1ELj1ELj4ELj8ENS_18Kernel_traits_baseILj2560ES2_S2_S2_S2_fjLj128EEEEELb1ELb1ELb0EEEvNS_9BwdParamsE,@"STO_CUDA_ENTRY STV_DEFAULT"
_ZN10layer_norm31ln_parallel_residual_bwd_kernelINS_13Kernel_traitsI13__nv_bfloat16S2_S2_S2_fjLj2560ELj1ELj1ELj4ELj8ENS_18Kernel_traits_baseILj2560ES2_S2_S2_S2_fjLj128EEEEELb1ELb1ELb0EEEvNS_9BwdParamsE:
.text._ZN10layer_norm31ln_parallel_residual_bwd_kernelINS_13Kernel_traitsI13__nv_bfloat16S2_S2_S2_fjLj2560ELj1ELj1ELj4ELj8ENS_18Kernel_traits_baseILj2560ES2_S2_S2_S2_fjLj128EEEEELb1ELb1ELb0EEEvNS_9BwdParamsE:
[----:B------:R-:W-:Y:S01]  /*0000*/  LDC R1, c[0x0][0x37c] ;  /* 0x0000df00ff017b82 */ /* 0x000fe20000000800 */
[----:B------:R-:W0:Y:S01]  /*0010*/  S2R R143, SR_TID.X ;  /* 0x00000000008f7919 */ /* 0x000e220000002100 */
[----:B------:R-:W1:Y:S01]  /*0020*/  LDCU UR4, c[0x0][0x388] ;  /* 0x00007100ff0477ac */ /* 0x000e620008000800 */
[----:B------:R-:W2:Y:S01]  /*0030*/  LDCU.64 UR10, c[0x0][0x358] ;  /* 0x00006b00ff0a77ac */ /* 0x000ea20008000a00 */
[----:B------:R-:W3:Y:S01]  /*0040*/  LDCU UR5, c[0x0][0x384] ;  /* 0x00007080ff0577ac */ /* 0x000ee20008000800 */
[----:B-1----:R-:W-:-:S05]  /*0050*/  IMAD.U32 R144, RZ, RZ, UR4 ;  /* 0x00000004ff907e24 */ /* 0x002fca000f8e00ff */
[----:B------:R-:W-:-:S04]  /*0060*/  SHF.R.S32.HI R3, RZ, 0x1f, R144 ;  /* 0x0000001fff037819 */ /* 0x000fc80000011490 */
[----:B------:R-:W-:Y:S02]  /*0070*/  LEA.HI R3, R3, R144, RZ, 0x2 ;  /* 0x0000009003037211 */ /* 0x000fe400078f10ff */
[----:B0-----:R-:W-:Y:S01]  /*0080*/  LOP3.LUT R142, R143, 0x7f, RZ, 0x3c, !PT ;  /* 0x0000007f8f8e7812 */ /* 0x001fe200078e3cff */
[----:B------:R-:W-:-:S03]  /*0090*/  IMAD.MOV.U32 R25, RZ, RZ, R143 ;  /* 0x000000ffff197224 */ /* 0x000fc600078e008f */
        /* <DEDUP_REMOVED lines=17> */
[----:B----4-:R-:W-:-:S04]  /*01b0*/  @P2 IMAD.WIDE.U32 R18, R25, 0x8, R18 ;  /* 0x0000000819122825 */ /* 0x010fc800078e0012 */
[----:B------:R-:W-:Y:S01]  /*01c0*/  @P2 VIADD R25, R25, 0x80 ;  /* 0x0000008019192836 */ /* 0x000fe20000000000 */
[----:B------:R0:W5:Y:S03]  /*01d0*/  @P2 LDG.E.64 R8, desc[UR10][R18.64] ;  /* 0x0000000a12082981 */ /* 0x000166000c1e1b00 */
[----:B---3--:R-:W-:-:S04]  /*01e0*/  @P3 IMAD.WIDE.U32 R20, R25, 0x8, R20 ;  /* 0x0000000819143825 */ /* 0x008fc800078e0014 */
[----:B------:R-:W-:Y:S01]  /*01f0*/  @P3 VIADD R25, R25, 0x80 ;  /* 0x0000008019193836 */ /* 0x000fe20000000000 */
[----:B------:R0:W5:Y:S03]  /*0200*/  @P3 LDG.E.64 R10, desc[UR10][R20.64] ;  /* 0x0000000a140a3981 */ /* 0x000166000c1e1b00 */
        /* <DEDUP_REMOVED lines=27> */
[----:B-----5:R-:W-:Y:S01]  /*03c0*/  IMAD.MOV.U32 R140, RZ, RZ, R4 ;  /* 0x000000ffff8c7224 */ /* 0x020fe200078e0004 */
[--C-:B------:R-:W-:Y:S01]  /*03d0*/  SHF.R.U64 R139, R4, 0x10, R5.reuse ;  /* 0x00000010048b7819 */ /* 0x100fe20000001205 */
[--C-:B------:R-:W-:Y:S01]  /*03e0*/  IMAD.MOV.U32 R138, RZ, RZ, R5.reuse ;  /* 0x000000ffff8a7224 */ /* 0x100fe200078e0005 */
[----:B------:R-:W-:Y:S01]  /*03f0*/  SHF.R.U32.HI R137, RZ, 0x10, R5 ;  /* 0x00000010ff897819 */ /* 0x000fe20000011605 */
[----:B------:R-:W-:Y:S01]  /*0400*/  IMAD.MOV.U32 R136, RZ, RZ, R6 ;  /* 0x000000ffff887224 */ /* 0x000fe200078e0006 */
        /* <DEDUP_REMOVED lines=12> */
[----:B0-----:R-:W-:Y:S01]  /*04d0*/  UISETP.NE.AND UP0, UPT, UR4, URZ, UPT ;  /* 0x000000ff0400728c */ /* 0x001fe2000bf05270 */
[--C-:B------:R-:W-:Y:S01]  /*04e0*/  SHF.R.U64 R123, R14, 0x10, R15.reuse ;  /* 0x000000100e7b7819 */ /* 0x100fe2000000120f */
[--C-:B------:R-:W-:Y:S01]  /*04f0*/  IMAD.MOV.U32 R122, RZ, RZ, R15.reuse ;  /* 0x000000ffff7a7224 */ /* 0x100fe200078e000f */
[----:B------:R-:W-:-:S02]  /*0500*/  SHF.R.U32.HI R121, RZ, 0x10, R15 ;  /* 0x00000010ff797819 */ /* 0x000fc4000001160f */
        /* <DEDUP_REMOVED lines=20> */
[----:B------:R-:W-:Y:S01]  /*0650*/  PLOP3.LUT P5, PT, PT, PT, UP0, 0x80, 0x8 ;  /* 0x000000000008781c */ /* 0x000fe20003faf008 */
[----:B------:R-:W-:Y:S01]  /*0660*/  UPLOP3.LUT UP1, UPT, UPT, UPT, UPT, 0x40, 0x4 ;  /* 0x000000000004789c */ /* 0x000fe20003f2e870 */
[----:B------:R-:W0:Y:S01]  /*0670*/  LDCU UR14, c[0x0][0x408] ;  /* 0x00008100ff0e77ac */ /* 0x000e220008000800 */
[----:B------:R-:W1:Y:S01]  /*0680*/  LDCU UR9, c[0x0][0x400] ;  /* 0x00008000ff0977ac */ /* 0x000e620008000800 */
[----:B------:R-:W2:Y:S01]  /*0690*/  LDCU.64 UR6, c[0x0][0x478] ;  /* 0x00008f00ff0677ac */ /* 0x000ea20008000a00 */
[----:B------:R-:W3:Y:S01]  /*06a0*/  LDCU.64 UR16, c[0x0][0x438] ;  /* 0x00008700ff1077ac */ /* 0x000ee20008000a00 */
[----:B------:R-:W4:Y:S07]  /*06b0*/  LDCU.64 UR12, c[0x0][0x470] ;  /* 0x00008e00ff0c77ac */ /* 0x000f2e0008000a00 */
.L_x_482:
[----:B012-4-:R-:W0:Y:S08]  /*06c0*/  LDC.64 R72, c[0x0][0x3c0] ;  /* 0x0000f000ff487b82 */ /* 0x017e300000000a00 */
[----:B------:R-:W1:Y:S01]  /*06d0*/  LDC R144, c[0x0][0x388] ;  /* 0x0000e200ff907b82 */ /* 0x000e620000000800 */
[----:B0-----:R-:W-:-:S07]  /*06e0*/  IMAD.WIDE R74, R141, 0x4, R72 ;  /* 0x000000048d4a7825 */ /* 0x001fce00078e0248 */
[----:B------:R-:W0:Y:S01]  /*06f0*/  LDC.64 R72, c[0x0][0x3c8] ;  /* 0x0000f200ff487b82 */ /* 0x000e220000000a00 */
[----:B---3--:R2:W3:Y:S01]  /*0700*/  LDG.E R75, desc[UR10][R74.64] ;  /* 0x0000000a4a4b7981 */ /* 0x0084e2000c1e1900 */
[----:B-1----:R-:W-:-:S05]  /*0710*/  IMAD R76, R141, R144, RZ ;  /* 0x000000908d4c7224 */ /* 0x002fca00078e02ff */
[----:B------:R-:W-:Y:S01]  /*0720*/  SHF.R.S32.HI R77, RZ, 0x1f, R76 ;  /* 0x0000001fff4d7819 */ /* 0x000fe2000001144c */
[----:B0-----:R-:W-:-:S05]  /*0730*/  IMAD.WIDE R72, R141, 0x4, R72 ;  /* 0x000000048d487825 */ /* 0x001fca00078e0248 */
[----:B-----5:R0:W5:Y:S01]  /*0740*/  LDG.E R120, desc[UR10][R72.64] ;  /* 0x0000000a48787981 */ /* 0x020162000c1e1900 */
[----:B------:R-:W-:Y:S01]  /*0750*/  LEA.HI R76, R77, R76, RZ, 0x2 ;  /* 0x0000004c4d4c7211 */ /* 0x000fe200078f10ff */
[----:B------:R-:W-:Y:S01]  /*0760*/  BSSY.RECONVERGENT B0, `(.L_x_411) ;  /* 0x000004f000007945 */ /* 0x000fe20003800200 */
[----:B------:R-:W-:Y:S01]  /*0770*/  ISETP.GE.U32.AND P1, PT, R142, 0x100, PT ;  /* 0x000001008e00780c */ /* 0x000fe20003f26070 */
[----:B--2---:R-:W-:Y:S01]  /*0780*/  IMAD.MOV.U32 R74, RZ, RZ, RZ ;  /* 0x000000ffff4a7224 */ /* 0x004fe200078e00ff */
[----:B------:R-:W-:Y:S01]  /*0790*/  LEA.HI.SX32 R119, R76, R143, 0x1e ;  /* 0x0000008f4c777211 */ /* 0x000fe200078ff2ff */
[----:B------:R-:W-:Y:S01]  /*07a0*/  IMAD.MOV.U32 R78, RZ, RZ, RZ ;  /* 0x000000ffff4e7224 */ /* 0x000fe200078e00ff */
[C---:B------:R-:W-:Y:S02]  /*07b0*/  ISETP.GE.U32.AND P2, PT, R142.reuse, 0x180, PT ;  /* 0x000001808e00780c */ /* 0x040fe40003f46070 */
[C---:B------:R-:W-:Y:S02]  /*07c0*/  ISETP.GE.U32.AND P3, PT, R142.reuse, 0x200, PT ;  /* 0x000002008e00780c */ /* 0x040fe40003f66070 */
[----:B------:R-:W-:-:S02]  /*07d0*/  ISETP.GE.U32.AND P4, PT, R142, 0x280, PT ;  /* 0x000002808e00780c */ /* 0x000fc40003f86070 */
[----:B---3--:R-:W-:Y:S01]  /*07e0*/  FSEL R76, R75, RZ, !P5 ;  /* 0x000000ff4b4c7208 */ /* 0x008fe20006800000 */
[----:B------:R-:W-:Y:S01]  /*07f0*/  IMAD.MOV.U32 R75, RZ, RZ, R119 ;  /* 0x000000ffff4b7224 */ /* 0x000fe200078e0077 */
[----:B0-----:R-:W-:Y:S09]  /*0800*/  @!P0 BRA `(.L_x_412) ;  /* 0x0000000400108947 */ /* 0x001ff20003800000 */
[----:B------:R-:W0:Y:S08]  /*0810*/  LDC.64 R72, c[0x0][0x3a8] ;  /* 0x0000ea00ff487b82 */ /* 0x000e300000000a00 */
[----:B------:R-:W1:Y:S01]  /*0820*/  LDC.64 R74, c[0x0][0x428] ;  /* 0x00010a00ff4a7b82 */ /* 0x000e620000000a00 */
[----:B------:R-:W-:Y:S02]  /*0830*/  ISETP.NE.U32.AND P0, PT, RZ, UR16, PT ;  /* 0x00000010ff007c0c */ /* 0x000fe4000bf05070 */
[----:B----4-:R-:W-:-:S05]  /*0840*/  ISETP.NE.U32.AND P5, PT, RZ, UR12, PT ;  /* 0x0000000cff007c0c */ /* 0x010fca000bfa5070 */
[----:B------:R-:W2:Y:S01]  /*0850*/  LDC.64 R98, c[0x0][0x3b0] ;  /* 0x0000ec00ff627b82 */ /* 0x000ea20000000a00 */
[----:B0-----:R-:W-:-:S06]  /*0860*/  IMAD.WIDE.U32 R72, R119, 0x8, R72 ;  /* 0x0000000877487825 */ /* 0x001fcc00078e0048 */
[----:B------:R-:W3:Y:S01]  /*0870*/  LDG.E.64 R72, desc[UR10][R72.64] ;  /* 0x0000000a48487981 */ /* 0x000ee2000c1e1b00 */
[----:B-1----:R-:W-:-:S06]  /*0880*/  IMAD.WIDE.U32 R74, R119, 0x8, R74 ;  /* 0x00000008774a7825 */ /* 0x002fcc00078e004a */
[----:B------:R-:W4:Y:S01]  /*0890*/  LDG.E.64 R74, desc[UR10][R74.64] ;  /* 0x0000000a4a4a7981 */ /* 0x000f22000c1e1b00 */
[----:B------:R-:W-:Y:S02]  /*08a0*/  ISETP.NE.AND.EX P0, PT, RZ, UR17, PT, P0 ;  /* 0x00000011ff007c0c */ /* 0x000fe4000bf05300 */
[----:B------:R-:W-:-:S11]  /*08b0*/  ISETP.NE.AND.EX P5, PT, RZ, UR13, PT, P5 ;  /* 0x0000000dff007c0c */ /* 0x000fd6000bfa5350 */
[----:B------:R-:W0:Y:S08]  /*08c0*/  @P0 LDC.64 R100, c[0x0][0x438] ;  /* 0x00010e00ff640b82 */ /* 0x000e300000000a00 */
[----:B------:R-:W1:Y:S01]  /*08d0*/  @P5 LDC.64 R78, c[0x0][0x3b8] ;  /* 0x0000ee00ff4e5b82 */ /* 0x000e620000000a00 */
[----:B------:R-:W-:Y:S02]  /*08e0*/  IMAD.U32 R118, R140, 0x10000, RZ ;  /* 0x000100008c767824 */ /* 0x000fe400078e00ff */
[----:B------:R-:W-:-:S02]  /*08f0*/  IMAD.U32 R114, R139, 0x10000, RZ ;  /* 0x000100008b727824 */ /* 0x000fc400078e00ff */
[----:B--2---:R-:W-:-:S05]  /*0900*/  IMAD.WIDE.U32 R98, R119, 0x4, R98 ;  /* 0x0000000477627825 */ /* 0x004fca00078e0062 */
[----:B------:R2:W5:Y:S01]  /*0910*/  LDG.E R115, desc[UR10][R98.64] ;  /* 0x0000000a62737981 */ /* 0x000562000c1e1900 */
[----:B0-----:R-:W-:-:S05]  /*0920*/  @P0 IMAD.WIDE.U32 R100, R119, 0x8, R100 ;  /* 0x0000000877640825 */ /* 0x001fca00078e0064 */
[----:B------:R0:W5:Y:S01]  /*0930*/  @P0 LDG.E.64 R102, desc[UR10][R100.64] ;  /* 0x0000000a64660981 */ /* 0x000162000c1e1b00 */
[----:B-1----:R-:W-:-:S04]  /*0940*/  @P5 IMAD.WIDE.U32 R78, R119, 0x4, R78 ;  /* 0x00000004774e5825 */ /* 0x002fc800078e004e */
[----:B--2---:R-:W-:Y:S01]  /*0950*/  IMAD.U32 R99, R137, 0x10000, RZ ;  /* 0x0001000089637824 */ /* 0x004fe200078e00ff */
[----:B------:R1:W5:Y:S01]  /*0960*/  @P5 LDG.E R117, desc[UR10][R78.64] ;  /* 0x0000000a4e755981 */ /* 0x000362000c1e1900 */
[----:B0-----:R-:W-:Y:S02]  /*0970*/  IMAD.U32 R100, R138, 0x10000, RZ ;  /* 0x000100008a647824 */ /* 0x001fe400078e00ff */
[----:B---3--:R-:W-:Y:S01]  /*0980*/  IMAD.MOV.U32 R3, RZ, RZ, R72 ;  /* 0x000000ffff037224 */ /* 0x008fe200078e0048 */
[--C-:B------:R-:W-:Y:S02]  /*0990*/  SHF.R.U64 R72, R72, 0x10, R73.reuse ;  /* 0x0000001048487819 */ /* 0x100fe40000001249 */
[----:B------:R-:W-:Y:S01]  /*09a0*/  SHF.R.U32.HI R143, RZ, 0x10, R73 ;  /* 0x00000010ff8f7819 */ /* 0x000fe20000011649 */
[----:B----4-:R-:W-:Y:S01]  /*09b0*/  IMAD.MOV.U32 R77, RZ, RZ, R74 ;  /* 0x000000ffff4d7224 */ /* 0x010fe200078e004a */
[----:B------:R-:W-:Y:S01]  /*09c0*/  SHF.R.U64 R116, R74, 0x10, R75 ;  /* 0x000000104a747819 */ /* 0x000fe2000000124b */
[----:B------:R-:W-:-:S02]  /*09d0*/  IMAD.MOV.U32 R74, RZ, RZ, R73 ;  /* 0x000000ffff4a7224 */ /* 0x000fc400078e0049 */
[----:B------:R-:W-:-:S04]  /*09e0*/  IMAD.U32 R73, R72, 0x10000, RZ ;  /* 0x0001000048497824 */ /* 0x000fc800078e00ff */
[----:B------:R-:W-:Y:S01]  /*09f0*/  FADD.FTZ R73, -R76, R73 ;  /* 0x000000494c497221 */ /* 0x000fe20000010100 */
[----:B------:R-:W-:Y:S02]  /*0a00*/  IMAD.U32 R72, R116, 0x10000, RZ ;  /* 0x0001000074487824 */ /* 0x000fe400078e00ff */
[----:B------:R-:W-:Y:S02]  /*0a10*/  IMAD.U32 R3, R3, 0x10000, RZ ;  /* 0x0001000003037824 */ /* 0x000fe400078e00ff */
[----:B-----5:R-:W-:Y:S01]  /*0a20*/  FMUL.FTZ R116, R120, R73 ;  /* 0x0000004978747220 */ /* 0x020fe20000410000 */
[----:B------:R-:W-:Y:S02]  /*0a30*/  IMAD.U32 R73, R74, 0x10000, RZ ;  /* 0x000100004a497824 */ /* 0x000fe400078e00ff */
[C---:B------:R-:W-:Y:S01]  /*0a40*/  FADD.FTZ R3, -R76.reuse, R3 ;  /* 0x000000034c037221 */ /* 0x040fe20000010100 */
[----:B------:R-:W-:Y:S02]  /*0a50*/  IMAD.MOV.U32 R112, RZ, RZ, R75 ;  /* 0x000000ffff707224 */ /* 0x000fe400078e004b */
[----:B------:R-:W-:Y:S01]  /*0a60*/  FADD.FTZ R73, -R76, R73 ;  /* 0x000000494c497221 */ /* 0x000fe20000010100 */
[----:B------:R-:W-:Y:S01]  /*0a70*/  IMAD.U32 R77, R77, 0x10000, RZ ;  /* 0x000100004d4d7824 */ /* 0x000fe200078e00ff */
[----:B------:R-:W-:Y:S01]  /*0a80*/  SHF.R.U32.HI R113, RZ, 0x10, R75 ;  /* 0x00000010ff717819 */ /* 0x000fe2000001164b */
[----:B------:R-:W-:Y:S01]  /*0a90*/  FMUL.FTZ R3, R120, R3 ;  /* 0x0000000378037220 */ /* 0x000fe20000410000 */
[----:B------:R-:W-:-:S02]  /*0aa0*/  IMAD.U32 R75, R112, 0x10000, RZ ;  /* 0x00010000704b7824 */ /* 0x000fc400078e00ff */
[----:B------:R-:W-:Y:S01]  /*0ab0*/  FMUL.FTZ R101, R120, R73 ;  /* 0x0000004978657220 */ /* 0x000fe20000410000 */
[-C--:B------:R-:W-:Y:S01]  /*0ac0*/  FMUL.FTZ R118, R118, R77.reuse ;  /* 0x0000004d76767220 */ /* 0x080fe20000410000 */
[----:B------:R-:W-:Y:S01]  /*0ad0*/  FADD.FTZ R48, R48, R77 ;  /* 0x0000004d30307221 */ /* 0x000fe20000010000 */
[----:B------:R-:W-:Y:S01]  /*0ae0*/  FFMA.FTZ R68, R3, R77, R68 ;  /* 0x0000004d03447223 */ /* 0x000fe20000010044 */
[----:B------:R-:W-:Y:S02]  /*0af0*/  IMAD.U32 R77, R143, 0x10000, RZ ;  /* 0x000100008f4d7824 */ /* 0x000fe400078e00ff */
[-C--:B------:R-:W-:Y:S01]  /*0b00*/  FMUL.FTZ R100, R100, R75.reuse ;  /* 0x0000004b64647220 */ /* 0x080fe20000410000 */
[----:B------:R-:W-:Y:S01]  /*0b10*/  FADD.FTZ R50, R50, R75 ;  /* 0x0000004b32327221 */ /* 0x000fe20000010000 */
[----:B------:R-:W-:Y:S01]  /*0b20*/  FFMA.FTZ R70, R101, R75, R70 ;  /* 0x0000004b65467223 */ /* 0x000fe20000010046 */
[----:B------:R-:W-:Y:S01]  /*0b30*/  FMUL.FTZ R114, R114, R72 ;  /* 0x0000004872727220 */ /* 0x000fe20000410000 */
[----:B------:R-:W-:Y:S01]  /*0b40*/  FADD.FTZ R73, RZ, R118 ;  /* 0x00000076ff497221 */ /* 0x000fe20000010000 */
[----:B------:R-:W-:Y:S01]  /*0b50*/  FFMA.FTZ R75, R3, R118, RZ ;  /* 0x00000076034b7223 */ /* 0x000fe200000100ff */
[----:B------:R-:W-:Y:S01]  /*0b60*/  FADD.FTZ R49, R49, R72 ;  /* 0x0000004831317221 */ /* 0x000fe20000010000 */
[----:B------:R-:W-:Y:S01]  /*0b70*/  FFMA.FTZ R69, R116, R72, R69 ;  /* 0x0000004874457223 */ /* 0x000fe20000010045 */
[----:B------:R-:W-:Y:S01]  /*0b80*/  FADD.FTZ R77, -R76, R77 ;  /* 0x0000004d4c4d7221 */ /* 0x000fe20000010100 */
[----:B-1----:R-:W-:-:S02]  /*0b90*/  IMAD.U32 R78, R113, 0x10000, RZ ;  /* 0x00010000714e7824 */ /* 0x002fc400078e00ff */
        /* <DEDUP_REMOVED lines=8> */
[----:B------:R-:W-:Y:S02]  /*0c20*/  VIADD R75, R119, 0x80 ;  /* 0x00000080774b7836 */ /* 0x000fe40000000000 */
[----:B------:R-:W-:Y:S01]  /*0c30*/  FADD.FTZ R74, R74, R99 ;  /* 0x000000634a4a7221 */ /* 0x000fe20000010000 */
[----:B------:R-:W-:-:S07]  /*0c40*/  FFMA.FTZ R78, R98, R99, R72 ;  /* 0x00000063624e7223 */ /* 0x000fce0000010048 */
.L_x_412:
[----:B----4-:R-:W-:Y:S05]  /*0c50*/  BSYNC.RECONVERGENT B0 ;  /* 0x0000000000007941 */ /* 0x010fea0003800200 */
.L_x_411:
[----:B------:R-:W-:Y:S04]  /*0c60*/  BSSY.RECONVERGENT B0, `(.L_x_413) ;  /* 0x0000046000007945 */ /* 0x000fe80003800200 */
[----:B------:R-:W-:Y:S05]  /*0c70*/  @!P1 BRA `(.L_x_414) ;  /* 0x0000000400109947 */ /* 0x000fea0003800000 */
[----:B------:R-:W0:Y:S08]  /*0c80*/  LDC.64 R88, c[0x0][0x428] ;  /* 0x00010a00ff587b82 */ /* 0x000e300000000a00 */
[----:B------:R-:W1:Y:S01]  /*0c90*/  LDC.64 R72, c[0x0][0x3a8] ;  /* 0x0000ea00ff487b82 */ /* 0x000e620000000a00 */
[----:B------:R-:W-:Y:S02]  /*0ca0*/  ISETP.NE.U32.AND P0, PT, RZ, UR16, PT ;  /* 0x00000010ff007c0c */ /* 0x000fe4000bf05070 */
[----:B------:R-:W-:-:S05]  /*0cb0*/  ISETP.NE.U32.AND P5, PT, RZ, UR12, PT ;  /* 0x0000000cff007c0c */ /* 0x000fca000bfa5070 */
        /* <DEDUP_REMOVED lines=9> */
[----:B--2---:R-:W-:-:S05]  /*0d50*/  IMAD.WIDE.U32 R92, R75, 0x4, R92 ;  /* 0x000000044b5c7825 */ /* 0x004fca00078e005c */
[----:B------:R2:W5:Y:S01]  /*0d60*/  LDG.E R96, desc[UR10][R92.64] ;  /* 0x0000000a5c607981 */ /* 0x000562000c1e1900 */
[----:B0-----:R-:W-:-:S05]  /*0d70*/  @P0 IMAD.WIDE.U32 R94, R75, 0x8, R94 ;  /* 0x000000084b5e0825 */ /* 0x001fca00078e005e */
[----:B------:R-:W5:Y:S01]  /*0d80*/  @P0 LDG.E.64 R104, desc[UR10][R94.64] ;  /* 0x0000000a5e680981 */ /* 0x000f62000c1e1b00 */
[----:B-1----:R-:W-:-:S05]  /*0d90*/  @P5 IMAD.WIDE.U32 R90, R75, 0x4, R90 ;  /* 0x000000044b5a5825 */ /* 0x002fca00078e005a */
[----:B------:R0:W5:Y:S01]  /*0da0*/  @P5 LDG.E R97, desc[UR10][R90.64] ;  /* 0x0000000a5a615981 */ /* 0x000162000c1e1900 */
[----:B--2---:R-:W-:Y:S02]  /*0db0*/  IMAD.U32 R92, R135, 0x10000, RZ ;  /* 0x00010000875c7824 */ /* 0x004fe400078e00ff */
[----:B0-----:R-:W-:Y:S02]  /*0dc0*/  IMAD.U32 R90, R134, 0x10000, RZ ;  /* 0x00010000865a7824 */ /* 0x001fe400078e00ff */
[----:B------:R-:W-:Y:S02]  /*0dd0*/  VIADD R75, R75, 0x80 ;  /* 0x000000804b4b7836 */ /* 0x000fe40000000000 */
[----:B---3--:R-:W-:Y:S01]  /*0de0*/  IMAD.MOV.U32 R79, RZ, RZ, R88 ;  /* 0x000000ffff4f7224 */ /* 0x008fe200078e0058 */
[--C-:B------:R-:W-:Y:S01]  /*0df0*/  SHF.R.U64 R88, R88, 0x10, R89.reuse ;  /* 0x0000001058587819 */ /* 0x100fe20000001259 */
[--C-:B------:R-:W-:Y:S01]  /*0e00*/  IMAD.MOV.U32 R112, RZ, RZ, R89.reuse ;  /* 0x000000ffff707224 */ /* 0x100fe200078e0059 */
[----:B------:R-:W-:-:S02]  /*0e10*/  SHF.R.U32.HI R113, RZ, 0x10, R89 ;  /* 0x00000010ff717819 */ /* 0x000fc40000011659 */
[--C-:B----4-:R-:W-:Y:S01]  /*0e20*/  SHF.R.U64 R145, R72, 0x10, R73.reuse ;  /* 0x0000001048917819 */ /* 0x110fe20000001249 */
[----:B------:R-:W-:Y:S02]  /*0e30*/  IMAD.MOV.U32 R77, RZ, RZ, R72 ;  /* 0x000000ffff4d7224 */ /* 0x000fe400078e0048 */
[--C-:B------:R-:W-:Y:S01]  /*0e40*/  IMAD.MOV.U32 R89, RZ, RZ, R73.reuse ;  /* 0x000000ffff597224 */ /* 0x100fe200078e0049 */
[----:B------:R-:W-:Y:S01]  /*0e50*/  SHF.R.U32.HI R143, RZ, 0x10, R73 ;  /* 0x00000010ff8f7819 */ /* 0x000fe20000011649 */
[----:B------:R-:W-:Y:S02]  /*0e60*/  IMAD.U32 R73, R145, 0x10000, RZ ;  /* 0x0001000091497824 */ /* 0x000fe400078e00ff */
[----:B------:R-:W-:Y:S02]  /*0e70*/  IMAD.U32 R77, R77, 0x10000, RZ ;  /* 0x000100004d4d7824 */ /* 0x000fe400078e00ff */
[----:B------:R-:W-:Y:S02]  /*0e80*/  IMAD.U32 R89, R89, 0x10000, RZ ;  /* 0x0001000059597824 */ /* 0x000fe400078e00ff */
[C---:B------:R-:W-:Y:S01]  /*0e90*/  FADD.FTZ R73, -R76.reuse, R73 ;  /* 0x000000494c497221 */ /* 0x040fe20000010100 */
[----:B------:R-:W-:Y:S01]  /*0ea0*/  FADD.FTZ R77, -R76, R77 ;  /* 0x0000004d4c4d7221 */ /* 0x000fe20000010100 */
[----:B------:R-:W-:-:S02]  /*0eb0*/  IMAD.U32 R72, R136, 0x10000, RZ ;  /* 0x0001000088487824 */ /* 0x000fc400078e00ff */
[----:B------:R-:W-:Y:S01]  /*0ec0*/  FADD.FTZ R89, -R76, R89 ;  /* 0x000000594c597221 */ /* 0x000fe20000010100 */
[----:B------:R-:W-:Y:S02]  /*0ed0*/  IMAD.U32 R79, R79, 0x10000, RZ ;  /* 0x000100004f4f7824 */ /* 0x000fe400078e00ff */
[C---:B-----5:R-:W-:Y:S01]  /*0ee0*/  FMUL.FTZ R94, R120.reuse, R73 ;  /* 0x00000049785e7220 */ /* 0x060fe20000410000 */
[----:B------:R-:W-:Y:S01]  /*0ef0*/  FMUL.FTZ R95, R120, R77 ;  /* 0x0000004d785f7220 */ /* 0x000fe20000410000 */
[----:B------:R-:W-:Y:S02]  /*0f00*/  IMAD.U32 R73, R112, 0x10000, RZ ;  /* 0x0001000070497824 */ /* 0x000fe400078e00ff */
[----:B------:R-:W-:Y:S01]  /*0f10*/  FMUL.FTZ R91, R120, R89 ;  /* 0x00000059785b7220 */ /* 0x000fe20000410000 */
[----:B------:R-:W-:Y:S02]  /*0f20*/  IMAD.U32 R88, R88, 0x10000, RZ ;  /* 0x0001000058587824 */ /* 0x000fe400078e00ff */
[-C--:B------:R-:W-:Y:S01]  /*0f30*/  FMUL.FTZ R93, R72, R79.reuse ;  /* 0x0000004f485d7220 */ /* 0x080fe20000410000 */
[----:B------:R-:W-:Y:S01]  /*0f40*/  FADD.FTZ R44, R44, R79 ;  /* 0x0000004f2c2c7221 */ /* 0x000fe20000010000 */
[----:B------:R-:W-:Y:S01]  /*0f50*/  FFMA.FTZ R64, R95, R79, R64 ;  /* 0x0000004f5f407223 */ /* 0x000fe20000010040 */
[----:B------:R-:W-:-:S02]  /*0f60*/  IMAD.U32 R72, R133, 0x10000, RZ ;  /* 0x0001000085487824 */ /* 0x000fc400078e00ff */
[-C--:B------:R-:W-:Y:S01]  /*0f70*/  FMUL.FTZ R90, R90, R73.reuse ;  /* 0x000000495a5a7220 */ /* 0x080fe20000410000 */
[----:B------:R-:W-:Y:S02]  /*0f80*/  IMAD.U32 R112, R113, 0x10000, RZ ;  /* 0x0001000071707824 */ /* 0x000fe400078e00ff */
[----:B------:R-:W-:Y:S01]  /*0f90*/  FADD.FTZ R46, R46, R73 ;  /* 0x000000492e2e7221 */ /* 0x000fe20000010000 */
[----:B------:R-:W-:Y:S01]  /*0fa0*/  FFMA.FTZ R66, R91, R73, R66 ;  /* 0x000000495b427223 */ /* 0x000fe20000010042 */
[----:B------:R-:W-:Y:S01]  /*0fb0*/  FMUL.FTZ R92, R92, R88 ;  /* 0x000000585c5c7220 */ /* 0x000fe20000410000 */
[----:B------:R-:W-:Y:S02]  /*0fc0*/  IMAD.U32 R79, R143, 0x10000, RZ ;  /* 0x000100008f4f7824 */ /* 0x000fe400078e00ff */
[----:B------:R-:W-:Y:S01]  /*0fd0*/  FADD.FTZ R73, R74, R93 ;  /* 0x0000005d4a497221 */ /* 0x000fe20000010000 */
[----:B------:R-:W-:Y:S01]  /*0fe0*/  FFMA.FTZ R77, R95, R93, R78 ;  /* 0x0000005d5f4d7223 */ /* 0x000fe2000001004e */
[----:B------:R-:W-:Y:S01]  /*0ff0*/  FMUL.FTZ R89, R72, R112 ;  /* 0x0000007048597220 */ /* 0x000fe20000410000 */
[----:B------:R-:W-:Y:S01]  /*1000*/  FADD.FTZ R79, -R76, R79 ;  /* 0x0000004f4c4f7221 */ /* 0x000fe20000010100 */
        /* <DEDUP_REMOVED lines=10> */
[----:B------:R-:W-:-:S07]  /*10b0*/  FFMA.FTZ R78, R88, R89, R72 ;  /* 0x00000059584e7223 */ /* 0x000fce0000010048 */
.L_x_414:
[----:B------:R-:W-:Y:S05]  /*10c0*/  BSYNC.RECONVERGENT B0 ;  /* 0x0000000000007941 */ /* 0x000fea0003800200 */
.L_x_413:
        /* <DEDUP_REMOVED lines=19> */
[----:B-1----:R-:W-:-:S04]  /*1200*/  @P5 IMAD.WIDE.U32 R80, R75, 0x4, R80 ;  /* 0x000000044b505825 */ /* 0x002fc800078e0050 */
[----:B--2---:R-:W-:Y:S01]  /*1210*/  IMAD.U32 R82, R131, 0x10000, RZ ;  /* 0x0001000083527824 */ /* 0x004fe200078e00ff */
[----:B------:R0:W5:Y:S02]  /*1220*/  @P5 LDG.E R87, desc[UR10][R80.64] ;  /* 0x0000000a50575981 */ /* 0x000164000c1e1900 */
[----:B0-----:R-:W-:Y:S02]  /*1230*/  IMAD.U32 R80, R130, 0x10000, RZ ;  /* 0x0001000082507824 */ /* 0x001fe400078e00ff */
[----:B------:R-:W-:Y:S02]  /*1240*/  VIADD R75, R75, 0x80 ;  /* 0x000000804b4b7836 */ /* 0x000fe40000000000 */
[----:B---3--:R-:W-:Y:S01]  /*1250*/  IMAD.MOV.U32 R77, RZ, RZ, R72 ;  /* 0x000000ffff4d7224 */ /* 0x008fe200078e0048 */
[--C-:B------:R-:W-:Y:S01]  /*1260*/  SHF.R.U64 R145, R72, 0x10, R73.reuse ;  /* 0x0000001048917819 */ /* 0x100fe20000001249 */
[--C-:B------:R-:W-:Y:S01]  /*1270*/  IMAD.MOV.U32 R112, RZ, RZ, R73.reuse ;  /* 0x000000ffff707224 */ /* 0x100fe200078e0049 */
[----:B------:R-:W-:Y:S01]  /*1280*/  SHF.R.U32.HI R113, RZ, 0x10, R73 ;  /* 0x00000010ff717819 */ /* 0x000fe20000011649 */
[----:B----4-:R-:W-:Y:S01]  /*1290*/  IMAD.MOV.U32 R72, RZ, RZ, R30 ;  /* 0x000000ffff487224 */ /* 0x010fe200078e001e */
[--C-:B------:R-:W-:Y:S01]  /*12a0*/  SHF.R.U64 R146, R30, 0x10, R31.reuse ;  /* 0x000000101e927819 */ /* 0x100fe2000000121f */
[----:B------:R-:W-:-:S02]  /*12b0*/  IMAD.MOV.U32 R79, RZ, RZ, R31 ;  /* 0x000000ffff4f7224 */ /* 0x000fc400078e001f */
[----:B------:R-:W-:Y:S01]  /*12c0*/  IMAD.U32 R73, R72, 0x10000, RZ ;  /* 0x0001000048497824 */ /* 0x000fe200078e00ff */
[----:B------:R-:W-:Y:S01]  /*12d0*/  SHF.R.U32.HI R143, RZ, 0x10, R31 ;  /* 0x00000010ff8f7819 */ /* 0x000fe2000001161f */
[----:B------:R-:W-:Y:S02]  /*12e0*/  IMAD.U32 R31, R146, 0x10000, RZ ;  /* 0x00010000921f7824 */ /* 0x000fe400078e00ff */
[----:B------:R-:W-:Y:S01]  /*12f0*/  FADD.FTZ R73, -R76, R73 ;  /* 0x000000494c497221 */ /* 0x000fe20000010100 */
[----:B------:R-:W-:Y:S02]  /*1300*/  IMAD.U32 R79, R79, 0x10000, RZ ;  /* 0x000100004f4f7824 */ /* 0x000fe400078e00ff */
[----:B------:R-:W-:Y:S02]  /*1310*/  IMAD.U32 R30, R132, 0x10000, RZ ;  /* 0x00010000841e7824 */ /* 0x000fe400078e00ff */
[----:B------:R-:W-:Y:S02]  /*1320*/  IMAD.U32 R77, R77, 0x10000, RZ ;  /* 0x000100004d4d7824 */ /* 0x000fe400078e00ff */
[----:B-----5:R-:W-:Y:S01]  /*1330*/  FMUL.FTZ R85, R120, R73 ;  /* 0x0000004978557220 */ /* 0x020fe20000410000 */
[C---:B------:R-:W-:Y:S01]  /*1340*/  FADD.FTZ R31, -R76.reuse, R31 ;  /* 0x0000001f4c1f7221 */ /* 0x040fe20000010100 */
[----:B------:R-:W-:Y:S01]  /*1350*/  FADD.FTZ R79, -R76, R79 ;  /* 0x0000004f4c4f7221 */ /* 0x000fe20000010100 */
[----:B------:R-:W-:-:S02]  /*1360*/  IMAD.U32 R72, R145, 0x10000, RZ ;  /* 0x0001000091487824 */ /* 0x000fc400078e00ff */
[-C--:B------:R-:W-:Y:S01]  /*1370*/  FMUL.FTZ R83, R30, R77.reuse ;  /* 0x0000004d1e537220 */ /* 0x080fe20000410000 */
[----:B------:R-:W-:Y:S01]  /*1380*/  FADD.FTZ R40, R40, R77 ;  /* 0x0000004d28287221 */ /* 0x000fe20000010000 */
[----:B------:R-:W-:Y:S01]  /*1390*/  FFMA.FTZ R60, R85, R77, R60 ;  /* 0x0000004d553c7223 */ /* 0x000fe2000001003c */
[C---:B------:R-:W-:Y:S01]  /*13a0*/  FMUL.FTZ R84, R120.reuse, R31 ;  /* 0x0000001f78547220 */ /* 0x040fe20000410000 */
[----:B------:R-:W-:Y:S01]  /*13b0*/  FMUL.FTZ R81, R120, R79 ;  /* 0x0000004f78517220 */ /* 0x000fe20000410000 */
[-C--:B------:R-:W-:Y:S01]  /*13c0*/  FMUL.FTZ R82, R82, R72.reuse ;  /* 0x0000004852527220 */ /* 0x080fe20000410000 */
[----:B------:R-:W-:Y:S02]  /*13d0*/  IMAD.U32 R31, R112, 0x10000, RZ ;  /* 0x00010000701f7824 */ /* 0x000fe400078e00ff */
[----:B------:R-:W-:Y:S01]  /*13e0*/  FADD.FTZ R73, R74, R83 ;  /* 0x000000534a497221 */ /* 0x000fe20000010000 */
[----:B------:R-:W-:Y:S02]  /*13f0*/  IMAD.U32 R79, R143, 0x10000, RZ ;  /* 0x000100008f4f7824 */ /* 0x000fe400078e00ff */
[----:B------:R-:W-:Y:S01]  /*1400*/  FFMA.FTZ R77, R85, R83, R78 ;  /* 0x00000053554d7223 */ /* 0x000fe2000001004e */
[----:B------:R-:W-:Y:S01]  /*1410*/  FADD.FTZ R41, R41, R72 ;  /* 0x0000004829297221 */ /* 0x000fe20000010000 */
[----:B------:R-:W-:Y:S01]  /*1420*/  FFMA.FTZ R61, R84, R72, R61 ;  /* 0x00000048543d7223 */ /* 0x000fe2000001003d */
[----:B------:R-:W-:-:S02]  /*1430*/  IMAD.U32 R30, R129, 0x10000, RZ ;  /* 0x00010000811e7824 */ /* 0x000fc400078e00ff */
[-C--:B------:R-:W-:Y:S01]  /*1440*/  FMUL.FTZ R80, R80, R31.reuse ;  /* 0x0000001f50507220 */ /* 0x080fe20000410000 */
[----:B------:R-:W-:Y:S02]  /*1450*/  IMAD.U32 R112, R113, 0x10000, RZ ;  /* 0x0001000071707824 */ /* 0x000fe400078e00ff */
[----:B------:R-:W-:Y:S01]  /*1460*/  FADD.FTZ R79, -R76, R79 ;  /* 0x0000004f4c4f7221 */ /* 0x000fe20000010100 */
[----:B------:R-:W-:Y:S01]  /*1470*/  FADD.FTZ R73, R73, R82 ;  /* 0x0000005249497221 */ /* 0x000fe20000010000 */
[----:B------:R-:W-:Y:S01]  /*1480*/  FFMA.FTZ R72, R84, R82, R77 ;  /* 0x0000005254487223 */ /* 0x000fe2000001004d */
        /* <DEDUP_REMOVED lines=10> */
.L_x_416:
[----:B------:R-:W-:Y:S05]  /*1530*/  BSYNC.RECONVERGENT B0 ;  /* 0x0000000000007941 */ /* 0x000fea0003800200 */
.L_x_415:
        /* <DEDUP_REMOVED lines=16> */
[----:B------:R-:W5:Y:S01]  /*1640*/  LDG.E R28, desc[UR10][R26.64] ;  /* 0x0000000a1a1c7981 */ /* 0x000f62000c1e1900 */
[----:B0-----:R-:W-:-:S05]  /*1650*/  @P0 IMAD.WIDE.U32 R72, R75, 0x8, R72 ;  /* 0x000000084b480825 */ /* 0x001fca00078e0048 */
[----:B------:R-:W5:Y:S01]  /*1660*/  @P0 LDG.E.64 R108, desc[UR10][R72.64] ;  /* 0x0000000a486c0981 */ /* 0x000f62000c1e1b00 */
[----:B-1----:R-:W-:-:S05]  /*1670*/  @P5 IMAD.WIDE.U32 R24, R75, 0x4, R24 ;  /* 0x000000044b185825 */ /* 0x002fca00078e0018 */
[----:B------:R0:W5:Y:S02]  /*1680*/  @P5 LDG.E R29, desc[UR10][R24.64] ;  /* 0x0000000a181d5981 */ /* 0x000164000c1e1900 */
[----:B0-----:R-:W-:Y:S02]  /*1690*/  IMAD.U32 R25, R128, 0x10000, RZ ;  /* 0x0001000080197824 */ /* 0x001fe400078e00ff */
[----:B------:R-:W-:Y:S02]  /*16a0*/  IMAD.U32 R24, R127, 0x10000, RZ ;  /* 0x000100007f187824 */ /* 0x000fe400078e00ff */
[----:B------:R-:W-:Y:S02]  /*16b0*/  VIADD R75, R75, 0x80 ;  /* 0x000000804b4b7836 */ /* 0x000fe40000000000 */
[----:B---3--:R-:W-:Y:S01]  /*16c0*/  IMAD.MOV.U32 R77, RZ, RZ, R22 ;  /* 0x000000ffff4d7224 */ /* 0x008fe200078e0016 */
[--C-:B------:R-:W-:Y:S01]  /*16d0*/  SHF.R.U64 R113, R22, 0x10, R23.reuse ;  /* 0x0000001016717819 */ /* 0x100fe20000001217 */
[--C-:B------:R-:W-:Y:S01]  /*16e0*/  IMAD.MOV.U32 R79, RZ, RZ, R23.reuse ;  /* 0x000000ffff4f7224 */ /* 0x100fe200078e0017 */
[----:B------:R-:W-:Y:S01]  /*16f0*/  SHF.R.U32.HI R112, RZ, 0x10, R23 ;  /* 0x00000010ff707819 */ /* 0x000fe20000011617 */
[----:B----4-:R-:W-:Y:S01]  /*1700*/  IMAD.MOV.U32 R22, RZ, RZ, R20 ;  /* 0x000000ffff167224 */ /* 0x010fe200078e0014 */
[----:B------:R-:W-:-:S02]  /*1710*/  SHF.R.U64 R20, R20, 0x10, R21 ;  /* 0x0000001014147819 */ /* 0x000fc40000001215 */
[--C-:B------:R-:W-:Y:S01]  /*1720*/  SHF.R.U32.HI R72, RZ, 0x10, R21.reuse ;  /* 0x00000010ff487819 */ /* 0x100fe20000011615 */
[----:B------:R-:W-:Y:S02]  /*1730*/  IMAD.U32 R23, R22, 0x10000, RZ ;  /* 0x0001000016177824 */ /* 0x000fe400078e00ff */
[----:B------:R-:W-:Y:S02]  /*1740*/  IMAD.MOV.U32 R22, RZ, RZ, R21 ;  /* 0x000000ffff167224 */ /* 0x000fe400078e0015 */
[----:B------:R-:W-:-:S04]  /*1750*/  IMAD.U32 R21, R20, 0x10000, RZ ;  /* 0x0001000014157824 */ /* 0x000fc800078e00ff */
[C---:B------:R-:W-:Y:S01]  /*1760*/  FADD.FTZ R21, -R76.reuse, R21 ;  /* 0x000000154c157221 */ /* 0x040fe20000010100 */
[----:B------:R-:W-:Y:S01]  /*1770*/  FADD.FTZ R23, -R76, R23 ;  /* 0x000000174c177221 */ /* 0x000fe20000010100 */
[----:B------:R-:W-:Y:S02]  /*1780*/  IMAD.U32 R77, R77, 0x10000, RZ ;  /* 0x000100004d4d7824 */ /* 0x000fe400078e00ff */
[----:B-----5:R-:W-:Y:S01]  /*1790*/  FMUL.FTZ R26, R120, R21 ;  /* 0x00000015781a7220 */ /* 0x020fe20000410000 */
[----:B------:R-:W-:Y:S02]  /*17a0*/  IMAD.U32 R21, R22, 0x10000, RZ ;  /* 0x0001000016157824 */ /* 0x000fe400078e00ff */
[----:B------:R-:W-:Y:S01]  /*17b0*/  FMUL.FTZ R27, R120, R23 ;  /* 0x00000017781b7220 */ /* 0x000fe20000410000 */
[----:B------:R-:W-:Y:S02]  /*17c0*/  IMAD.U32 R20, R113, 0x10000, RZ ;  /* 0x0001000071147824 */ /* 0x000fe400078e00ff */
[-C--:B------:R-:W-:Y:S01]  /*17d0*/  FMUL.FTZ R25, R25, R77.reuse ;  /* 0x0000004d19197220 */ /* 0x080fe20000410000 */
[----:B------:R-:W-:Y:S01]  /*17e0*/  FADD.FTZ R21, -R76, R21 ;  /* 0x000000154c157221 */ /* 0x000fe20000010100 */
[----:B------:R-:W-:Y:S01]  /*17f0*/  FADD.FTZ R36, R36, R77 ;  /* 0x0000004d24247221 */ /* 0x000fe20000010000 */
[----:B------:R-:W-:Y:S01]  /*1800*/  FFMA.FTZ R56, R27, R77, R56 ;  /* 0x0000004d1b387223 */ /* 0x000fe20000010038 */
[----:B------:R-:W-:-:S02]  /*1810*/  IMAD.U32 R22, R126, 0x10000, RZ ;  /* 0x000100007e167824 */ /* 0x000fc400078e00ff */
[----:B------:R-:W-:Y:S01]  /*1820*/  FMUL.FTZ R23, R120, R21 ;  /* 0x0000001578177220 */ /* 0x000fe20000410000 */
[----:B------:R-:W-:Y:S02]  /*1830*/  IMAD.U32 R79, R79, 0x10000, RZ ;  /* 0x000100004f4f7824 */ /* 0x000fe400078e00ff */
[-C--:B------:R-:W-:Y:S01]  /*1840*/  FMUL.FTZ R24, R24, R20.reuse ;  /* 0x0000001418187220 */ /* 0x080fe20000410000 */
[----:B------:R-:W-:Y:S02]  /*1850*/  IMAD.U32 R21, R72, 0x10000, RZ ;  /* 0x0001000048157824 */ /* 0x000fe400078e00ff */
[----:B------:R-:W-:Y:S01]  /*1860*/  FADD.FTZ R73, R74, R25 ;  /* 0x000000194a497221 */ /* 0x000fe20000010000 */
[----:B------:R-:W-:Y:S01]  /*1870*/  FFMA.FTZ R77, R27, R25, R78 ;  /* 0x000000191b4d7223 */ /* 0x000fe2000001004e */
[----:B------:R-:W-:Y:S01]  /*1880*/  FADD.FTZ R37, R37, R20 ;  /* 0x0000001425257221 */ /* 0x000fe20000010000 */
[----:B------:R-:W-:Y:S01]  /*1890*/  FFMA.FTZ R57, R26, R20, R57 ;  /* 0x000000141a397223 */ /* 0x000fe20000010039 */
[----:B------:R-:W-:-:S02]  /*18a0*/  IMAD.U32 R20, R125, 0x10000, RZ ;  /* 0x000100007d147824 */ /* 0x000fc400078e00ff */
[-C--:B------:R-:W-:Y:S01]  /*18b0*/  FMUL.FTZ R22, R22, R79.reuse ;  /* 0x0000004f16167220 */ /* 0x080fe20000410000 */
[----:B------:R-:W-:Y:S02]  /*18c0*/  IMAD.U32 R112, R112, 0x10000, RZ ;  /* 0x0001000070707824 */ /* 0x000fe400078e00ff */
[----:B------:R-:W-:Y:S01]  /*18d0*/  FADD.FTZ R38, R38, R79 ;  /* 0x0000004f26267221 */ /* 0x000fe20000010000 */
[----:B------:R-:W-:Y:S01]  /*18e0*/  FFMA.FTZ R58, R23, R79, R58 ;  /* 0x0000004f173a7223 */ /* 0x000fe2000001003a */
[----:B------:R-:W-:Y:S01]  /*18f0*/  FADD.FTZ R79, -R76, R21 ;  /* 0x000000154c4f7221 */ /* 0x000fe20000010100 */
        /* <DEDUP_REMOVED lines=10> */
.L_x_418:
[----:B------:R-:W-:Y:S05]  /*19a0*/  BSYNC.RECONVERGENT B0 ;  /* 0x0000000000007941 */ /* 0x000fea0003800200 */
.L_x_417:
        /* <DEDUP_REMOVED lines=22> */
[----:B---3--:R-:W-:Y:S01]  /*1b10*/  IMAD.MOV.U32 R75, RZ, RZ, R12 ;  /* 0x000000ffff4b7224 */ /* 0x008fe200078e000c */
[--C-:B------:R-:W-:Y:S01]  /*1b20*/  SHF.R.U64 R143, R12, 0x10, R13.reuse ;  /* 0x000000100c8f7819 */ /* 0x100fe2000000120d */
[--C-:B------:R-:W-:Y:S01]  /*1b30*/  IMAD.MOV.U32 R79, RZ, RZ, R13.reuse ;  /* 0x000000ffff4f7224 */ /* 0x100fe200078e000d */
[----:B------:R-:W-:Y:S01]  /*1b40*/  SHF.R.U32.HI R112, RZ, 0x10, R13 ;  /* 0x00000010ff707819 */ /* 0x000fe2000001160d */
[----:B----4-:R-:W-:Y:S01]  /*1b50*/  IMAD.MOV.U32 R12, RZ, RZ, R10 ;  /* 0x000000ffff0c7224 */ /* 0x010fe200078e000a */
[--C-:B------:R-:W-:Y:S01]  /*1b60*/  SHF.R.U64 R13, R10, 0x10, R11.reuse ;  /* 0x000000100a0d7819 */ /* 0x100fe2000000120b */
[--C-:B------:R-:W-:Y:S01]  /*1b70*/  IMAD.MOV.U32 R77, RZ, RZ, R11.reuse ;  /* 0x000000ffff4d7224 */ /* 0x100fe200078e000b */
[----:B------:R-:W-:Y:S01]  /*1b80*/  SHF.R.U32.HI R113, RZ, 0x10, R11 ;  /* 0x00000010ff717819 */ /* 0x000fe2000001160b */
[----:B------:R-:W-:-:S02]  /*1b90*/  IMAD.U32 R11, R12, 0x10000, RZ ;  /* 0x000100000c0b7824 */ /* 0x000fc400078e00ff */
[----:B------:R-:W-:Y:S02]  /*1ba0*/  IMAD.U32 R13, R13, 0x10000, RZ ;  /* 0x000100000d0d7824 */ /* 0x000fe400078e00ff */
[C---:B------:R-:W-:Y:S01]  /*1bb0*/  FADD.FTZ R11, -R76.reuse, R11 ;  /* 0x0000000b4c0b7221 */ /* 0x040fe20000010100 */
[----:B------:R-:W-:Y:S02]  /*1bc0*/  IMAD.U32 R15, R113, 0x10000, RZ ;  /* 0x00010000710f7824 */ /* 0x000fe400078e00ff */
[----:B------:R-:W-:Y:S01]  /*1bd0*/  FADD.FTZ R13, -R76, R13 ;  /* 0x0000000d4c0d7221 */ /* 0x000fe20000010100 */
[----:B------:R-:W-:Y:S02]  /*1be0*/  IMAD.U32 R10, R124, 0x10000, RZ ;  /* 0x000100007c0a7824 */ /* 0x000fe400078e00ff */
[----:B------:R-:W-:Y:S02]  /*1bf0*/  IMAD.U32 R75, R75, 0x10000, RZ ;  /* 0x000100004b4b7824 */ /* 0x000fe400078e00ff */
[----:B-----5:R-:W-:Y:S01]  /*1c00*/  FMUL.FTZ R17, R120, R11 ;  /* 0x0000000b78117220 */ /* 0x020fe20000410000 */
[----:B------:R-:W-:Y:S01]  /*1c10*/  FADD.FTZ R113, -R76, R15 ;  /* 0x0000000f4c717221 */ /* 0x000fe20000010100 */
[----:B------:R-:W-:-:S02]  /*1c20*/  IMAD.U32 R11, R143, 0x10000, RZ ;  /* 0x000100008f0b7824 */ /* 0x000fc400078e00ff */
[----:B------:R-:W-:Y:S01]  /*1c30*/  FMUL.FTZ R16, R120, R13 ;  /* 0x0000000d78107220 */ /* 0x000fe20000410000 */
[----:B------:R-:W-:Y:S02]  /*1c40*/  IMAD.U32 R77, R77, 0x10000, RZ ;  /* 0x000100004d4d7824 */ /* 0x000fe400078e00ff */
[----:B------:R-:W-:Y:S01]  /*1c50*/  FMUL.FTZ R15, R10, R75 ;  /* 0x0000004b0a0f7220 */ /* 0x000fe20000410000 */
[-C--:B------:R-:W-:Y:S01]  /*1c60*/  FMUL.FTZ R14, R14, R11.reuse ;  /* 0x0000000b0e0e7220 */ /* 0x080fe20000410000 */
[----:B------:R-:W-:Y:S01]  /*1c70*/  FADD.FTZ R33, R33, R11 ;  /* 0x0000000b21217221 */ /* 0x000fe20000010000 */
[----:B------:R-:W-:Y:S01]  /*1c80*/  FFMA.FTZ R53, R16, R11, R53 ;  /* 0x0000000b10357223 */ /* 0x000fe20000010035 */
[----:B------:R-:W-:Y:S01]  /*1c90*/  FADD.FTZ R77, -R76, R77 ;  /* 0x0000004d4c4d7221 */ /* 0x000fe20000010100 */
[----:B------:R-:W-:Y:S02]  /*1ca0*/  IMAD.U32 R12, R122, 0x10000, RZ ;  /* 0x000100007a0c7824 */ /* 0x000fe400078e00ff */
[----:B------:R-:W-:Y:S01]  /*1cb0*/  FADD.FTZ R11, R74, R15 ;  /* 0x0000000f4a0b7221 */ /* 0x000fe20000010000 */
[----:B------:R-:W-:-:S02]  /*1cc0*/  IMAD.U32 R79, R79, 0x10000, RZ ;  /* 0x000100004f4f7824 */ /* 0x000fc400078e00ff */
[C---:B------:R-:W-:Y:S01]  /*1cd0*/  FFMA.FTZ R73, R17.reuse, R15, R78 ;  /* 0x0000000f11497223 */ /* 0x040fe2000001004e */
[----:B------:R-:W-:Y:S01]  /*1ce0*/  FADD.FTZ R32, R32, R75 ;  /* 0x0000004b20207221 */ /* 0x000fe20000010000 */
[----:B------:R-:W-:Y:S01]  /*1cf0*/  FFMA.FTZ R52, R17, R75, R52 ;  /* 0x0000004b11347223 */ /* 0x000fe20000010034 */
[----:B------:R-:W-:Y:S02]  /*1d00*/  IMAD.U32 R10, R121, 0x10000, RZ ;  /* 0x00010000790a7824 */ /* 0x000fe400078e00ff */
[----:B------:R-:W-:Y:S01]  /*1d10*/  FMUL.FTZ R12, R12, R79 ;  /* 0x0000004f0c0c7220 */ /* 0x000fe20000410000 */
[----:B------:R-:W-:Y:S02]  /*1d20*/  IMAD.U32 R76, R112, 0x10000, RZ ;  /* 0x00010000704c7824 */ /* 0x000fe400078e00ff */
[----:B------:R-:W-:Y:S01]  /*1d30*/  FMUL.FTZ R13, R120, R77 ;  /* 0x0000004d780d7220 */ /* 0x000fe20000410000 */
[----:B------:R-:W-:Y:S01]  /*1d40*/  FADD.FTZ R75, R11, R14 ;  /* 0x0000000e0b4b7221 */ /* 0x000fe20000010000 */
[----:B------:R-:W-:Y:S01]  /*1d50*/  FFMA.FTZ R72, R16, R14, R73 ;  /* 0x0000000e10487223 */ /* 0x000fe20000010049 */
[----:B------:R-:W-:Y:S01]  /*1d60*/  FMUL.FTZ R11, R10, R76 ;  /* 0x0000004c0a0b7220 */ /* 0x000fe20000410000 */
        /* <DEDUP_REMOVED lines=8> */
[----:B------:R-:W-:-:S07]  /*1df0*/  FFMA.FTZ R78, R10, R11, R72 ;  /* 0x0000000b0a4e7223 */ /* 0x000fce0000010048 */
.L_x_420:
[----:B------:R-:W-:Y:S05]  /*1e00*/  BSYNC.RECONVERGENT B0 ;  /* 0x0000000000007941 */ /* 0x000fea0003800200 */
.L_x_419:
        /* <DEDUP_REMOVED lines=32> */
.L_x_422:
[----:B------:R-:W-:Y:S05]  /*2010*/  BSYNC.RECONVERGENT B0 ;  /* 0x0000000000007941 */ /* 0x000fea0003800200 */
.L_x_421:
        /* <DEDUP_REMOVED lines=69> */
[----:B------:R-:W-:Y:S01]  /*2470*/  PRMT R75, R74, 0x7632, R75 ;  /* 0x000076324a4b7816 */ /* 0x000fe2000000004b */
[----:B------:R-:W-:Y:S06]  /*2480*/  BRA `(.L_x_428) ;  /* 0x0000001400407947 */ /* 0x000fec0003800000 */
.L_x_427:
        /* <DEDUP_REMOVED lines=10> */
[C---:B------:R-:W-:Y:S01]  /*2530*/  FMUL.FTZ R73, R120.reuse, R73 ;  /* 0x0000004978497220 */ /* 0x040fe20000410000 */
        /* <DEDUP_REMOVED lines=14> */
[----:B------:R-:W-:Y:S02]  /*2620*/  PRMT R77, R6, 0x7632, R77 ;  /* 0x00007632064d7816 */ /* 0x000fe4000000004d */
[----:B------:R-:W-:Y:S02]  /*2630*/  FSEL R74, R74, RZ, P6 ;  /* 0x000000ff4a4a7208 */ /* 0x000fe40003000000 */
[----:B------:R-:W-:Y:S02]  /*2640*/  PRMT R9, R6, 0x7610, R9 ;  /* 0x0000761006097816 */ /* 0x000fe40000000009 */
[----:B------:R-:W-:-:S02]  /*2650*/  F2FP.BF16.F32.PACK_AB R7, R72, R73 ;  /* 0x000000494807723e */ /* 0x000fc400000010ff */
[----:B------:R-:W-:Y:S02]  /*2660*/  F2FP.BF16.F32.PACK_AB R6, R74, R75 ;  /* 0x0000004b4a06723e */ /* 0x000fe400000010ff */
[----:B------:R-:W-:Y:S02]  /*2670*/  PRMT R72, R8, 0x7632, R72 ;  /* 0x0000763208487816 */ /* 0x000fe40000000048 */
[----:B------:R-:W-:Y:S02]  /*2680*/  PRMT R74, R7, 0x7632, R74 ;  /* 0x00007632074a7816 */ /* 0x000fe4000000004a */
[----:B------:R-:W-:Y:S01]  /*2690*/  PRMT R75, R6, 0x7632, R75 ;  /* 0x00007632064b7816 */ /* 0x000fe2000000004b */
[----:B------:R-:W-:Y:S06]  /*26a0*/  BRA `(.L_x_428) ;  /* 0x0000001000b87947 */ /* 0x000fec0003800000 */
.L_x_426:
[----:B------:R-:W-:Y:S01]  /*26b0*/  UMOV UR4, UR6 ;  /* 0x0000000600047c82 */ /* 0x000fe20008000000 */
[----:B------:R-:W-:Y:S01]  /*26c0*/  UMOV UR5, UR7 ;  /* 0x0000000700057c82 */ /* 0x000fe20008000000 */
[----:B------:R-:W-:-:S04]  /*26d0*/  UISETP.NE.U32.AND UP0, UPT, UR4, URZ, UPT ;  /* 0x000000ff0400728c */ /* 0x000fc8000bf05070 */
[----:B------:R-:W-:-:S09]  /*26e0*/  UISETP.NE.AND.EX UP0, UPT, UR5, URZ, UPT, UP0 ;  /* 0x000000ff0500728c */ /* 0x000fd2000bf05300 */
[----:B------:R-:W-:Y:S05]  /*26f0*/  BRA.U UP0, `(.L_x_429) ;  /* 0x0000000100987547 */ /* 0x000fea000b800000 */
[----:B------:R-:W-:Y:S02]  /*2700*/  IMAD.MOV.U32 R72, RZ, RZ, R102 ;  /* 0x000000ffff487224 */ /* 0x000fe400078e0066 */
[-CC-:B------:R-:W-:Y:S01]  /*2710*/  FFMA.FTZ R75, R3, R112.reuse, R113.reuse ;  /* 0x00000070034b7223 */ /* 0x180fe20000010071 */
[----:B------:R-:W-:Y:S01]  /*2720*/  FFMA.FTZ R77, R116, R112, R113 ;  /* 0x00000070744d7223 */ /* 0x000fe20000010071 */
[----:B------:R-:W-:Y:S01]  /*2730*/  LOP3.LUT P6, RZ, R115, 0xff, RZ, 0xc0, !PT ;  /* 0x000000ff73ff7812 */ /* 0x000fe200078cc0ff */
[----:B------:R-:W-:Y:S02]  /*2740*/  IMAD.U32 R73, R72, 0x10000, RZ ;  /* 0x0001000048497824 */ /* 0x000fe400078e00ff */
[----:B------:R-:W-:Y:S01]  /*2750*/  FADD.FTZ R75, R118, -R75 ;  /* 0x8000004b764b7221 */ /* 0x000fe20000010000 */
[----:B------:R-:W-:Y:S01]  /*2760*/  FADD.FTZ R77, R114, -R77 ;  /* 0x8000004d724d7221 */ /* 0x000fe20000010000 */
[----:B------:R-:W-:Y:S02]  /*2770*/  IMAD.MOV.U32 R74, RZ, RZ, R103 ;  /* 0x000000ffff4a7224 */ /* 0x000fe400078e0067 */
[----:B-----5:R-:W-:Y:S01]  /*2780*/  FFMA.FTZ R73, R120, R75, R73 ;  /* 0x0000004b78497223 */ /* 0x020fe20000010049 */
[----:B------:R-:W-:-:S03]  /*2790*/  SHF.R.U64 R75, R102, 0x10, R103 ;  /* 0x00000010664b7819 */ /* 0x000fc60000001267 */
[----:B------:R-:W-:Y:S02]  /*27a0*/  FMUL.FTZ R73, R73, UR14 ;  /* 0x0000000e49497c20 */ /* 0x000fe40008410000 */
[----:B------:R-:W-:-:S03]  /*27b0*/  IMAD.U32 R75, R75, 0x10000, RZ ;  /* 0x000100004b4b7824 */ /* 0x000fc600078e00ff */
[----:B------:R-:W-:Y:S01]  /*27c0*/  FSEL R73, R73, RZ, P6 ;  /* 0x000000ff49497208 */ /* 0x000fe20003000000 */
[----:B------:R-:W-:Y:S01]  /*27d0*/  FFMA.FTZ R75, R120, R77, R75 ;  /* 0x0000004d784b7223 */ /* 0x000fe2000001004b */
[----:B------:R-:W-:Y:S01]  /*27e0*/  LOP3.LUT P6, RZ, R115, 0xff00, RZ, 0xc0, !PT ;  /* 0x0000ff0073ff7812 */ /* 0x000fe200078cc0ff */
[----:B------:R-:W-:Y:S02]  /*27f0*/  FFMA.FTZ R77, R101, R112, R113 ;  /* 0x00000070654d7223 */ /* 0x000fe40000010071 */
[----:B------:R-:W-:Y:S02]  /*2800*/  FMUL.FTZ R75, R75, UR14 ;  /* 0x0000000e4b4b7c20 */ /* 0x000fe40008410000 */
[----:B------:R-:W-:-:S03]  /*2810*/  FADD.FTZ R77, R100, -R77 ;  /* 0x8000004d644d7221 */ /* 0x000fc60000010000 */
        /* <DEDUP_REMOVED lines=18> */
[----:B------:R-:W-:Y:S01]  /*2940*/  PRMT R75, R74, 0x7632, R75 ;  /* 0x000076324a4b7816 */ /* 0x000fe2000000004b */
[----:B------:R-:W-:Y:S06]  /*2950*/  BRA `(.L_x_428) ;  /* 0x00000010000c7947 */ /* 0x000fec0003800000 */
.L_x_429:
[----:B------:R-:W-:Y:S02]  /*2960*/  IMAD.MOV.U32 R6, RZ, RZ, R102 ;  /* 0x000000ffff067224 */ /* 0x000fe400078e0066 */
[-C--:B------:R-:W-:Y:S01]  /*2970*/  FFMA.FTZ R7, R3, R112.reuse, R113 ;  /* 0x0000007003077223 */ /* 0x080fe20000010071 */
[--C-:B------:R-:W-:Y:S01]  /*2980*/  SHF.R.U64 R8, R102, 0x10, R103.reuse ;  /* 0x0000001066087819 */ /* 0x100fe20000001267 */
[----:B------:R-:W-:Y:S01]  /*2990*/  IMAD.MOV.U32 R72, RZ, RZ, R103 ;  /* 0x000000ffff487224 */ /* 0x000fe200078e0067 */
[----:B------:R-:W-:Y:S01]  /*29a0*/  LOP3.LUT P6, RZ, R115, 0xff, RZ, 0xc0, !PT ;  /* 0x000000ff73ff7812 */ /* 0x000fe200078cc0ff */
[----:B------:R-:W-:Y:S02]  /*29b0*/  IMAD.U32 R9, R6, 0x10000, RZ ;  /* 0x0001000006097824 */ /* 0x000fe400078e00ff */
[----:B------:R-:W-:Y:S01]  /*29c0*/  FADD.FTZ R7, R118, -R7 ;  /* 0x8000000776077221 */ /* 0x000fe20000010000 */
[----:B------:R-:W-:Y:S02]  /*29d0*/  IMAD.U32 R73, R8, 0x10000, RZ ;  /* 0x0001000008497824 */ /* 0x000fe400078e00ff */
[----:B------:R-:W-:Y:S01]  /*29e0*/  FFMA.FTZ R74, R98, R112, R113 ;  /* 0x00000070624a7223 */ /* 0x000fe20000010071 */
[----:B------:R-:W-:-:S02]  /*29f0*/  IMAD.U32 R75, R72, 0x10000, RZ ;  /* 0x00010000484b7824 */ /* 0x000fc400078e00ff */
[----:B-----5:R-:W-:Y:S01]  /*2a00*/  FFMA.FTZ R7, R120, R7, R9 ;  /* 0x0000000778077223 */ /* 0x020fe20000010009 */
[----:B------:R-:W-:-:S03]  /*2a10*/  FFMA.FTZ R9, R116, R112, R113 ;  /* 0x0000007074097223 */ /* 0x000fc60000010071 */
[----:B------:R-:W-:Y:S01]  /*2a20*/  FMUL.FTZ R6, R7, UR14 ;  /* 0x0000000e07067c20 */ /* 0x000fe20008410000 */
[----:B------:R-:W-:-:S04]  /*2a30*/  FADD.FTZ R9, R114, -R9 ;  /* 0x8000000972097221 */ /* 0x000fc80000010000 */
[----:B------:R-:W-:Y:S01]  /*2a40*/  FFMA.FTZ R9, R120, R9, R73 ;  /* 0x0000000978097223 */ /* 0x000fe20000010049 */
[----:B------:R-:W-:Y:S01]  /*2a50*/  FFMA.FTZ R73, R101, R112, R113 ;  /* 0x0000007065497223 */ /* 0x000fe20000010071 */
[----:B------:R-:W-:Y:S02]  /*2a60*/  FSEL R6, R6, RZ, P6 ;  /* 0x000000ff06067208 */ /* 0x000fe40003000000 */
[----:B------:R-:W-:Y:S01]  /*2a70*/  FMUL.FTZ R8, R9, UR14 ;  /* 0x0000000e09087c20 */ /* 0x000fe20008410000 */
[----:B------:R-:W-:Y:S01]  /*2a80*/  FADD.FTZ R73, R100, -R73 ;  /* 0x8000004964497221 */ /* 0x000fe20000010000 */
[----:B------:R-:W-:Y:S02]  /*2a90*/  LOP3.LUT P6, RZ, R115, 0xff00, RZ, 0xc0, !PT ;  /* 0x0000ff0073ff7812 */ /* 0x000fe400078cc0ff */
[----:B------:R-:W-:Y:S01]  /*2aa0*/  F2FP.BF16.F32.PACK_AB R6, R6, R7 ;  /* 0x000000070606723e */ /* 0x000fe200000010ff */
[----:B------:R-:W-:Y:S01]  /*2ab0*/  FFMA.FTZ R73, R120, R73, R75 ;  /* 0x0000004978497223 */ /* 0x000fe2000001004b */
[----:B------:R-:W-:-:S02]  /*2ac0*/  SHF.R.U32.HI R75, RZ, 0x10, R103 ;  /* 0x00000010ff4b7819 */ /* 0x000fc40000011667 */
        /* <DEDUP_REMOVED lines=9> */
[C---:B------:R-:W-:Y:S01]  /*2b60*/  PRMT R77, R6.reuse, 0x7632, R77 ;  /* 0x00007632064d7816 */ /* 0x040fe2000000004d */
[----:B------:R-:W-:Y:S01]  /*2b70*/  FMUL.FTZ R74, R75, UR14 ;  /* 0x0000000e4b4a7c20 */ /* 0x000fe20008410000 */
[----:B------:R-:W-:Y:S02]  /*2b80*/  PRMT R9, R6, 0x7610, R9 ;  /* 0x0000761006097816 */ /* 0x000fe40000000009 */
[----:B------:R-:W-:Y:S02]  /*2b90*/  F2FP.BF16.F32.PACK_AB R7, R72, R73 ;  /* 0x000000494807723e */ /* 0x000fe400000010ff */
[----:B------:R-:W-:Y:S02]  /*2ba0*/  FSEL R74, R74, RZ, P6 ;  /* 0x000000ff4a4a7208 */ /* 0x000fe40003000000 */
[----:B------:R-:W-:Y:S02]  /*2bb0*/  PRMT R72, R8, 0x7632, R72 ;  /* 0x0000763208487816 */ /* 0x000fe40000000048 */
[----:B------:R-:W-:-:S02]  /*2bc0*/  F2FP.BF16.F32.PACK_AB R6, R74, R75 ;  /* 0x0000004b4a06723e */ /* 0x000fc400000010ff */
[----:B------:R-:W-:Y:S02]  /*2bd0*/  PRMT R74, R7, 0x7632, R74 ;  /* 0x00007632074a7816 */ /* 0x000fe4000000004a */
[----:B------:R-:W-:Y:S01]  /*2be0*/  PRMT R75, R6, 0x7632, R75 ;  /* 0x00007632064b7816 */ /* 0x000fe2000000004b */
[----:B------:R-:W-:Y:S06]  /*2bf0*/  BRA `(.L_x_428) ;  /* 0x0000000c00647947 */ /* 0x000fec0003800000 */
.L_x_425:
        /* <DEDUP_REMOVED lines=9> */
[----:B------:R-:W-:Y:S01]  /*2c90*/  LOP3.LUT P6, RZ, R115, 0xff00, RZ, 0xc0, !PT ;  /* 0x0000ff0073ff7812 */ /* 0x000fe200078cc0ff */
[-CC-:B------:R-:W-:Y:S01]  /*2ca0*/  FFMA.FTZ R73, R3, R112.reuse, R113.reuse ;  /* 0x0000007003497223 */ /* 0x180fe20000010071 */
[----:B------:R-:W-:Y:S01]  /*2cb0*/  FFMA.FTZ R4, R98, R112, R113 ;  /* 0x0000007062047223 */ /* 0x000fe20000010071 */
[----:B------:R-:W-:Y:S02]  /*2cc0*/  FADD.FTZ R5, R114, -R5 ;  /* 0x8000000572057221 */ /* 0x000fe40000010000 */
[----:B------:R-:W-:Y:S02]  /*2cd0*/  FADD.FTZ R73, R118, -R73 ;  /* 0x8000004976497221 */ /* 0x000fe40000010000 */
[C---:B-----5:R-:W-:Y:S02]  /*2ce0*/  FMUL.FTZ R5, R120.reuse, R5 ;  /* 0x0000000578057220 */ /* 0x060fe40000410000 */
[----:B------:R-:W-:-:S02]  /*2cf0*/  FMUL.FTZ R73, R120, R73 ;  /* 0x0000004978497220 */ /* 0x000fc40000410000 */
[----:B------:R-:W-:Y:S02]  /*2d00*/  FMUL.FTZ R5, R5, UR14 ;  /* 0x0000000e05057c20 */ /* 0x000fe40008410000 */
[----:B------:R-:W-:-:S03]  /*2d10*/  FMUL.FTZ R73, R73, UR14 ;  /* 0x0000000e49497c20 */ /* 0x000fc60008410000 */
[----:B------:R-:W-:Y:S02]  /*2d20*/  FSEL R77, R5, RZ, P6 ;  /* 0x000000ff054d7208 */ /* 0x000fe40003000000 */
[----:B------:R-:W-:-:S04]  /*2d30*/  LOP3.LUT P6, RZ, R117, 0xff00, RZ, 0xc0, !PT ;  /* 0x0000ff0075ff7812 */ /* 0x000fc800078cc0ff */
[----:B------:R-:W-:Y:S01]  /*2d40*/  FSEL R2, R5, RZ, P6 ;  /* 0x000000ff05027208 */ /* 0x000fe20003000000 */
[----:B------:R-:W-:Y:S01]  /*2d50*/  FFMA.FTZ R5, R101, R112, R113 ;  /* 0x0000007065057223 */ /* 0x000fe20000010071 */
[----:B------:R-:W-:-:S03]  /*2d60*/  LOP3.LUT P6, RZ, R115, 0xff0000, RZ, 0xc0, !PT ;  /* 0x00ff000073ff7812 */ /* 0x000fc600078cc0ff */
[----:B------:R-:W-:-:S04]  /*2d70*/  FADD.FTZ R5, R100, -R5 ;  /* 0x8000000564057221 */ /* 0x000fc80000010000 */
[----:B------:R-:W-:-:S04]  /*2d80*/  FMUL.FTZ R5, R120, R5 ;  /* 0x0000000578057220 */ /* 0x000fc80000410000 */
[----:B------:R-:W-:-:S05]  /*2d90*/  FMUL.FTZ R5, R5, UR14 ;  /* 0x0000000e05057c20 */ /* 0x000fca0008410000 */
        /* <DEDUP_REMOVED lines=9> */
[----:B------:R-:W-:Y:S01]  /*2e30*/  FADD.FTZ R73, R99, -R4 ;  /* 0x8000000463497221 */ /* 0x000fe20000010000 */
[----:B------:R-:W-:Y:S02]  /*2e40*/  ISETP.GE.U32.AND P6, PT, R115, 0x1000000, PT ;  /* 0x010000007300780c */ /* 0x000fe40003fc6070 */
[----:B------:R-:W-:Y:S01]  /*2e50*/  F2FP.BF16.F32.PACK_AB R0, R0, R75 ;  /* 0x0000004b0000723e */ /* 0x000fe200000010ff */
[----:B------:R-:W-:-:S03]  /*2e60*/  FMUL.FTZ R73, R120, R73 ;  /* 0x0000004978497220 */ /* 0x000fc60000410000 */
[----:B------:R-:W-:Y:S01]  /*2e70*/  PRMT R4, R0, 0x7632, R4 ;  /* 0x0000763200047816 */ /* 0x000fe20000000004 */
[----:B------:R-:W-:-:S05]  /*2e80*/  FMUL.FTZ R73, R73, UR14 ;  /* 0x0000000e49497c20 */ /* 0x000fca0008410000 */
[----:B------:R-:W-:Y:S02]  /*2e90*/  FSEL R79, R73, RZ, P6 ;  /* 0x000000ff494f7208 */ /* 0x000fe40003000000 */
[----:B------:R-:W-:-:S04]  /*2ea0*/  ISETP.GE.U32.AND P6, PT, R117, 0x1000000, PT ;  /* 0x010000007500780c */ /* 0x000fc80003fc6070 */
[----:B------:R-:W-:Y:S02]  /*2eb0*/  FSEL R72, R73, RZ, P6 ;  /* 0x000000ff49487208 */ /* 0x000fe40003000000 */
[----:B------:R-:W-:Y:S02]  /*2ec0*/  F2FP.BF16.F32.PACK_AB R73, R2, R77 ;  /* 0x0000004d0249723e */ /* 0x000fe400000010ff */
[----:B------:R-:W-:Y:S02]  /*2ed0*/  F2FP.BF16.F32.PACK_AB R79, R72, R79 ;  /* 0x0000004f484f723e */ /* 0x000fe400000010ff */
[----:B------:R-:W-:Y:S02]  /*2ee0*/  PRMT R77, R0, 0x7610, R77 ;  /* 0x00007610004d7816 */ /* 0x000fe4000000004d */
[C---:B------:R-:W-:Y:S02]  /*2ef0*/  PRMT R2, R73.reuse, 0x7632, R2 ;  /* 0x0000763249027816 */ /* 0x040fe40000000002 */
[----:B------:R-:W-:-:S02]  /*2f00*/  PRMT R72, R73, 0x7610, R72 ;  /* 0x0000761049487816 */ /* 0x000fc40000000048 */
[C---:B------:R-:W-:Y:S02]  /*2f10*/  PRMT R0, R79.reuse, 0x7632, R0 ;  /* 0x000076324f007816 */ /* 0x040fe40000000000 */
[----:B------:R-:W-:Y:S01]  /*2f20*/  PRMT R75, R79, 0x7610, R75 ;  /* 0x000076104f4b7816 */ /* 0x000fe2000000004b */
[----:B------:R-:W-:Y:S06]  /*2f30*/  BRA `(.L_x_428) ;  /* 0x0000000800947947 */ /* 0x000fec0003800000 */
.L_x_431:
        /* <DEDUP_REMOVED lines=9> */
[C---:B------:R-:W-:Y:S02]  /*2fd0*/  FSEL R75, R0.reuse, RZ, P6 ;  /* 0x000000ff004b7208 */ /* 0x040fe40003000000 */
        /* <DEDUP_REMOVED lines=9> */
[----:B------:R-:W-:-:S04]  /*3070*/  FADD.FTZ R5, R118, -R5 ;  /* 0x8000000576057221 */ /* 0x000fc80000010000 */
[----:B------:R-:W-:Y:S01]  /*3080*/  FSEL R76, R0, RZ, P6 ;  /* 0x000000ff004c7208 */ /* 0x000fe20003000000 */
[----:B------:R-:W-:Y:S01]  /*3090*/  FMUL.FTZ R5, R120, R5 ;  /* 0x0000000578057220 */ /* 0x000fe20000410000 */
[----:B------:R-:W-:-:S04]  /*30a0*/  ISETP.GE.U32.AND P6, PT, R117, 0x1000000, PT ;  /* 0x010000007500780c */ /* 0x000fc80003fc6070 */
[----:B------:R-:W-:Y:S01]  /*30b0*/  FSEL R147, R0, RZ, P6 ;  /* 0x000000ff00937208 */ /* 0x000fe20003000000 */
[----:B------:R-:W-:Y:S01]  /*30c0*/  FMUL.FTZ R0, R5, UR14 ;  /* 0x0000000e05007c20 */ /* 0x000fe20008410000 */
[----:B------:R-:W-:Y:S02]  /*30d0*/  LOP3.LUT P6, RZ, R115, 0xff, RZ, 0xc0, !PT ;  /* 0x000000ff73ff7812 */ /* 0x000fe400078cc0ff */
[----:B------:R-:W-:Y:S02]  /*30e0*/  F2FP.BF16.F32.PACK_AB R76, R147, R76 ;  /* 0x0000004c934c723e */ /* 0x000fe400000010ff */
[----:B------:R-:W-:Y:S02]  /*30f0*/  FSEL R2, R0, RZ, P6 ;  /* 0x000000ff00027208 */ /* 0x000fe40003000000 */
        /* <DEDUP_REMOVED lines=9> */
[C---:B------:R-:W-:Y:S02]  /*3190*/  PRMT R77, R2.reuse, 0x7632, R77 ;  /* 0x00007632024d7816 */ /* 0x040fe4000000004d */
[----:B------:R-:W-:Y:S02]  /*31a0*/  F2FP.BF16.F32.PACK_AB R6, R73, R6 ;  /* 0x000000064906723e */ /* 0x000fe400000010ff */
[----:B------:R-:W-:Y:S02]  /*31b0*/  PRMT R9, R2, 0x7610, R9 ;  /* 0x0000761002097816 */ /* 0x000fe40000000009 */
[C---:B------:R-:W-:Y:S02]  /*31c0*/  PRMT R8, R0.reuse, 0x7632, R8 ;  /* 0x0000763200087816 */ /* 0x040fe40000000008 */
[----:B------:R-:W-:-:S02]  /*31d0*/  PRMT R4, R0, 0x7610, R4 ;  /* 0x0000761000047816 */ /* 0x000fc40000000004 */
        /* <DEDUP_REMOVED lines=8> */
.L_x_430:
        /* <DEDUP_REMOVED lines=8> */
[----:B------:R-:W-:Y:S01]  /*32e0*/  FFMA.FTZ R4, R98, R112, R113 ;  /* 0x0000007062047223 */ /* 0x000fe20000010071 */
[----:B------:R-:W-:Y:S01]  /*32f0*/  SHF.R.U32.HI R72, RZ, 0x10, R103 ;  /* 0x00000010ff487819 */ /* 0x000fe20000011667 */
[----:B------:R-:W-:Y:S02]  /*3300*/  IMAD.U32 R73, R0, 0x10000, RZ ;  /* 0x0001000000497824 */ /* 0x000fe400078e00ff */
[----:B------:R-:W-:Y:S01]  /*3310*/  FADD.FTZ R5, R114, -R5 ;  /* 0x8000000572057221 */ /* 0x000fe20000010000 */
[----:B------:R-:W-:Y:S02]  /*3320*/  IMAD.MOV.U32 R0, RZ, RZ, R103 ;  /* 0x000000ffff007224 */ /* 0x000fe400078e0067 */
[----:B------:R-:W-:-:S02]  /*3330*/  IMAD.U32 R79, R72, 0x10000, RZ ;  /* 0x00010000484f7824 */ /* 0x000fc400078e00ff */
[----:B-----5:R-:W-:Y:S01]  /*3340*/  FFMA.FTZ R5, R120, R5, R73 ;  /* 0x0000000578057223 */ /* 0x020fe20000010049 */
[----:B------:R-:W-:Y:S02]  /*3350*/  IMAD.U32 R73, R0, 0x10000, RZ ;  /* 0x0001000000497824 */ /* 0x000fe400078e00ff */
[----:B------:R-:W-:Y:S02]  /*3360*/  IMAD.MOV.U32 R0, RZ, RZ, R102 ;  /* 0x000000ffff007224 */ /* 0x000fe400078e0066 */
[----:B------:R-:W-:Y:S02]  /*3370*/  FMUL.FTZ R5, R5, UR14 ;  /* 0x0000000e05057c20 */ /* 0x000fe40008410000 */
[----:B------:R-:W-:-:S03]  /*3380*/  IMAD.U32 R75, R0, 0x10000, RZ ;  /* 0x00010000004b7824 */ /* 0x000fc600078e00ff */
[----:B------:R-:W-:Y:S02]  /*3390*/  FSEL R77, R5, RZ, P6 ;  /* 0x000000ff054d7208 */ /* 0x000fe40003000000 */
[----:B------:R-:W-:-:S04]  /*33a0*/  LOP3.LUT P6, RZ, R117, 0xff00, RZ, 0xc0, !PT ;  /* 0x0000ff0075ff7812 */ /* 0x000fc800078cc0ff */
[----:B------:R-:W-:Y:S01]  /*33b0*/  FSEL R2, R5, RZ, P6 ;  /* 0x000000ff05027208 */ /* 0x000fe20003000000 */
[----:B------:R-:W-:Y:S01]  /*33c0*/  FFMA.FTZ R5, R101, R112, R113 ;  /* 0x0000007065057223 */ /* 0x000fe20000010071 */
[----:B------:R-:W-:-:S03]  /*33d0*/  LOP3.LUT P6, RZ, R115, 0xff0000, RZ, 0xc0, !PT ;  /* 0x00ff000073ff7812 */ /* 0x000fc600078cc0ff */
[----:B------:R-:W-:-:S04]  /*33e0*/  FADD.FTZ R5, R100, -R5 ;  /* 0x8000000564057221 */ /* 0x000fc80000010000 */
        /* <DEDUP_REMOVED lines=18> */
[----:B------:R-:W-:-:S03]  /*3510*/  FFMA.FTZ R73, R120, R73, R79 ;  /* 0x0000004978497223 */ /* 0x000fc6000001004f */
        /* <DEDUP_REMOVED lines=13> */
.L_x_432:
[----:B------:R-:W-:Y:S02]  /*35f0*/  IMAD.MOV.U32 R0, RZ, RZ, R103 ;  /* 0x000000ffff007224 */ /* 0x000fe400078e0067 */
[-C--:B------:R-:W-:Y:S01]  /*3600*/  FFMA.FTZ R5, R101, R112.reuse, R113 ;  /* 0x0000007065057223 */ /* 0x080fe20000010071 */
[----:B------:R-:W-:Y:S01]  /*3610*/  SHF.R.U32.HI R4, RZ, 0x10, R103 ;  /* 0x00000010ff047819 */ /* 0x000fe20000011667 */
[----:B------:R-:W-:Y:S01]  /*3620*/  FFMA.FTZ R2, R98, R112, R113 ;  /* 0x0000007062027223 */ /* 0x000fe20000010071 */
[----:B------:R-:W-:Y:S02]  /*3630*/  IMAD.U32 R7, R0, 0x10000, RZ ;  /* 0x0001000000077824 */ /* 0x000fe400078e00ff */
[----:B------:R-:W-:Y:S01]  /*3640*/  FADD.FTZ R5, R100, -R5 ;  /* 0x8000000564057221 */ /* 0x000fe20000010000 */
[----:B------:R-:W-:Y:S02]  /*3650*/  LOP3.LUT P6, RZ, R115, 0xff0000, RZ, 0xc0, !PT ;  /* 0x00ff000073ff7812 */ /* 0x000fe400078cc0ff */
[----:B------:R-:W-:Y:S01]  /*3660*/  SHF.R.U64 R6, R102, 0x10, R103 ;  /* 0x0000001066067819 */ /* 0x000fe20000001267 */
[----:B-----5:R-:W-:Y:S01]  /*3670*/  FFMA.FTZ R72, R120, R5, R7 ;  /* 0x0000000578487223 */ /* 0x020fe20000010007 */
[----:B------:R-:W-:-:S02]  /*3680*/  IMAD.U32 R7, R4, 0x10000, RZ ;  /* 0x0001000004077824 */ /* 0x000fc400078e00ff */
[----:B------:R-:W-:Y:S01]  /*3690*/  FADD.FTZ R5, R99, -R2 ;  /* 0x8000000263057221 */ /* 0x000fe20000010000 */
[----:B------:R-:W-:Y:S01]  /*36a0*/  FMUL.FTZ R0, R72, UR14 ;  /* 0x0000000e48007c20 */ /* 0x000fe20008410000 */
[----:B------:R-:W-:Y:S02]  /*36b0*/  IMAD.U32 R9, R6, 0x10000, RZ ;  /* 0x0001000006097824 */ /* 0x000fe400078e00ff */
[----:B------:R-:W-:Y:S01]  /*36c0*/  FFMA.FTZ R79, R120, R5, R7 ;  /* 0x00000005784f7223 */ /* 0x000fe20000010007 */
[----:B------:R-:W-:Y:S01]  /*36d0*/  FFMA.FTZ R5, R3, R112, R113 ;  /* 0x0000007003057223 */ /* 0x000fe20000010071 */
[----:B------:R-:W-:Y:S02]  /*36e0*/  FSEL R75, R0, RZ, P6 ;  /* 0x000000ff004b7208 */ /* 0x000fe40003000000 */
[----:B------:R-:W-:Y:S01]  /*36f0*/  FMUL.FTZ R2, R79, UR14 ;  /* 0x0000000e4f027c20 */ /* 0x000fe20008410000 */
[----:B------:R-:W-:Y:S01]  /*3700*/  LOP3.LUT P6, RZ, R117, 0xff0000, RZ, 0xc0, !PT ;  /* 0x00ff000075ff7812 */ /* 0x000fe200078cc0ff */
[----:B------:R-:W-:Y:S01]  /*3710*/  FADD.FTZ R5, R118, -R5 ;  /* 0x8000000576057221 */ /* 0x000fe20000010000 */
[----:B------:R-:W-:-:S02]  /*3720*/  F2FP.BF16.F32.PACK_AB R75, R75, R72 ;  /* 0x000000484b4b723e */ /* 0x000fc400000010ff */
[----:B------:R-:W-:Y:S02]  /*3730*/  FSEL R0, R0, RZ, P6 ;  /* 0x000000ff00007208 */ /* 0x000fe40003000000 */
[----:B------:R-:W-:Y:S02]  /*3740*/  ISETP.GE.U32.AND P6, PT, R115, 0x1000000, PT ;  /* 0x010000007300780c */ /* 0x000fe40003fc6070 */
[----:B------:R-:W-:Y:S02]  /*3750*/  F2FP.BF16.F32.PACK_AB R0, R79, R0 ;  /* 0x000000004f00723e */ /* 0x000fe400000010ff */
[----:B------:R-:W-:Y:S02]  /*3760*/  FSEL R74, R2, RZ, P6 ;  /* 0x000000ff024a7208 */ /* 0x000fe40003000000 */
[----:B------:R-:W-:-:S04]  /*3770*/  ISETP.GE.U32.AND P6, PT, R117, 0x1000000, PT ;  /* 0x010000007500780c */ /* 0x000fc80003fc6070 */
[----:B------:R-:W-:Y:S01]  /*3780*/  FSEL R147, R2, RZ, P6 ;  /* 0x000000ff02937208 */ /* 0x000fe20003000000 */
[----:B------:R-:W-:Y:S01]  /*3790*/  IMAD.MOV.U32 R2, RZ, RZ, R102 ;  /* 0x000000ffff027224 */ /* 0x000fe200078e0066 */
[----:B------:R-:W-:Y:S02]  /*37a0*/  LOP3.LUT P6, RZ, R115, 0xff, RZ, 0xc0, !PT ;  /* 0x000000ff73ff7812 */ /* 0x000fe400078cc0ff */
[----:B------:R-:W-:Y:S01]  /*37b0*/  F2FP.BF16.F32.PACK_AB R147, R147, R74 ;  /* 0x0000004a9393723e */ /* 0x000fe200000010ff */
[----:B------:R-:W-:Y:S01]  /*37c0*/  IMAD.U32 R7, R2, 0x10000, RZ ;  /* 0x0001000002077824 */ /* 0x000fe200078e00ff */
[----:B------:R-:W-:-:S03]  /*37d0*/  PRMT R74, R75, 0x7632, R74 ;  /* 0x000076324b4a7816 */ /* 0x000fc6000000004a */
        /* <DEDUP_REMOVED lines=20> */
[----:B------:R-:W-:Y:S02]  /*3920*/  PRMT R7, R75, 0x7610, R7 ;  /* 0x000076104b077816 */ /* 0x000fe40000000007 */
[C---:B------:R-:W-:Y:S02]  /*3930*/  PRMT R6, R0.reuse, 0x7632, R6 ;  /* 0x0000763200067816 */ /* 0x040fe40000000006 */
[----:B------:R-:W-:Y:S02]  /*3940*/  PRMT R5, R0, 0x7610, R5 ;  /* 0x0000761000057816 */ /* 0x000fe40000000005 */
[----:B------:R-:W-:-:S02]  /*3950*/  PRMT R2, R73, 0x7632, R2 ;  /* 0x0000763249027816 */ /* 0x000fc40000000002 */
[----:B------:R-:W-:Y:S02]  /*3960*/  PRMT R72, R73, 0x7610, R72 ;  /* 0x0000761049487816 */ /* 0x000fe40000000048 */
[C---:B------:R-:W-:Y:S02]  /*3970*/  PRMT R0, R147.reuse, 0x7632, R0 ;  /* 0x0000763293007816 */ /* 0x040fe40000000000 */
[----:B------:R-:W-:-:S07]  /*3980*/  PRMT R75, R147, 0x7610, R75 ;  /* 0x00007610934b7816 */ /* 0x000fce000000004b */
.L_x_428:
        /* <DEDUP_REMOVED lines=18> */
.L_x_433:
        /* <DEDUP_REMOVED lines=12> */
.L_x_434:
[----:B------:R-:W-:-:S07]  /*3b70*/  VIADD R119, R119, 0x80 ;  /* 0x0000008077777836 */ /* 0x000fce0000000000 */
.L_x_424:
[----:B------:R-:W-:Y:S05]  /*3b80*/  BSYNC.RECONVERGENT B0 ;  /* 0x0000000000007941 */ /* 0x000fea0003800200 */
.L_x_423:
        /* <DEDUP_REMOVED lines=11> */
[----:B------:R-:W-:Y:S02]  /*3c40*/  IMAD.MOV.U32 R0, RZ, RZ, R105 ;  /* 0x000000ffff007224 */ /* 0x000fe400078e0069 */
[-CC-:B------:R-:W-:Y:S01]  /*3c50*/  FFMA.FTZ R5, R91, R112.reuse, R113.reuse ;  /* 0x000000705b057223 */ /* 0x180fe20000010071 */
[----:B------:R-:W-:Y:S01]  /*3c60*/  FFMA.FTZ R2, R88, R112, R113 ;  /* 0x0000007058027223 */ /* 0x000fe20000010071 */
[----:B------:R-:W-:Y:S01]  /*3c70*/  LOP3.LUT P6, RZ, R96, 0xff0000, RZ, 0xc0, !PT ;  /* 0x00ff000060ff7812 */ /* 0x000fe200078cc0ff */
[----:B------:R-:W-:Y:S02]  /*3c80*/  IMAD.U32 R7, R0, 0x10000, RZ ;  /* 0x0001000000077824 */ /* 0x000fe400078e00ff */
[----:B------:R-:W-:Y:S01]  /*3c90*/  FADD.FTZ R5, R90, -R5 ;  /* 0x800000055a057221 */ /* 0x000fe20000010000 */
[----:B------:R-:W-:Y:S01]  /*3ca0*/  IMAD.MOV.U32 R4, RZ, RZ, R104 ;  /* 0x000000ffff047224 */ /* 0x000fe200078e0068 */
[----:B------:R-:W-:Y:S02]  /*3cb0*/  SHF.R.U64 R9, R104, 0x10, R105 ;  /* 0x0000001068097819 */ /* 0x000fe40000001269 */
[----:B01---5:R-:W-:Y:S01]  /*3cc0*/  FFMA.FTZ R72, R120, R5, R7 ;  /* 0x0000000578487223 */ /* 0x023fe20000010007 */
[----:B------:R-:W-:Y:S01]  /*3cd0*/  SHF.R.U32.HI R7, RZ, 0x10, R105 ;  /* 0x00000010ff077819 */ /* 0x000fe20000011669 */
[----:B------:R-:W-:Y:S01]  /*3ce0*/  FADD.FTZ R5, R89, -R2 ;  /* 0x8000000259057221 */ /* 0x000fe20000010000 */
[----:B------:R-:W-:-:S02]  /*3cf0*/  IMAD.U32 R9, R9, 0x10000, RZ ;  /* 0x0001000009097824 */ /* 0x000fc400078e00ff */
[----:B------:R-:W-:Y:S01]  /*3d00*/  FMUL.FTZ R0, R72, UR14 ;  /* 0x0000000e48007c20 */ /* 0x000fe20008410000 */
[----:B------:R-:W-:-:S04]  /*3d10*/  IMAD.U32 R7, R7, 0x10000, RZ ;  /* 0x0001000007077824 */ /* 0x000fc800078e00ff */
[----:B------:R-:W-:Y:S01]  /*3d20*/  FSEL R75, R0, RZ, P6 ;  /* 0x000000ff004b7208 */ /* 0x000fe20003000000 */
[----:B------:R-:W-:Y:S01]  /*3d30*/  FFMA.FTZ R79, R120, R5, R7 ;  /* 0x00000005784f7223 */ /* 0x000fe20000010007 */
[----:B------:R-:W-:Y:S01]  /*3d40*/  LOP3.LUT P6, RZ, R97, 0xff0000, RZ, 0xc0, !PT ;  /* 0x00ff000061ff7812 */ /* 0x000fe200078cc0ff */
[----:B------:R-:W-:Y:S01]  /*3d50*/  IMAD.U32 R7, R4, 0x10000, RZ ;  /* 0x0001000004077824 */ /* 0x000fe200078e00ff */
[----:B------:R-:W-:Y:S01]  /*3d60*/  F2FP.BF16.F32.PACK_AB R75, R75, R72 ;  /* 0x000000484b4b723e */ /* 0x000fe200000010ff */
[C---:B------:R-:W-:Y:S01]  /*3d70*/  FMUL.FTZ R2, R79.reuse, UR14 ;  /* 0x0000000e4f027c20 */ /* 0x040fe20008410000 */
[----:B------:R-:W-:Y:S02]  /*3d80*/  FSEL R0, R0, RZ, P6 ;  /* 0x000000ff00007208 */ /* 0x000fe40003000000 */
[----:B------:R-:W-:Y:S02]  /*3d90*/  ISETP.GE.U32.AND P6, PT, R96, 0x1000000, PT ;  /* 0x010000006000780c */ /* 0x000fe40003fc6070 */
[----:B------:R-:W-:-:S02]  /*3da0*/  F2FP.BF16.F32.PACK_AB R0, R79, R0 ;  /* 0x000000004f00723e */ /* 0x000fc400000010ff */
[----:B------:R-:W-:Y:S02]  /*3db0*/  FSEL R76, R2, RZ, P6 ;  /* 0x000000ff024c7208 */ /* 0x000fe40003000000 */
[----:B------:R-:W-:-:S04]  /*3dc0*/  ISETP.GE.U32.AND P6, PT, R97, 0x1000000, PT ;  /* 0x010000006100780c */ /* 0x000fc80003fc6070 */
[----:B------:R-:W-:Y:S01]  /*3dd0*/  FSEL R147, R2, RZ, P6 ;  /* 0x000000ff02937208 */ /* 0x000fe20003000000 */
[----:B------:R-:W-:Y:S01]  /*3de0*/  FFMA.FTZ R2, R95, R112, R113 ;  /* 0x000000705f027223 */ /* 0x000fe20000010071 */
[----:B------:R-:W-:Y:S02]  /*3df0*/  LOP3.LUT P6, RZ, R96, 0xff, RZ, 0xc0, !PT ;  /* 0x000000ff60ff7812 */ /* 0x000fe400078cc0ff */
[----:B------:R-:W-:Y:S01]  /*3e00*/  F2FP.BF16.F32.PACK_AB R147, R147, R76 ;  /* 0x0000004c9393723e */ /* 0x000fe200000010ff */
[----:B------:R-:W-:Y:S01]  /*3e10*/  FADD.FTZ R5, R93, -R2 ;  /* 0x800000025d057221 */ /* 0x000fe20000010000 */
[----:B------:R-:W-:Y:S02]  /*3e20*/  PRMT R76, R75, 0x7632, R76 ;  /* 0x000076324b4c7816 */ /* 0x000fe4000000004c */
        /* <DEDUP_REMOVED lines=23> */
[C---:B------:R-:W-:Y:S02]  /*3fa0*/  PRMT R2, R73.reuse, 0x7632, R2 ;  /* 0x0000763249027816 */ /* 0x040fe40000000002 */
[----:B------:R-:W-:-:S02]  /*3fb0*/  PRMT R74, R73, 0x7610, R74 ;  /* 0x00007610494a7816 */ /* 0x000fc4000000004a */
[----:B------:R-:W-:Y:S02]  /*3fc0*/  PRMT R7, R75, 0x7610, R7 ;  /* 0x000076104b077816 */ /* 0x000fe40000000007 */
[----:B------:R-:W-:Y:S01]  /*3fd0*/  PRMT R0, R147, 0x7632, R0 ;  /* 0x0000763293007816 */ /* 0x000fe20000000000 */
[----:B------:R-:W-:Y:S06]  /*3fe0*/  BRA `(.L_x_440) ;  /* 0x0000001000c87947 */ /* 0x000fec0003800000 */
.L_x_439:
[----:B------:R-:W-:Y:S01]  /*3ff0*/  SHF.R.U64 R0, R104, 0x10, R105 ;  /* 0x0000001068007819 */ /* 0x000fe20000001269 */
[----:B------:R-:W-:Y:S01]  /*4000*/  FFMA.FTZ R5, R94, R112, R113 ;  /* 0x000000705e057223 */ /* 0x000fe20000010071 */
[----:B------:R-:W-:Y:S01]  /*4010*/  LOP3.LUT P6, RZ, R96, 0xff00, RZ, 0xc0, !PT ;  /* 0x0000ff0060ff7812 */ /* 0x000fe200078cc0ff */
[----:B------:R-:W-:Y:S02]  /*4020*/  IMAD.MOV.U32 R2, RZ, RZ, R104 ;  /* 0x000000ffff027224 */ /* 0x000fe400078e0068 */
[----:B01----:R-:W-:Y:S02]  /*4030*/  IMAD.U32 R73, R0, 0x10000, RZ ;  /* 0x0001000000497824 */ /* 0x003fe400078e00ff */
[----:B------:R-:W-:Y:S01]  /*4040*/  FADD.FTZ R5, R92, -R5 ;  /* 0x800000055c057221 */ /* 0x000fe20000010000 */
[----:B------:R-:W-:-:S03]  /*4050*/  IMAD.MOV.U32 R0, RZ, RZ, R105 ;  /* 0x000000ffff007224 */ /* 0x000fc600078e0069 */
[----:B-----5:R-:W-:Y:S01]  /*4060*/  FFMA.FTZ R5, R120, R5, R73 ;  /* 0x0000000578057223 */ /* 0x020fe20000010049 */
[----:B------:R-:W-:Y:S02]  /*4070*/  IMAD.U32 R73, R0, 0x10000, RZ ;  /* 0x0001000000497824 */ /* 0x000fe400078e00ff */
[----:B------:R-:W-:Y:S01]  /*4080*/  FFMA.FTZ R0, R95, R112, R113 ;  /* 0x000000705f007223 */ /* 0x000fe20000010071 */
[----:B------:R-:W-:-:S05]  /*4090*/  FMUL.FTZ R5, R5, UR14 ;  /* 0x0000000e05057c20 */ /* 0x000fca0008410000 */
        /* <DEDUP_REMOVED lines=8> */
[----:B------:R-:W-:Y:S01]  /*4120*/  FFMA.FTZ R5, R120, R5, R73 ;  /* 0x0000000578057223 */ /* 0x000fe20000010049 */
[----:B------:R-:W-:Y:S02]  /*4130*/  IMAD.U32 R73, R2, 0x10000, RZ ;  /* 0x0001000002497824 */ /* 0x000fe400078e00ff */
[----:B------:R-:W-:Y:S01]  /*4140*/  FFMA.FTZ R2, R88, R112, R113 ;  /* 0x0000007058027223 */ /* 0x000fe20000010071 */
[----:B------:R-:W-:-:S05]  /*4150*/  FMUL.FTZ R5, R5, UR14 ;  /* 0x0000000e05057c20 */ /* 0x000fca0008410000 */
[----:B------:R-:W-:Y:S02]  /*4160*/  FSEL R72, R5, RZ, P6 ;  /* 0x000000ff05487208 */ /* 0x000fe40003000000 */
[----:B------:R-:W-:-:S04]  /*4170*/  LOP3.LUT P6, RZ, R97, 0xff0000, RZ, 0xc0, !PT ;  /* 0x00ff000061ff7812 */ /* 0x000fc800078cc0ff */
[----:B------:R-:W-:Y:S01]  /*4180*/  FSEL R79, R5, RZ, P6 ;  /* 0x000000ff054f7208 */ /* 0x000fe20003000000 */
[----:B------:R-:W-:Y:S01]  /*4190*/  FADD.FTZ R5, R93, -R0 ;  /* 0x800000005d057221 */ /* 0x000fe20000010000 */
[----:B------:R-:W-:Y:S02]  /*41a0*/  LOP3.LUT P6, RZ, R96, 0xff, RZ, 0xc0, !PT ;  /* 0x000000ff60ff7812 */ /* 0x000fe400078cc0ff */
[----:B------:R-:W-:Y:S01]  /*41b0*/  F2FP.BF16.F32.PACK_AB R72, R79, R72 ;  /* 0x000000484f48723e */ /* 0x000fe200000010ff */
[----:B------:R-:W-:Y:S01]  /*41c0*/  FFMA.FTZ R5, R120, R5, R73 ;  /* 0x0000000578057223 */ /* 0x000fe20000010049 */
[----:B------:R-:W-:Y:S02]  /*41d0*/  SHF.R.U32.HI R73, RZ, 0x10, R105 ;  /* 0x00000010ff497819 */ /* 0x000fe40000011669 */
[----:B------:R-:W-:Y:S01]  /*41e0*/  PRMT R76, R72, 0x7610, R76 ;  /* 0x00007610484c7816 */ /* 0x000fe2000000004c */
[----:B------:R-:W-:Y:S02]  /*41f0*/  FMUL.FTZ R5, R5, UR14 ;  /* 0x0000000e05057c20 */ /* 0x000fe40008410000 */
[----:B------:R-:W-:-:S02]  /*4200*/  IMAD.U32 R77, R73, 0x10000, RZ ;  /* 0x00010000494d7824 */ /* 0x000fc400078e00ff */
[----:B------:R-:W-:Y:S01]  /*4210*/  FADD.FTZ R73, R89, -R2 ;  /* 0x8000000259497221 */ /* 0x000fe20000010000 */
[----:B------:R-:W-:Y:S02]  /*4220*/  FSEL R0, R5, RZ, P6 ;  /* 0x000000ff05007208 */ /* 0x000fe40003000000 */
[----:B------:R-:W-:Y:S01]  /*4230*/  LOP3.LUT P6, RZ, R97, 0xff, RZ, 0xc0, !PT ;  /* 0x000000ff61ff7812 */ /* 0x000fe200078cc0ff */
[----:B------:R-:W-:-:S03]  /*4240*/  FFMA.FTZ R73, R120, R73, R77 ;  /* 0x0000004978497223 */ /* 0x000fc6000001004d */
[----:B------:R-:W-:Y:S01]  /*4250*/  FSEL R5, R5, RZ, P6 ;  /* 0x000000ff05057208 */ /* 0x000fe20003000000 */
[----:B------:R-:W-:Y:S01]  /*4260*/  FMUL.FTZ R73, R73, UR14 ;  /* 0x0000000e49497c20 */ /* 0x000fe20008410000 */
        /* <DEDUP_REMOVED lines=13> */
.L_x_438:
[----:B------:R-:W-:-:S04]  /*4340*/  UISETP.NE.U32.AND UP2, UPT, UR6, URZ, UPT ;  /* 0x000000ff0600728c */ /* 0x000fc8000bf45070 */
[----:B------:R-:W-:-:S09]  /*4350*/  UISETP.NE.AND.EX UP2, UPT, UR7, URZ, UPT, UP2 ;  /* 0x000000ff0700728c */ /* 0x000fd2000bf45320 */
[----:B------:R-:W-:Y:S05]  /*4360*/  BRA.U !UP2, `(.L_x_441) ;  /* 0x000000010ac87547 */ /* 0x000fea000b800000 */
[-CC-:B------:R-:W-:Y:S01]  /*4370*/  FFMA.FTZ R5, R91, R112.reuse, R113.reuse ;  /* 0x000000705b057223 */ /* 0x180fe20000010071 */
[----:B------:R-:W-:Y:S01]  /*4380*/  LOP3.LUT P6, RZ, R96, 0xff0000, RZ, 0xc0, !PT ;  /* 0x00ff000060ff7812 */ /* 0x000fe200078cc0ff */
[----:B------:R-:W-:Y:S02]  /*4390*/  FFMA.FTZ R7, R94, R112, R113 ;  /* 0x000000705e077223 */ /* 0x000fe40000010071 */
[----:B------:R-:W-:Y:S02]  /*43a0*/  FADD.FTZ R5, R90, -R5 ;  /* 0x800000055a057221 */ /* 0x000fe40000010000 */
[----:B------:R-:W-:Y:S02]  /*43b0*/  FADD.FTZ R7, R92, -R7 ;  /* 0x800000075c077221 */ /* 0x000fe40000010000 */
[C---:B01---5:R-:W-:Y:S02]  /*43c0*/  FMUL.FTZ R72, R120.reuse, R5 ;  /* 0x0000000578487220 */ /* 0x063fe40000410000 */
        /* <DEDUP_REMOVED lines=10> */
[----:B------:R-:W-:-:S04]  /*4470*/  FMUL.FTZ R79, R120, R79 ;  /* 0x0000004f784f7220 */ /* 0x000fc80000410000 */
[----:B------:R-:W-:-:S05]  /*4480*/  FMUL.FTZ R0, R79, UR14 ;  /* 0x0000000e4f007c20 */ /* 0x000fca0008410000 */
[----:B------:R-:W-:Y:S02]  /*4490*/  FSEL R78, R0, RZ, P6 ;  /* 0x000000ff004e7208 */ /* 0x000fe40003000000 */
[----:B------:R-:W-:-:S04]  /*44a0*/  ISETP.GE.U32.AND P6, PT, R97, 0x1000000, PT ;  /* 0x010000006100780c */ /* 0x000fc80003fc6070 */
[----:B------:R-:W-:Y:S01]  /*44b0*/  FSEL R147, R0, RZ, P6 ;  /* 0x000000ff00937208 */ /* 0x000fe20003000000 */
[----:B------:R-:W-:Y:S01]  /*44c0*/  FFMA.FTZ R0, R95, R112, R113 ;  /* 0x000000705f007223 */ /* 0x000fe20000010071 */
[----:B------:R-:W-:Y:S02]  /*44d0*/  LOP3.LUT P6, RZ, R96, 0xff, RZ, 0xc0, !PT ;  /* 0x000000ff60ff7812 */ /* 0x000fe400078cc0ff */
[----:B------:R-:W-:Y:S01]  /*44e0*/  F2FP.BF16.F32.PACK_AB R78, R147, R78 ;  /* 0x0000004e934e723e */ /* 0x000fe200000010ff */
[----:B------:R-:W-:-:S04]  /*44f0*/  FADD.FTZ R5, R93, -R0 ;  /* 0x800000005d057221 */ /* 0x000fc80000010000 */
[----:B------:R-:W-:-:S04]  /*4500*/  FMUL.FTZ R0, R120, R5 ;  /* 0x0000000578007220 */ /* 0x000fc80000410000 */
[----:B------:R-:W-:-:S05]  /*4510*/  FMUL.FTZ R2, R0, UR14 ;  /* 0x0000000e00027c20 */ /* 0x000fca0008410000 */
[C---:B------:R-:W-:Y:S02]  /*4520*/  FSEL R5, R2.reuse, RZ, P6 ;  /* 0x000000ff02057208 */ /* 0x040fe40003000000 */
        /* <DEDUP_REMOVED lines=19> */
[C---:B------:R-:W-:Y:S02]  /*4660*/  PRMT R0, R78.reuse, 0x7632, R0 ;  /* 0x000076324e007816 */ /* 0x040fe40000000000 */
[----:B------:R-:W-:Y:S01]  /*4670*/  PRMT R79, R78, 0x7610, R79 ;  /* 0x000076104e4f7816 */ /* 0x000fe2000000004f */
[----:B------:R-:W-:Y:S06]  /*4680*/  BRA `(.L_x_440) ;  /* 0x0000000c00207947 */ /* 0x000fec0003800000 */
.L_x_441:
[-CC-:B------:R-:W-:Y:S01]  /*4690*/  FFMA.FTZ R5, R94, R112.reuse, R113.reuse ;  /* 0x000000705e057223 */ /* 0x180fe20000010071 */
[----:B------:R-:W-:Y:S01]  /*46a0*/  LOP3.LUT P6, RZ, R96, 0xff00, RZ, 0xc0, !PT ;  /* 0x0000ff0060ff7812 */ /* 0x000fe200078cc0ff */
[-CC-:B------:R-:W-:Y:S01]  /*46b0*/  FFMA.FTZ R0, R95, R112.reuse, R113.reuse ;  /* 0x000000705f007223 */ /* 0x180fe20000010071 */
[----:B------:R-:W-:Y:S01]  /*46c0*/  FFMA.FTZ R4, R88, R112, R113 ;  /* 0x0000007058047223 */ /* 0x000fe20000010071 */
[----:B------:R-:W-:-:S03]  /*46d0*/  FADD.FTZ R5, R92, -R5 ;  /* 0x800000055c057221 */ /* 0x000fc60000010000 */
[----:B0-----:R-:W-:Y:S01]  /*46e0*/  FADD.FTZ R77, R89, -R4 ;  /* 0x80000004594d7221 */ /* 0x001fe20000010000 */
[----:B-----5:R-:W-:-:S03]  /*46f0*/  FMUL.FTZ R5, R120, R5 ;  /* 0x0000000578057220 */ /* 0x020fc60000410000 */
[----:B------:R-:W-:Y:S01]  /*4700*/  FMUL.FTZ R77, R120, R77 ;  /* 0x0000004d784d7220 */ /* 0x000fe20000410000 */
[----:B------:R-:W-:-:S03]  /*4710*/  FMUL.FTZ R5, R5, UR14 ;  /* 0x0000000e05057c20 */ /* 0x000fc60008410000 */
[----:B------:R-:W-:Y:S02]  /*4720*/  FMUL.FTZ R77, R77, UR14 ;  /* 0x0000000e4d4d7c20 */ /* 0x000fe40008410000 */
[----:B------:R-:W-:Y:S02]  /*4730*/  FSEL R2, R5, RZ, P6 ;  /* 0x000000ff05027208 */ /* 0x000fe40003000000 */
[----:B------:R-:W-:-:S04]  /*4740*/  LOP3.LUT P6, RZ, R97, 0xff00, RZ, 0xc0, !PT ;  /* 0x0000ff0061ff7812 */ /* 0x000fc800078cc0ff */
[----:B-1----:R-:W-:Y:S01]  /*4750*/  FSEL R73, R5, RZ, P6 ;  /* 0x000000ff05497208 */ /* 0x002fe20003000000 */
        /* <DEDUP_REMOVED lines=29> */
[----:B------:R-:W-:Y:S01]  /*4930*/  PRMT R0, R79, 0x7632, R0 ;  /* 0x000076324f007816 */ /* 0x000fe20000000000 */
[----:B------:R-:W-:Y:S06]  /*4940*/  BRA `(.L_x_440) ;  /* 0x0000000800707947 */ /* 0x000fec0003800000 */
.L_x_437:
[----:B------:R-:W-:-:S04]  /*4950*/  UISETP.NE.U32.AND UP2, UPT, UR16, URZ, UPT ;  /* 0x000000ff1000728c */ /* 0x000fc8000bf45070 */
[----:B------:R-:W-:-:S09]  /*4960*/  UISETP.NE.AND.EX UP2, UPT, UR17, URZ, UPT, UP2 ;  /* 0x000000ff1100728c */ /* 0x000fd2000bf45320 */
[----:B------:R-:W-:Y:S05]  /*4970*/  BRA.U !UP2, `(.L_x_442) ;  /* 0x000000050a547547 */ /* 0x000fea000b800000 */
[----:B------:R-:W-:-:S04]  /*4980*/  UISETP.NE.U32.AND UP2, UPT, UR6, URZ, UPT ;  /* 0x000000ff0600728c */ /* 0x000fc8000bf45070 */
[----:B------:R-:W-:-:S09]  /*4990*/  UISETP.NE.AND.EX UP2, UPT, UR7, URZ, UPT, UP2 ;  /* 0x000000ff0700728c */ /* 0x000fd2000bf45320 */
[----:B------:R-:W-:Y:S05]  /*49a0*/  BRA.U !UP2, `(.L_x_443) ;  /* 0x000000010aac7547 */ /* 0x000fea000b800000 */
[----:B------:R-:W-:Y:S02]  /*49b0*/  IMAD.MOV.U32 R7, RZ, RZ, R104 ;  /* 0x000000ffff077224 */ /* 0x000fe400078e0068 */
[-C--:B------:R-:W-:Y:S01]  /*49c0*/  FFMA.FTZ R6, R95, R112.reuse, R113 ;  /* 0x000000705f067223 */ /* 0x080fe20000010071 */
[--C-:B------:R-:W-:Y:S01]  /*49d0*/  SHF.R.U64 R8, R104, 0x10, R105.reuse ;  /* 0x0000001068087819 */ /* 0x100fe20000001269 */
[----:B01----:R-:W-:Y:S01]  /*49e0*/  IMAD.MOV.U32 R72, RZ, RZ, R105 ;  /* 0x000000ffff487224 */ /* 0x003fe200078e0069 */
        /* <DEDUP_REMOVED lines=36> */
[----:B------:R-:W-:Y:S02]  /*4c30*/  PRMT R7, R72, 0x7610, R7 ;  /* 0x0000761048077816 */ /* 0x000fe40000000007 */
[----:B------:R-:W-:Y:S01]  /*4c40*/  PRMT R79, R6, 0x7632, R79 ;  /* 0x00007632064f7816 */ /* 0x000fe2000000004f */
[----:B------:R-:W-:Y:S06]  /*4c50*/  BRA `(.L_x_440) ;  /* 0x0000000400ac7947 */ /* 0x000fec0003800000 */
.L_x_443:
[----:B01----:R-:W-:Y:S02]  /*4c60*/  IMAD.MOV.U32 R73, RZ, RZ, R104 ;  /* 0x000000ffff497224 */ /* 0x003fe400078e0068 */
[----:B------:R-:W-:Y:S01]  /*4c70*/  FFMA.FTZ R72, R95, R112, R113 ;  /* 0x000000705f487223 */ /* 0x000fe20000010071 */
[----:B------:R-:W-:Y:S01]  /*4c80*/  LOP3.LUT P6, RZ, R96, 0xff, RZ, 0xc0, !PT ;  /* 0x000000ff60ff7812 */ /* 0x000fe200078cc0ff */
[--C-:B------:R-:W-:Y:S01]  /*4c90*/  IMAD.MOV.U32 R74, RZ, RZ, R105.reuse ;  /* 0x000000ffff4a7224 */ /* 0x100fe200078e0069 */
[--C-:B------:R-:W-:Y:S01]  /*4ca0*/  SHF.R.U32.HI R76, RZ, 0x10, R105.reuse ;  /* 0x00000010ff4c7819 */ /* 0x100fe20000011669 */
[----:B------:R-:W-:Y:S02]  /*4cb0*/  IMAD.U32 R75, R73, 0x10000, RZ ;  /* 0x00010000494b7824 */ /* 0x000fe400078e00ff */
[----:B------:R-:W-:Y:S01]  /*4cc0*/  FADD.FTZ R73, R93, -R72 ;  /* 0x800000485d497221 */ /* 0x000fe20000010000 */
[----:B------:R-:W-:Y:S01]  /*4cd0*/  SHF.R.U64 R72, R104, 0x10, R105 ;  /* 0x0000001068487819 */ /* 0x000fe20000001269 */
[----:B------:R-:W-:-:S02]  /*4ce0*/  IMAD.U32 R79, R76, 0x10000, RZ ;  /* 0x000100004c4f7824 */ /* 0x000fc400078e00ff */
[----:B-----5:R-:W-:Y:S01]  /*4cf0*/  FFMA.FTZ R73, R120, R73, R75 ;  /* 0x0000004978497223 */ /* 0x020fe2000001004b */
[----:B------:R-:W-:Y:S01]  /*4d00*/  FFMA.FTZ R75, R94, R112, R113 ;  /* 0x000000705e4b7223 */ /* 0x000fe20000010071 */
[----:B------:R-:W-:Y:S02]  /*4d10*/  IMAD.U32 R77, R72, 0x10000, RZ ;  /* 0x00010000484d7824 */ /* 0x000fe400078e00ff */
[----:B------:R-:W-:Y:S01]  /*4d20*/  FMUL.FTZ R73, R73, UR14 ;  /* 0x0000000e49497c20 */ /* 0x000fe20008410000 */
[----:B------:R-:W-:-:S04]  /*4d30*/  FADD.FTZ R75, R92, -R75 ;  /* 0x8000004b5c4b7221 */ /* 0x000fc80000010000 */
[----:B------:R-:W-:Y:S01]  /*4d40*/  FFMA.FTZ R75, R120, R75, R77 ;  /* 0x0000004b784b7223 */ /* 0x000fe2000001004d */
[----:B------:R-:W-:Y:S01]  /*4d50*/  FSEL R73, R73, RZ, P6 ;  /* 0x000000ff49497208 */ /* 0x000fe20003000000 */
[----:B------:R-:W-:Y:S01]  /*4d60*/  IMAD.U32 R77, R74, 0x10000, RZ ;  /* 0x000100004a4d7824 */ /* 0x000fe200078e00ff */
[----:B------:R-:W-:Y:S01]  /*4d70*/  LOP3.LUT P6, RZ, R96, 0xff00, RZ, 0xc0, !PT ;  /* 0x0000ff0060ff7812 */ /* 0x000fe200078cc0ff */
[----:B------:R-:W-:Y:S01]  /*4d80*/  FMUL.FTZ R75, R75, UR14 ;  /* 0x0000000e4b4b7c20 */ /* 0x000fe20008410000 */
[----:B------:R-:W-:-:S04]  /*4d90*/  FFMA.FTZ R74, R88, R112, R113 ;  /* 0x00000070584a7223 */ /* 0x000fc80000010071 */
[----:B------:R-:W-:Y:S01]  /*4da0*/  FSEL R72, R75, RZ, P6 ;  /* 0x000000ff4b487208 */ /* 0x000fe20003000000 */
[----:B------:R-:W-:Y:S01]  /*4db0*/  FFMA.FTZ R75, R91, R112, R113 ;  /* 0x000000705b4b7223 */ /* 0x000fe20000010071 */
[----:B------:R-:W-:Y:S02]  /*4dc0*/  LOP3.LUT P6, RZ, R96, 0xff0000, RZ, 0xc0, !PT ;  /* 0x00ff000060ff7812 */ /* 0x000fe400078cc0ff */
[----:B------:R-:W-:Y:S01]  /*4dd0*/  F2FP.BF16.F32.PACK_AB R72, R72, R73 ;  /* 0x000000494848723e */ /* 0x000fe200000010ff */
[----:B------:R-:W-:-:S04]  /*4de0*/  FADD.FTZ R75, R90, -R75 ;  /* 0x8000004b5a4b7221 */ /* 0x000fc80000010000 */
[----:B------:R-:W-:Y:S01]  /*4df0*/  FFMA.FTZ R75, R120, R75, R77 ;  /* 0x0000004b784b7223 */ /* 0x000fe2000001004d */
[----:B------:R-:W-:-:S03]  /*4e00*/  FADD.FTZ R77, R89, -R74 ;  /* 0x8000004a594d7221 */ /* 0x000fc60000010000 */
[----:B------:R-:W-:Y:S01]  /*4e10*/  FMUL.FTZ R75, R75, UR14 ;  /* 0x0000000e4b4b7c20 */ /* 0x000fe20008410000 */
[----:B------:R-:W-:-:S04]  /*4e20*/  FFMA.FTZ R77, R120, R77, R79 ;  /* 0x0000004d784d7223 */ /* 0x000fc8000001004f */
[----:B------:R-:W-:Y:S01]  /*4e30*/  FSEL R75, R75, RZ, P6 ;  /* 0x000000ff4b4b7208 */ /* 0x000fe20003000000 */
[----:B------:R-:W-:Y:S01]  /*4e40*/  FMUL.FTZ R77, R77, UR14 ;  /* 0x0000000e4d4d7c20 */ /* 0x000fe20008410000 */
[----:B------:R-:W-:-:S04]  /*4e50*/  ISETP.GE.U32.AND P6, PT, R96, 0x1000000, PT ;  /* 0x010000006000780c */ /* 0x000fc80003fc6070 */
[----:B------:R-:W-:Y:S02]  /*4e60*/  FSEL R74, R77, RZ, P6 ;  /* 0x000000ff4d4a7208 */ /* 0x000fe40003000000 */
[----:B------:R-:W-:Y:S02]  /*4e70*/  PRMT R77, R72, 0x7610, R77 ;  /* 0x00007610484d7816 */ /* 0x000fe4000000004d */
[----:B------:R-:W-:Y:S02]  /*4e80*/  F2FP.BF16.F32.PACK_AB R75, R74, R75 ;  /* 0x0000004b4a4b723e */ /* 0x000fe400000010ff */
[----:B------:R-:W-:Y:S02]  /*4e90*/  PRMT R74, R72, 0x7632, R74 ;  /* 0x00007632484a7816 */ /* 0x000fe4000000004a */
[C---:B------:R-:W-:Y:S02]  /*4ea0*/  PRMT R79, R75.reuse, 0x7632, R79 ;  /* 0x000076324b4f7816 */ /* 0x040fe4000000004f */
[----:B------:R-:W-:Y:S01]  /*4eb0*/  PRMT R76, R75, 0x7610, R76 ;  /* 0x000076104b4c7816 */ /* 0x000fe2000000004c */
[----:B------:R-:W-:Y:S06]  /*4ec0*/  BRA `(.L_x_440) ;  /* 0x0000000400107947 */ /* 0x000fec0003800000 */
.L_x_442:
[----:B------:R-:W-:-:S04]  /*4ed0*/  UISETP.NE.U32.AND UP2, UPT, UR6, URZ, UPT ;  /* 0x000000ff0600728c */ /* 0x000fc8000bf45070 */
[----:B------:R-:W-:-:S09]  /*4ee0*/  UISETP.NE.AND.EX UP2, UPT, UR7, URZ, UPT, UP2 ;  /* 0x000000ff0700728c */ /* 0x000fd2000bf45320 */
[----:B------:R-:W-:Y:S05]  /*4ef0*/  BRA.U !UP2, `(.L_x_444) ;  /* 0x000000010a8c7547 */ /* 0x000fea000b800000 */
[-CC-:B------:R-:W-:Y:S01]  /*4f00*/  FFMA.FTZ R6, R95, R112.reuse, R113.reuse ;  /* 0x000000705f067223 */ /* 0x180fe20000010071 */
[-CC-:B------:R-:W-:Y:S01]  /*4f10*/  FFMA.FTZ R9, R94, R112.reuse, R113.reuse ;  /* 0x000000705e097223 */ /* 0x180fe20000010071 */
[-C--:B01----:R-:W-:Y:S01]  /*4f20*/  FFMA.FTZ R73, R91, R112.reuse, R113 ;  /* 0x000000705b497223 */ /* 0x083fe20000010071 */
        /* <DEDUP_REMOVED lines=28> */
[C---:B------:R-:W-:Y:S02]  /*50f0*/  PRMT R76, R72.reuse, 0x7632, R76 ;  /* 0x00007632484c7816 */ /* 0x040fe4000000004c */
[----:B------:R-:W-:Y:S02]  /*5100*/  PRMT R7, R72, 0x7610, R7 ;  /* 0x0000761048077816 */ /* 0x000fe40000000007 */
[----:B------:R-:W-:Y:S01]  /*5110*/  PRMT R79, R6, 0x7632, R79 ;  /* 0x00007632064f7816 */ /* 0x000fe2000000004f */
[----:B------:R-:W-:Y:S06]  /*5120*/  BRA `(.L_x_440) ;  /* 0x0000000000787947 */ /* 0x000fec0003800000 */
.L_x_444:
[-CC-:B01----:R-:W-:Y:S01]  /*5130*/  FFMA.FTZ R72, R95, R112.reuse, R113.reuse ;  /* 0x000000705f487223 */ /* 0x183fe20000010071 */
        /* <DEDUP_REMOVED lines=18> */
[----:B------:R-:W-:-:S04]  /*5260*/  FADD.FTZ R75, R90, -R75 ;  /* 0x8000004b5a4b7221 */ /* 0x000fc80000010000 */
        /* <DEDUP_REMOVED lines=10> */
.L_x_440:
        /* <DEDUP_REMOVED lines=16> */
.L_x_445:
        /* <DEDUP_REMOVED lines=10> */
.L_x_446:
[----:B------:R-:W-:-:S07]  /*54b0*/  VIADD R119, R119, 0x80 ;  /* 0x0000008077777836 */ /* 0x000fce0000000000 */
.L_x_436:
[----:B------:R-:W-:Y:S05]  /*54c0*/  BSYNC.RECONVERGENT B0 ;  /* 0x0000000000007941 */ /* 0x000fea0003800200 */
.L_x_435:
        /* <DEDUP_REMOVED lines=19> */
[----:B012--5:R-:W-:Y:S01]  /*5600*/  FFMA.FTZ R72, R120, R5, R7 ;  /* 0x0000000578487223 */ /* 0x027fe20000010007 */
        /* <DEDUP_REMOVED lines=50> */
.L_x_451:
[----:B------:R-:W-:Y:S01]  /*5930*/  SHF.R.U64 R0, R106, 0x10, R107 ;  /* 0x000000106a007819 */ /* 0x000fe2000000126b */
[----:B------:R-:W-:Y:S01]  /*5940*/  FFMA.FTZ R5, R84, R112, R113 ;  /* 0x0000007054057223 */ /* 0x000fe20000010071 */
[----:B------:R-:W-:Y:S01]  /*5950*/  LOP3.LUT P6, RZ, R86, 0xff00, RZ, 0xc0, !PT ;  /* 0x0000ff0056ff7812 */ /* 0x000fe200078cc0ff */
[----:B------:R-:W-:Y:S02]  /*5960*/  IMAD.MOV.U32 R2, RZ, RZ, R106 ;  /* 0x000000ffff027224 */ /* 0x000fe400078e006a */
[----:B012---:R-:W-:Y:S02]  /*5970*/  IMAD.U32 R73, R0, 0x10000, RZ ;  /* 0x0001000000497824 */ /* 0x007fe400078e00ff */
        /* <DEDUP_REMOVED lines=48> */
.L_x_450:
        /* <DEDUP_REMOVED lines=8> */
[C---:B012--5:R-:W-:Y:S02]  /*5d00*/  FMUL.FTZ R72, R120.reuse, R5 ;  /* 0x0000000578487220 */ /* 0x067fe40000410000 */
        /* <DEDUP_REMOVED lines=44> */
.L_x_453:
        /* <DEDUP_REMOVED lines=12> */
[----:B-12---:R-:W-:Y:S01]  /*6090*/  FSEL R73, R5, RZ, P6 ;  /* 0x000000ff05497208 */ /* 0x006fe20003000000 */
        /* <DEDUP_REMOVED lines=31> */
.L_x_449:
        /* <DEDUP_REMOVED lines=9> */
[----:B012---:R-:W-:Y:S01]  /*6320*/  IMAD.MOV.U32 R72, RZ, RZ, R107 ;  /* 0x000000ffff487224 */ /* 0x007fe200078e006b */
        /* <DEDUP_REMOVED lines=39> */
.L_x_455:
[----:B012---:R-:W-:Y:S02]  /*65a0*/  IMAD.MOV.U32 R73, RZ, RZ, R106 ;  /* 0x000000ffff497224 */ /* 0x007fe400078e006a */
        /* <DEDUP_REMOVED lines=38> */
.L_x_454:
[----:B------:R-:W-:-:S04]  /*6810*/  UISETP.NE.U32.AND UP2, UPT, UR6, URZ, UPT ;  /* 0x000000ff0600728c */ /* 0x000fc8000bf45070 */
[----:B------:R-:W-:-:S09]  /*6820*/  UISETP.NE.AND.EX UP2, UPT, UR7, URZ, UPT, UP2 ;  /* 0x000000ff0700728c */ /* 0x000fd2000bf45320 */
[----:B------:R-:W-:Y:S05]  /*6830*/  BRA.U !UP2, `(.L_x_456) ;  /* 0x000000010a8c7547 */ /* 0x000fea000b800000 */
[-CC-:B------:R-:W-:Y:S01]  /*6840*/  FFMA.FTZ R6, R85, R112.reuse, R113.reuse ;  /* 0x0000007055067223 */ /* 0x180fe20000010071 */
[-CC-:B------:R-:W-:Y:S01]  /*6850*/  FFMA.FTZ R9, R84, R112.reuse, R113.reuse ;  /* 0x0000007054097223 */ /* 0x180fe20000010071 */
[-C--:B012---:R-:W-:Y:S01]  /*6860*/  FFMA.FTZ R73, R81, R112.reuse, R113 ;  /* 0x0000007051497223 */ /* 0x087fe20000010071 */
        /* <DEDUP_REMOVED lines=32> */
.L_x_456:
[-CC-:B012---:R-:W-:Y:S01]  /*6a70*/  FFMA.FTZ R72, R85, R112.reuse, R113.reuse ;  /* 0x0000007055487223 */ /* 0x187fe20000010071 */
        /* <DEDUP_REMOVED lines=29> */
.L_x_452:
        /* <DEDUP_REMOVED lines=16> */
.L_x_457:
        /* <DEDUP_REMOVED lines=10> */
.L_x_458:
[----:B------:R-:W-:-:S07]  /*6df0*/  VIADD R119, R119, 0x80 ;  /* 0x0000008077777836 */ /* 0x000fce0000000000 */
.L_x_448:
[----:B------:R-:W-:Y:S05]  /*6e00*/  BSYNC.RECONVERGENT B0 ;  /* 0x0000000000007941 */ /* 0x000fea0003800200 */
.L_x_447:
        /* <DEDUP_REMOVED lines=70> */
.L_x_463:
        /* <DEDUP_REMOVED lines=53> */
.L_x_462:
        /* <DEDUP_REMOVED lines=53> */
.L_x_465:
        /* <DEDUP_REMOVED lines=44> */
.L_x_461:
        /* <DEDUP_REMOVED lines=49> */
.L_x_467:
        /* <DEDUP_REMOVED lines=39> */
.L_x_466:
        /* <DEDUP_REMOVED lines=38> */
.L_x_468:
        /* <DEDUP_REMOVED lines=30> */
.L_x_464:
        /* <DEDUP_REMOVED lines=16> */
.L_x_469:
        /* <DEDUP_REMOVED lines=10> */
.L_x_470:
[----:B------:R-:W-:-:S07]  /*8730*/  VIADD R119, R119, 0x80 ;  /* 0x0000008077777836 */ /* 0x000fce0000000000 */
.L_x_460:
[----:B------:R-:W-:Y:S05]  /*8740*/  BSYNC.RECONVERGENT B0 ;  /* 0x0000000000007941 */ /* 0x000fea0003800200 */
.L_x_459:
        /* <DEDUP_REMOVED lines=17> */
[----:B------:R-:W-:-:S03]  /*8860*/  IMAD.MOV.U32 R4, RZ, RZ, R110 ;  /* 0x000000ffff047224 */ /* 0x000fc600078e006e */
[----:B012--5:R-:W-:Y:S01]  /*8870*/  FFMA.FTZ R72, R120, R5, R7 ;  /* 0x0000000578487223 */ /* 0x027fe20000010007 */
[----:B------:R-:W-:Y:S01]  /*8880*/  SHF.R.U32.HI R7, RZ, 0x10, R111 ;  /* 0x00000010ff077819 */ /* 0x000fe2000001166f */
[----:B------:R-:W-:Y:S02]  /*8890*/  FADD.FTZ R5, R11, -R2 ;  /* 0x800000020b057221 */ /* 0x000fe40000010000 */
[----:B------:R-:W-:Y:S02]  /*88a0*/  FMUL.FTZ R0, R72, UR14 ;  /* 0x0000000e48007c20 */ /* 0x000fe40008410000 */
[----:B------:R-:W-:-:S03]  /*88b0*/  IMAD.U32 R7, R7, 0x10000, RZ ;  /* 0x0001000007077824 */ /* 0x000fc600078e00ff */
[----:B------:R-:W-:Y:S01]  /*88c0*/  FSEL R77, R0, RZ, P6 ;  /* 0x000000ff004d7208 */ /* 0x000fe20003000000 */
[----:B------:R-:W-:Y:S01]  /*88d0*/  FFMA.FTZ R79, R120, R5, R7 ;  /* 0x00000005784f7223 */ /* 0x000fe20000010007 */
[----:B------:R-:W-:Y:S01]  /*88e0*/  LOP3.LUT P6, RZ, R18, 0xff0000, RZ, 0xc0, !PT ;  /* 0x00ff000012ff7812 */ /* 0x000fe200078cc0ff */
[----:B------:R-:W-:Y:S01]  /*88f0*/  IMAD.U32 R7, R4, 0x10000, RZ ;  /* 0x0001000004077824 */ /* 0x000fe200078e00ff */
[----:B------:R-:W-:Y:S01]  /*8900*/  F2FP.BF16.F32.PACK_AB R77, R77, R72 ;  /* 0x000000484d4d723e */ /* 0x000fe200000010ff */
[----:B------:R-:W-:Y:S01]  /*8910*/  FMUL.FTZ R2, R79, UR14 ;  /* 0x0000000e4f027c20 */ /* 0x000fe20008410000 */
[----:B------:R-:W-:Y:S02]  /*8920*/  FSEL R0, R0, RZ, P6 ;  /* 0x000000ff00007208 */ /* 0x000fe40003000000 */
[----:B------:R-:W-:Y:S02]  /*8930*/  ISETP.GE.U32.AND P6, PT, R19, 0x1000000, PT ;  /* 0x010000001300780c */ /* 0x000fe40003fc6070 */
[----:B------:R-:W-:-:S02]  /*8940*/  F2FP.BF16.F32.PACK_AB R0, R79, R0 ;  /* 0x000000004f00723e */ /* 0x000fc400000010ff */
[----:B------:R-:W-:Y:S02]  /*8950*/  FSEL R74, R2, RZ, P6 ;  /* 0x000000ff024a7208 */ /* 0x000fe40003000000 */
[----:B------:R-:W-:-:S04]  /*8960*/  ISETP.GE.U32.AND P6, PT, R18, 0x1000000, PT ;  /* 0x010000001200780c */ /* 0x000fc80003fc6070 */
[----:B------:R-:W-:Y:S01]  /*8970*/  FSEL R147, R2, RZ, P6 ;  /* 0x000000ff02937208 */ /* 0x000fe20003000000 */
[-CC-:B------:R-:W-:Y:S01]  /*8980*/  FFMA.FTZ R2, R17, R112.reuse, R113.reuse ;  /* 0x0000007011027223 */ /* 0x180fe20000010071 */
[----:B------:R-:W-:Y:S01]  /*8990*/  FFMA.FTZ R113, R16, R112, R113 ;  /* 0x0000007010717223 */ /* 0x000fe20000010071 */
[----:B------:R-:W-:Y:S02]  /*89a0*/  LOP3.LUT P6, RZ, R19, 0xff, RZ, 0xc0, !PT ;  /* 0x000000ff13ff7812 */ /* 0x000fe400078cc0ff */
[----:B------:R-:W-:Y:S01]  /*89b0*/  FADD.FTZ R5, R15, -R2 ;  /* 0x800000020f057221 */ /* 0x000fe20000010000 */
[----:B------:R-:W-:Y:S01]  /*89c0*/  FADD.FTZ R113, R14, -R113 ;  /* 0x800000710e717221 */ /* 0x000fe20000010000 */
[----:B------:R-:W-:Y:S02]  /*89d0*/  F2FP.BF16.F32.PACK_AB R147, R147, R74 ;  /* 0x0000004a9393723e */ /* 0x000fe400000010ff */
[----:B------:R-:W-:Y:S01]  /*89e0*/  FFMA.FTZ R5, R120, R5, R7 ;  /* 0x0000000578057223 */ /* 0x000fe20000010007 */
[----:B------:R-:W-:-:S02]  /*89f0*/  SHF.R.U64 R7, R110, 0x10, R111 ;  /* 0x000000106e077819 */ /* 0x000fc4000000126f */
[----:B------:R-:W-:Y:S01]  /*8a00*/  PRMT R74, R77, 0x7632, R74 ;  /* 0x000076324d4a7816 */ /* 0x000fe2000000004a */
        /* <DEDUP_REMOVED lines=26> */
.L_x_475:
        /* <DEDUP_REMOVED lines=14> */
[-CC-:B------:R-:W-:Y:S01]  /*8c90*/  FFMA.FTZ R5, R13, R112.reuse, R113.reuse ;  /* 0x000000700d057223 */ /* 0x180fe20000010071 */
[----:B------:R-:W-:Y:S01]  /*8ca0*/  LOP3.LUT P6, RZ, R19, 0xff0000, RZ, 0xc0, !PT ;  /* 0x00ff000013ff7812 */ /* 0x000fe200078cc0ff */
[----:B------:R-:W-:Y:S02]  /*8cb0*/  FFMA.FTZ R112, R10, R112, R113 ;  /* 0x000000700a707223 */ /* 0x000fe40000010071 */
[----:B------:R-:W-:-:S04]  /*8cc0*/  FADD.FTZ R5, R12, -R5 ;  /* 0x800000050c057221 */ /* 0x000fc80000010000 */
[----:B------:R-:W-:Y:S01]  /*8cd0*/  FFMA.FTZ R5, R120, R5, R73 ;  /* 0x0000000578057223 */ /* 0x000fe20000010049 */
[----:B------:R-:W-:Y:S01]  /*8ce0*/  IMAD.U32 R73, R2, 0x10000, RZ ;  /* 0x0001000002497824 */ /* 0x000fe200078e00ff */
[----:B------:R-:W-:Y:S02]  /*8cf0*/  SHF.R.U32.HI R2, RZ, 0x10, R111 ;  /* 0x00000010ff027819 */ /* 0x000fe4000001166f */
[----:B------:R-:W-:-:S03]  /*8d00*/  FMUL.FTZ R5, R5, UR14 ;  /* 0x0000000e05057c20 */ /* 0x000fc60008410000 */
[----:B------:R-:W-:Y:S02]  /*8d10*/  IMAD.U32 R79, R2, 0x10000, RZ ;  /* 0x00010000024f7824 */ /* 0x000fe400078e00ff */
[----:B------:R-:W-:Y:S02]  /*8d20*/  FSEL R72, R5, RZ, P6 ;  /* 0x000000ff05487208 */ /* 0x000fe40003000000 */
[----:B------:R-:W-:-:S04]  /*8d30*/  LOP3.LUT P6, RZ, R18, 0xff0000, RZ, 0xc0, !PT ;  /* 0x00ff000012ff7812 */ /* 0x000fc800078cc0ff */
[----:B------:R-:W-:Y:S01]  /*8d40*/  FSEL R77, R5, RZ, P6 ;  /* 0x000000ff054d7208 */ /* 0x000fe20003000000 */
[----:B------:R-:W-:Y:S01]  /*8d50*/  FADD.FTZ R5, R15, -R0 ;  /* 0x800000000f057221 */ /* 0x000fe20000010000 */
[----:B------:R-:W-:Y:S02]  /*8d60*/  LOP3.LUT P6, RZ, R19, 0xff, RZ, 0xc0, !PT ;  /* 0x000000ff13ff7812 */ /* 0x000fe400078cc0ff */
[----:B------:R-:W-:Y:S01]  /*8d70*/  F2FP.BF16.F32.PACK_AB R77, R77, R72 ;  /* 0x000000484d4d723e */ /* 0x000fe200000010ff */
[C---:B------:R-:W-:Y:S01]  /*8d80*/  FFMA.FTZ R5, R120.reuse, R5, R73 ;  /* 0x0000000578057223 */ /* 0x040fe20000010049 */
[----:B------:R-:W-:Y:S02]  /*8d90*/  FADD.FTZ R73, R11, -R112 ;  /* 0x800000700b497221 */ /* 0x000fe40000010000 */
[----:B------:R-:W-:Y:S01]  /*8da0*/  PRMT R74, R77, 0x7610, R74 ;  /* 0x000076104d4a7816 */ /* 0x000fe2000000004a */
[----:B------:R-:W-:Y:S01]  /*8db0*/  FMUL.FTZ R5, R5, UR14 ;  /* 0x0000000e05057c20 */ /* 0x000fe20008410000 */
[----:B------:R-:W-:-:S04]  /*8dc0*/  FFMA.FTZ R73, R120, R73, R79 ;  /* 0x0000004978497223 */ /* 0x000fc8000001004f */
[----:B------:R-:W-:Y:S01]  /*8dd0*/  FSEL R0, R5, RZ, P6 ;  /* 0x000000ff05007208 */ /* 0x000fe20003000000 */
[----:B------:R-:W-:Y:S01]  /*8de0*/  FMUL.FTZ R73, R73, UR14 ;  /* 0x0000000e49497c20 */ /* 0x000fe20008410000 */
[----:B------:R-:W-:-:S04]  /*8df0*/  LOP3.LUT P6, RZ, R18, 0xff, RZ, 0xc0, !PT ;  /* 0x000000ff12ff7812 */ /* 0x000fc800078cc0ff */
[----:B------:R-:W-:Y:S02]  /*8e00*/  FSEL R5, R5, RZ, P6 ;  /* 0x000000ff05057208 */ /* 0x000fe40003000000 */
[----:B------:R-:W-:Y:S02]  /*8e10*/  ISETP.GE.U32.AND P6, PT, R19, 0x1000000, PT ;  /* 0x010000001300780c */ /* 0x000fe40003fc6070 */
[----:B------:R-:W-:Y:S02]  /*8e20*/  F2FP.BF16.F32.PACK_AB R0, R5, R0 ;  /* 0x000000000500723e */ /* 0x000fe400000010ff */
[----:B------:R-:W-:Y:S02]  /*8e30*/  FSEL R2, R73, RZ, P6 ;  /* 0x000000ff49027208 */ /* 0x000fe40003000000 */
[----:B------:R-:W-:Y:S02]  /*8e40*/  ISETP.GE.U32.AND P6, PT, R18, 0x1000000, PT ;  /* 0x010000001200780c */ /* 0x000fe40003fc6070 */
[----:B------:R-:W-:-:S02]  /*8e50*/  F2FP.BF16.F32.PACK_AB R5, R75, R4 ;  /* 0x000000044b05723e */ /* 0x000fc400000010ff */
[----:B------:R-:W-:Y:S02]  /*8e60*/  FSEL R73, R73, RZ, P6 ;  /* 0x000000ff49497208 */ /* 0x000fe40003000000 */
[----:B------:R-:W-:Y:S02]  /*8e70*/  PRMT R72, R5, 0x7610, R72 ;  /* 0x0000761005487816 */ /* 0x000fe40000000048 */
[----:B------:R-:W-:Y:S02]  /*8e80*/  F2FP.BF16.F32.PACK_AB R73, R73, R2 ;  /* 0x000000024949723e */ /* 0x000fe400000010ff */
[----:B------:R-:W-:Y:S02]  /*8e90*/  PRMT R2, R5, 0x7632, R2 ;  /* 0x0000763205027816 */ /* 0x000fe40000000002 */
[C---:B------:R-:W-:Y:S02]  /*8ea0*/  PRMT R4, R0.reuse, 0x7632, R4 ;  /* 0x0000763200047816 */ /* 0x040fe40000000004 */
[----:B------:R-:W-:-:S02]  /*8eb0*/  PRMT R75, R0, 0x7610, R75 ;  /* 0x00007610004b7816 */ /* 0x000fc4000000004b */
[----:B------:R-:W-:Y:S02]  /*8ec0*/  PRMT R5, R77, 0x7632, R5 ;  /* 0x000076324d057816 */ /* 0x000fe40000000005 */
[C---:B------:R-:W-:Y:S02]  /*8ed0*/  PRMT R0, R73.reuse, 0x7632, R0 ;  /* 0x0000763249007816 */ /* 0x040fe40000000000 */
[----:B------:R-:W-:Y:S01]  /*8ee0*/  PRMT R77, R73, 0x7610, R77 ;  /* 0x00007610494d7816 */ /* 0x000fe2000000004d */
[----:B------:R-:W-:Y:S06]  /*8ef0*/  BRA `(.L_x_476) ;  /* 0x0000000c00ec7947 */ /* 0x000fec0003800000 */
.L_x_474:
[----:B------:R-:W-:-:S04]  /*8f00*/  UISETP.NE.U32.AND UP2, UPT, UR6, URZ, UPT ;  /* 0x000000ff0600728c */ /* 0x000fc8000bf45070 */
[----:B------:R-:W-:-:S09]  /*8f10*/  UISETP.NE.AND.EX UP2, UPT, UR7, URZ, UPT, UP2 ;  /* 0x000000ff0700728c */ /* 0x000fd2000bf45320 */
[----:B------:R-:W-:Y:S05]  /*8f20*/  BRA.U !UP2, `(.L_x_477) ;  /* 0x000000010ac87547 */ /* 0x000fea000b800000 */
[----:B------:R-:W-:Y:S01]  /*8f30*/  FFMA.FTZ R5, R13, R112, R113 ;  /* 0x000000700d057223 */ /* 0x000fe20000010071 */
[----:B------:R-:W-:-:S03]  /*8f40*/  LOP3.LUT P6, RZ, R19, 0xff0000, RZ, 0xc0, !PT ;  /* 0x00ff000013ff7812 */ /* 0x000fc600078cc0ff */
[----:B------:R-:W-:-:S04]  /*8f50*/  FADD.FTZ R5, R12, -R5 ;  /* 0x800000050c057221 */ /* 0x000fc80000010000 */
[----:B012--5:R-:W-:-:S04]  /*8f60*/  FMUL.FTZ R72, R120, R5 ;  /* 0x0000000578487220 */ /* 0x027fc80000410000 */
[----:B------:R-:W-:-:S05]  /*8f70*/  FMUL.FTZ R0, R72, UR14 ;  /* 0x0000000e48007c20 */ /* 0x000fca0008410000 */
[----:B------:R-:W-:Y:S02]  /*8f80*/  FSEL R77, R0, RZ, P6 ;  /* 0x000000ff004d7208 */ /* 0x000fe40003000000 */
        /* <DEDUP_REMOVED lines=44> */
.L_x_477:
[-CC-:B------:R-:W-:Y:S01]  /*9250*/  FFMA.FTZ R5, R16, R112.reuse, R113.reuse ;  /* 0x0000007010057223 */ /* 0x180fe20000010071 */
[----:B------:R-:W-:Y:S01]  /*9260*/  LOP3.LUT P6, RZ, R19, 0xff00, RZ, 0xc0, !PT ;  /* 0x0000ff0013ff7812 */ /* 0x000fe200078cc0ff */
[----:B------:R-:W-:Y:S02]  /*9270*/  FFMA.FTZ R0, R17, R112, R113 ;  /* 0x0000007011007223 */ /* 0x000fe40000010071 */
[----:B------:R-:W-:-:S04]  /*9280*/  FADD.FTZ R5, R14, -R5 ;  /* 0x800000050e057221 */ /* 0x000fc80000010000 */
[----:B-----5:R-:W-:-:S04]  /*9290*/  FMUL.FTZ R5, R120, R5 ;  /* 0x0000000578057220 */ /* 0x020fc80000410000 */
[----:B------:R-:W-:-:S05]  /*92a0*/  FMUL.FTZ R5, R5, UR14 ;  /* 0x0000000e05057c20 */ /* 0x000fca0008410000 */
[----:B------:R-:W-:Y:S02]  /*92b0*/  FSEL R2, R5, RZ, P6 ;  /* 0x000000ff05027208 */ /* 0x000fe40003000000 */
[----:B------:R-:W-:-:S04]  /*92c0*/  LOP3.LUT P6, RZ, R18, 0xff00, RZ, 0xc0, !PT ;  /* 0x0000ff0012ff7812 */ /* 0x000fc800078cc0ff */
[----:B012---:R-:W-:Y:S01]  /*92d0*/  FSEL R73, R5, RZ, P6 ;  /* 0x000000ff05497208 */ /* 0x007fe20003000000 */
[-CC-:B------:R-:W-:Y:S01]  /*92e0*/  FFMA.FTZ R5, R13, R112.reuse, R113.reuse ;  /* 0x000000700d057223 */ /* 0x180fe20000010071 */
[----:B------:R-:W-:Y:S01]  /*92f0*/  LOP3.LUT P6, RZ, R19, 0xff0000, RZ, 0xc0, !PT ;  /* 0x00ff000013ff7812 */ /* 0x000fe200078cc0ff */
[----:B------:R-:W-:Y:S01]  /*9300*/  FFMA.FTZ R112, R10, R112, R113 ;  /* 0x000000700a707223 */ /* 0x000fe20000010071 */
[----:B------:R-:W-:Y:S01]  /*9310*/  F2FP.BF16.F32.PACK_AB R73, R73, R2 ;  /* 0x000000024949723e */ /* 0x000fe200000010ff */
[----:B------:R-:W-:Y:S02]  /*9320*/  FADD.FTZ R5, R12, -R5 ;  /* 0x800000050c057221 */ /* 0x000fe40000010000 */
[----:B------:R-:W-:Y:S01]  /*9330*/  FADD.FTZ R75, R11, -R112 ;  /* 0x800000700b4b7221 */ /* 0x000fe20000010000 */
[----:B------:R-:W-:Y:S01]  /*9340*/  PRMT R2, R73, 0x7632, R2 ;  /* 0x0000763249027816 */ /* 0x000fe20000000002 */
[C---:B------:R-:W-:Y:S02]  /*9350*/  FMUL.FTZ R5, R120.reuse, R5 ;  /* 0x0000000578057220 */ /* 0x040fe40000410000 */
[----:B------:R-:W-:-:S02]  /*9360*/  FMUL.FTZ R75, R120, R75 ;  /* 0x0000004b784b7220 */ /* 0x000fc40000410000 */
[----:B------:R-:W-:Y:S02]  /*9370*/  FMUL.FTZ R5, R5, UR14 ;  /* 0x0000000e05057c20 */ /* 0x000fe40008410000 */
[----:B------:R-:W-:-:S03]  /*9380*/  FMUL.FTZ R75, R75, UR14 ;  /* 0x0000000e4b4b7c20 */ /* 0x000fc60008410000 */
[----:B------:R-:W-:Y:S02]  /*9390*/  FSEL R72, R5, RZ, P6 ;  /* 0x000000ff05487208 */ /* 0x000fe40003000000 */
[----:B------:R-:W-:-:S04]  /*93a0*/  LOP3.LUT P6, RZ, R18, 0xff0000, RZ, 0xc0, !PT ;  /* 0x00ff000012ff7812 */ /* 0x000fc800078cc0ff */
[----:B------:R-:W-:Y:S01]  /*93b0*/  FSEL R77, R5, RZ, P6 ;  /* 0x000000ff054d7208 */ /* 0x000fe20003000000 */
[----:B------:R-:W-:Y:S01]  /*93c0*/  FADD.FTZ R5, R15, -R0 ;  /* 0x800000000f057221 */ /* 0x000fe20000010000 */
[----:B------:R-:W-:Y:S02]  /*93d0*/  LOP3.LUT P6, RZ, R19, 0xff, RZ, 0xc0, !PT ;  /* 0x000000ff13ff7812 */ /* 0x000fe400078cc0ff */
[----:B------:R-:W-:Y:S01]  /*93e0*/  F2FP.BF16.F32.PACK_AB R77, R77, R72 ;  /* 0x000000484d4d723e */ /* 0x000fe200000010ff */
[----:B------:R-:W-:Y:S01]  /*93f0*/  FMUL.FTZ R5, R120, R5 ;  /* 0x0000000578057220 */ /* 0x000fe20000410000 */
[----:B------:R-:W-:-:S03]  /*9400*/  PRMT R72, R73, 0x7610, R72 ;  /* 0x0000761049487816 */ /* 0x000fc60000000048 */
        /* <DEDUP_REMOVED lines=12> */
[C---:B------:R-:W-:Y:S02]  /*94d0*/  PRMT R5, R77.reuse, 0x7632, R5 ;  /* 0x000076324d057816 */ /* 0x040fe40000000005 */
[----:B------:R-:W-:Y:S02]  /*94e0*/  PRMT R74, R77, 0x7610, R74 ;  /* 0x000076104d4a7816 */ /* 0x000fe4000000004a */
[----:B------:R-:W-:-:S02]  /*94f0*/  PRMT R0, R79, 0x7632, R0 ;  /* 0x000076324f007816 */ /* 0x000fc40000000000 */
[----:B------:R-:W-:Y:S01]  /*9500*/  PRMT R77, R79, 0x7610, R77 ;  /* 0x000076104f4d7816 */ /* 0x000fe2000000004d */
[----:B------:R-:W-:Y:S06]  /*9510*/  BRA `(.L_x_476) ;  /* 0x0000000800647947 */ /* 0x000fec0003800000 */
.L_x_473:
[----:B------:R-:W-:-:S04]  /*9520*/  UISETP.NE.U32.AND UP2, UPT, UR16, URZ, UPT ;  /* 0x000000ff1000728c */ /* 0x000fc8000bf45070 */
[----:B------:R-:W-:-:S09]  /*9530*/  UISETP.NE.AND.EX UP2, UPT, UR17, URZ, UPT, UP2 ;  /* 0x000000ff1100728c */ /* 0x000fd2000bf45320 */
[----:B------:R-:W-:Y:S05]  /*9540*/  BRA.U !UP2, `(.L_x_478) ;  /* 0x000000050a507547 */ /* 0x000fea000b800000 */
[----:B------:R-:W-:-:S04]  /*9550*/  UISETP.NE.U32.AND UP2, UPT, UR6, URZ, UPT ;  /* 0x000000ff0600728c */ /* 0x000fc8000bf45070 */
[----:B------:R-:W-:-:S09]  /*9560*/  UISETP.NE.AND.EX UP2, UPT, UR7, URZ, UPT, UP2 ;  /* 0x000000ff0700728c */ /* 0x000fd2000bf45320 */
[----:B------:R-:W-:Y:S05]  /*9570*/  BRA.U !UP2, `(.L_x_479) ;  /* 0x000000010aa87547 */ /* 0x000fea000b800000 */
[----:B------:R-:W-:Y:S02]  /*9580*/  IMAD.MOV.U32 R7, RZ, RZ, R110 ;  /* 0x000000ffff077224 */ /* 0x000fe400078e006e */
[----:B------:R-:W-:Y:S01]  /*9590*/  FFMA.FTZ R6, R17, R112, R113 ;  /* 0x0000007011067223 */ /* 0x000fe20000010071 */
[--C-:B------:R-:W-:Y:S01]  /*95a0*/  SHF.R.U64 R8, R110, 0x10, R111.reuse ;  /* 0x000000106e087819 */ /* 0x100fe2000000126f */
[--C-:B012---:R-:W-:Y:S01]  /*95b0*/  IMAD.MOV.U32 R72, RZ, RZ, R111.reuse ;  /* 0x000000ffff487224 */ /* 0x107fe200078e006f */
[----:B------:R-:W-:Y:S01]  /*95c0*/  LOP3.LUT P6, RZ, R19, 0xff, RZ, 0xc0, !PT ;  /* 0x000000ff13ff7812 */ /* 0x000fe200078cc0ff */
[----:B------:R-:W-:Y:S02]  /*95d0*/  IMAD.U32 R9, R7, 0x10000, RZ ;  /* 0x0001000007097824 */ /* 0x000fe400078e00ff */
[----:B------:R-:W-:Y:S01]  /*95e0*/  FADD.FTZ R7, R15, -R6 ;  /* 0x800000060f077221 */ /* 0x000fe20000010000 */
[----:B------:R-:W-:Y:S01]  /*95f0*/  IMAD.U32 R73, R8, 0x10000, RZ ;  /* 0x0001000008497824 */ /* 0x000fe200078e00ff */
[----:B------:R-:W-:Y:S01]  /*9600*/  SHF.R.U32.HI R74, RZ, 0x10, R111 ;  /* 0x00000010ff4a7819 */ /* 0x000fe2000001166f */
[----:B------:R-:W-:-:S02]  /*9610*/  IMAD.U32 R75, R72, 0x10000, RZ ;  /* 0x00010000484b7824 */ /* 0x000fc400078e00ff */
[----:B-----5:R-:W-:Y:S01]  /*9620*/  FFMA.FTZ R7, R120, R7, R9 ;  /* 0x0000000778077223 */ /* 0x020fe20000010009 */
[----:B------:R-:W-:Y:S01]  /*9630*/  FFMA.FTZ R9, R16, R112, R113 ;  /* 0x0000007010097223 */ /* 0x000fe20000010071 */
[----:B------:R-:W-:Y:S02]  /*9640*/  IMAD.U32 R77, R74, 0x10000, RZ ;  /* 0x000100004a4d7824 */ /* 0x000fe400078e00ff */
[----:B------:R-:W-:Y:S01]  /*9650*/  FMUL.FTZ R6, R7, UR14 ;  /* 0x0000000e07067c20 */ /* 0x000fe20008410000 */
[----:B------:R-:W-:-:S04]  /*9660*/  FADD.FTZ R9, R14, -R9 ;  /* 0x800000090e097221 */ /* 0x000fc80000010000 */
[----:B------:R-:W-:Y:S01]  /*9670*/  FFMA.FTZ R9, R120, R9, R73 ;  /* 0x0000000978097223 */ /* 0x000fe20000010049 */
[-CC-:B------:R-:W-:Y:S01]  /*9680*/  FFMA.FTZ R73, R13, R112.reuse, R113.reuse ;  /* 0x000000700d497223 */ /* 0x180fe20000010071 */
[----:B------:R-:W-:Y:S01]  /*9690*/  FFMA.FTZ R112, R10, R112, R113 ;  /* 0x000000700a707223 */ /* 0x000fe20000010071 */
[----:B------:R-:W-:Y:S01]  /*96a0*/  FSEL R6, R6, RZ, P6 ;  /* 0x000000ff06067208 */ /* 0x000fe20003000000 */
[----:B------:R-:W-:Y:S01]  /*96b0*/  FMUL.FTZ R8, R9, UR14 ;  /* 0x0000000e09087c20 */ /* 0x000fe20008410000 */
[----:B------:R-:W-:Y:S01]  /*96c0*/  FADD.FTZ R73, R12, -R73 ;  /* 0x800000490c497221 */ /* 0x000fe20000010000 */
[----:B------:R-:W-:Y:S02]  /*96d0*/  LOP3.LUT P6, RZ, R19, 0xff00, RZ, 0xc0, !PT ;  /* 0x0000ff0013ff7812 */ /* 0x000fe400078cc0ff */
[----:B------:R-:W-:Y:S01]  /*96e0*/  F2FP.BF16.F32.PACK_AB R6, R6, R7 ;  /* 0x000000070606723e */ /* 0x000fe200000010ff */
[----:B------:R-:W-:Y:S01]  /*96f0*/  FFMA.FTZ R73, R120, R73, R75 ;  /* 0x0000004978497223 */ /* 0x000fe2000001004b */
[----:B------:R-:W-:Y:S01]  /*9700*/  FADD.FTZ R75, R11, -R112 ;  /* 0x800000700b4b7221 */ /* 0x000fe20000010000 */
        /* <DEDUP_REMOVED lines=8> */
[----:B------:R-:W-:Y:S02]  /*9790*/  PRMT R75, R6, 0x7632, R75 ;  /* 0x00007632064b7816 */ /* 0x000fe4000000004b */
[----:B------:R-:W-:-:S02]  /*97a0*/  FSEL R74, R74, RZ, P6 ;  /* 0x000000ff4a4a7208 */ /* 0x000fc40003000000 */
[----:B------:R-:W-:Y:S02]  /*97b0*/  PRMT R9, R6, 0x7610, R9 ;  /* 0x0000761006097816 */ /* 0x000fe40000000009 */
[----:B------:R-:W-:Y:S02]  /*97c0*/  F2FP.BF16.F32.PACK_AB R7, R72, R73 ;  /* 0x000000494807723e */ /* 0x000fe400000010ff */
[----:B------:R-:W-:Y:S02]  /*97d0*/  F2FP.BF16.F32.PACK_AB R6, R74, R77 ;  /* 0x0000004d4a06723e */ /* 0x000fe400000010ff */
[----:B------:R-:W-:Y:S02]  /*97e0*/  PRMT R72, R8, 0x7632, R72 ;  /* 0x0000763208487816 */ /* 0x000fe40000000048 */
[----:B------:R-:W-:Y:S02]  /*97f0*/  PRMT R74, R7, 0x7632, R74 ;  /* 0x00007632074a7816 */ /* 0x000fe4000000004a */
[----:B------:R-:W-:Y:S01]  /*9800*/  PRMT R77, R6, 0x7632, R77 ;  /* 0x00007632064d7816 */ /* 0x000fe2000000004d */
[----:B------:R-:W-:Y:S06]  /*9810*/  BRA `(.L_x_476) ;  /* 0x0000000400a47947 */ /* 0x000fec0003800000 */
.L_x_479:
[----:B012---:R-:W-:Y:S02]  /*9820*/  IMAD.MOV.U32 R73, RZ, RZ, R110 ;  /* 0x000000ffff497224 */ /* 0x007fe400078e006e */
[-CC-:B------:R-:W-:Y:S01]  /*9830*/  FFMA.FTZ R72, R17, R112.reuse, R113.reuse ;  /* 0x0000007011487223 */ /* 0x180fe20000010071 */
[----:B------:R-:W-:Y:S01]  /*9840*/  LOP3.LUT P6, RZ, R19, 0xff, RZ, 0xc0, !PT ;  /* 0x000000ff13ff7812 */ /* 0x000fe200078cc0ff */
[----:B------:R-:W-:Y:S01]  /*9850*/  FFMA.FTZ R74, R10, R112, R113 ;  /* 0x000000700a4a7223 */ /* 0x000fe20000010071 */
[----:B------:R-:W-:Y:S02]  /*9860*/  IMAD.U32 R75, R73, 0x10000, RZ ;  /* 0x00010000494b7824 */ /* 0x000fe400078e00ff */
[----:B------:R-:W-:Y:S01]  /*9870*/  FADD.FTZ R73, R15, -R72 ;  /* 0x800000480f497221 */ /* 0x000fe20000010000 */
[----:B------:R-:W-:-:S03]  /*9880*/  SHF.R.U64 R72, R110, 0x10, R111 ;  /* 0x000000106e487819 */ /* 0x000fc6000000126f */
[----:B-----5:R-:W-:Y:S01]  /*9890*/  FFMA.FTZ R73, R120, R73, R75 ;  /* 0x0000004978497223 */ /* 0x020fe2000001004b */
[-CC-:B------:R-:W-:Y:S01]  /*98a0*/  FFMA.FTZ R75, R16, R112.reuse, R113.reuse ;  /* 0x00000070104b7223 */ /* 0x180fe20000010071 */
[----:B------:R-:W-:Y:S02]  /*98b0*/  IMAD.U32 R77, R72, 0x10000, RZ ;  /* 0x00010000484d7824 */ /* 0x000fe400078e00ff */
[----:B------:R-:W-:Y:S01]  /*98c0*/  FFMA.FTZ R113, R13, R112, R113 ;  /* 0x000000700d717223 */ /* 0x000fe20000010071 */
[----:B------:R-:W-:Y:S01]  /*98d0*/  FMUL.FTZ R73, R73, UR14 ;  /* 0x0000000e49497c20 */ /* 0x000fe20008410000 */
[----:B------:R-:W-:Y:S02]  /*98e0*/  FADD.FTZ R75, R14, -R75 ;  /* 0x8000004b0e4b7221 */ /* 0x000fe40000010000 */
[----:B------:R-:W-:Y:S02]  /*98f0*/  FADD.FTZ R113, R12, -R113 ;  /* 0x800000710c717221 */ /* 0x000fe40000010000 */
[----:B------:R-:W-:Y:S01]  /*9900*/  FFMA.FTZ R75, R120, R75, R77 ;  /* 0x0000004b784b7223 */ /* 0x000fe2000001004d */
[----:B------:R-:W-:-:S02]  /*9910*/  FSEL R73, R73, RZ, P6 ;  /* 0x000000ff49497208 */ /* 0x000fc40003000000 */
[----:B------:R-:W-:Y:S01]  /*9920*/  LOP3.LUT P6, RZ, R19, 0xff00, RZ, 0xc0, !PT ;  /* 0x0000ff0013ff7812 */ /* 0x000fe200078cc0ff */
[----:B------:R-:W-:-:S05]  /*9930*/  FMUL.FTZ R75, R75, UR14 ;  /* 0x0000000e4b4b7c20 */ /* 0x000fca0008410000 */
[----:B------:R-:W-:Y:S02]  /*9940*/  FSEL R72, R75, RZ, P6 ;  /* 0x000000ff4b487208 */ /* 0x000fe40003000000 */
[--C-:B------:R-:W-:Y:S02]  /*9950*/  SHF.R.U32.HI R75, RZ, 0x10, R111.reuse ;  /* 0x00000010ff4b7819 */ /* 0x100fe4000001166f */
[----:B------:R-:W-:Y:S02]  /*9960*/  ISETP.GE.U32.AND P6, PT, R19, 0x1000000, PT ;  /* 0x010000001300780c */ /* 0x000fe40003fc6070 */
[----:B------:R-:W-:Y:S01]  /*9970*/  F2FP.BF16.F32.PACK_AB R73, R72, R73 ;  /* 0x000000494849723e */ /* 0x000fe200000010ff */
[----:B------:R-:W-:Y:S02]  /*9980*/  IMAD.U32 R77, R75, 0x10000, RZ ;  /* 0x000100004b4d7824 */ /* 0x000fe400078e00ff */
[----:B------:R-:W-:Y:S01]  /*9990*/  FADD.FTZ R75, R11, -R74 ;  /* 0x8000004a0b4b7221 */ /* 0x000fe20000010000 */
[----:B------:R-:W-:Y:S01]  /*99a0*/  IMAD.MOV.U32 R74, RZ, RZ, R111 ;  /* 0x000000ffff4a7224 */ /* 0x000fe200078e006f */
[----:B------:R-:W-:-:S02]  /*99b0*/  PRMT R72, R73, 0x7632, R72 ;  /* 0x0000763249487816 */ /* 0x000fc40000000048 */
[----:B------:R-:W-:-:S04]  /*99c0*/  FFMA.FTZ R75, R120, R75, R77 ;  /* 0x0000004b784b7223 */ /* 0x000fc8000001004d */
[----:B------:R-:W-:-:S05]  /*99d0*/  FMUL.FTZ R75, R75, UR14 ;  /* 0x0000000e4b4b7c20 */ /* 0x000fca0008410000 */
[----:B------:R-:W-:Y:S01]  /*99e0*/  FSEL R76, R75, RZ, P6 ;  /* 0x000000ff4b4c7208 */ /* 0x000fe20003000000 */
[----:B------:R-:W-:Y:S01]  /*99f0*/  IMAD.U32 R75, R74, 0x10000, RZ ;  /* 0x000100004a4b7824 */ /* 0x000fe200078e00ff */
        /* <DEDUP_REMOVED lines=9> */
.L_x_478:
        /* <DEDUP_REMOVED lines=20> */
[C---:B------:R-:W-:Y:S01]  /*9bd0*/  LOP3.LUT P6, RZ, R19.reuse, 0xff00, RZ, 0xc0, !PT ;  /* 0x0000ff0013ff7812 */ /* 0x040fe200078cc0ff */
        /* <DEDUP_REMOVED lines=16> */
.L_x_480:
[-CC-:B012---:R-:W-:Y:S01]  /*9ce0*/  FFMA.FTZ R72, R10, R112.reuse, R113.reuse ;  /* 0x000000700a487223 */ /* 0x187fe20000010071 */
[----:B------:R-:W-:Y:S01]  /*9cf0*/  ISETP.GE.U32.AND P6, PT, R19, 0x1000000, PT ;  /* 0x010000001300780c */ /* 0x000fe20003fc6070 */
[-CC-:B------:R-:W-:Y:S02]  /*9d00*/  FFMA.FTZ R75, R16, R112.reuse, R113.reuse ;  /* 0x00000070104b7223 */ /* 0x180fe40000010071 */
[----:B------:R-:W-:Y:S01]  /*9d10*/  FADD.FTZ R73, R11, -R72 ;  /* 0x800000480b497221 */ /* 0x000fe20000010000 */
[-C--:B------:R-:W-:Y:S01]  /*9d20*/  FFMA.FTZ R72, R17, R112.reuse, R113 ;  /* 0x0000007011487223 */ /* 0x080fe20000010071 */
[----:B------:R-:W-:Y:S01]  /*9d30*/  FADD.FTZ R75, R14, -R75 ;  /* 0x8000004b0e4b7221 */ /* 0x000fe20000010000 */
[----:B------:R-:W-:Y:S01]  /*9d40*/  FFMA.FTZ R113, R13, R112, R113 ;  /* 0x000000700d717223 */ /* 0x000fe20000010071 */
[C---:B-----5:R-:W-:Y:S02]  /*9d50*/  FMUL.FTZ R73, R120.reuse, R73 ;  /* 0x0000004978497220 */ /* 0x060fe40000410000 */
[----:B------:R-:W-:Y:S01]  /*9d60*/  FMUL.FTZ R75, R120, R75 ;  /* 0x0000004b784b7220 */ /* 0x000fe20000410000 */
[----:B------:R-:W-:Y:S01]  /*9d70*/  FADD.FTZ R113, R12, -R113 ;  /* 0x800000710c717221 */ /* 0x000fe20000010000 */
[----:B------:R-:W-:-:S02]  /*9d80*/  FMUL.FTZ R73, R73, UR14 ;  /* 0x0000000e49497c20 */ /* 0x000fc40008410000 */
[----:B------:R-:W-:Y:S01]  /*9d90*/  FMUL.FTZ R75, R75, UR14 ;  /* 0x0000000e4b4b7c20 */ /* 0x000fe20008410000 */
[C---:B------:R-:W-:Y:S02]  /*9da0*/  FMUL.FTZ R113, R120.reuse, R113 ;  /* 0x0000007178717220 */ /* 0x040fe40000410000 */
[----:B------:R-:W-:Y:S01]  /*9db0*/  FSEL R74, R73, RZ, P6 ;  /* 0x000000ff494a7208 */ /* 0x000fe20003000000 */
[----:B------:R-:W-:Y:S01]  /*9dc0*/  FADD.FTZ R73, R15, -R72 ;  /* 0x800000480f497221 */ /* 0x000fe20000010000 */
[----:B------:R-:W-:Y:S01]  /*9dd0*/  LOP3.LUT P6, RZ, R19, 0xff, RZ, 0xc0, !PT ;  /* 0x000000ff13ff7812 */ /* 0x000fe200078cc0ff */
[----:B------:R-:W-:Y:S02]  /*9de0*/  FMUL.FTZ R113, R113, UR14 ;  /* 0x0000000e71717c20 */ /* 0x000fe40008410000 */
        /* <DEDUP_REMOVED lines=8> */
[----:B------:R-:W-:Y:S02]  /*9e70*/  PRMT R72, R73, 0x7632, R72 ;  /* 0x0000763249487816 */ /* 0x000fe40000000048 */
[----:B------:R-:W-:-:S02]  /*9e80*/  F2FP.BF16.F32.PACK_AB R74, R74, R113 ;  /* 0x000000714a4a723e */ /* 0x000fc400000010ff */
[----:B------:R-:W-:Y:S02]  /*9e90*/  PRMT R75, R73, 0x7610, R75 ;  /* 0x00007610494b7816 */ /* 0x000fe4000000004b */
[----:B------:R-:W-:-:S07]  /*9ea0*/  PRMT R77, R74, 0x7632, R77 ;  /* 0x000076324a4d7816 */ /* 0x000fce000000004d */
.L_x_476:
        /* <DEDUP_REMOVED lines=16> */
.L_x_481:
        /* <DEDUP_REMOVED lines=10> */
.L_x_472:
[----:B------:R-:W-:Y:S05]  /*a050*/  BSYNC.RECONVERGENT B0 ;  /* 0x0000000000007941 */ /* 0x000fea0003800200 */
.L_x_471:
[----:B------:R-:W-:Y:S01]  /*a060*/  ISETP.NE.AND P6, PT, R145, RZ, PT ;  /* 0x000000ff9100720c */ /* 0x000fe20003fc5270 */
[----:B------:R-:W-:-:S12]  /*a070*/  UPLOP3.LUT UP1, UPT, UPT, UPT, UP1, 0x40, 0x4 ;  /* 0x000000000004789c */ /* 0x000fd80003f2e810 */
[----:B------:R-:W-:Y:S05]  /*a080*/  @!P6 BRA `(.L_x_482) ;  /* 0xffffff64008ce947 */ /* 0x000fea000383ffff */
.L_x_410:
[----:B------:R-:W0:Y:S08]  /*a090*/  S2UR UR4, SR_CTAID.X ;  /* 0x00000000000479c3 */ /* 0x000e300000002500 */
[----:B------:R-:W1:Y:S08]  /*a0a0*/  LDC.64 R2, c[0x0][0x440] ;  /* 0x00011000ff027b82 */ /* 0x000e700000000a00 */
[----:B-----5:R-:W2:Y:S08]  /*a0b0*/  LDC.64 R4, c[0x0][0x448] ;  /* 0x00011200ff047b82 */ /* 0x020eb00000000a00 */
        /* <DEDUP_REMOVED lines=14> */
[----:B0-----:R-:W-:-:S04]  /*a1a0*/  @P1 IMAD.WIDE.U32 R8, R143, 0x10, R8 ;  /* 0x000000108f081825 */ /* 0x001fc800078e0008 */
[----:B------:R-:W-:Y:S01]  /*a1b0*/  @P1 VIADD R143, R143, 0x80 ;  /* 0x000000808f8f1836 */ /* 0x000fe20000000000 */
[----:B------:R2:W-:Y:S02]  /*a1c0*/  @P1 STG.E.128 desc[UR10][R8.64], R64 ;  /* 0x0000004008001986 */ /* 0x0005e4000c101d0a */
[----:B------:R-:W0:Y:S01]  /*a1d0*/  LDC.64 R16, c[0x0][0x448] ;  /* 0x00011200ff107b82 */ /* 0x000e220000000a00 */
[----:B-1----:R-:W-:-:S05]  /*a1e0*/  @P2 IMAD.WIDE.U32 R10, R143, 0x10, R10 ;  /* 0x000000108f0a2825 */ /* 0x002fca00078e000a */
[----:B------:R2:W-:Y:S01]  /*a1f0*/  @P2 STG.E.128 desc[UR10][R10.64], R40 ;  /* 0x000000280a002986 */ /* 0x0005e2000c101d0a */
[----:B----4-:R-:W-:-:S04]  /*a200*/  @P2 IMAD.WIDE.U32 R12, R143, 0x10, R12 ;  /* 0x000000108f0c2825 */ /* 0x010fc800078e000c */
[----:B------:R-:W-:Y:S01]  /*a210*/  @P2 VIADD R143, R143, 0x80 ;  /* 0x000000808f8f2836 */ /* 0x000fe20000000000 */
[----:B------:R2:W-:Y:S03]  /*a220*/  @P2 STG.E.128 desc[UR10][R12.64], R60 ;  /* 0x0000003c0c002986 */ /* 0x0005e6000c101d0a */
[----:B---3--:R-:W-:-:S05]  /*a230*/  @P3 IMAD.WIDE.U32 R14, R143, 0x10, R14 ;  /* 0x000000108f0e3825 */ /* 0x008fca00078e000e */
[----:B------:R2:W-:Y:S01]  /*a240*/  @P3 STG.E.128 desc[UR10][R14.64], R36 ;  /* 0x000000240e003986 */ /* 0x0005e2000c101d0a */
[----:B0-----:R-:W-:-:S05]  /*a250*/  @P3 IMAD.WIDE.U32 R16, R143, 0x10, R16 ;  /* 0x000000108f103825 */ /* 0x001fca00078e0010 */
[----:B------:R2:W-:Y:S01]  /*a260*/  @P3 STG.E.128 desc[UR10][R16.64], R56 ;  /* 0x0000003810003986 */ /* 0x0005e2000c101d0a */
[----:B------:R-:W-:Y:S05]  /*a270*/  @!P4 EXIT ;  /* 0x000000000000c94d */ /* 0x000fea0003800000 */
[----:B--2---:R-:W0:Y:S01]  /*a280*/  LDC.64 R2, c[0x0][0x440] ;  /* 0x00011000ff027b82 */ /* 0x004e220000000a00 */
[----:B------:R-:W-:-:S07]  /*a290*/  @P3 VIADD R143, R143, 0x80 ;  /* 0x000000808f8f3836 */ /* 0x000fce0000000000 */
[----:B------:R-:W1:Y:S01]  /*a2a0*/  LDC.64 R4, c[0x0][0x448] ;  /* 0x00011200ff047b82 */ /* 0x000e620000000a00 */
[----:B0-----:R-:W-:-:S05]  /*a2b0*/  IMAD.WIDE.U32 R2, R143, 0x10, R2 ;  /* 0x000000108f027825 */ /* 0x001fca00078e0002 */
[----:B------:R-:W-:Y:S01]  /*a2c0*/  STG.E.128 desc[UR10][R2.64], R32 ;  /* 0x0000002002007986 */ /* 0x000fe2000c101d0a */
[----:B-1----:R-:W-:-:S05]  /*a2d0*/  IMAD.WIDE.U32 R4, R143, 0x10, R4 ;  /* 0x000000108f047825 */ /* 0x002fca00078e0004 */
[----:B------:R-:W-:Y:S01]  /*a2e0*/  STG.E.128 desc[UR10][R4.64], R52 ;  /* 0x0000003404007986 */ /* 0x000fe2000c101d0a */
[----:B------:R-:W-:Y:S05]  /*a2f0*/  EXIT ;  /* 0x000000000000794d */ /* 0x000fea0003800000 */
.L_x_483:
        /* <DEDUP_REMOVED lines=16> */
.L_x_5380:


//--------------------- .text._ZN10layer_norm22ln_bwd_finalize_kernelINS_22Kernel_traits_finalizeILj2560E13__nv_bfloat16S2_S2_S2_fjLb0ELj1024ELj4ENS_18Kernel_traits_baseILj2560ES2_S2_S2_S2_fjLj1024EEEEELb0ELb1EEEvNS_9BwdParamsE --------------------------
	.section	.text._ZN10layer_norm22ln_bwd_finalize_kernelINS_22Kernel_traits_finalizeILj2560E13__nv_bfloat16S2_S2_S2_fjLb0ELj1024ELj4ENS_18Kernel_traits_baseILj2560ES2_S2_S2_S2_fjLj1024EEEEELb0ELb1EEEvNS_9BwdParamsE,"ax",@progbits
	.align	128
        .global         _ZN10layer_norm22ln_bwd_finalize_kernelINS_22Kernel_traits_finalizeILj2560E13__nv_bfloat16S2_S2_S2_fjLb0ELj1024ELj4ENS_18Kernel_traits_baseILj2560ES2_S2_S2_S2_fjLj1024EEEEELb0ELb1EEEvNS_9BwdParamsE
        .type           _ZN10layer_norm22ln_bwd_finalize_kernelINS_22Kernel_traits_finalizeILj2560E13__nv_bfloat16S2_S2_S2_fjLb0ELj1024ELj4ENS_18Kernel_traits_baseILj2560ES2_S2_S2_S2_fjLj1024EEEEELb0ELb1EEEvNS_9BwdParamsE,@function
        .size           _ZN10layer_norm22ln_bwd_finalize_kernelINS_22Kernel_traits_finalizeILj2560E13__nv_bfloat16S2_S2_S2_fjLb0ELj1024ELj4ENS_18Kernel_traits_baseILj2560ES2_S2_S2_S2_fjLj1024EEEEELb0ELb1EEEvNS_9BwdParamsE,(.L_x_5381 - _ZN10layer_norm22ln_bwd_finalize_kernelINS_22Kernel_traits_finalizeILj2560E13__nv_bfloat16S2_S2_S2_fjLb0ELj1024ELj4ENS_18Kernel_traits_baseILj2560ES2_S2_S2_S2_fjLj1024EEEEELb0ELb1EEEvNS_9BwdParamsE)
        .other          _ZN10layer_norm22ln_bwd_finalize_kernelINS_22Kernel_traits_finalizeILj2560E13__nv_bfloat16S2_S2_S2_fjLb0ELj1024ELj4ENS_18Kernel_traits_baseILj2560ES2_S2_S2_S2_fjLj1024EEEEELb0ELb1EEEvNS_9BwdParamsE,@"STO_CUDA_ENTRY STV_DEFAULT"
_ZN10layer_norm22ln_bwd_finalize_kernelINS_22Kernel_traits_finalizeILj2560E13__nv_bfloat16S2_S2_S2_fjLb0ELj1024ELj4ENS_18Kernel_traits_baseILj2560ES2_S2_S2_S2_fjLj1024EEEEELb0ELb1EEEvNS_9BwdParamsE:
.text._ZN10layer_norm22ln_bwd_finalize_kernelINS_22Kernel_traits_finalizeILj2560E13__nv_bfloat16S2_S2_S2_fjLb0ELj1024ELj4ENS_18Kernel_traits_baseILj2560ES2_S2_S2_S2_fjLj1024EEEEELb0ELb1EEEvNS_9BwdParamsE:
[----:B------:R-:W-:Y:S08]  /*0000*/  LDC R1, c[0x0][0x37c] ;  /* 0x0000df00ff017b82 */ /* 0x000ff00000000800 */
[----:B------:R-:W0:Y:S01]  /*0010*/  S2UR UR4, SR_CTAID.X ;  /* 0x00000000000479c3 */ /* 0x000e220000002500 */
[----:B------:R-:W1:Y:S01]  /*0020*/  S2R R4, SR_TID.X ;  /* 0x0000000000047919 */ /* 0x000e620000002100 */
[----:B0-----:R-:W-:-:S06]  /*0030*/  USHF.L.U32 UR7, UR4, 0x5, URZ ;  /* 0x0000000504077899 */ /* 0x001fcc00080006ff */
[----:B------:R-:W-:-:S04]  /*0040*/  MOV R3, UR7 ;  /* 0x0000000700037c02 */ /* 0x000fc80008000f00 */
[----:B-1----:R-:W-:-:S04]  /*0050*/  LOP3.LUT R0, R3, 0x1f, R4, 0xf8, !PT ;  /* 0x0000001f03007812 */ /* 0x002fc800078ef804 */
[----:B------:R-:W-:-:S13]  /*0060*/  ISETP.GT.U32.AND P0, PT, R0, 0x9ff, PT ;  /* 0x000009ff0000780c */ /* 0x000fda0003f04070 */
[----:B------:R-:W-:Y:S05]  /*0070*/  @P0 EXIT ;  /* 0x000000000000094d */ /* 0x000fea0003800000 */
[----:B------:R-:W0:Y:S01]  /*0080*/  LDCU UR10, c[0x0][0x380] ;  /* 0x00007000ff0a77ac */ /* 0x000e220008000800 */
[----:B------:R-:W-:Y:S01]  /*0090*/  SHF.R.U32.HI R0, RZ, 0x5, R4 ;  /* 0x00000005ff007819 */ /* 0x000fe20000011604 */
[----:B------:R-:W-:Y:S01]  /*00a0*/  BSSY.RECONVERGENT B0, `(.L_x_484) ;  /* 0x0000145000007945 */ /* 0x000fe20003800200 */
[----:B------:R-:W-:Y:S01]  /*00b0*/  HFMA2 R3, -RZ, RZ, 0, 0 ;  /* 0x00000000ff037431 */ /* 0x000fe200000001ff */
[----:B------:R-:W-:Y:S01]  /*00c0*/  USHF.L.U32 UR4, UR4, 0x4, URZ ;  /* 0x0000000404047899 */ /* 0x000fe200080006ff */
[----:B------:R-:W-:Y:S01]  /*00d0*/  LOP3.LUT R4, R4, 0x1f, RZ, 0xc0, !PT ;  /* 0x0000001f04047812 */ /* 0x000fe200078ec0ff */
[----:B------:R-:W1:Y:S01]  /*00e0*/  LDCU.64 UR8, c[0x0][0x358] ;  /* 0x00006b00ff0877ac */ /* 0x000e620008000a00 */
[----:B------:R-:W-:Y:S01]  /*00f0*/  MOV R26, RZ ;  /* 0x000000ff001a7202 */ /* 0x000fe20000000f00 */
[----:B------:R-:W-:Y:S01]  /*0100*/  ULOP3.LUT UR4, UR4, 0x7ffffff0, URZ, 0xc0, !UPT ;  /* 0x7ffffff004047892 */ /* 0x000fe2000f8ec0ff */
[----:B0-----:R-:W-:-:S13]  /*0110*/  ISETP.GE.U32.AND P0, PT, R0, UR10, PT ;  /* 0x0000000a00007c0c */ /* 0x001fda000bf06070 */
[----:B-1----:R-:W-:Y:S05]  /*0120*/  @P0 BRA `(.L_x_485) ;  /* 0x0000001000f00947 */ /* 0x002fea0003800000 */
        /* <DEDUP_REMOVED lines=11> */
[----:B------:R-:W0:Y:S01]  /*01e0*/  LDC R5, c[0x0][0x388] ;  /* 0x0000e200ff057b82 */ /* 0x000e220000000800 */
[C---:B------:R-:W-:Y:S02]  /*01f0*/  LOP3.LUT R10, R0.reuse, 0x100, RZ, 0xfc, !PT ;  /* 0x00000100000a7812 */ /* 0x040fe400078efcff */
[C---:B------:R-:W-:Y:S02]  /*0200*/  LOP3.LUT R12, R0.reuse, 0x120, RZ, 0xfc, !PT ;  /* 0x00000120000c7812 */ /* 0x040fe400078efcff */
[C---:B------:R-:W-:Y:S02]  /*0210*/  LOP3.LUT R14, R0.reuse, 0x140, RZ, 0xfc, !PT ;  /* 0x00000140000e7812 */ /* 0x040fe400078efcff */
[C---:B------:R-:W-:Y:S02]  /*0220*/  LOP3.LUT R22, R0.reuse, 0x160, RZ, 0xfc, !PT ;  /* 0x0000016000167812 */ /* 0x040fe400078efcff */
[C---:B------:R-:W-:Y:S02]  /*0230*/  LOP3.LUT R26, R0.reuse, 0x180, RZ, 0xfc, !PT ;  /* 0x00000180001a7812 */ /* 0x040fe400078efcff */
[----:B------:R-:W-:-:S02]  /*0240*/  LOP3.LUT R28, R0, 0x1a0, RZ, 0xfc, !PT ;  /* 0x000001a0001c7812 */ /* 0x000fc400078efcff */
[C---:B------:R-:W-:Y:S02]  /*0250*/  LOP3.LUT R27, R0.reuse, 0x1c0, RZ, 0xfc, !PT ;  /* 0x000001c0001b7812 */ /* 0x040fe400078efcff */
[C---:B------:R-:W-:Y:S02]  /*0260*/  LOP3.LUT R7, R0.reuse, 0x1e0, RZ, 0xfc, !PT ;  /* 0x000001e000077812 */ /* 0x040fe400078efcff */
[C---:B------:R-:W-:Y:S02]  /*0270*/  LOP3.LUT R19, R0.reuse, 0x80, RZ, 0xfc, !PT ;  /* 0x0000008000137812 */ /* 0x040fe400078efcff */
[C---:B------:R-:W-:Y:S02]  /*0280*/  LOP3.LUT R20, R0.reuse, 0xa0, RZ, 0xfc, !PT ;  /* 0x000000a000147812 */ /* 0x040fe400078efcff */
[C---:B------:R-:W-:Y:S02]  /*0290*/  LOP3.LUT R18, R0.reuse, 0xc0, RZ, 0xfc, !PT ;  /* 0x000000c000127812 */ /* 0x040fe400078efcff */
[----:B------:R-:W-:Y:S01]  /*02a0*/  LOP3.LUT R16, R0, 0xe0, RZ, 0xfc, !PT ;  /* 0x000000e000107812 */ /* 0x000fe200078efcff */
[-C--:B0-----:R-:W-:Y:S01]  /*02b0*/  IMAD R25, R8, R5.reuse, UR7 ;  /* 0x0000000708197e24 */ /* 0x081fe2000f8e0205 */
[----:B------:R-:W-:Y:S01]  /*02c0*/  LOP3.LUT R6, R0, 0x40, RZ, 0xfc, !PT ;  /* 0x0000004000067812 */ /* 0x000fe200078efcff */
[-C--:B------:R-:W-:Y:S01]  /*02d0*/  IMAD R15, R10, R5.reuse, UR7 ;  /* 0x000000070a0f7e24 */ /* 0x080fe2000f8e0205 */
[----:B------:R-:W-:Y:S01]  /*02e0*/  LOP3.LUT R2, R0, 0x60, RZ, 0xfc, !PT ;  /* 0x0000006000027812 */ /* 0x000fe200078efcff */
[-C--:B------:R-:W-:Y:S01]  /*02f0*/  IMAD R8, R12, R5.reuse, UR7 ;  /* 0x000000070c087e24 */ /* 0x080fe2000f8e0205 */
[----:B------:R-:W-:Y:S01]  /*0300*/  LOP3.LUT R24, R24, 0xffffff0, RZ, 0xc0, !PT ;  /* 0x0ffffff018187812 */ /* 0x000fe200078ec0ff */
[----:B------:R-:W-:Y:S01]  /*0310*/  IMAD R10, R14, R5, UR7 ;  /* 0x000000070e0a7e24 */ /* 0x000fe2000f8e0205 */
[----:B------:R-:W-:Y:S01]  /*0320*/  IADD3 R25, PT, PT, R4, R25, RZ ;  /* 0x0000001904197210 */ /* 0x000fe20007ffe0ff */
[----:B------:R-:W-:Y:S01]  /*0330*/  IMAD R12, R22, R5, UR7 ;  /* 0x00000007160c7e24 */ /* 0x000fe2000f8e0205 */
[----:B------:R-:W-:Y:S01]  /*0340*/  IADD3 R15, PT, PT, R4, R15, RZ ;  /* 0x0000000f040f7210 */ /* 0x000fe20007ffe0ff */
[----:B------:R-:W-:-:S02]  /*0350*/  IMAD R14, R26, R5, UR7 ;  /* 0x000000071a0e7e24 */ /* 0x000fc4000f8e0205 */
[----:B------:R-:W-:Y:S02]  /*0360*/  HFMA2 R26, -RZ, RZ, 0, 0 ;  /* 0x00000000ff1a7431 */ /* 0x000fe400000001ff */
[-C--:B------:R-:W-:Y:S01]  /*0370*/  IMAD R29, R28, R5.reuse, UR7 ;  /* 0x000000071c1d7e24 */ /* 0x080fe2000f8e0205 */
[C---:B------:R-:W-:Y:S01]  /*0380*/  IADD3 R8, PT, PT, R4.reuse, R8, RZ ;  /* 0x0000000804087210 */ /* 0x040fe20007ffe0ff */
[-C--:B------:R-:W-:Y:S01]  /*0390*/  IMAD R27, R27, R5.reuse, UR7 ;  /* 0x000000071b1b7e24 */ /* 0x080fe2000f8e0205 */
[C---:B------:R-:W-:Y:S01]  /*03a0*/  IADD3 R10, PT, PT, R4.reuse, R10, RZ ;  /* 0x0000000a040a7210 */ /* 0x040fe20007ffe0ff */
[-C--:B------:R-:W-:Y:S01]  /*03b0*/  IMAD R7, R7, R5.reuse, UR7 ;  /* 0x0000000707077e24 */ /* 0x080fe2000f8e0205 */
[C---:B------:R-:W-:Y:S01]  /*03c0*/  IADD3 R12, PT, PT, R4.reuse, R12, RZ ;  /* 0x0000000c040c7210 */ /* 0x040fe20007ffe0ff */
[-C--:B------:R-:W-:Y:S01]  /*03d0*/  IMAD R19, R19, R5.reuse, UR7 ;  /* 0x0000000713137e24 */ /* 0x080fe2000f8e0205 */
[----:B------:R-:W-:Y:S01]  /*03e0*/  IADD3 R14, PT, PT, R4, R14, RZ ;  /* 0x0000000e040e7210 */ /* 0x000fe20007ffe0ff */
[----:B------:R-:W-:Y:S01]  /*03f0*/  IMAD R9, R20, R5, UR7 ;  /* 0x0000000714097e24 */ /* 0x000fe2000f8e0205 */
        /* <DEDUP_REMOVED lines=10> */
[----:B------:R-:W-:-:S02]  /*04a0*/  IADD3 R11, PT, PT, R4, R11, RZ ;  /* 0x0000000b040b7210 */ /* 0x000fc40007ffe0ff */
[C---:B------:R-:W-:Y:S02]  /*04b0*/  IADD3 R13, PT, PT, R4.reuse, R13, RZ ;  /* 0x0000000d040d7210 */ /* 0x040fe40007ffe0ff */
[C---:B------:R-:W-:Y:S02]  /*04c0*/  IADD3 R6, PT, PT, R4.reuse, R23, RZ ;  /* 0x0000001704067210 */ /* 0x040fe40007ffe0ff */
[C---:B------:R-:W-:Y:S02]  /*04d0*/  IADD3 R17, PT, PT, R4.reuse, R17, RZ ;  /* 0x0000001104117210 */ /* 0x040fe40007ffe0ff */
[----:B------:R-:W-:Y:S02]  /*04e0*/  IADD3 R4, PT, PT, R4, R21, RZ ;  /* 0x0000001504047210 */ /* 0x000fe40007ffe0ff */
[----:B------:R-:W-:Y:S02]  /*04f0*/  MOV R2, R0 ;  /* 0x0000000000027202 */ /* 0x000fe40000000f00 */
[----:B------:R-:W-:-:S07]  /*0500*/  IADD3 R24, PT, PT, -R24, RZ, RZ ;  /* 0x000000ff18187210 */ /* 0x000fce0007ffe1ff */
.L_x_488:
[----:B------:R-:W0:Y:S02]  /*0510*/  LDC.64 R20, c[0x0][0x440] ;  /* 0x00011000ff147b82 */ /* 0x000e240000000a00 */
[----:B0-----:R-:W-:-:S06]  /*0520*/  IMAD.WIDE.U32 R22, R4, 0x4, R20 ;  /* 0x0000000404167825 */ /* 0x001fcc00078e0014 */
[----:B------:R-:W2:Y:S02]  /*0530*/  LDG.E R23, desc[UR8][R22.64] ;  /* 0x0000000816177981 */ /* 0x000ea4000c1e1900 */
[----:B--2---:R-:W-:Y:S01]  /*0540*/  FADD.FTZ R28, R23, R26 ;  /* 0x0000001a171c7221 */ /* 0x004fe20000010000 */
[----:B------:R-:W-:-:S06]  /*0550*/  IMAD.WIDE.U32 R26, R25, 0x4, R20 ;  /* 0x00000004191a7825 */ /* 0x000fcc00078e0014 */
[----:B------:R-:W2:Y:S02]  /*0560*/  LDG.E R27, desc[UR8][R26.64] ;  /* 0x000000081a1b7981 */ /* 0x000ea4000c1e1900 */
[----:B--2---:R-:W-:Y:S01]  /*0570*/  FADD.FTZ R27, R28, R27 ;  /* 0x0000001b1c1b7221 */ /* 0x004fe20000010000 */
[----:B------:R-:W-:-:S06]  /*0580*/  IMAD.WIDE.U32 R28, R6, 0x4, R20 ;  /* 0x00000004061c7825 */ /* 0x000fcc00078e0014 */
[----:B------:R-:W2:Y:S01]  /*0590*/  LDG.E R28, desc[UR8][R28.64] ;  /* 0x000000081c1c7981 */ /* 0x000ea2000c1e1900 */
[----:B------:R-:W-:-:S06]  /*05a0*/  IMAD.WIDE.U32 R22, R19, 0x4, R20 ;  /* 0x0000000413167825 */ /* 0x000fcc00078e0014 */
[----:B------:R-:W3:Y:S01]  /*05b0*/  LDG.E R23, desc[UR8][R22.64] ;  /* 0x0000000816177981 */ /* 0x000ee2000c1e1900 */
[----:B--2---:R-:W-:Y:S01]  /*05c0*/  FADD.FTZ R28, R27, R28 ;  /* 0x0000001c1b1c7221 */ /* 0x004fe20000010000 */
[----:B------:R-:W-:-:S06]  /*05d0*/  IMAD.WIDE.U32 R26, R17, 0x4, R20 ;  /* 0x00000004111a7825 */ /* 0x000fcc00078e0014 */
[----:B------:R-:W2:Y:S02]  /*05e0*/  LDG.E R27, desc[UR8][R26.64] ;  /* 0x000000081a1b7981 */ /* 0x000ea4000c1e1900 */
[----:B--2---:R-:W-:-:S04]  /*05f0*/  FADD.FTZ R28, R28, R27 ;  /* 0x0000001b1c1c7221 */ /* 0x004fc80000010000 */
[----:B---3--:R-:W-:Y:S01]  /*0600*/  FADD.FTZ R28, R28, R23 ;  /* 0x000000171c1c7221 */ /* 0x008fe20000010000 */
        /* <DEDUP_REMOVED lines=12> */
[----:B------:R-:W-:-:S04]  /*06d0*/  IMAD.WIDE.U32 R22, R8, 0x4, R20 ;  /* 0x0000000408167825 */ /* 0x000fc800078e0014 */
[----:B------:R-:W-:Y:S02]  /*06e0*/  IMAD.WIDE.U32 R28, R10, 0x4, R20 ;  /* 0x000000040a1c7825 */ /* 0x000fe400078e0014 */
[----:B------:R-:W2:Y:S04]  /*06f0*/  LDG.E R23, desc[UR8][R22.64] ;  /* 0x0000000816177981 */ /* 0x000ea8000c1e1900 */
[----:B------:R-:W3:Y:S01]  /*0700*/  LDG.E R29, desc[UR8][R28.64] ;  /* 0x000000081c1d7981 */ /* 0x000ee2000c1e1900 */
        /* <DEDUP_REMOVED lines=8> */
[----:B------:R-:W-:-:S06]  /*0790*/  IMAD.WIDE.U32 R26, R16, 0x4, R20 ;  /* 0x00000004101a7825 */ /* 0x000fcc00078e0014 */
[----:B------:R-:W2:Y:S02]  /*07a0*/  LDG.E R27, desc[UR8][R26.64] ;  /* 0x000000081a1b7981 */ /* 0x000ea4000c1e1900 */
[----:B--2---:R-:W-:Y:S01]  /*07b0*/  FADD.FTZ R22, R28, R27 ;  /* 0x0000001b1c167221 */ /* 0x004fe20000010000 */
[----:B------:R-:W-:-:S04]  /*07c0*/  IMAD.WIDE.U32 R28, R18, 0x4, R20 ;  /* 0x00000004121c7825 */ /* 0x000fc800078e0014 */
[----:B------:R-:W-:Y:S02]  /*07d0*/  IMAD.WIDE.U32 R20, R7, 0x4, R20 ;  /* 0x0000000407147825 */ /* 0x000fe400078e0014 */
[----:B------:R-:W2:Y:S04]  /*07e0*/  LDG.E R29, desc[UR8][R28.64] ;  /* 0x000000081c1d7981 */ /* 0x000ea8000c1e1900 */
[----:B------:R0:W3:Y:S02]  /*07f0*/  LDG.E R23, desc[UR8][R20.64] ;  /* 0x0000000814177981 */ /* 0x0000e4000c1e1900 */
[----:B0-----:R-:W0:Y:S01]  /*0800*/  LDC.64 R20, c[0x0][0x448] ;  /* 0x00011200ff147b82 */ /* 0x001e220000000a00 */
[----:B--2---:R-:W-:-:S04]  /*0810*/  FADD.FTZ R22, R22, R29 ;  /* 0x0000001d16167221 */ /* 0x004fc80000010000 */
[----:B---3--:R-:W-:Y:S01]  /*0820*/  FADD.FTZ R26, R22, R23 ;  /* 0x00000017161a7221 */ /* 0x008fe20000010000 */
[----:B0-----:R-:W-:-:S04]  /*0830*/  IMAD.WIDE.U32 R22, R4, 0x4, R20 ;  /* 0x0000000404167825 */ /* 0x001fc800078e0014 */
[----:B------:R-:W-:Y:S02]  /*0840*/  IMAD.WIDE.U32 R28, R25, 0x4, R20 ;  /* 0x00000004191c7825 */ /* 0x000fe400078e0014 */
[----:B------:R-:W2:Y:S04]  /*0850*/  LDG.E R22, desc[UR8][R22.64] ;  /* 0x0000000816167981 */ /* 0x000ea8000c1e1900 */
[----:B------:R-:W3:Y:S01]  /*0860*/  LDG.E R27, desc[UR8][R28.64] ;  /* 0x000000081c1b7981 */ /* 0x000ee2000c1e1900 */
[----:B--2---:R-:W-:Y:S01]  /*0870*/  FADD.FTZ R3, R22, R3 ;  /* 0x0000000316037221 */ /* 0x004fe20000010000 */
[----:B------:R-:W-:-:S04]  /*0880*/  IMAD.WIDE.U32 R22, R6, 0x4, R20 ;  /* 0x0000000406167825 */ /* 0x000fc800078e0014 */
[----:B---3--:R-:W-:Y:S02]  /*0890*/  FADD.FTZ R3, R3, R27 ;  /* 0x0000001b03037221 */ /* 0x008fe40000010000 */
[----:B------:R-:W2:Y:S01]  /*08a0*/  LDG.E R27, desc[UR8][R22.64] ;  /* 0x00000008161b7981 */ /* 0x000ea2000c1e1900 */
[----:B------:R-:W-:-:S04]  /*08b0*/  IMAD.WIDE.U32 R28, R17, 0x4, R20 ;  /* 0x00000004111c7825 */ /* 0x000fc800078e0014 */
[----:B--2---:R-:W-:Y:S02]  /*08c0*/  FADD.FTZ R3, R3, R27 ;  /* 0x0000001b03037221 */ /* 0x004fe40000010000 */
        /* <DEDUP_REMOVED lines=32> */
[----:B------:R-:W-:-:S06]  /*0ad0*/  IMAD.WIDE.U32 R20, R7, 0x4, R20 ;  /* 0x0000000407147825 */ /* 0x000fcc00078e0014 */
[----:B------:R-:W3:Y:S01]  /*0ae0*/  LDG.E R20, desc[UR8][R20.64] ;  /* 0x0000000814147981 */ /* 0x000ee2000c1e1900 */
[----:B------:R-:W-:Y:S01]  /*0af0*/  IADD3 R24, PT, PT, R24, 0x10, RZ ;  /* 0x0000001018187810 */ /* 0x000fe20007ffe0ff */
[----:B--2---:R-:W-:Y:S02]  /*0b00*/  FADD.FTZ R3, R3, R27 ;  /* 0x0000001b03037221 */ /* 0x004fe40000010000 */
[----:B------:R-:W2:Y:S01]  /*0b10*/  LDG.E R27, desc[UR8][R22.64] ;  /* 0x00000008161b7981 */ /* 0x000ea2000c1e1900 */
[----:B------:R-:W-:Y:S02]  /*0b20*/  ISETP.NE.AND P0, PT, R24, RZ, PT ;  /* 0x000000ff1800720c */ /* 0x000fe40003f05270 */
[----:B------:R-:W-:Y:S02]  /*0b30*/  IADD3 R2, PT, PT, R2, 0x200, RZ ;  /* 0x0000020002027810 */ /* 0x000fe40007ffe0ff */
        /* <DEDUP_REMOVED lines=15> */
[----:B------:R-:W-:Y:S01]  /*0c30*/  LEA R7, R5, R7, 0x9 ;  /* 0x0000000705077211 */ /* 0x000fe200078e48ff */
[----:B--2---:R-:W-:-:S04]  /*0c40*/  FADD.FTZ R3, R3, R27 ;  /* 0x0000001b03037221 */ /* 0x004fc80000010000 */
[----:B---3--:R-:W-:Y:S01]  /*0c50*/  FADD.FTZ R3, R3, R20 ;  /* 0x0000001403037221 */ /* 0x008fe20000010000 */
[----:B------:R-:W-:Y:S06]  /*0c60*/  @P0 BRA `(.L_x_488) ;  /* 0xfffffff800280947 */ /* 0x000fec000383ffff */
.L_x_487:
[----:B------:R-:W-:Y:S05]  /*0c70*/  BSYNC.RECONVERGENT B1 ;  /* 0x0000000000017941 */ /* 0x000fea0003800200 */
.L_x_486:
        /* <DEDUP_REMOVED lines=12> */
[----:B------:R-:W-:Y:S02]  /*0d40*/  LOP3.LUT R7, R4, 0x7, RZ, 0xc0, !PT ;  /* 0x0000000704077812 */ /* 0x000fe400078ec0ff */
[----:B------:R-:W-:Y:S02]  /*0d50*/  MOV R5, UR7 ;  /* 0x0000000700057c02 */ /* 0x000fe40008000f00 */
[----:B------:R-:W-:Y:S02]  /*0d60*/  ISETP.NE.AND P1, PT, R7, RZ, PT ;  /* 0x000000ff0700720c */ /* 0x000fe40003f25270 */
[----:B0-----:R-:W-:-:S05]  /*0d70*/  LOP3.LUT R5, R5, 0x1f, R6, 0xf8, !PT ;  /* 0x0000001f05057812 */ /* 0x001fca00078ef806 */
[----:B------:R-:W-:Y:S06]  /*0d80*/  @!P0 BRA `(.L_x_490) ;  /* 0x0000000000f08947 */ /* 0x000fec0003800000 */
[----:B------:R-:W0:Y:S08]  /*0d90*/  LDC R18, c[0x0][0x388] ;  /* 0x0000e200ff127b82 */ /* 0x000e300000000800 */
[----:B------:R-:W1:Y:S08]  /*0da0*/  LDC.64 R10, c[0x0][0x440] ;  /* 0x00011000ff0a7b82 */ /* 0x000e700000000a00 */
[----:B------:R-:W2:Y:S01]  /*0db0*/  LDC.64 R14, c[0x0][0x448] ;  /* 0x00011200ff0e7b82 */ /* 0x000ea20000000a00 */
[----:B0-----:R-:W-:-:S05]  /*0dc0*/  IMAD R19, R2, R18, R5 ;  /* 0x0000001202137224 */ /* 0x001fca00078e0205 */
[----:B------:R-:W-:Y:S01]  /*0dd0*/  LEA R25, R18, R19, 0x5 ;  /* 0x0000001312197211 */ /* 0x000fe200078e28ff */
[----:B-1----:R-:W-:-:S04]  /*0de0*/  IMAD.WIDE.U32 R8, R19, 0x4, R10 ;  /* 0x0000000413087825 */ /* 0x002fc800078e000a */
[----:B------:R-:W-:Y:S01]  /*0df0*/  IMAD.WIDE.U32 R22, R25, 0x4, R10 ;  /* 0x0000000419167825 */ /* 0x000fe200078e000a */
[----:B------:R-:W3:Y:S03]  /*0e00*/  LDG.E R21, desc[UR8][R8.64] ;  /* 0x0000000808157981 */ /* 0x000ee6000c1e1900 */
[----:B--2---:R-:W-:Y:S02]  /*0e10*/  IMAD.WIDE.U32 R12, R19, 0x4, R14 ;  /* 0x00000004130c7825 */ /* 0x004fe400078e000e */
[----:B------:R-:W2:Y:S04]  /*0e20*/  LDG.E R22, desc[UR8][R22.64] ;  /* 0x0000000816167981 */ /* 0x000ea8000c1e1900 */
[----:B------:R0:W4:Y:S01]  /*0e30*/  LDG.E R20, desc[UR8][R12.64] ;  /* 0x000000080c147981 */ /* 0x000122000c1e1900 */
[----:B------:R-:W-:-:S04]  /*0e40*/  LEA R17, R18, R19, 0x6 ;  /* 0x0000001312117211 */ /* 0x000fc800078e30ff */
[C---:B------:R-:W-:Y:S01]  /*0e50*/  LEA R27, R18.reuse, R17, 0x5 ;  /* 0x00000011121b7211 */ /* 0x040fe200078e28ff */
[----:B------:R-:W-:Y:S01]  /*0e60*/  IMAD.WIDE.U32 R24, R25, 0x4, R14 ;  /* 0x0000000419187825 */ /* 0x000fe200078e000e */
[----:B------:R-:W-:-:S03]  /*0e70*/  LEA R19, R18, R19, 0x7 ;  /* 0x0000001312137211 */ /* 0x000fc600078e38ff */
[----:B0-----:R-:W-:-:S04]  /*0e80*/  IMAD.WIDE.U32 R12, R27, 0x4, R10 ;  /* 0x000000041b0c7825 */ /* 0x001fc800078e000a */
[C---:B------:R-:W-:Y:S02]  /*0e90*/  IMAD.WIDE.U32 R8, R17.reuse, 0x4, R10 ;  /* 0x0000000411087825 */ /* 0x040fe400078e000a */
[----:B------:R-:W5:Y:S02]  /*0ea0*/  LDG.E R13, desc[UR8][R12.64] ;  /* 0x000000080c0d7981 */ /* 0x000f64000c1e1900 */
[----:B------:R-:W-:Y:S02]  /*0eb0*/  IMAD.WIDE.U32 R16, R17, 0x4, R14 ;  /* 0x0000000411107825 */ /* 0x000fe400078e000e */
[----:B------:R-:W5:Y:S02]  /*0ec0*/  LDG.E R9, desc[UR8][R8.64] ;  /* 0x0000000808097981 */ /* 0x000f64000c1e1900 */
[C---:B------:R-:W-:Y:S02]  /*0ed0*/  IMAD.WIDE.U32 R28, R19.reuse, 0x4, R10 ;  /* 0x00000004131c7825 */ /* 0x040fe400078e000a */
[----:B------:R-:W5:Y:S04]  /*0ee0*/  LDG.E R16, desc[UR8][R16.64] ;  /* 0x0000000810107981 */ /* 0x000f68000c1e1900 */
[----:B------:R-:W5:Y:S04]  /*0ef0*/  LDG.E R12, desc[UR8][R24.64] ;  /* 0x00000008180c7981 */ /* 0x000f68000c1e1900 */
[----:B------:R0:W5:Y:S02]  /*0f00*/  LDG.E R8, desc[UR8][R28.64] ;  /* 0x000000081c087981 */ /* 0x000164000c1e1900 */
[----:B0-----:R-:W-:-:S05]  /*0f10*/  IMAD.WIDE.U32 R28, R19, 0x4, R14 ;  /* 0x00000004131c7825 */ /* 0x001fca00078e000e */
[----:B------:R0:W5:Y:S01]  /*0f20*/  LDG.E R17, desc[UR8][R28.64] ;  /* 0x000000081c117981 */ /* 0x000162000c1e1900 */
[----:B---3--:R-:W-:Y:S01]  /*0f30*/  FADD.FTZ R26, R26, R21 ;  /* 0x000000151a1a7221 */ /* 0x008fe20000010000 */
[----:B------:R-:W-:-:S03]  /*0f40*/  LEA R21, R18, R19, 0x5 ;  /* 0x0000001312157211 */ /* 0x000fc600078e28ff */
[----:B--2---:R-:W-:Y:S01]  /*0f50*/  FADD.FTZ R22, R26, R22 ;  /* 0x000000161a167221 */ /* 0x004fe20000010000 */
[----:B------:R-:W-:Y:S01]  /*0f60*/  IMAD.WIDE.U32 R26, R27, 0x4, R14 ;  /* 0x000000041b1a7825 */ /* 0x000fe200078e000e */
[----:B------:R-:W-:-:S03]  /*0f70*/  LEA R19, R18, R19, 0x6 ;  /* 0x0000001312137211 */ /* 0x000fc600078e30ff */
[----:B------:R-:W-:-:S04]  /*0f80*/  IMAD.WIDE.U32 R24, R21, 0x4, R10 ;  /* 0x0000000415187825 */ /* 0x000fc800078e000a */
[----:B----4-:R-:W-:Y:S01]  /*0f90*/  FADD.FTZ R23, R3, R20 ;  /* 0x0000001403177221 */ /* 0x010fe20000010000 */
[----:B------:R-:W2:Y:S01]  /*0fa0*/  LDG.E R26, desc[UR8][R26.64] ;  /* 0x000000081a1a7981 */ /* 0x000ea2000c1e1900 */
[----:B------:R-:W-:-:S03]  /*0fb0*/  IMAD.WIDE.U32 R20, R21, 0x4, R14 ;  /* 0x0000000415147825 */ /* 0x000fc600078e000e */
[----:B------:R1:W3:Y:S01]  /*0fc0*/  LDG.E R3, desc[UR8][R24.64] ;  /* 0x0000000818037981 */ /* 0x0002e2000c1e1900 */
[----:B0-----:R-:W-:-:S03]  /*0fd0*/  IMAD.WIDE.U32 R28, R19, 0x4, R10 ;  /* 0x00000004131c7825 */ /* 0x001fc600078e000a */
[----:B------:R-:W4:Y:S01]  /*0fe0*/  LDG.E R20, desc[UR8][R20.64] ;  /* 0x0000000814147981 */ /* 0x000f22000c1e1900 */
[----:B-1----:R-:W-:Y:S01]  /*0ff0*/  LEA R25, R18, R19, 0x5 ;  /* 0x0000001312197211 */ /* 0x002fe200078e28ff */
[----:B------:R-:W-:Y:S02]  /*1000*/  IMAD.WIDE.U32 R18, R19, 0x4, R14 ;  /* 0x0000000413127825 */ /* 0x000fe400078e000e */
[----:B------:R-:W4:Y:S02]  /*1010*/  LDG.E R24, desc[UR8][R28.64] ;  /* 0x000000081c187981 */ /* 0x000f24000c1e1900 */
[C---:B------:R-:W-:Y:S02]  /*1020*/  IMAD.WIDE.U32 R10, R25.reuse, 0x4, R10 ;  /* 0x00000004190a7825 */ /* 0x040fe400078e000a */
[----:B------:R-:W4:Y:S02]  /*1030*/  LDG.E R18, desc[UR8][R18.64] ;  /* 0x0000000812127981 */ /* 0x000f24000c1e1900 */
[----:B------:R-:W-:-:S02]  /*1040*/  IMAD.WIDE.U32 R14, R25, 0x4, R14 ;  /* 0x00000004190e7825 */ /* 0x000fc400078e000e */
[----:B------:R-:W4:Y:S04]  /*1050*/  LDG.E R10, desc[UR8][R10.64] ;  /* 0x000000080a0a7981 */ /* 0x000f28000c1e1900 */
[----:B------:R-:W4:Y:S01]  /*1060*/  LDG.E R14, desc[UR8][R14.64] ;  /* 0x000000080e0e7981 */ /* 0x000f22000c1e1900 */
[----:B-----5:R-:W-:Y:S01]  /*1070*/  FADD.FTZ R23, R23, R12 ;  /* 0x0000000c17177221 */ /* 0x020fe20000010000 */
[----:B------:R-:W-:-:S03]  /*1080*/  FADD.FTZ R22, R22, R9 ;  /* 0x0000000916167221 */ /* 0x000fc60000010000 */
[----:B------:R-:W-:Y:S01]  /*1090*/  FADD.FTZ R23, R23, R16 ;  /* 0x0000001017177221 */ /* 0x000fe20000010000 */
[----:B------:R-:W-:-:S04]  /*10a0*/  FADD.FTZ R13, R22, R13 ;  /* 0x0000000d160d7221 */ /* 0x000fc80000010000 */
[----:B------:R-:W-:Y:S01]  /*10b0*/  FADD.FTZ R8, R13, R8 ;  /* 0x000000080d087221 */ /* 0x000fe20000010000 */
[----:B------:R-:W-:Y:S01]  /*10c0*/  IADD3 R2, PT, PT, R2, 0x100, RZ ;  /* 0x0000010002027810 */ /* 0x000fe20007ffe0ff */
[----:B--2---:R-:W-:-:S04]  /*10d0*/  FADD.FTZ R26, R23, R26 ;  /* 0x0000001a171a7221 */ /* 0x004fc80000010000 */
[----:B------:R-:W-:Y:S01]  /*10e0*/  FADD.FTZ R17, R26, R17 ;  /* 0x000000111a117221 */ /* 0x000fe20000010000 */
[----:B---3--:R-:W-:-:S03]  /*10f0*/  FADD.FTZ R3, R8, R3 ;  /* 0x0000000308037221 */ /* 0x008fc60000010000 */
[----:B----4-:R-:W-:Y:S01]  /*1100*/  FADD.FTZ R17, R17, R20 ;  /* 0x0000001411117221 */ /* 0x010fe20000010000 */
[----:B------:R-:W-:-:S03]  /*1110*/  FADD.FTZ R3, R3, R24 ;  /* 0x0000001803037221 */ /* 0x000fc60000010000 */
[----:B------:R-:W-:Y:S01]  /*1120*/  FADD.FTZ R17, R17, R18 ;  /* 0x0000001211117221 */ /* 0x000fe20000010000 */
[----:B------:R-:W-:-:S03]  /*1130*/  FADD.FTZ R26, R3, R10 ;  /* 0x0000000a031a7221 */ /* 0x000fc60000010000 */
[----:B------:R-:W-:-:S07]  /*1140*/  FADD.FTZ R3, R17, R14 ;  /* 0x0000000e11037221 */ /* 0x000fce0000010000 */
.L_x_490:
[----:B------:R-:W-:Y:S05]  /*1150*/  BSYNC.RECONVERGENT B1 ;  /* 0x0000000000017941 */ /* 0x000fea0003800200 */
.L_x_489:
[----:B------:R-:W-:Y:S05]  /*1160*/  @!P1 BRA `(.L_x_485) ;  /* 0x0000000000e09947 */ /* 0x000fea0003800000 */
[----:B------:R-:W-:Y:S01]  /*1170*/  ISETP.GE.U32.AND P0, PT, R7, 0x4, PT ;  /* 0x000000040700780c */ /* 0x000fe20003f06070 */
[----:B------:R-:W-:Y:S01]  /*1180*/  BSSY.RECONVERGENT B1, `(.L_x_491) ;  /* 0x0000024000017945 */ /* 0x000fe20003800200 */
[----:B------:R-:W-:-:S04]  /*1190*/  LOP3.LUT R4, R4, 0x3, RZ, 0xc0, !PT ;  /* 0x0000000304047812 */ /* 0x000fc800078ec0ff */
[----:B------:R-:W-:-:S07]  /*11a0*/  ISETP.NE.AND P1, PT, R4, RZ, PT ;  /* 0x000000ff0400720c */ /* 0x000fce0003f25270 */
[----:B------:R-:W-:Y:S06]  /*11b0*/  @!P0 BRA `(.L_x_492) ;  /* 0x0000000000808947 */ /* 0x000fec0003800000 */
[----:B------:R-:W0:Y:S08]  /*11c0*/  LDC R7, c[0x0][0x388] ;  /* 0x0000e200ff077b82 */ /* 0x000e300000000800 */
[----:B------:R-:W1:Y:S08]  /*11d0*/  LDC.64 R8, c[0x0][0x448] ;  /* 0x00011200ff087b82 */ /* 0x000e700000000a00 */
[----:B------:R-:W2:Y:S01]  /*11e0*/  LDC.64 R10, c[0x0][0x440] ;  /* 0x00011000ff0a7b82 */ /* 0x000ea20000000a00 */
[----:B0-----:R-:W-:-:S05]  /*11f0*/  IMAD R12, R2, R7, R5 ;  /* 0x00000007020c7224 */ /* 0x001fca00078e0205 */
[CC--:B------:R-:W-:Y:S01]  /*1200*/  LEA R17, R7.reuse, R12.reuse, 0x5 ;  /* 0x0000000c07117211 */ /* 0x0c0fe200078e28ff */
[----:B-1----:R-:W-:Y:S01]  /*1210*/  IMAD.WIDE.U32 R20, R12, 0x4, R8 ;  /* 0x000000040c147825 */ /* 0x002fe200078e0008 */
[----:B------:R-:W-:-:S03]  /*1220*/  LEA R15, R7, R12, 0x6 ;  /* 0x0000000c070f7211 */ /* 0x000fc600078e30ff */
[--C-:B--2---:R-:W-:Y:S02]  /*1230*/  IMAD.WIDE.U32 R22, R12, 0x4, R10.reuse ;  /* 0x000000040c167825 */ /* 0x104fe400078e000a */
[----:B------:R-:W2:Y:S02]  /*1240*/  LDG.E R20, desc[UR8][R20.64] ;  /* 0x0000000814147981 */ /* 0x000ea4000c1e1900 */
[C---:B------:R-:W-:Y:S02]  /*1250*/  IMAD.WIDE.U32 R18, R17.reuse, 0x4, R10 ;  /* 0x0000000411127825 */ /* 0x040fe400078e000a */
        /* <DEDUP_REMOVED lines=14> */
[----:B--2---:R-:W-:Y:S01]  /*1340*/  FADD.FTZ R3, R3, R20 ;  /* 0x0000001403037221 */ /* 0x004fe20000010000 */
[----:B---3--:R-:W-:-:S04]  /*1350*/  FADD.FTZ R5, R26, R5 ;  /* 0x000000051a057221 */ /* 0x008fc80000010000 */
[----:B----4-:R-:W-:Y:S01]  /*1360*/  FADD.FTZ R5, R5, R18 ;  /* 0x0000001205057221 */ /* 0x010fe20000010000 */
[----:B-----5:R-:W-:-:S03]  /*1370*/  FADD.FTZ R3, R3, R16 ;  /* 0x0000001003037221 */ /* 0x020fc60000010000 */
[----:B------:R-:W-:Y:S01]  /*1380*/  FADD.FTZ R5, R5, R12 ;  /* 0x0000000c05057221 */ /* 0x000fe20000010000 */
[----:B------:R-:W-:-:S03]  /*1390*/  FADD.FTZ R3, R3, R14 ;  /* 0x0000000e03037221 */ /* 0x000fc60000010000 */
[----:B------:R-:W-:Y:S01]  /*13a0*/  FADD.FTZ R26, R5, R10 ;  /* 0x0000000a051a7221 */ /* 0x000fe20000010000 */
[----:B------:R-:W-:-:S07]  /*13b0*/  FADD.FTZ R3, R3, R8 ;  /* 0x0000000803037221 */ /* 0x000fce0000010000 */
.L_x_492:
[----:B------:R-:W-:Y:S05]  /*13c0*/  BSYNC.RECONVERGENT B1 ;  /* 0x0000000000017941 */ /* 0x000fea0003800200 */
.L_x_491:
[----:B------:R-:W-:Y:S05]  /*13d0*/  @!P1 BRA `(.L_x_485) ;  /* 0x0000000000449947 */ /* 0x000fea0003800000 */
[----:B------:R-:W0:Y:S01]  /*13e0*/  LDC R12, c[0x0][0x388] ;  /* 0x0000e200ff0c7b82 */ /* 0x000e220000000800 */
[----:B------:R-:W-:-:S07]  /*13f0*/  LOP3.LUT R13, R6, 0x1f, RZ, 0xc0, !PT ;  /* 0x0000001f060d7812 */ /* 0x000fce00078ec0ff */
[----:B------:R-:W1:Y:S08]  /*1400*/  LDC.64 R8, c[0x0][0x440] ;  /* 0x00011000ff087b82 */ /* 0x000e700000000a00 */
[----:B------:R-:W2:Y:S01]  /*1410*/  LDC.64 R10, c[0x0][0x448] ;  /* 0x00011200ff0a7b82 */ /* 0x000ea20000000a00 */
[----:B0-----:R-:W-:-:S05]  /*1420*/  IMAD R2, R2, R12, UR7 ;  /* 0x0000000702027e24 */ /* 0x001fca000f8e020c */
[----:B------:R-:W-:Y:S02]  /*1430*/  IADD3 R13, PT, PT, R13, R2, RZ ;  /* 0x000000020d0d7210 */ /* 0x000fe40007ffe0ff */
[----:B------:R-:W-:-:S07]  /*1440*/  IADD3 R2, PT, PT, -R4, RZ, RZ ;  /* 0x000000ff04027210 */ /* 0x000fce0007ffe1ff */
.L_x_493:
[----:B-1----:R-:W-:-:S04]  /*1450*/  IMAD.WIDE.U32 R4, R13, 0x4, R8 ;  /* 0x000000040d047825 */ /* 0x002fc800078e0008 */
[----:B--2---:R-:W-:Y:S02]  /*1460*/  IMAD.WIDE.U32 R6, R13, 0x4, R10 ;  /* 0x000000040d067825 */ /* 0x004fe400078e000a */
        /* <DEDUP_REMOVED lines=8> */
.L_x_485:
[----:B------:R-:W-:Y:S05]  /*14f0*/  BSYNC.RECONVERGENT B0 ;  /* 0x0000000000007941 */ /* 0x000fea0003800200 */
.L_x_484:
        /* <DEDUP_REMOVED lines=10> */
[C---:B------:R-:W-:Y:S01]  /*15a0*/  ISETP.NE.AND P1, PT, R2.reuse, RZ, PT ;  /* 0x000000ff0200720c */ /* 0x040fe20003f25270 */
[----:B------:R-:W-:Y:S01]  /*15b0*/  STS [R5], R3 ;  /* 0x0000000305007388 */ /* 0x000fe20000000800 */
[----:B------:R-:W-:Y:S02]  /*15c0*/  LOP3.LUT R4, R7, R4, RZ, 0xfc, !PT ;  /* 0x0000000407047212 */ /* 0x000fe400078efcff */
[----:B------:R-:W-:Y:S01]  /*15d0*/  ISETP.GT.U32.AND P0, PT, R2, 0xf, PT ;  /* 0x0000000f0200780c */ /* 0x000fe20003f04070 */
[----:B------:R-:W-:Y:S01]  /*15e0*/  STS [R5+0x1000], R26 ;  /* 0x0010001a05007388 */ /* 0x000fe20000000800 */
[----:B------:R-:W-:Y:S02]  /*15f0*/  BAR.SYNC.DEFER_BLOCKING 0x0 ;  /* 0x0000000000007b1d */ /* 0x000fe40000010000 */
[----:B------:R-:W-:-:S04]  /*1600*/  ISETP.NE.OR P0, PT, R0, 0x1f, P0 ;  /* 0x0000001f0000780c */ /* 0x000fc80000705670 */
        /* <DEDUP_REMOVED lines=10> */
[----:B------:R-:W0:Y:S01]  /*16b0*/  SHFL.BFLY PT, R3, R12, 0x4, 0x1f ;  /* 0x0c801f000c037f89 */ /* 0x000e2200000e0000 */
[----:B------:R-:W-:-:S03]  /*16c0*/  @!P1 LEA R8, R0, UR5, 0x2 ;  /* 0x0000000500089c11 */ /* 0x000fc6000f8e10ff */
[----:B------:R-:W1:Y:S01]  /*16d0*/  SHFL.BFLY PT, R10, R9, 0x4, 0x1f ;  /* 0x0c801f00090a7f89 */ /* 0x000e6200000e0000 */
        /* <DEDUP_REMOVED lines=14> */
[C---:B------:R-:W-:Y:S01]  /*17c0*/  LEA R0, R2.reuse, UR5, 0x3 ;  /* 0x0000000502007c11 */ /* 0x040fe2000f8e18ff */
[----:B0-----:R-:W0:Y:S01]  /*17d0*/  LDC.64 R4, c[0x0][0x488] ;  /* 0x00012200ff047b82 */ /* 0x001e220000000a00 */
[----:B------:R-:W-:-:S03]  /*17e0*/  IADD3 R9, PT, PT, R2, UR4, RZ ;  /* 0x0000000402097c10 */ /* 0x000fc6000fffe0ff */
        /* <DEDUP_REMOVED lines=10> */
.L_x_494:
        /* <DEDUP_REMOVED lines=15> */
.L_x_5381:


//--------------------- .text._ZN10layer_norm40ln_parallel_residual_bwd_finalize_kernelINS_22Kernel_traits_finalizeILj2560E13__nv_bfloat16S2_S2_S2_fjLb0ELj1024ELj4ENS_18Kernel_traits_baseILj2560ES2_S2_S2_S2_fjLj1024EEEEELb1EEEvNS_9BwdParamsE --------------------------
	.section	.text._ZN10layer_norm40ln_parallel_residual_bwd_finalize_kernelINS_22Kernel_traits_finalizeILj2560E13__nv_bfloat16S2_S2_S2_fjLb0ELj1024ELj4ENS_18Kernel_traits_baseILj2560ES2_S2_S2_S2_fjLj1024EEEEELb1EEEvNS_9BwdParamsE,"ax",@progbits
	.align	128
        .global         _ZN10layer_norm40ln_parallel_residual_bwd_finalize_kernelINS_22Kernel_traits_finalizeILj2560E13__nv_bfloat16S2_S2_S2_fjLb0ELj1024ELj4ENS_18Kernel_traits_baseILj2560ES2_S2_S2_S2_fjLj1024EEEEELb1EEEvNS_9BwdParamsE
        .type           _ZN10layer_norm40ln_parallel_residual_bwd_finalize_kernelINS_22Kernel_traits_finalizeILj2560E13__nv_bfloat16S2_S2_S2_fjLb0ELj1024ELj4ENS_18Kernel_traits_baseILj2560ES2_S2_S2_S2_fjLj1024EEEEELb1EEEvNS_9BwdParamsE,@function
        .size           _ZN10layer_norm40ln_parallel_residual_bwd_finalize_kernelINS_22Kernel_traits_finalizeILj2560E13__nv_bfloat16S2_S2_S2_fjLb0ELj1024ELj4ENS_18Kernel_traits_baseILj2560ES2_S2_S2_S2_fjLj1024EEEEELb1EEEvNS_9BwdParamsE,(.L_x_5382 - _ZN10layer_norm40ln_parallel_residual_bwd_finalize_kernelINS_22Kernel_traits_finalizeILj2560E13__nv_bfloat16S2_S2_S2_fjLb0ELj1024ELj4ENS_18Kernel_traits_baseILj2560ES2_S2_S2_S2_fjLj1024EEEEELb1EEEvNS_9BwdParamsE)
        .other          _ZN10layer_norm40ln_parallel_residual_bwd_finalize_kernelINS_22Kernel_traits_finalizeILj2560E13__nv_bfloat16S2_S2_S2_fjLb0ELj1024ELj4ENS_18Kernel_traits_baseILj2560ES2_S2_S2_S2_fjLj1024EEEEELb1EEEvNS_9BwdParamsE,@"STO_CUDA_ENTRY STV_DEFAULT"
_ZN10layer_norm40ln_parallel_residual_bwd_finalize_kernelINS_22Kernel_traits_finalizeILj2560E13__nv_bfloat16S2_S2_S2_fjLb0ELj1024ELj4ENS_18Kernel_traits_baseILj2560ES2_S2_S2_S2_fjLj1024EEEEELb1EEEvNS_9BwdParamsE:
.text._ZN10layer_norm40ln_parallel_residual_bwd_finalize_kernelINS_22Kernel_traits_finalizeILj2560E13__nv_bfloat16S2_S2_S2_fjLb0ELj1024ELj4ENS_18Kernel_traits_baseILj2560ES2_S2_S2_S2_fjLj1024EEEEELb1EEEvNS_9BwdParamsE:
[----:B------:R-:W-:Y:S01]  /*0000*/  LDC R1, c[0x0][0x37c] ;  /* 0x0000df00ff017b82 */ /* 0x000fe20000000800 */
[----:B------:R-:W0:Y:S01]  /*0010*/  S2R R8, SR_CTAID.X ;  /* 0x0000000000087919 */ /* 0x000e220000002500 */
[----:B------:R-:W1:Y:S01]  /*0020*/  S2R R4, SR_TID.X ;  /* 0x0000000000047919 */ /* 0x000e620000002100 */
[----:B0-----:R-:W-:-:S04]  /*0030*/  SHF.L.U32 R9, R8, 0x5, RZ ;  /* 0x0000000508097819 */ /* 0x001fc800000006ff */
[----:B-1----:R-:W-:-:S04]  /*0040*/  LOP3.LUT R0, R9, 0x1f, R4, 0xf8, !PT ;  /* 0x0000001f09007812 */ /* 0x002fc800078ef804 */
[----:B------:R-:W-:-:S13]  /*0050*/  ISETP.GT.U32.AND P0, PT, R0, 0x9ff, PT ;  /* 0x000009ff0000780c */ /* 0x000fda0003f04070 */
[----:B------:R-:W-:Y:S05]  /*0060*/  @P0 EXIT ;  /* 0x000000000000094d */ /* 0x000fea0003800000 */
[----:B------:R-:W0:Y:S01]  /*0070*/  LDCU UR8, c[0x0][0x380] ;  /* 0x00007000ff0877ac */ /* 0x000e220008000800 */
[----:B------:R-:W-:Y:S01]  /*0080*/  SHF.R.U32.HI R2, RZ, 0x5, R4 ;  /* 0x00000005ff027819 */ /* 0x000fe20000011604 */
[----:B------:R-:W-:Y:S01]  /*0090*/  BSSY.RECONVERGENT B0, `(.L_x_495) ;  /* 0x0000120000007945 */ /* 0x000fe20003800200 */
[----:B------:R-:W-:Y:S01]  /*00a0*/  SHF.L.U32 R8, R8, 0x4, RZ ;  /* 0x0000000408087819 */ /* 0x000fe200000006ff */
[----:B------:R-:W1:Y:S01]  /*00b0*/  LDCU.64 UR6, c[0x0][0x358] ;  /* 0x00006b00ff0677ac */ /* 0x000e620008000a00 */
[----:B------:R-:W-:Y:S01]  /*00c0*/  HFMA2 R18, -RZ, RZ, 0, 0 ;  /* 0x00000000ff127431 */ /* 0x000fe200000001ff */
[----:B------:R-:W-:Y:S01]  /*00d0*/  LOP3.LUT R3, R4, 0x1f, RZ, 0xc0, !PT ;  /* 0x0000001f04037812 */ /* 0x000fe200078ec0ff */
[----:B------:R-:W-:Y:S01]  /*00e0*/  HFMA2 R20, -RZ, RZ, 0, 0 ;  /* 0x00000000ff147431 */ /* 0x000fe200000001ff */
[----:B------:R-:W-:Y:S02]  /*00f0*/  MOV R11, RZ ;  /* 0x000000ff000b7202 */ /* 0x000fe40000000f00 */
[----:B------:R-:W-:-:S02]  /*0100*/  MOV R4, RZ ;  /* 0x000000ff00047202 */ /* 0x000fc40000000f00 */
[----:B------:R-:W-:Y:S02]  /*0110*/  LOP3.LUT R8, R8, 0x7ffffff0, RZ, 0xc0, !PT ;  /* 0x7ffffff008087812 */ /* 0x000fe400078ec0ff */
[----:B0-----:R-:W-:-:S13]  /*0120*/  ISETP.GE.U32.AND P0, PT, R2, UR8, PT ;  /* 0x0000000802007c0c */ /* 0x001fda000bf06070 */
[----:B-1----:R-:W-:Y:S05]  /*0130*/  @P0 BRA `(.L_x_496) ;  /* 0x0000001000540947 */ /* 0x002fea0003800000 */
[----:B------:R-:W-:Y:S01]  /*0140*/  LOP3.LUT R12, R2, 0x20, RZ, 0xfc, !PT ;  /* 0x00000020020c7812 */ /* 0x000fe200078efcff */
[----:B------:R-:W-:Y:S01]  /*0150*/  BSSY.RECONVERGENT B1, `(.L_x_497) ;  /* 0x0000097000017945 */ /* 0x000fe20003800200 */
[-C--:B------:R-:W-:Y:S02]  /*0160*/  LOP3.LUT R4, RZ, R2.reuse, RZ, 0x33, !PT ;  /* 0x00000002ff047212 */ /* 0x080fe400078e33ff */
[----:B------:R-:W-:Y:S02]  /*0170*/  VIMNMX.U32 R7, PT, PT, R12, UR8, !PT ;  /* 0x000000080c077c48 */ /* 0x000fe4000ffe0000 */
[----:B------:R-:W-:Y:S02]  /*0180*/  MOV R5, R2 ;  /* 0x0000000200057202 */ /* 0x000fe40000000f00 */
[----:B------:R-:W-:Y:S02]  /*0190*/  IADD3 R7, PT, PT, R7, R4, RZ ;  /* 0x0000000407077210 */ /* 0x000fe40007ffe0ff */
[----:B------:R-:W-:-:S02]  /*01a0*/  MOV R4, RZ ;  /* 0x000000ff00047202 */ /* 0x000fc40000000f00 */
[C---:B------:R-:W-:Y:S02]  /*01b0*/  ISETP.GE.U32.AND P0, PT, R7.reuse, 0xe0, PT ;  /* 0x000000e00700780c */ /* 0x040fe40003f06070 */
[----:B------:R-:W-:Y:S02]  /*01c0*/  MOV R20, RZ ;  /* 0x000000ff00147202 */ /* 0x000fe40000000f00 */
[----:B------:R-:W-:Y:S02]  /*01d0*/  MOV R11, RZ ;  /* 0x000000ff000b7202 */ /* 0x000fe40000000f00 */
[----:B------:R-:W-:Y:S02]  /*01e0*/  MOV R18, RZ ;  /* 0x000000ff00127202 */ /* 0x000fe40000000f00 */
[----:B------:R-:W-:-:S05]  /*01f0*/  LEA.HI R6, R7, 0x1, RZ, 0x1b ;  /* 0x0000000107067811 */ /* 0x000fca00078fd8ff */
[----:B------:R-:W-:Y:S05]  /*0200*/  @!P0 BRA `(.L_x_498) ;  /* 0x00000008002c8947 */ /* 0x000fea0003800000 */
[----:B------:R-:W0:Y:S01]  /*0210*/  LDC R10, c[0x0][0x388] ;  /* 0x0000e200ff0a7b82 */ /* 0x000e220000000800 */
[C---:B------:R-:W-:Y:S01]  /*0220*/  LOP3.LUT R13, R2.reuse, 0x80, RZ, 0xfc, !PT ;  /* 0x00000080020d7812 */ /* 0x040fe200078efcff */
[----:B------:R-:W-:Y:S01]  /*0230*/  HFMA2 R4, -RZ, RZ, 0, 0 ;  /* 0x00000000ff047431 */ /* 0x000fe200000001ff */
[C---:B------:R-:W-:Y:S02]  /*0240*/  LOP3.LUT R14, R2.reuse, 0xa0, RZ, 0xfc, !PT ;  /* 0x000000a0020e7812 */ /* 0x040fe400078efcff */
[C---:B------:R-:W-:Y:S02]  /*0250*/  LOP3.LUT R15, R2.reuse, 0xc0, RZ, 0xfc, !PT ;  /* 0x000000c0020f7812 */ /* 0x040fe400078efcff */
[C---:B------:R-:W-:Y:S02]  /*0260*/  LOP3.LUT R17, R2.reuse, 0xe0, RZ, 0xfc, !PT ;  /* 0x000000e002117812 */ /* 0x040fe400078efcff */
[C---:B------:R-:W-:Y:S02]  /*0270*/  LOP3.LUT R19, R2.reuse, 0x40, RZ, 0xfc, !PT ;  /* 0x0000004002137812 */ /* 0x040fe400078efcff */
[----:B------:R-:W-:-:S02]  /*0280*/  LOP3.LUT R21, R2, 0x60, RZ, 0xfc, !PT ;  /* 0x0000006002157812 */ /* 0x000fc400078efcff */
[----:B------:R-:W-:Y:S02]  /*0290*/  LOP3.LUT R6, R6, 0xffffff8, RZ, 0xc0, !PT ;  /* 0x0ffffff806067812 */ /* 0x000fe400078ec0ff */
[----:B------:R-:W-:Y:S02]  /*02a0*/  MOV R5, R2 ;  /* 0x0000000200057202 */ /* 0x000fe40000000f00 */
[----:B------:R-:W-:Y:S01]  /*02b0*/  IADD3 R6, PT, PT, -R6, RZ, RZ ;  /* 0x000000ff06067210 */ /* 0x000fe20007ffe1ff */
[-CC-:B0-----:R-:W-:Y:S02]  /*02c0*/  IMAD R28, R12, R10.reuse, R9.reuse ;  /* 0x0000000a0c1c7224 */ /* 0x181fe400078e0209 */
[-CC-:B------:R-:W-:Y:S02]  /*02d0*/  IMAD R12, R13, R10.reuse, R9.reuse ;  /* 0x0000000a0d0c7224 */ /* 0x180fe400078e0209 */
[--C-:B------:R-:W-:Y:S01]  /*02e0*/  IMAD R14, R14, R10, R9.reuse ;  /* 0x0000000a0e0e7224 */ /* 0x100fe200078e0209 */
[----:B------:R-:W-:Y:S01]  /*02f0*/  IADD3 R25, PT, PT, R3, R28, RZ ;  /* 0x0000001c03197210 */ /* 0x000fe20007ffe0ff */
[--C-:B------:R-:W-:Y:S01]  /*0300*/  IMAD R16, R15, R10, R9.reuse ;  /* 0x0000000a0f107224 */ /* 0x100fe200078e0209 */
[----:B------:R-:W-:Y:S01]  /*0310*/  IADD3 R29, PT, PT, R3, R12, RZ ;  /* 0x0000000c031d7210 */ /* 0x000fe20007ffe0ff */
[----:B------:R-:W-:-:S02]  /*0320*/  IMAD R22, R17, R10, R9 ;  /* 0x0000000a11167224 */ /* 0x000fc400078e0209 */
[--C-:B------:R-:W-:Y:S01]  /*0330*/  IMAD R24, R19, R10, R9.reuse ;  /* 0x0000000a13187224 */ /* 0x100fe200078e0209 */
[----:B------:R-:W-:Y:S01]  /*0340*/  IADD3 R19, PT, PT, R3, R14, RZ ;  /* 0x0000000e03137210 */ /* 0x000fe20007ffe0ff */
[--C-:B------:R-:W-:Y:S01]  /*0350*/  IMAD R26, R21, R10, R9.reuse ;  /* 0x0000000a151a7224 */ /* 0x100fe200078e0209 */
[C---:B------:R-:W-:Y:S01]  /*0360*/  IADD3 R21, PT, PT, R3.reuse, R16, RZ ;  /* 0x0000001003157210 */ /* 0x040fe20007ffe0ff */
[----:B------:R-:W-:Y:S01]  /*0370*/  IMAD R9, R2, R10, R9 ;  /* 0x0000000a02097224 */ /* 0x000fe200078e0209 */
[C---:B------:R-:W-:Y:S02]  /*0380*/  IADD3 R23, PT, PT, R3.reuse, R22, RZ ;  /* 0x0000001603177210 */ /* 0x040fe40007ffe0ff */
[C---:B------:R-:W-:Y:S02]  /*0390*/  IADD3 R13, PT, PT, R3.reuse, R24, RZ ;  /* 0x00000018030d7210 */ /* 0x040fe40007ffe0ff */
[C---:B------:R-:W-:Y:S02]  /*03a0*/  IADD3 R27, PT, PT, R3.reuse, R26, RZ ;  /* 0x0000001a031b7210 */ /* 0x040fe40007ffe0ff */
[----:B------:R-:W-:-:S07]  /*03b0*/  IADD3 R9, PT, PT, R3, R9, RZ ;  /* 0x0000000903097210 */ /* 0x000fce0007ffe0ff */
.L_x_499:
        /* <DEDUP_REMOVED lines=17> */
[----:B0-----:R-:W-:-:S05]  /*04d0*/  IMAD.WIDE.U32 R16, R21, 0x4, R14 ;  /* 0x0000000415107825 */ /* 0x001fca00078e000e */
[----:B------:R-:W4:Y:S01]  /*04e0*/  LDG.E R24, desc[UR6][R16.64] ;  /* 0x0000000610187981 */ /* 0x000f22000c1e1900 */
[----:B------:R-:W-:-:S05]  /*04f0*/  IMAD.WIDE.U32 R14, R23, 0x4, R14 ;  /* 0x00000004170e7825 */ /* 0x000fca00078e000e */
[----:B------:R0:W5:Y:S02]  /*0500*/  LDG.E R26, desc[UR6][R14.64] ;  /* 0x000000060e1a7981 */ /* 0x000164000c1e1900 */
[----:B0-----:R-:W0:Y:S02]  /*0510*/  LDC.64 R14, c[0x0][0x448] ;  /* 0x00011200ff0e7b82 */ /* 0x001e240000000a00 */
[----:B0-----:R-:W-:-:S04]  /*0520*/  IMAD.WIDE.U32 R16, R9, 0x4, R14 ;  /* 0x0000000409107825 */ /* 0x001fc800078e000e */
[----:B--2---:R-:W-:-:S04]  /*0530*/  FADD.FTZ R4, R12, R4 ;  /* 0x000000040c047221 */ /* 0x004fc80000010000 */
[----:B---3--:R-:W-:Y:S02]  /*0540*/  FADD.FTZ R4, R4, R22 ;  /* 0x0000001604047221 */ /* 0x008fe40000010000 */
[----:B------:R0:W2:Y:S02]  /*0550*/  LDG.E R22, desc[UR6][R16.64] ;  /* 0x0000000610167981 */ /* 0x0000a4000c1e1900 */
[----:B0-----:R-:W-:-:S04]  /*0560*/  IMAD.WIDE.U32 R16, R25, 0x4, R14 ;  /* 0x0000000419107825 */ /* 0x001fc800078e000e */
[----:B----4-:R-:W-:Y:S01]  /*0570*/  FADD.FTZ R4, R4, R24 ;  /* 0x0000001804047221 */ /* 0x010fe20000010000 */
[----:B------:R0:W3:Y:S02]  /*0580*/  LDG.E R12, desc[UR6][R16.64] ;  /* 0x00000006100c7981 */ /* 0x0000e4000c1e1900 */
[----:B0-----:R-:W-:-:S05]  /*0590*/  IMAD.WIDE.U32 R16, R13, 0x4, R14 ;  /* 0x000000040d107825 */ /* 0x001fca00078e000e */
        /* <DEDUP_REMOVED lines=10> */
[----:B0-----:R-:W-:-:S04]  /*0640*/  IMAD.WIDE.U32 R16, R21, 0x4, R14 ;  /* 0x0000000415107825 */ /* 0x001fc800078e000e */
[----:B------:R-:W-:-:S04]  /*0650*/  IMAD.WIDE.U32 R14, R23, 0x4, R14 ;  /* 0x00000004170e7825 */ /* 0x000fc800078e000e */
[----:B--2---:R-:W-:Y:S02]  /*0660*/  FADD.FTZ R12, R24, R12 ;  /* 0x0000000c180c7221 */ /* 0x004fe40000010000 */
[----:B------:R0:W2:Y:S02]  /*0670*/  LDG.E R24, desc[UR6][R16.64] ;  /* 0x0000000610187981 */ /* 0x0000a4000c1e1900 */
[----:B0-----:R-:W0:Y:S01]  /*0680*/  LDC.64 R16, c[0x0][0x450] ;  /* 0x00011400ff107b82 */ /* 0x001e220000000a00 */
[----:B---3--:R-:W-:Y:S02]  /*0690*/  FADD.FTZ R12, R12, R22 ;  /* 0x000000160c0c7221 */ /* 0x008fe40000010000 */
[----:B------:R0:W3:Y:S02]  /*06a0*/  LDG.E R22, desc[UR6][R14.64] ;  /* 0x000000060e167981 */ /* 0x0000e4000c1e1900 */
[----:B----4-:R-:W-:Y:S01]  /*06b0*/  FADD.FTZ R20, R12, R20 ;  /* 0x000000140c147221 */ /* 0x010fe20000010000 */
[----:B0-----:R-:W-:-:S05]  /*06c0*/  IMAD.WIDE.U32 R14, R9, 0x4, R16 ;  /* 0x00000004090e7825 */ /* 0x001fca00078e0010 */
[----:B------:R0:W4:Y:S02]  /*06d0*/  LDG.E R12, desc[UR6][R14.64] ;  /* 0x000000060e0c7981 */ /* 0x000124000c1e1900 */
[----:B0-----:R-:W-:-:S04]  /*06e0*/  IMAD.WIDE.U32 R14, R25, 0x4, R16 ;  /* 0x00000004190e7825 */ /* 0x001fc800078e0010 */
[----:B--2---:R-:W-:Y:S02]  /*06f0*/  FADD.FTZ R20, R20, R24 ;  /* 0x0000001814147221 */ /* 0x004fe40000010000 */
[----:B------:R0:W2:Y:S02]  /*0700*/  LDG.E R24, desc[UR6][R14.64] ;  /* 0x000000060e187981 */ /* 0x0000a4000c1e1900 */
[----:B0-----:R-:W-:-:S04]  /*0710*/  IMAD.WIDE.U32 R14, R13, 0x4, R16 ;  /* 0x000000040d0e7825 */ /* 0x001fc800078e0010 */
[----:B----4-:R-:W-:Y:S02]  /*0720*/  FADD.FTZ R12, R12, R11 ;  /* 0x0000000b0c0c7221 */ /* 0x010fe40000010000 */
        /* <DEDUP_REMOVED lines=13> */
[----:B0-----:R-:W0:Y:S01]  /*0800*/  LDC.64 R14, c[0x0][0x458] ;  /* 0x00011600ff0e7b82 */ /* 0x001e220000000a00 */
[----:B------:R-:W-:-:S04]  /*0810*/  IMAD.WIDE.U32 R16, R23, 0x4, R16 ;  /* 0x0000000417107825 */ /* 0x000fc800078e0010 */
[----:B--2---:R-:W-:Y:S02]  /*0820*/  FADD.FTZ R24, R11, R24 ;  /* 0x000000180b187221 */ /* 0x004fe40000010000 */
[----:B------:R0:W2:Y:S02]  /*0830*/  LDG.E R11, desc[UR6][R16.64] ;  /* 0x00000006100b7981 */ /* 0x0000a4000c1e1900 */
        /* <DEDUP_REMOVED lines=20> */
[----:B------:R-:W2:Y:S01]  /*0980*/  LDG.E R15, desc[UR6][R14.64] ;  /* 0x000000060e0f7981 */ /* 0x000ea2000c1e1900 */
[----:B----4-:R-:W-:-:S03]  /*0990*/  FADD.FTZ R18, R18, R24 ;  /* 0x0000001812127221 */ /* 0x010fc60000010000 */
[----:B------:R-:W4:Y:S01]  /*09a0*/  LDG.E R24, desc[UR6][R16.64] ;  /* 0x0000000610187981 */ /* 0x000f22000c1e1900 */
[----:B------:R-:W-:-:S04]  /*09b0*/  IADD3 R6, PT, PT, R6, 0x8, RZ ;  /* 0x0000000806067810 */ /* 0x000fc80007ffe0ff */
[----:B------:R-:W-:Y:S01]  /*09c0*/  ISETP.NE.AND P0, PT, R6, RZ, PT ;  /* 0x000000ff0600720c */ /* 0x000fe20003f05270 */
[----:B-----5:R-:W-:Y:S01]  /*09d0*/  FADD.FTZ R4, R4, R26 ;  /* 0x0000001a04047221 */ /* 0x020fe20000010000 */
[----:B---3--:R-:W-:Y:S01]  /*09e0*/  FADD.FTZ R20, R20, R22 ;  /* 0x0000001614147221 */ /* 0x008fe20000010000 */
[----:B--2---:R-:W-:Y:S01]  /*09f0*/  FADD.FTZ R11, R12, R11 ;  /* 0x0000000b0c0b7221 */ /* 0x004fe20000010000 */
[----:B------:R-:W-:Y:S02]  /*0a00*/  IADD3 R5, PT, PT, R5, 0x100, RZ ;  /* 0x0000010005057810 */ /* 0x000fe40007ffe0ff */
        /* <DEDUP_REMOVED lines=9> */
[----:B------:R-:W-:Y:S01]  /*0aa0*/  FADD.FTZ R18, R18, R15 ;  /* 0x0000000f12127221 */ /* 0x000fe20000010000 */
[----:B------:R-:W-:Y:S06]  /*0ab0*/  @P0 BRA `(.L_x_499) ;  /* 0xfffffff800400947 */ /* 0x000fec000383ffff */
.L_x_498:
[----:B------:R-:W-:Y:S05]  /*0ac0*/  BSYNC.RECONVERGENT B1 ;  /* 0x0000000000017941 */ /* 0x000fea0003800200 */
.L_x_497:
        /* <DEDUP_REMOVED lines=8> */
[----:B------:R-:W0:Y:S08]  /*0b50*/  LDC R9, c[0x0][0x388] ;  /* 0x0000e200ff097b82 */ /* 0x000e300000000800 */
[----:B------:R-:W1:Y:S08]  /*0b60*/  LDC.64 R12, c[0x0][0x440] ;  /* 0x00011000ff0c7b82 */ /* 0x000e700000000a00 */
[----:B------:R-:W2:Y:S08]  /*0b70*/  LDC.64 R16, c[0x0][0x450] ;  /* 0x00011400ff107b82 */ /* 0x000eb00000000a00 */
[----:B------:R-:W3:Y:S01]  /*0b80*/  LDC.64 R14, c[0x0][0x448] ;  /* 0x00011200ff0e7b82 */ /* 0x000ee20000000a00 */
[----:B0-----:R-:W-:-:S07]  /*0b90*/  IMAD R19, R5, R9, R0 ;  /* 0x0000000905137224 */ /* 0x001fce00078e0200 */
[----:B------:R-:W0:Y:S01]  /*0ba0*/  LDC.64 R22, c[0x0][0x458] ;  /* 0x00011600ff167b82 */ /* 0x000e220000000a00 */
[----:B-1----:R-:W-:-:S05]  /*0bb0*/  IMAD.WIDE.U32 R26, R19, 0x4, R12 ;  /* 0x00000004131a7825 */ /* 0x002fca00078e000c */
[----:B------:R2:W4:Y:S02]  /*0bc0*/  LDG.E R21, desc[UR6][R26.64] ;  /* 0x000000061a157981 */ /* 0x000524000c1e1900 */
[----:B--2---:R-:W-:-:S04]  /*0bd0*/  IMAD.WIDE.U32 R26, R19, 0x4, R16 ;  /* 0x00000004131a7825 */ /* 0x004fc800078e0010 */
[C---:B---3--:R-:W-:Y:S01]  /*0be0*/  IMAD.WIDE.U32 R28, R19.reuse, 0x4, R14 ;  /* 0x00000004131c7825 */ /* 0x048fe200078e000e */
[----:B------:R-:W2:Y:S03]  /*0bf0*/  LDG.E R10, desc[UR6][R26.64] ;  /* 0x000000061a0a7981 */ /* 0x000ea6000c1e1900 */
[----:B0-----:R-:W-:Y:S02]  /*0c00*/  IMAD.WIDE.U32 R24, R19, 0x4, R22 ;  /* 0x0000000413187825 */ /* 0x001fe400078e0016 */
[----:B------:R-:W3:Y:S04]  /*0c10*/  LDG.E R29, desc[UR6][R28.64] ;  /* 0x000000061c1d7981 */ /* 0x000ee8000c1e1900 */
[----:B------:R2:W5:Y:S01]  /*0c20*/  LDG.E R28, desc[UR6][R24.64] ;  /* 0x00000006181c7981 */ /* 0x000562000c1e1900 */
[----:B----4-:R-:W-:Y:S01]  /*0c30*/  FADD.FTZ R4, R4, R21 ;  /* 0x0000001504047221 */ /* 0x010fe20000010000 */
[----:B------:R-:W-:Y:S01]  /*0c40*/  LEA R21, R9, R19, 0x5 ;  /* 0x0000001309157211 */ /* 0x000fe200078e28ff */
[----:B--2---:R-:W-:-:S04]  /*0c50*/  FADD.FTZ R25, R11, R10 ;  /* 0x0000000a0b197221 */ /* 0x004fc80000010000 */
[----:B------:R-:W-:-:S04]  /*0c60*/  IMAD.WIDE.U32 R10, R21, 0x4, R14 ;  /* 0x00000004150a7825 */ /* 0x000fc800078e000e */
[----:B---3--:R-:W-:Y:S01]  /*0c70*/  FADD.FTZ R24, R20, R29 ;  /* 0x0000001d14187221 */ /* 0x008fe20000010000 */
[----:B------:R0:W2:Y:S01]  /*0c80*/  LDG.E R27, desc[UR6][R10.64] ;  /* 0x000000060a1b7981 */ /* 0x0000a2000c1e1900 */
[----:B-----5:R-:W-:Y:S01]  /*0c90*/  FADD.FTZ R26, R18, R28 ;  /* 0x0000001c121a7221 */ /* 0x020fe20000010000 */
[----:B------:R-:W-:-:S04]  /*0ca0*/  IMAD.WIDE.U32 R28, R21, 0x4, R12 ;  /* 0x00000004151c7825 */ /* 0x000fc800078e000c */
[C---:B0-----:R-:W-:Y:S02]  /*0cb0*/  IMAD.WIDE.U32 R10, R21.reuse, 0x4, R16 ;  /* 0x00000004150a7825 */ /* 0x041fe400078e0010 */
[----:B------:R0:W3:Y:S02]  /*0cc0*/  LDG.E R29, desc[UR6][R28.64] ;  /* 0x000000061c1d7981 */ /* 0x0000e4000c1e1900 */
[----:B------:R-:W-:Y:S02]  /*0cd0*/  IMAD.WIDE.U32 R20, R21, 0x4, R22 ;  /* 0x0000000415147825 */ /* 0x000fe400078e0016 */
[----:B------:R-:W4:Y:S04]  /*0ce0*/  LDG.E R10, desc[UR6][R10.64] ;  /* 0x000000060a0a7981 */ /* 0x000f28000c1e1900 */
[----:B------:R-:W5:Y:S01]  /*0cf0*/  LDG.E R21, desc[UR6][R20.64] ;  /* 0x0000000614157981 */ /* 0x000f62000c1e1900 */
[----:B0-----:R-:W-:-:S05]  /*0d00*/  LEA R28, R9, R19, 0x6 ;  /* 0x00000013091c7211 */ /* 0x001fca00078e30ff */
[----:B------:R-:W-:-:S06]  /*0d10*/  IMAD.WIDE.U32 R18, R28, 0x4, R12 ;  /* 0x000000041c127825 */ /* 0x000fcc00078e000c */
[----:B------:R-:W5:Y:S01]  /*0d20*/  LDG.E R19, desc[UR6][R18.64] ;  /* 0x0000000612137981 */ /* 0x000f62000c1e1900 */
[----:B--2---:R-:W-:Y:S01]  /*0d30*/  FADD.FTZ R24, R24, R27 ;  /* 0x0000001b18187221 */ /* 0x004fe20000010000 */
[----:B------:R-:W-:-:S05]  /*0d40*/  LEA R27, R9, R28, 0x5 ;  /* 0x0000001c091b7211 */ /* 0x000fca00078e28ff */
[----:B------:R-:W-:-:S06]  /*0d50*/  IMAD.WIDE.U32 R12, R27, 0x4, R12 ;  /* 0x000000041b0c7825 */ /* 0x000fcc00078e000c */
[----:B------:R-:W2:Y:S01]  /*0d60*/  LDG.E R13, desc[UR6][R12.64] ;  /* 0x000000060c0d7981 */ /* 0x000ea2000c1e1900 */
[----:B---3--:R-:W-:Y:S01]  /*0d70*/  FADD.FTZ R4, R4, R29 ;  /* 0x0000001d04047221 */ /* 0x008fe20000010000 */
[----:B----4-:R-:W-:Y:S01]  /*0d80*/  FADD.FTZ R25, R25, R10 ;  /* 0x0000000a19197221 */ /* 0x010fe20000010000 */
[----:B------:R-:W-:-:S04]  /*0d90*/  IMAD.WIDE.U32 R10, R28, 0x4, R16 ;  /* 0x000000041c0a7825 */ /* 0x000fc800078e0010 */
[----:B-----5:R-:W-:Y:S01]  /*0da0*/  FADD.FTZ R26, R26, R21 ;  /* 0x000000151a1a7221 */ /* 0x020fe20000010000 */
[C---:B------:R-:W-:Y:S01]  /*0db0*/  IMAD.WIDE.U32 R20, R28.reuse, 0x4, R14 ;  /* 0x000000041c147825 */ /* 0x040fe200078e000e */
[----:B------:R-:W3:Y:S03]  /*0dc0*/  LDG.E R10, desc[UR6][R10.64] ;  /* 0x000000060a0a7981 */ /* 0x000ee6000c1e1900 */
[----:B------:R-:W-:Y:S01]  /*0dd0*/  IMAD.WIDE.U32 R28, R28, 0x4, R22 ;  /* 0x000000041c1c7825 */ /* 0x000fe200078e0016 */
[----:B------:R-:W4:Y:S03]  /*0de0*/  LDG.E R9, desc[UR6][R20.64] ;  /* 0x0000000614097981 */ /* 0x000f26000c1e1900 */
[C---:B------:R-:W-:Y:S02]  /*0df0*/  IMAD.WIDE.U32 R14, R27.reuse, 0x4, R14 ;  /* 0x000000041b0e7825 */ /* 0x040fe400078e000e */
[----:B------:R-:W5:Y:S02]  /*0e00*/  LDG.E R29, desc[UR6][R28.64] ;  /* 0x000000061c1d7981 */ /* 0x000f64000c1e1900 */
[----:B------:R-:W-:-:S02]  /*0e10*/  IMAD.WIDE.U32 R16, R27, 0x4, R16 ;  /* 0x000000041b107825 */ /* 0x000fc400078e0010 */
[----:B------:R-:W5:Y:S02]  /*0e20*/  LDG.E R14, desc[UR6][R14.64] ;  /* 0x000000060e0e7981 */ /* 0x000f64000c1e1900 */
[----:B------:R-:W-:Y:S02]  /*0e30*/  IMAD.WIDE.U32 R22, R27, 0x4, R22 ;  /* 0x000000041b167825 */ /* 0x000fe400078e0016 */
[----:B------:R-:W5:Y:S04]  /*0e40*/  LDG.E R17, desc[UR6][R16.64] ;  /* 0x0000000610117981 */ /* 0x000f68000c1e1900 */
[----:B------:R-:W5:Y:S01]  /*0e50*/  LDG.E R23, desc[UR6][R22.64] ;  /* 0x0000000616177981 */ /* 0x000f62000c1e1900 */
[----:B------:R-:W-:Y:S01]  /*0e60*/  FADD.FTZ R4, R4, R19 ;  /* 0x0000001304047221 */ /* 0x000fe20000010000 */
[----:B------:R-:W-:-:S03]  /*0e70*/  IADD3 R5, PT, PT, R5, 0x80, RZ ;  /* 0x0000008005057810 */ /* 0x000fc60007ffe0ff */
[----:B--2---:R-:W-:Y:S01]  /*0e80*/  FADD.FTZ R4, R4, R13 ;  /* 0x0000000d04047221 */ /* 0x004fe20000010000 */
[----:B---3--:R-:W-:Y:S01]  /*0e90*/  FADD.FTZ R10, R25, R10 ;  /* 0x0000000a190a7221 */ /* 0x008fe20000010000 */
[----:B----4-:R-:W-:Y:S01]  /*0ea0*/  FADD.FTZ R9, R24, R9 ;  /* 0x0000000918097221 */ /* 0x010fe20000010000 */
[----:B-----5:R-:W-:-:S03]  /*0eb0*/  FADD.FTZ R26, R26, R29 ;  /* 0x0000001d1a1a7221 */ /* 0x020fc60000010000 */
[----:B------:R-:W-:Y:S01]  /*0ec0*/  FADD.FTZ R20, R9, R14 ;  /* 0x0000000e09147221 */ /* 0x000fe20000010000 */
[----:B------:R-:W-:Y:S01]  /*0ed0*/  FADD.FTZ R11, R10, R17 ;  /* 0x000000110a0b7221 */ /* 0x000fe20000010000 */
[----:B------:R-:W-:-:S07]  /*0ee0*/  FADD.FTZ R18, R26, R23 ;  /* 0x000000171a127221 */ /* 0x000fce0000010000 */
.L_x_501:
[----:B------:R-:W-:Y:S05]  /*0ef0*/  BSYNC.RECONVERGENT B1 ;  /* 0x0000000000017941 */ /* 0x000fea0003800200 */
.L_x_500:
[----:B------:R-:W-:Y:S05]  /*0f00*/  @!P1 BRA `(.L_x_496) ;  /* 0x0000000000e09947 */ /* 0x000fea0003800000 */
[----:B------:R-:W-:Y:S01]  /*0f10*/  ISETP.NE.AND P1, PT, R6, 0x1, PT ;  /* 0x000000010600780c */ /* 0x000fe20003f25270 */
[----:B------:R-:W-:Y:S01]  /*0f20*/  BSSY.RECONVERGENT B1, `(.L_x_502) ;  /* 0x0000023000017945 */ /* 0x000fe20003800200 */
[----:B------:R-:W-:-:S11]  /*0f30*/  LOP3.LUT P0, RZ, R7, 0x20, RZ, 0xc0, !PT ;  /* 0x0000002007ff7812 */ /* 0x000fd6000780c0ff */
[----:B------:R-:W-:Y:S05]  /*0f40*/  @!P1 BRA `(.L_x_503) ;  /* 0x0000000000809947 */ /* 0x000fea0003800000 */
[----:B------:R-:W0:Y:S08]  /*0f50*/  LDC R21, c[0x0][0x388] ;  /* 0x0000e200ff157b82 */ /* 0x000e300000000800 */
[----:B------:R-:W1:Y:S08]  /*0f60*/  LDC.64 R14, c[0x0][0x440] ;  /* 0x00011000ff0e7b82 */ /* 0x000e700000000a00 */
[----:B------:R-:W2:Y:S08]  /*0f70*/  LDC.64 R12, c[0x0][0x448] ;  /* 0x00011200ff0c7b82 */ /* 0x000eb00000000a00 */
[----:B------:R-:W3:Y:S01]  /*0f80*/  LDC.64 R22, c[0x0][0x450] ;  /* 0x00011400ff167b82 */ /* 0x000ee20000000a00 */
[----:B0-----:R-:W-:-:S05]  /*0f90*/  IMAD R7, R5, R21, R0 ;  /* 0x0000001505077224 */ /* 0x001fca00078e0200 */
[----:B------:R-:W-:Y:S02]  /*0fa0*/  LEA R21, R21, R7, 0x5 ;  /* 0x0000000715157211 */ /* 0x000fe400078e28ff */
[----:B------:R-:W0:Y:S01]  /*0fb0*/  LDC.64 R16, c[0x0][0x458] ;  /* 0x00011600ff107b82 */ /* 0x000e220000000a00 */
[----:B-1----:R-:W-:-:S04]  /*0fc0*/  IMAD.WIDE.U32 R28, R7, 0x4, R14 ;  /* 0x00000004071c7825 */ /* 0x002fc800078e000e */
[C---:B--2---:R-:W-:Y:S01]  /*0fd0*/  IMAD.WIDE.U32 R26, R7.reuse, 0x4, R12 ;  /* 0x00000004071a7825 */ /* 0x044fe200078e000c */
[----:B------:R-:W2:Y:S03]  /*0fe0*/  LDG.E R9, desc[UR6][R28.64] ;  /* 0x000000061c097981 */ /* 0x000ea6000c1e1900 */
[----:B---3--:R-:W-:Y:S01]  /*0ff0*/  IMAD.WIDE.U32 R24, R7, 0x4, R22 ;  /* 0x0000000407187825 */ /* 0x008fe200078e0016 */
[----:B------:R-:W3:Y:S03]  /*1000*/  LDG.E R19, desc[UR6][R26.64] ;  /* 0x000000061a137981 */ /* 0x000ee6000c1e1900 */
[----:B------:R-:W-:Y:S01]  /*1010*/  IMAD.WIDE.U32 R14, R21, 0x4, R14 ;  /* 0x00000004150e7825 */ /* 0x000fe200078e000e */
[----:B------:R-:W4:Y:S03]  /*1020*/  LDG.E R10, desc[UR6][R24.64] ;  /* 0x00000006180a7981 */ /* 0x000f26000c1e1900 */
[----:B0-----:R-:W-:-:S02]  /*1030*/  IMAD.WIDE.U32 R6, R7, 0x4, R16 ;  /* 0x0000000407067825 */ /* 0x001fc400078e0010 */
[----:B------:R-:W5:Y:S02]  /*1040*/  LDG.E R15, desc[UR6][R14.64] ;  /* 0x000000060e0f7981 */ /* 0x000f64000c1e1900 */
[C---:B------:R-:W-:Y:S02]  /*1050*/  IMAD.WIDE.U32 R12, R21.reuse, 0x4, R12 ;  /* 0x00000004150c7825 */ /* 0x040fe400078e000c */
        /* <DEDUP_REMOVED lines=8> */
[----:B---3--:R-:W-:Y:S01]  /*10e0*/  FADD.FTZ R19, R20, R19 ;  /* 0x0000001314137221 */ /* 0x008fe20000010000 */
[----:B----4-:R-:W-:Y:S02]  /*10f0*/  FADD.FTZ R10, R11, R10 ;  /* 0x0000000a0b0a7221 */ /* 0x010fe40000010000 */
[----:B-----5:R-:W-:Y:S01]  /*1100*/  FADD.FTZ R4, R4, R15 ;  /* 0x0000000f04047221 */ /* 0x020fe20000010000 */
[----:B------:R-:W-:Y:S01]  /*1110*/  FADD.FTZ R18, R18, R7 ;  /* 0x0000000712127221 */ /* 0x000fe20000010000 */
[----:B------:R-:W-:Y:S01]  /*1120*/  FADD.FTZ R20, R19, R12 ;  /* 0x0000000c13147221 */ /* 0x000fe20000010000 */
[----:B------:R-:W-:-:S02]  /*1130*/  FADD.FTZ R11, R10, R23 ;  /* 0x000000170a0b7221 */ /* 0x000fc40000010000 */
[----:B------:R-:W-:-:S07]  /*1140*/  FADD.FTZ R18, R18, R17 ;  /* 0x0000001112127221 */ /* 0x000fce0000010000 */
.L_x_503:
[----:B------:R-:W-:Y:S05]  /*1150*/  BSYNC.RECONVERGENT B1 ;  /* 0x0000000000017941 */ /* 0x000fea0003800200 */
.L_x_502:
[----:B------:R-:W-:Y:S05]  /*1160*/  @P0 BRA `(.L_x_496) ;  /* 0x0000000000480947 */ /* 0x000fea0003800000 */
[----:B------:R-:W0:Y:S01]  /*1170*/  LDC.64 R16, c[0x0][0x440] ;  /* 0x00011000ff107b82 */ /* 0x000e220000000a00 */
[----:B------:R-:W1:Y:S07]  /*1180*/  LDCU UR4, c[0x0][0x388] ;  /* 0x00007100ff0477ac */ /* 0x000e6e0008000800 */
[----:B------:R-:W2:Y:S08]  /*1190*/  LDC.64 R14, c[0x0][0x448] ;  /* 0x00011200ff0e7b82 */ /* 0x000eb00000000a00 */
[----:B------:R-:W3:Y:S01]  /*11a0*/  LDC.64 R12, c[0x0][0x450] ;  /* 0x00011400ff0c7b82 */ /* 0x000ee20000000a00 */
[----:B-1----:R-:W-:-:S07]  /*11b0*/  IMAD R5, R5, UR4, R0 ;  /* 0x0000000405057c24 */ /* 0x002fce000f8e0200 */
[----:B------:R-:W1:Y:S01]  /*11c0*/  LDC.64 R6, c[0x0][0x458] ;  /* 0x00011600ff067b82 */ /* 0x000e620000000a00 */
[----:B0-----:R-:W-:-:S06]  /*11d0*/  IMAD.WIDE.U32 R16, R5, 0x4, R16 ;  /* 0x0000000405107825 */ /* 0x001fcc00078e0010 */
[----:B------:R-:W4:Y:S01]  /*11e0*/  LDG.E R17, desc[UR6][R16.64] ;  /* 0x0000000610117981 */ /* 0x000f22000c1e1900 */
[----:B--2---:R-:W-:-:S06]  /*11f0*/  IMAD.WIDE.U32 R14, R5, 0x4, R14 ;  /* 0x00000004050e7825 */ /* 0x004fcc00078e000e */
[----:B------:R-:W2:Y:S01]  /*1200*/  LDG.E R15, desc[UR6][R14.64] ;  /* 0x000000060e0f7981 */ /* 0x000ea2000c1e1900 */
[----:B---3--:R-:W-:-:S06]  /*1210*/  IMAD.WIDE.U32 R12, R5, 0x4, R12 ;  /* 0x00000004050c7825 */ /* 0x008fcc00078e000c */
[----:B------:R-:W3:Y:S01]  /*1220*/  LDG.E R12, desc[UR6][R12.64] ;  /* 0x000000060c0c7981 */ /* 0x000ee2000c1e1900 */
[----:B-1----:R-:W-:-:S06]  /*1230*/  IMAD.WIDE.U32 R6, R5, 0x4, R6 ;  /* 0x0000000405067825 */ /* 0x002fcc00078e0006 */
[----:B------:R-:W5:Y:S01]  /*1240*/  LDG.E R7, desc[UR6][R6.64] ;  /* 0x0000000606077981 */ /* 0x000f62000c1e1900 */
[----:B----4-:R-:W-:Y:S01]  /*1250*/  FADD.FTZ R4, R4, R17 ;  /* 0x0000001104047221 */ /* 0x010fe20000010000 */
[----:B--2---:R-:W-:Y:S01]  /*1260*/  FADD.FTZ R20, R20, R15 ;  /* 0x0000000f14147221 */ /* 0x004fe20000010000 */
[----:B---3--:R-:W-:Y:S01]  /*1270*/  FADD.FTZ R11, R11, R12 ;  /* 0x0000000c0b0b7221 */ /* 0x008fe20000010000 */
[----:B-----5:R-:W-:-:S07]  /*1280*/  FADD.FTZ R18, R18, R7 ;  /* 0x0000000712127221 */ /* 0x020fce0000010000 */
.L_x_496:
[----:B------:R-:W-:Y:S05]  /*1290*/  BSYNC.RECONVERGENT B0 ;  /* 0x0000000000007941 */ /* 0x000fea0003800200 */
.L_x_495:
[----:B------:R-:W0:Y:S01]  /*12a0*/  S2R R5, SR_TID.X ;  /* 0x0000000000057919 */ /* 0x000e220000002100 */
[----:B------:R-:W1:Y:S01]  /*12b0*/  S2UR UR5, SR_CgaCtaId ;  /* 0x00000000000579c3 */ /* 0x000e620000008800 */
[----:B------:R-:W-:Y:S01]  /*12c0*/  UMOV UR4, 0x400 ;  /* 0x0000040000047882 */ /* 0x000fe20000000000 */
[C---:B------:R-:W-:Y:S02]  /*12d0*/  SHF.L.U32 R7, R3.reuse, 0x7, RZ ;  /* 0x0000000703077819 */ /* 0x040fe400000006ff */
[C---:B------:R-:W-:Y:S02]  /*12e0*/  ISETP.NE.AND P1, PT, R3.reuse, RZ, PT ;  /* 0x000000ff0300720c */ /* 0x040fe40003f25270 */
[----:B------:R-:W-:-:S04]  /*12f0*/  ISETP.GT.U32.AND P0, PT, R3, 0xf, PT ;  /* 0x0000000f0300780c */ /* 0x000fc80003f04070 */
[C---:B------:R-:W-:Y:S01]  /*1300*/  ISETP.NE.OR P0, PT, R2.reuse, 0x1f, P0 ;  /* 0x0000001f0200780c */ /* 0x040fe20000705670 */
[----:B-1----:R-:W-:Y:S01]  /*1310*/  ULEA UR4, UR5, UR4, 0x18 ;  /* 0x0000000405047291 */ /* 0x002fe2000f8ec0ff */
[----:B0-----:R-:W-:-:S05]  /*1320*/  LOP3.LUT R0, R2, 0x1f, R5, 0x78, !PT ;  /* 0x0000001f02007812 */ /* 0x001fca00078e7805 */
[----:B------:R-:W-:Y:S02]  /*1330*/  @!P1 LEA R2, R2, UR4, 0x2 ;  /* 0x0000000402029c11 */ /* 0x000fe4000f8e10ff */
        /* <DEDUP_REMOVED lines=28> */
[----:B--2---:R-:W-:Y:S01]  /*1500*/  FADD.FTZ R9, R11, R0 ;  /* 0x000000000b097221 */ /* 0x004fe20000010000 */
[----:B---3--:R-:W-:-:S04]  /*1510*/  FADD.FTZ R16, R14, R5 ;  /* 0x000000050e107221 */ /* 0x008fc80000010000 */
[----:B------:R-:W1:Y:S04]  /*1520*/  SHFL.BFLY PT, R0, R9, 0x4, 0x1f ;  /* 0x0c801f0009007f89 */ /* 0x000e6800000e0000 */
[----:B------:R-:W2:Y:S04]  /*1530*/  SHFL.BFLY PT, R5, R4, 0x4, 0x1f ;  /* 0x0c801f0004057f89 */ /* 0x000ea800000e0000 */
[----:B------:R-:W3:Y:S01]  /*1540*/  SHFL.BFLY PT, R13, R16, 0x4, 0x1f ;  /* 0x0c801f00100d7f89 */ /* 0x000ee200000e0000 */
[----:B0-----:R-:W-:-:S05]  /*1550*/  FADD.FTZ R6, R12, R7 ;  /* 0x000000070c067221 */ /* 0x001fca0000010000 */
[----:B------:R-:W0:Y:S01]  /*1560*/  SHFL.BFLY PT, R7, R6, 0x8, 0x1f ;  /* 0x0d001f0006077f89 */ /* 0x000e2200000e0000 */
[----:B-1----:R-:W-:Y:S01]  /*1570*/  FADD.FTZ R10, R9, R0 ;  /* 0x00000000090a7221 */ /* 0x002fe20000010000 */
[----:B--2---:R-:W-:-:S04]  /*1580*/  FADD.FTZ R5, R4, R5 ;  /* 0x0000000504057221 */ /* 0x004fc80000010000 */
[----:B------:R-:W1:Y:S01]  /*1590*/  SHFL.BFLY PT, R11, R10, 0x8, 0x1f ;  /* 0x0d001f000a0b7f89 */ /* 0x000e6200000e0000 */
[----:B---3--:R-:W-:-:S03]  /*15a0*/  FADD.FTZ R13, R16, R13 ;  /* 0x0000000d100d7221 */ /* 0x008fc60000010000 */
        /* <DEDUP_REMOVED lines=11> */
[----:B------:R0:W-:Y:S01]  /*1660*/  @!P1 STS [R2+0x4000], R9 ;  /* 0x0040000902009388 */ /* 0x0001e20000000800 */
[----:B-1----:R-:W-:Y:S01]  /*1670*/  FADD.FTZ R12, R11, R12 ;  /* 0x0000000c0b0c7221 */ /* 0x002fe20000010000 */
[----:B--2---:R-:W-:-:S04]  /*1680*/  FADD.FTZ R7, R0, R7 ;  /* 0x0000000700077221 */ /* 0x004fc80000010000 */
[----:B------:R0:W-:Y:S01]  /*1690*/  @!P1 STS [R2+0x4180], R12 ;  /* 0x0041800c02009388 */ /* 0x0001e20000000800 */
[----:B---3--:R-:W-:-:S03]  /*16a0*/  FADD.FTZ R15, R14, R15 ;  /* 0x0000000f0e0f7221 */ /* 0x008fc60000010000 */
[----:B------:R0:W-:Y:S04]  /*16b0*/  @!P1 STS [R2+0x4080], R7 ;  /* 0x0040800702009388 */ /* 0x0001e80000000800 */
[----:B------:R0:W-:Y:S01]  /*16c0*/  @!P1 STS [R2+0x4100], R15 ;  /* 0x0041000f02009388 */ /* 0x0001e20000000800 */
[----:B------:R-:W-:Y:S06]  /*16d0*/  BAR.SYNC.DEFER_BLOCKING 0x0 ;  /* 0x0000000000007b1d */ /* 0x000fec0000010000 */
[----:B------:R-:W-:Y:S05]  /*16e0*/  @P0 EXIT ;  /* 0x000000000000094d */ /* 0x000fea0003800000 */
[C---:B------:R-:W-:Y:S01]  /*16f0*/  LEA R0, R3.reuse, UR4, 0x3 ;  /* 0x0000000403007c11 */ /* 0x040fe2000f8e18ff */
[----:B0-----:R-:W0:Y:S01]  /*1700*/  LDC.64 R12, c[0x0][0x488] ;  /* 0x00012200ff0c7b82 */ /* 0x001e220000000a00 */
[----:B------:R-:W-:-:S03]  /*1710*/  IADD3 R3, PT, PT, R3, R8, RZ ;  /* 0x0000000803037210 */ /* 0x000fc60007ffe0ff */
        /* <DEDUP_REMOVED lines=9> */
[----:B-1----:R-:W-:Y:S01]  /*17b0*/  IMAD.WIDE.U32 R6, R3, 0x4, R6 ;  /* 0x0000000403067825 */ /* 0x002fe200078e0006 */
        /* <DEDUP_REMOVED lines=10> */
.L_x_504:
        /* <DEDUP_REMOVED lines=10> */
.L_x_5382:


//--------------------- .text._ZN10layer_norm31ln_parallel_residual_bwd_kernelINS_13Kernel_traitsI13__nv_bfloat16S2_S2_S2_fjLj2560ELj1ELj1ELj4ELj8ENS_18Kernel_traits_baseILj2560ES2_S2_S2_S2_fjLj128EEEEELb1ELb1ELb1EEEvNS_9BwdParamsE --------------------------
	.section	.text._ZN10layer_norm31ln_parallel_residual_bwd_kernelINS_13Kernel_traitsI13__nv_bfloat16S2_S2_S2_fjLj2560ELj1ELj1ELj4ELj8ENS_18Kernel_traits_baseILj2560ES2_S2_S2_S2_fjLj128EEEEELb1ELb1ELb1EEEvNS_9BwdParamsE,"ax",@progbits
	.align	128
        .global         _ZN10layer_norm31ln_parallel_residual_bwd_kernelINS_13Kernel_traitsI13__nv_bfloat16S2_S2_S2_fjLj2560ELj1ELj1ELj4ELj8ENS_18Kernel_traits_baseILj2560ES2_S2_S2_S2_fjLj128EEEEELb1ELb1ELb1EEEvNS_9BwdParamsE
        .type           _ZN10layer_norm31ln_parallel_residual_bwd_kernelINS_13Kernel_traitsI13__nv_bfloat16S2_S2_S2_fjLj2560ELj1ELj1ELj4ELj8ENS_18Kernel_traits_baseILj2560ES2_S2_S2_S2_fjLj128EEEEELb1ELb1ELb1EEEvNS_9BwdParamsE,@function
        .size           _ZN10layer_norm31ln_parallel_residual_bwd_kernelINS_13Kernel_traitsI13__nv_bfloat16S2_S2_S2_fjLj2560ELj1ELj1ELj4ELj8ENS_18Kernel_traits_baseILj2560ES2_S2_S2_S2_fjLj128EEEEELb1ELb1ELb1EEEvNS_9BwdParamsE,(.L_x_5383 - _ZN10layer_norm31ln_parallel_residual_bwd_kernelINS_13Kernel_traitsI13__nv_bfloat16S2_S2_S2_fjLj2560ELj1ELj1ELj4ELj8ENS_18Kernel_traits_baseILj2560ES2_S2_S2_S2_fjLj128EEEEELb1ELb1ELb1EEEvNS_9BwdParamsE)
        .other          _ZN10layer_norm31ln_parallel_residual_bwd_kernelINS_13Kernel_traitsI13__nv_bfloat16S2_S2_S2_fjLj2560ELj1ELj1ELj4ELj8ENS_18Kernel_traits_baseILj2560ES2_S2_S2_S2_fjLj128EEEEELb1ELb1ELb1EEEvNS_9BwdParamsE,@"STO_CUDA_ENTRY STV_DEFAULT"
_ZN10layer_norm31ln_parallel_residual_bwd_kernelINS_13Kernel_traitsI13__nv_bfloat16S2_S2_S2_fjLj2560ELj1ELj1ELj4ELj8ENS_18Kernel_traits_baseILj2560ES2_S2_S2_S2_fjLj128EEEEELb1ELb1ELb1EEEvNS_9BwdParamsE:
.text._ZN10layer_norm31ln_parallel_residual_bwd_kernelINS_13Kernel_traitsI13__nv_bfloat16S2_S2_S2_fjLj2560ELj1ELj1ELj4ELj8ENS_18Kernel_traits_baseILj2560ES2_S2_S2_S2_fjLj128EEEEELb1ELb1ELb1EEEvNS_9BwdParamsE:
        /* <DEDUP_REMOVED lines=24> */
[----:B------:R-:W2:Y:S01]  /*0180*/  LDCU.64 UR10, c[0x0][0x358] ;  /* 0x00006b00ff0a77ac */ /* 0x000ea20008000a00 */
[----:B0-----:R-:W-:-:S09]  /*0190*/  UISETP.GE.AND UP0, UPT, UR12, UR4, UPT ;  /* 0x000000040c00728c */ /* 0x001fd2000bf06270 */
[----:B-1----:R-:W-:Y:S05]  /*01a0*/  BRA.U UP0, `(.L_x_505) ;  /* 0x00000095007c7547 */ /* 0x002fea000b800000 */
[----:B------:R-:W0:Y:S01]  /*01b0*/  LDC.64 R2, c[0x0][0x3d0] ;  /* 0x0000f400ff027b82 */ /* 0x000e220000000a00 */
        /* <DEDUP_REMOVED lines=8> */
[----:B------:R-:W-:Y:S01]  /*0240*/  IMAD.MOV.U32 R35, RZ, RZ, RZ ;  /* 0x000000ffff237224 */ /* 0x000fe200078e00ff */
        /* <DEDUP_REMOVED lines=9> */
[----:B------:R-:W-:Y:S01]  /*02e0*/  CS2R R4, SRZ ;  /* 0x0000000000047805 */ /* 0x000fe2000001ff00 */
[----:B------:R-:W-:Y:S01]  /*02f0*/  IMAD.MOV.U32 R75, RZ, RZ, RZ ;  /* 0x000000ffff4b7224 */ /* 0x000fe200078e00ff */
[----:B------:R-:W1:Y:S01]  /*0300*/  LDCU.U8 UR13, c[0x0][0x410] ;  /* 0x00008200ff0d77ac */ /* 0x000e620008000000 */
[----:B0-----:R-:W-:Y:S01]  /*0310*/  IMAD.WIDE.U32 R2, R34, 0x8, R2 ;  /* 0x0000000822027825 */ /* 0x001fe200078e0002 */
[----:B------:R-:W-:Y:S01]  /*0320*/  UPLOP3.LUT UP1, UPT, UPT, UPT, UPT, 0x40, 0x4 ;  /* 0x000000000004789c */ /* 0x000fe20003f2e870 */
[----:B------:R-:W0:Y:S03]  /*0330*/  LDCU UR6, c[0x0][0x408] ;  /* 0x00008100ff0677ac */ /* 0x000e260008000800 */
[----:B--2---:R-:W2:Y:S01]  /*0340*/  LDG.E.64 R70, desc[UR10][R2.64+0x1000] ;  /* 0x0010000a02467981 */ /* 0x004ea2000c1e1b00 */
[----:B------:R-:W3:Y:S03]  /*0350*/  LDCU UR16, c[0x0][0x388] ;  /* 0x00007100ff1077ac */ /* 0x000ee60008000800 */
[----:B------:R-:W4:Y:S01]  /*0360*/  LDG.E.64 R68, desc[UR10][R2.64+0xc00] ;  /* 0x000c000a02447981 */ /* 0x000f22000c1e1b00 */
[----:B------:R-:W0:Y:S03]  /*0370*/  LDCU UR17, c[0x0][0x400] ;  /* 0x00008000ff1177ac */ /* 0x000e260008000800 */
[----:B------:R-:W5:Y:S01]  /*0380*/  LDG.E.64 R66, desc[UR10][R2.64+0x800] ;  /* 0x0008000a02427981 */ /* 0x000f62000c1e1b00 */
[----:B------:R-:W0:Y:S03]  /*0390*/  LDCU.64 UR8, c[0x0][0x478] ;  /* 0x00008f00ff0877ac */ /* 0x000e260008000a00 */
[----:B------:R-:W3:Y:S01]  /*03a0*/  LDG.E.64 R64, desc[UR10][R2.64+0x400] ;  /* 0x0004000a02407981 */ /* 0x000ee2000c1e1b00 */
[----:B------:R-:W0:Y:S03]  /*03b0*/  LDCU.64 UR14, c[0x0][0x438] ;  /* 0x00008700ff0e77ac */ /* 0x000e260008000a00 */
[----:B------:R1:W3:Y:S01]  /*03c0*/  LDG.E.64 R62, desc[UR10][R2.64] ;  /* 0x0000000a023e7981 */ /* 0x0002e2000c1e1b00 */
[----:B------:R-:W-:Y:S01]  /*03d0*/  IMAD.U32 R73, RZ, RZ, UR12 ;  /* 0x0000000cff497e24 */ /* 0x000fe2000f8e00ff */
[----:B------:R-:W0:Y:S01]  /*03e0*/  LDCU.64 UR18, c[0x0][0x470] ;  /* 0x00008e00ff1277ac */ /* 0x000e220008000a00 */
[----:B-1----:R-:W-:Y:S01]  /*03f0*/  CS2R R2, SRZ ;  /* 0x0000000000027805 */ /* 0x002fe2000001ff00 */
        /* <DEDUP_REMOVED lines=9> */
[--C-:B------:R-:W-:Y:S01]  /*0490*/  SHF.R.U64 R68, R66, 0x10, R67.reuse ;  /* 0x0000001042447819 */ /* 0x100fe20000001243 */
[----:B------:R-:W-:Y:S01]  /*04a0*/  IMAD.U32 R79, R67, 0x10000, RZ ;  /* 0x00010000434f7824 */ /* 0x000fe200078e00ff */
[----:B------:R-:W-:Y:S01]  /*04b0*/  SHF.R.U32.HI R67, RZ, 0x10, R67 ;  /* 0x00000010ff437819 */ /* 0x000fe20000011643 */
[C---:B---3--:R-:W-:Y:S01]  /*04c0*/  IMAD.U32 R78, R64.reuse, 0x10000, RZ ;  /* 0x00010000404e7824 */ /* 0x048fe200078e00ff */
[--C-:B------:R-:W-:Y:S01]  /*04d0*/  SHF.R.U64 R66, R64, 0x10, R65.reuse ;  /* 0x0000001040427819 */ /* 0x100fe20000001241 */
[----:B------:R-:W-:Y:S01]  /*04e0*/  IMAD.U32 R77, R65, 0x10000, RZ ;  /* 0x00010000414d7824 */ /* 0x000fe200078e00ff */
[----:B------:R-:W-:Y:S01]  /*04f0*/  SHF.R.U32.HI R65, RZ, 0x10, R65 ;  /* 0x00000010ff417819 */ /* 0x000fe20000011641 */
[----:B------:R-:W-:Y:S01]  /*0500*/  IMAD.U32 R74, R63, 0x10000, RZ ;  /* 0x000100003f4a7824 */ /* 0x000fe200078e00ff */
[C-C-:B------:R-:W-:Y:S01]  /*0510*/  SHF.R.U64 R64, R62.reuse, 0x10, R63.reuse ;  /* 0x000000103e407819 */ /* 0x140fe2000000123f */
[----:B------:R-:W-:Y:S01]  /*0520*/  IMAD.U32 R76, R62, 0x10000, RZ ;  /* 0x000100003e4c7824 */ /* 0x000fe200078e00ff */
[----:B------:R-:W-:Y:S01]  /*0530*/  SHF.R.U32.HI R63, RZ, 0x10, R63 ;  /* 0x00000010ff3f7819 */ /* 0x000fe2000001163f */
        /* <DEDUP_REMOVED lines=9> */
[----:B0-----:R-:W-:-:S07]  /*05d0*/  IMAD.U32 R63, R63, 0x10000, RZ ;  /* 0x000100003f3f7824 */ /* 0x001fce00078e00ff */
.L_x_558:
[----:B------:R-:W-:Y:S01]  /*05e0*/  IMAD R0, R73, UR16, RZ ;  /* 0x0000001049007c24 */ /* 0x000fe2000f8e02ff */
[----:B01----:R-:W0:Y:S04]  /*05f0*/  LDC.64 R46, c[0x0][0x3a8] ;  /* 0x0000ea00ff2e7b82 */ /* 0x003e280000000a00 */
[----:B--2---:R-:W-:-:S04]  /*0600*/  SHF.R.S32.HI R41, RZ, 0x1f, R0 ;  /* 0x0000001fff297819 */ /* 0x004fc80000011400 */
[----:B------:R-:W-:Y:S01]  /*0610*/  LEA.HI R41, R41, R0, RZ, 0x2 ;  /* 0x0000000029297211 */ /* 0x000fe200078f10ff */
[----:B------:R-:W1:Y:S03]  /*0620*/  LDC.64 R44, c[0x0][0x428] ;  /* 0x00010a00ff2c7b82 */ /* 0x000e660000000a00 */
[----:B------:R-:W-:-:S05]  /*0630*/  LEA.HI.SX32 R131, R41, R34, 0x1e ;  /* 0x0000002229837211 */ /* 0x000fca00078ff2ff */
[----:B------:R-:W2:Y:S01]  /*0640*/  LDC.64 R40, c[0x0][0x3c0] ;  /* 0x0000f000ff287b82 */ /* 0x000ea20000000a00 */
[C---:B------:R-:W-:Y:S02]  /*0650*/  VIADD R61, R131.reuse, 0x100 ;  /* 0x00000100833d7836 */ /* 0x040fe40000000000 */
[C---:B------:R-:W-:Y:S02]  /*0660*/  VIADD R60, R131.reuse, 0x180 ;  /* 0x00000180833c7836 */ /* 0x040fe40000000000 */
[----:B------:R-:W-:Y:S02]  /*0670*/  VIADD R62, R131, 0x80 ;  /* 0x00000080833e7836 */ /* 0x000fe40000000000 */
[----:B0-----:R-:W-:Y:S01]  /*0680*/  IMAD.WIDE.U32 R92, R61, 0x8, R46 ;  /* 0x000000083d5c7825 */ /* 0x001fe200078e002e */
[----:B------:R-:W-:Y:S01]  /*0690*/  ISETP.NE.U32.AND P0, PT, RZ, UR14, PT ;  /* 0x0000000eff007c0c */ /* 0x000fe2000bf05070 */
[----:B------:R-:W0:Y:S02]  /*06a0*/  LDC.64 R134, c[0x0][0x3b0] ;  /* 0x0000ec00ff867b82 */ /* 0x000e240000000a00 */
[----:B------:R-:W-:-:S02]  /*06b0*/  VIADD R59, R131, 0x200 ;  /* 0x00000200833b7836 */ /* 0x000fc40000000000 */
[----:B------:R-:W-:Y:S01]  /*06c0*/  IMAD.WIDE.U32 R52, R60, 0x8, R46 ;  /* 0x000000083c347825 */ /* 0x000fe200078e002e */
[----:B------:R-:W3:Y:S03]  /*06d0*/  LDG.E.64 R92, desc[UR10][R92.64] ;  /* 0x0000000a5c5c7981 */ /* 0x000ee6000c1e1b00 */
[C---:B-1----:R-:W-:Y:S02]  /*06e0*/  IMAD.WIDE.U32 R108, R131.reuse, 0x8, R44 ;  /* 0x00000008836c7825 */ /* 0x042fe400078e002c */
[----:B------:R-:W4:Y:S02]  /*06f0*/  LDG.E.64 R52, desc[UR10][R52.64] ;  /* 0x0000000a34347981 */ /* 0x000f24000c1e1b00 */
[--C-:B------:R-:W-:Y:S02]  /*0700*/  IMAD.WIDE.U32 R112, R131, 0x8, R46.reuse ;  /* 0x0000000883707825 */ /* 0x100fe400078e002e */
[----:B------:R-:W4:Y:S02]  /*0710*/  LDG.E.64 R108, desc[UR10][R108.64] ;  /* 0x0000000a6c6c7981 */ /* 0x000f24000c1e1b00 */
[----:B------:R-:W-:-:S02]  /*0720*/  IMAD.WIDE.U32 R110, R62, 0x8, R46 ;  /* 0x000000083e6e7825 */ /* 0x000fc400078e002e */
[----:B------:R-:W4:Y:S02]  /*0730*/  LDG.E.64 R112, desc[UR10][R112.64] ;  /* 0x0000000a70707981 */ /* 0x000f24000c1e1b00 */
[----:B--2---:R-:W-:Y:S02]  /*0740*/  IMAD.WIDE R114, R73, 0x4, R40 ;  /* 0x0000000449727825 */ /* 0x004fe400078e0228 */
[----:B------:R-:W2:Y:S02]  /*0750*/  LDG.E.64 R110, desc[UR10][R110.64] ;  /* 0x0000000a6e6e7981 */ /* 0x000ea4000c1e1b00 */
[----:B------:R-:W-:Y:S02]  /*0760*/  IMAD.WIDE.U32 R46, R59, 0x8, R46 ;  /* 0x000000083b2e7825 */ /* 0x000fe400078e002e */
[----:B------:R1:W2:Y:S04]  /*0770*/  LDG.E R0, desc[UR10][R114.64] ;  /* 0x0000000a72007981 */ /* 0x0002a8000c1e1900 */
[----:B------:R-:W2:Y:S01]  /*0780*/  LDG.E.64 R46, desc[UR10][R46.64] ;  /* 0x0000000a2e2e7981 */ /* 0x000ea2000c1e1b00 */
[--C-:B------:R-:W-:Y:S01]  /*0790*/  IMAD.WIDE.U32 R40, R61, 0x8, R44.reuse ;  /* 0x000000083d287825 */ /* 0x100fe200078e002c */
[----:B-1----:R-:W1:Y:S03]  /*07a0*/  LDC.64 R114, c[0x0][0x3c8] ;  /* 0x0000f200ff727b82 */ /* 0x002e660000000a00 */
[----:B------:R-:W-:-:S02]  /*07b0*/  IMAD.WIDE.U32 R106, R62, 0x8, R44 ;  /* 0x000000083e6a7825 */ /* 0x000fc400078e002c */
[----:B------:R-:W2:Y:S04]  /*07c0*/  LDG.E.64 R40, desc[UR10][R40.64] ;  /* 0x0000000a28287981 */ /* 0x000ea8000c1e1b00 */
[----:B------:R-:W2:Y:S01]  /*07d0*/  LDG.E.64 R106, desc[UR10][R106.64] ;  /* 0x0000000a6a6a7981 */ /* 0x000ea2000c1e1b00 */
[----:B------:R-:W-:-:S04]  /*07e0*/  IMAD.WIDE.U32 R42, R60, 0x8, R44 ;  /* 0x000000083c2a7825 */ /* 0x000fc800078e002c */
[----:B------:R-:W-:Y:S02]  /*07f0*/  IMAD.WIDE.U32 R44, R59, 0x8, R44 ;  /* 0x000000083b2c7825 */ /* 0x000fe400078e002c */
[----:B------:R-:W2:Y:S04]  /*0800*/  LDG.E.64 R42, desc[UR10][R42.64] ;  /* 0x0000000a2a2a7981 */ /* 0x000ea8000c1e1b00 */
[----:B------:R-:W2:Y:S01]  /*0810*/  LDG.E.64 R44, desc[UR10][R44.64] ;  /* 0x0000000a2c2c7981 */ /* 0x000ea2000c1e1b00 */
[----:B-1----:R-:W-:-:S05]  /*0820*/  IMAD.WIDE R114, R73, 0x4, R114 ;  /* 0x0000000449727825 */ /* 0x002fca00078e0272 */
[----:B------:R1:W2:Y:S01]  /*0830*/  LDG.E R58, desc[UR10][R114.64] ;  /* 0x0000000a723a7981 */ /* 0x0002a2000c1e1900 */
[----:B------:R-:W-:Y:S02]  /*0840*/  ISETP.NE.U32.AND P1, PT, RZ, UR18, PT ;  /* 0x00000012ff007c0c */ /* 0x000fe4000bf25070 */
[----:B------:R-:W-:Y:S02]  /*0850*/  ISETP.NE.AND.EX P0, PT, RZ, UR15, PT, P0 ;  /* 0x0000000fff007c0c */ /* 0x000fe4000bf05300 */
[----:B------:R-:W-:-:S11]  /*0860*/  ISETP.NE.AND.EX P1, PT, RZ, UR19, PT, P1 ;  /* 0x00000013ff007c0c */ /* 0x000fd6000bf25310 */
[----:B------:R-:W0:Y:S08]  /*0870*/  @P0 LDC.64 R122, c[0x0][0x438] ;  /* 0x00010e00ff7a0b82 */ /* 0x000e300000000a00 */
[----:B------:R-:W0:Y:S08]  /*0880*/  @P1 LDC.64 R116, c[0x0][0x3b8] ;  /* 0x0000ee00ff741b82 */ /* 0x000e300000000a00 */
[----:B------:R-:W0:Y:S08]  /*0890*/  @P0 LDC.64 R118, c[0x0][0x438] ;  /* 0x00010e00ff760b82 */ /* 0x000e300000000a00 */
[----:B------:R-:W0:Y:S08]  /*08a0*/  @P1 LDC.64 R124, c[0x0][0x3b8] ;  /* 0x0000ee00ff7c1b82 */ /* 0x000e300000000a00 */
[----:B------:R-:W0:Y:S08]  /*08b0*/  @P1 LDC.64 R120, c[0x0][0x3b8] ;  /* 0x0000ee00ff781b82 */ /* 0x000e300000000a00 */
[----:B------:R-:W0:Y:S08]  /*08c0*/  @P0 LDC.64 R126, c[0x0][0x438] ;  /* 0x00010e00ff7e0b82 */ /* 0x000e300000000a00 */
[----:B-1----:R-:W1:Y:S01]  /*08d0*/  @P0 LDC.64 R114, c[0x0][0x438] ;  /* 0x00010e00ff720b82 */ /* 0x002e620000000a00 */
[----:B0-----:R-:W-:-:S04]  /*08e0*/  @P0 IMAD.WIDE.U32 R122, R62, 0x8, R122 ;  /* 0x000000083e7a0825 */ /* 0x001fc800078e007a */
[C---:B------:R-:W-:Y:S01]  /*08f0*/  @P1 IMAD.WIDE.U32 R116, R61.reuse, 0x4, R116 ;  /* 0x000000043d741825 */ /* 0x040fe200078e0074 */
[----:B------:R-:W5:Y:S01]  /*0900*/  @P0 LDG.E.64 R88, desc[UR10][R122.64] ;  /* 0x0000000a7a580981 */ /* 0x000f62000c1e1b00 */
[----:B------:R-:W-:Y:S01]  /*0910*/  ISETP.NE.AND P3, PT, RZ, UR13, PT ;  /* 0x0000000dff007c0c */ /* 0x000fe2000bf65270 */
[----:B------:R-:W0:Y:S01]  /*0920*/  @P1 LDC.64 R132, c[0x0][0x3b8] ;  /* 0x0000ee00ff841b82 */ /* 0x000e220000000a00 */
[----:B------:R-:W-:Y:S01]  /*0930*/  @P0 IMAD.WIDE.U32 R118, R61, 0x8, R118 ;  /* 0x000000083d760825 */ /* 0x000fe200078e0076 */
[----:B------:R3:W5:Y:S03]  /*0940*/  @P1 LDG.E R55, desc[UR10][R116.64] ;  /* 0x0000000a74371981 */ /* 0x000766000c1e1900 */
[C---:B------:R-:W-:Y:S01]  /*0950*/  @P1 IMAD.WIDE.U32 R124, R131.reuse, 0x4, R124 ;  /* 0x00000004837c1825 */ /* 0x040fe200078e007c */
[----:B------:R3:W5:Y:S03]  /*0960*/  @P0 LDG.E.64 R86, desc[UR10][R118.64] ;  /* 0x0000000a76560981 */ /* 0x000766000c1e1b00 */
[----:B------:R-:W-:Y:S01]  /*0970*/  @P1 IMAD.WIDE.U32 R120, R62, 0x4, R120 ;  /* 0x000000043e781825 */ /* 0x000fe200078e0078 */
[----:B------:R2:W5:Y:S03]  /*0980*/  @P1 LDG.E R57, desc[UR10][R124.64] ;  /* 0x0000000a7c391981 */ /* 0x000566000c1e1900 */
[C---:B------:R-:W-:Y:S01]  /*0990*/  @P0 IMAD.WIDE.U32 R126, R131.reuse, 0x8, R126 ;  /* 0x00000008837e0825 */ /* 0x040fe200078e007e */
[----:B------:R2:W5:Y:S03]  /*09a0*/  @P1 LDG.E R56, desc[UR10][R120.64] ;  /* 0x0000000a78381981 */ /* 0x000566000c1e1900 */
[----:B-1----:R-:W-:Y:S01]  /*09b0*/  @P0 IMAD.WIDE.U32 R114, R60, 0x8, R114 ;  /* 0x000000083c720825 */ /* 0x002fe200078e0072 */
[----:B------:R1:W5:Y:S04]  /*09c0*/  @P0 LDG.E.64 R90, desc[UR10][R126.64] ;  /* 0x0000000a7e5a0981 */ /* 0x000368000c1e1b00 */
[----:B------:R1:W5:Y:S01]  /*09d0*/  @P0 LDG.E.64 R84, desc[UR10][R114.64] ;  /* 0x0000000a72540981 */ /* 0x000362000c1e1b00 */
[----:B------:R-:W-:-:S04]  /*09e0*/  IMAD.WIDE.U32 R140, R131, 0x4, R134 ;  /* 0x00000004838c7825 */ /* 0x000fc800078e0086 */
[----:B------:R-:W-:-:S04]  /*09f0*/  IMAD.WIDE.U32 R138, R61, 0x4, R134 ;  /* 0x000000043d8a7825 */ /* 0x000fc800078e0086 */
[----:B------:R-:W-:-:S04]  /*0a00*/  IMAD.WIDE.U32 R128, R62, 0x4, R134 ;  /* 0x000000043e807825 */ /* 0x000fc800078e0086 */
[----:B0-----:R-:W-:Y:S02]  /*0a10*/  @P1 IMAD.WIDE.U32 R132, R60, 0x4, R132 ;  /* 0x000000043c841825 */ /* 0x001fe400078e0084 */
[----:B------:R-:W5:Y:S04]  /*0a20*/  LDG.E R129, desc[UR10][R128.64] ;  /* 0x0000000a80817981 */ /* 0x000f68000c1e1900 */
[----:B------:R-:W5:Y:S01]  /*0a30*/  @P1 LDG.E R51, desc[UR10][R132.64] ;  /* 0x0000000a84331981 */ /* 0x000f62000c1e1900 */
[----:B---3--:R-:W-:Y:S01]  /*0a40*/  IMAD.MOV.U32 R116, RZ, RZ, R92 ;  /* 0x000000ffff747224 */ /* 0x008fe200078e005c */
[--C-:B------:R-:W-:Y:S02]  /*0a50*/  SHF.R.U32.HI R123, RZ, 0x10, R93.reuse ;  /* 0x00000010ff7b7819 */ /* 0x100fe4000001165d */
[----:B------:R-:W-:Y:S01]  /*0a60*/  SHF.R.U64 R119, R92, 0x10, R93 ;  /* 0x000000105c777819 */ /* 0x000fe2000000125d */
[--C-:B----4-:R-:W-:Y:S01]  /*0a70*/  IMAD.MOV.U32 R118, RZ, RZ, R53.reuse ;  /* 0x000000ffff767224 */ /* 0x110fe200078e0035 */
[----:B------:R-:W-:Y:S01]  /*0a80*/  SHF.R.U64 R137, R52, 0x10, R53 ;  /* 0x0000001034897819 */ /* 0x000fe20000001235 */
[----:B------:R-:W-:-:S02]  /*0a90*/  IMAD.MOV.U32 R92, RZ, RZ, R52 ;  /* 0x000000ffff5c7224 */ /* 0x000fc400078e0034 */
[----:B------:R-:W-:Y:S02]  /*0aa0*/  IMAD.MOV.U32 R163, RZ, RZ, R108 ;  /* 0x000000ffffa37224 */ /* 0x000fe400078e006c */
[----:B------:R-:W-:Y:S01]  /*0ab0*/  IMAD.U32 R117, R116, 0x10000, RZ ;  /* 0x0001000074757824 */ /* 0x000fe200078e00ff */
[----:B------:R-:W-:Y:S01]  /*0ac0*/  SHF.R.U64 R162, R108, 0x10, R109 ;  /* 0x000000106ca27819 */ /* 0x000fe2000000126d */
[----:B------:R-:W-:Y:S02]  /*0ad0*/  IMAD.U32 R123, R123, 0x10000, RZ ;  /* 0x000100007b7b7824 */ /* 0x000fe400078e00ff */
[----:B------:R-:W-:Y:S02]  /*0ae0*/  IMAD.U32 R147, R118, 0x10000, RZ ;  /* 0x0001000076937824 */ /* 0x000fe400078e00ff */
[----:B--2---:R-:W-:Y:S01]  /*0af0*/  IMAD.MOV.U32 R125, RZ, RZ, R110 ;  /* 0x000000ffff7d7224 */ /* 0x004fe200078e006e */
[----:B------:R-:W-:Y:S01]  /*0b00*/  FSEL R0, R0, RZ, !P3 ;  /* 0x000000ff00007208 */ /* 0x000fe20005800000 */
[----:B------:R-:W-:-:S02]  /*0b10*/  IMAD.U32 R163, R163, 0x10000, RZ ;  /* 0x00010000a3a37824 */ /* 0x000fc400078e00ff */
[----:B------:R-:W-:Y:S02]  /*0b20*/  IMAD.MOV.U32 R52, RZ, RZ, R46 ;  /* 0x000000ffff347224 */ /* 0x000fe400078e002e */
[----:B------:R-:W-:Y:S01]  /*0b30*/  FADD.FTZ R116, -R0, R117 ;  /* 0x0000007500747221 */ /* 0x000fe20000010100 */
[----:B------:R-:W-:Y:S01]  /*0b40*/  IMAD.U32 R125, R125, 0x10000, RZ ;  /* 0x000100007d7d7824 */ /* 0x000fe200078e00ff */
[----:B------:R-:W-:Y:S01]  /*0b50*/  SHF.R.U32.HI R121, RZ, 0x10, R111 ;  /* 0x00000010ff797819 */ /* 0x000fe2000001166f */
[----:B------:R-:W-:Y:S02]  /*0b60*/  IMAD.U32 R151, R52, 0x10000, RZ ;  /* 0x0001000034977824 */ /* 0x000fe400078e00ff */
[C---:B------:R-:W-:Y:S01]  /*0b70*/  FADD.FTZ R117, -R0.reuse, R123 ;  /* 0x0000007b00757221 */ /* 0x040fe20000010100 */
[----:B------:R-:W-:Y:S01]  /*0b80*/  FADD.FTZ R123, -R0, R147 ;  /* 0x00000093007b7221 */ /* 0x000fe20000010100 */
[----:B-1----:R-:W-:Y:S01]  /*0b90*/  SHF.R.U32.HI R127, RZ, 0x10, R113 ;  /* 0x00000010ff7f7819 */ /* 0x002fe20000011671 */
[----:B------:R-:W-:-:S02]  /*0ba0*/  IMAD.MOV.U32 R114, RZ, RZ, R93 ;  /* 0x000000ffff727224 */ /* 0x000fc400078e005d */
[----:B------:R-:W-:Y:S01]  /*0bb0*/  FMUL.FTZ R147, R76, R163 ;  /* 0x000000a34c937220 */ /* 0x000fe20000410000 */
[----:B------:R-:W-:Y:S02]  /*0bc0*/  IMAD.MOV.U32 R161, RZ, RZ, R109 ;  /* 0x000000ffffa17224 */ /* 0x000fe400078e006d */
[----:B------:R-:W-:Y:S01]  /*0bd0*/  FADD.FTZ R159, -R0, R125 ;  /* 0x0000007d009f7221 */ /* 0x000fe20000010100 */
[----:B------:R-:W-:Y:S01]  /*0be0*/  IMAD.U32 R162, R162, 0x10000, RZ ;  /* 0x00010000a2a27824 */ /* 0x000fe200078e00ff */
[----:B------:R-:W-:Y:S01]  /*0bf0*/  SHF.R.U64 R165, R46, 0x10, R47 ;  /* 0x000000102ea57819 */ /* 0x000fe2000000122f */
[----:B------:R-:W-:Y:S01]  /*0c00*/  FADD.FTZ R125, -R0, R151 ;  /* 0x00000097007d7221 */ /* 0x000fe20000010100 */
[----:B------:R-:W-:Y:S01]  /*0c10*/  IMAD.U32 R115, R121, 0x10000, RZ ;  /* 0x0001000079737824 */ /* 0x000fe200078e00ff */
[----:B------:R-:W-:Y:S01]  /*0c20*/  SHF.R.U32.HI R46, RZ, 0x10, R109 ;  /* 0x00000010ff2e7819 */ /* 0x000fe2000001166d */
[--C-:B------:R-:W-:Y:S01]  /*0c30*/  IMAD.MOV.U32 R151, RZ, RZ, R41.reuse ;  /* 0x000000ffff977224 */ /* 0x100fe200078e0029 */
[--C-:B------:R-:W-:Y:S01]  /*0c40*/  SHF.R.U64 R150, R40, 0x10, R41.reuse ;  /* 0x0000001028967819 */ /* 0x100fe20000001229 */
[----:B------:R-:W-:Y:S01]  /*0c50*/  IMAD.U32 R121, R114, 0x10000, RZ ;  /* 0x0001000072797824 */ /* 0x000fe200078e00ff */
[----:B------:R-:W-:Y:S01]  /*0c60*/  SHF.R.U32.HI R152, RZ, 0x10, R41 ;  /* 0x00000010ff987819 */ /* 0x000fe20000011629 */
[----:B------:R-:W-:Y:S01]  /*0c70*/  IMAD.U32 R161, R161, 0x10000, RZ ;  /* 0x00010000a1a17824 */ /* 0x000fe200078e00ff */
[----:B------:R-:W-:Y:S01]  /*0c80*/  MOV R54, R112 ;  /* 0x0000007000367202 */ /* 0x000fe20000000f00 */
[----:B------:R-:W-:Y:S01]  /*0c90*/  FMUL.FTZ R144, R64, R162 ;  /* 0x000000a240907220 */ /* 0x000fe20000410000 */
[----:B------:R-:W-:Y:S01]  /*0ca0*/  FADD.FTZ R41, RZ, R147 ;  /* 0x00000093ff297221 */ /* 0x000fe20000010000 */
[----:B------:R-:W-:-:S02]  /*0cb0*/  IMAD.MOV.U32 R120, RZ, RZ, R111 ;  /* 0x000000ffff787224 */ /* 0x000fc400078e006f */
[----:B------:R-:W-:Y:S02]  /*0cc0*/  IMAD.U32 R93, R127, 0x10000, RZ ;  /* 0x000100007f5d7824 */ /* 0x000fe400078e00ff */
[----:B------:R-:W-:Y:S02]  /*0cd0*/  IMAD.U32 R137, R137, 0x10000, RZ ;  /* 0x0001000089897824 */ /* 0x000fe400078e00ff */
[----:B------:R-:W-:Y:S01]  /*0ce0*/  FADD.FTZ R130, -R0, R115 ;  /* 0x0000007300827221 */ /* 0x000fe20000010100 */
[----:B------:R-:W-:Y:S01]  /*0cf0*/  IMAD.U32 R127, R92, 0x10000, RZ ;  /* 0x000100005c7f7824 */ /* 0x000fe200078e00ff */
[----:B------:R-:W-:Y:S01]  /*0d00*/  SHF.R.U32.HI R149, RZ, 0x10, R53 ;  /* 0x00000010ff957819 */ /* 0x000fe20000011635 */
[----:B------:R0:W5:Y:S01]  /*0d10*/  LDG.E R92, desc[UR10][R140.64] ;  /* 0x0000000a8c5c7981 */ /* 0x000162000c1e1900 */
[----:B------:R-:W-:Y:S01]  /*0d20*/  FADD.FTZ R115, -R0, R121 ;  /* 0x0000007900737221 */ /* 0x000fe20000010100 */
[----:B------:R-:W-:Y:S02]  /*0d30*/  IMAD.U32 R46, R46, 0x10000, RZ ;  /* 0x000100002e2e7824 */ /* 0x000fe400078e00ff */
[----:B------:R-:W-:Y:S01]  /*0d40*/  FMUL.FTZ R142, R74, R161 ;  /* 0x000000a14a8e7220 */ /* 0x000fe20000410000 */
[----:B------:R-:W-:Y:S01]  /*0d50*/  FADD.FTZ R41, R41, R144 ;  /* 0x0000009029297221 */ /* 0x000fe20000010000 */
[----:B------:R-:W-:-:S02]  /*0d60*/  IMAD.U32 R105, R54, 0x10000, RZ ;  /* 0x0001000036697824 */ /* 0x000fc400078e00ff */
[----:B------:R-:W-:Y:S01]  /*0d70*/  FADD.FTZ R121, -R0, R137 ;  /* 0x0000008900797221 */ /* 0x000fe20000010100 */
[----:B------:R-:W-:Y:S01]  /*0d80*/  IMAD.U32 R53, R120, 0x10000, RZ ;  /* 0x0001000078357824 */ /* 0x000fe200078e00ff */
[----:B------:R1:W5:Y:S01]  /*0d90*/  LDG.E R54, desc[UR10][R138.64] ;  /* 0x0000000a8a367981 */ /* 0x000362000c1e1900 */
[----:B0-----:R-:W-:Y:S02]  /*0da0*/  IMAD.MOV.U32 R141, RZ, RZ, R106 ;  /* 0x000000ffff8d7224 */ /* 0x001fe400078e006a */
[----:B------:R-:W-:Y:S02]  /*0db0*/  IMAD.MOV.U32 R122, RZ, RZ, R47 ;  /* 0x000000ffff7a7224 */ /* 0x000fe400078e002f */
[----:B------:R-:W-:Y:S01]  /*0dc0*/  IMAD.WIDE.U32 R136, R60, 0x4, R134 ;  /* 0x000000043c887825 */ /* 0x000fe200078e0086 */
[----:B------:R-:W-:-:S03]  /*0dd0*/  SHF.R.U64 R126, R110, 0x10, R111 ;  /* 0x000000106e7e7819 */ /* 0x000fc6000000126f */
[----:B------:R-:W-:Y:S01]  /*0de0*/  FMUL.FTZ R140, R63, R46 ;  /* 0x0000002e3f8c7220 */ /* 0x000fe20000410000 */
[----:B------:R-:W-:Y:S01]  /*0df0*/  FADD.FTZ R41, R41, R142 ;  /* 0x0000008e29297221 */ /* 0x000fe20000010000 */
[----:B-1----:R-:W-:Y:S01]  /*0e00*/  SHF.R.U64 R138, R106, 0x10, R107 ;  /* 0x000000106a8a7819 */ /* 0x002fe2000000126b */
[----:B------:R-:W-:Y:S01]  /*0e10*/  IMAD.U32 R119, R119, 0x10000, RZ ;  /* 0x0001000077777824 */ /* 0x000fe200078e00ff */
[----:B------:R-:W-:Y:S01]  /*0e20*/  SHF.R.U64 R145, R112, 0x10, R113 ;  /* 0x0000001070917819 */ /* 0x000fe20000001271 */
[----:B------:R-:W-:Y:S01]  /*0e30*/  IMAD.U32 R141, R141, 0x10000, RZ ;  /* 0x000100008d8d7824 */ /* 0x000fe200078e00ff */
[----:B------:R-:W-:Y:S01]  /*0e40*/  SHF.R.U32.HI R155, RZ, 0x10, R47 ;  /* 0x00000010ff9b7819 */ /* 0x000fe2000001162f */
[----:B------:R-:W-:Y:S02]  /*0e50*/  IMAD.MOV.U32 R124, RZ, RZ, R113 ;  /* 0x000000ffff7c7224 */ /* 0x000fe400078e0071 */
[----:B------:R-:W-:Y:S01]  /*0e60*/  FADD.FTZ R118, -R0, R53 ;  /* 0x0000003500767221 */ /* 0x000fe20000010100 */
[----:B------:R-:W-:Y:S01]  /*0e70*/  IMAD.U32 R153, R122, 0x10000, RZ ;  /* 0x000100007a997824 */ /* 0x000fe200078e00ff */
[----:B------:R0:W5:Y:S01]  /*0e80*/  LDG.E R53, desc[UR10][R136.64] ;  /* 0x0000000a88357981 */ /* 0x000162000c1e1900 */
[----:B------:R-:W-:Y:S01]  /*0e90*/  FADD.FTZ R114, -R0, R119 ;  /* 0x0000007700727221 */ /* 0x000fe20000010100 */
[----:B------:R-:W-:-:S02]  /*0ea0*/  IMAD.MOV.U32 R146, RZ, RZ, R107 ;  /* 0x000000ffff927224 */ /* 0x000fc400078e006b */
[----:B------:R-:W-:Y:S01]  /*0eb0*/  FADD.FTZ R41, R41, R140 ;  /* 0x0000008c29297221 */ /* 0x000fe20000010000 */
[----:B------:R-:W-:Y:S01]  /*0ec0*/  IMAD.U32 R138, R138, 0x10000, RZ ;  /* 0x000100008a8a7824 */ /* 0x000fe200078e00ff */
[----:B------:R-:W-:Y:S01]  /*0ed0*/  SHF.L.U32 R149, R149, 0x10, RZ ;  /* 0x0000001095957819 */ /* 0x000fe200000006ff */
[----:B------:R-:W-:Y:S02]  /*0ee0*/  IMAD.U32 R47, R126, 0x10000, RZ ;  /* 0x000100007e2f7824 */ /* 0x000fe400078e00ff */
[C---:B------:R-:W-:Y:S01]  /*0ef0*/  FADD.FTZ R119, -R0.reuse, R127 ;  /* 0x0000007f00777221 */ /* 0x040fe20000010100 */
[----:B------:R-:W-:Y:S02]  /*0f00*/  IMAD.U32 R145, R145, 0x10000, RZ ;  /* 0x0001000091917824 */ /* 0x000fe400078e00ff */
[----:B------:R-:W-:Y:S01]  /*0f10*/  FADD.FTZ R105, -R0, R105 ;  /* 0x0000006900697221 */ /* 0x000fe20000010100 */
[----:B0-----:R-:W-:Y:S01]  /*0f20*/  FMUL.FTZ R136, R78, R141 ;  /* 0x0000008d4e887220 */ /* 0x001fe20000410000 */
[----:B------:R-:W-:-:S02]  /*0f30*/  IMAD.U32 R143, R124, 0x10000, RZ ;  /* 0x000100007c8f7824 */ /* 0x000fc400078e00ff */
[----:B------:R-:W-:Y:S01]  /*0f40*/  FADD.FTZ R127, -R0, R153 ;  /* 0x00000099007f7221 */ /* 0x000fe20000010100 */
[----:B------:R-:W-:Y:S01]  /*0f50*/  IMAD.U32 R165, R165, 0x10000, RZ ;  /* 0x00010000a5a57824 */ /* 0x000fe200078e00ff */
[----:B------:R-:W-:Y:S01]  /*0f60*/  SHF.R.U32.HI R148, RZ, 0x10, R107 ;  /* 0x00000010ff947819 */ /* 0x000fe2000001166b */
[----:B------:R-:W-:Y:S01]  /*0f70*/  IMAD.U32 R155, R155, 0x10000, RZ ;  /* 0x000100009b9b7824 */ /* 0x000fe200078e00ff */
[----:B------:R-:W-:Y:S01]  /*0f80*/  SHF.R.U64 R154, R42, 0x10, R43 ;  /* 0x000000102a9a7819 */ /* 0x000fe2000000122b */
[----:B------:R-:W-:-:S04]  /*0f90*/  IMAD.WIDE.U32 R134, R59, 0x4, R134 ;  /* 0x000000043b867825 */ /* 0x000fc800078e0086 */
[----:B------:R-:W-:Y:S01]  /*0fa0*/  FMUL.FTZ R139, R66, R138 ;  /* 0x0000008a428b7220 */ /* 0x000fe20000410000 */
[----:B------:R-:W-:Y:S01]  /*0fb0*/  FADD.FTZ R120, -R0, R47 ;  /* 0x0000002f00787221 */ /* 0x000fe20000010100 */
[----:B------:R-:W0:Y:S01]  /*0fc0*/  @P1 LDC.64 R110, c[0x0][0x3b8] ;  /* 0x0000ee00ff6e1b82 */ /* 0x000e220000000a00 */
[----:B------:R-:W-:Y:S02]  /*0fd0*/  IMAD.MOV.U32 R153, RZ, RZ, R42 ;  /* 0x000000ffff997224 */ /* 0x000fe400078e002a */
[----:B------:R-:W-:Y:S01]  /*0fe0*/  FADD.FTZ R42, R41, R136 ;  /* 0x00000088292a7221 */ /* 0x000fe20000010000 */
[----:B------:R-:W-:Y:S02]  /*0ff0*/  IMAD.U32 R146, R146, 0x10000, RZ ;  /* 0x0001000092927824 */ /* 0x000fe400078e00ff */
[C---:B------:R-:W-:Y:S01]  /*1000*/  FADD.FTZ R145, -R0.reuse, R145 ;  /* 0x0000009100917221 */ /* 0x040fe20000010100 */
[C---:B------:R-:W-:Y:S01]  /*1010*/  FADD.FTZ R143, -R0.reuse, R143 ;  /* 0x0000008f008f7221 */ /* 0x040fe20000010100 */
[C---:B------:R-:W-:Y:S01]  /*1020*/  FADD.FTZ R93, -R0.reuse, R93 ;  /* 0x0000005d005d7221 */ /* 0x040fe20000010100 */
[C---:B------:R-:W-:Y:S01]  /*1030*/  FADD.FTZ R124, -R0.reuse, R149 ;  /* 0x00000095007c7221 */ /* 0x040fe20000010100 */
[C---:B------:R-:W-:Y:S01]  /*1040*/  FADD.FTZ R165, -R0.reuse, R165 ;  /* 0x000000a500a57221 */ /* 0x040fe20000010100 */
[----:B------:R-:W-:Y:S01]  /*1050*/  FADD.FTZ R47, -R0, R155 ;  /* 0x0000009b002f7221 */ /* 0x000fe20000010100 */
[----:B------:R1:W5:Y:S01]  /*1060*/  LDG.E R52, desc[UR10][R134.64] ;  /* 0x0000000a86347981 */ /* 0x000362000c1e1900 */
[----:B------:R-:W-:Y:S01]  /*1070*/  FMUL.FTZ R0, R58, R105 ;  /* 0x000000693a007220 */ /* 0x000fe20000410000 */
[----:B------:R-:W-:-:S02]  /*1080*/  IMAD.MOV.U32 R149, RZ, RZ, R40 ;  /* 0x000000ffff957224 */ /* 0x000fc400078e0028 */
[----:B------:R-:W-:Y:S01]  /*1090*/  FADD.FTZ R41, R42, R139 ;  /* 0x0000008b2a297221 */ /* 0x000fe20000010000 */
[----:B------:R-:W-:Y:S01]  /*10a0*/  IMAD.U32 R148, R148, 0x10000, RZ ;  /* 0x0001000094947824 */ /* 0x000fe200078e00ff */
[----:B------:R-:W2:Y:S01]  /*10b0*/  @P0 LDC.64 R112, c[0x0][0x438] ;  /* 0x00010e00ff700b82 */ /* 0x000ea20000000a00 */
[----:B------:R-:W-:Y:S01]  /*10c0*/  IMAD.MOV.U32 R157, RZ, RZ, R44 ;  /* 0x000000ffff9d7224 */ /* 0x000fe200078e002c */
[----:B------:R-:W-:Y:S01]  /*10d0*/  SHF.R.U64 R158, R44, 0x10, R45 ;  /* 0x000000102c9e7819 */ /* 0x000fe2000000122d */
[----:B-1----:R-:W-:Y:S01]  /*10e0*/  FMUL.FTZ R134, R77, R146 ;  /* 0x000000924d867220 */ /* 0x002fe20000410000 */
[----:B------:R-:W-:Y:S01]  /*10f0*/  FMUL.FTZ R145, R58, R145 ;  /* 0x000000913a917220 */ /* 0x000fe20000410000 */
[----:B------:R-:W-:Y:S01]  /*1100*/  FFMA.FTZ R42, R0, R147, RZ ;  /* 0x00000093002a7223 */ /* 0x000fe200000100ff */
[----:B------:R-:W-:Y:S02]  /*1110*/  IMAD.U32 R149, R149, 0x10000, RZ ;  /* 0x0001000095957824 */ /* 0x000fe400078e00ff */
[----:B------:R-:W-:Y:S01]  /*1120*/  FMUL.FTZ R137, R65, R148 ;  /* 0x0000009441897220 */ /* 0x000fe20000410000 */
[----:B------:R-:W-:Y:S01]  /*1130*/  FADD.FTZ R44, R41, R134 ;  /* 0x00000086292c7221 */ /* 0x000fe20000010000 */
[----:B------:R-:W-:Y:S01]  /*1140*/  FMUL.FTZ R143, R58, R143 ;  /* 0x0000008f3a8f7220 */ /* 0x000fe20000410000 */
[----:B------:R-:W-:Y:S01]  /*1150*/  FFMA.FTZ R42, R145, R144, R42 ;  /* 0x00000090912a7223 */ /* 0x000fe2000001002a */
[----:B------:R-:W-:-:S02]  /*1160*/  IMAD.U32 R150, R150, 0x10000, RZ ;  /* 0x0001000096967824 */ /* 0x000fc400078e00ff */
[----:B------:R-:W-:Y:S01]  /*1170*/  FMUL.FTZ R105, R80, R149 ;  /* 0x0000009550697220 */ /* 0x000fe20000410000 */
[----:B------:R-:W-:Y:S01]  /*1180*/  FADD.FTZ R44, R44, R137 ;  /* 0x000000892c2c7221 */ /* 0x000fe20000010000 */
[----:B------:R-:W-:Y:S01]  /*1190*/  SHF.L.U32 R151, R151, 0x10, RZ ;  /* 0x0000001097977819 */ /* 0x000fe200000006ff */
[----:B------:R-:W-:Y:S01]  /*11a0*/  FMUL.FTZ R93, R58, R93 ;  /* 0x0000005d3a5d7220 */ /* 0x000fe20000410000 */
[----:B------:R-:W-:Y:S01]  /*11b0*/  FFMA.FTZ R42, R143, R142, R42 ;  /* 0x0000008e8f2a7223 */ /* 0x000fe2000001002a */
[----:B------:R-:W-:Y:S01]  /*11c0*/  FMUL.FTZ R106, R68, R150 ;  /* 0x00000096446a7220 */ /* 0x000fe20000410000 */
[----:B------:R-:W-:Y:S01]  /*11d0*/  FADD.FTZ R41, R44, R105 ;  /* 0x000000692c297221 */ /* 0x000fe20000010000 */
[----:B------:R-:W-:Y:S02]  /*11e0*/  IMAD.U32 R152, R152, 0x10000, RZ ;  /* 0x0001000098987824 */ /* 0x000fe400078e00ff */
[----:B------:R-:W-:Y:S01]  /*11f0*/  FFMA.FTZ R44, R93, R140, R42 ;  /* 0x0000008c5d2c7223 */ /* 0x000fe2000001002a */
[----:B------:R-:W-:Y:S01]  /*1200*/  FMUL.FTZ R107, R79, R151 ;  /* 0x000000974f6b7220 */ /* 0x000fe20000410000 */
[----:B------:R-:W-:Y:S01]  /*1210*/  FADD.FTZ R42, R41, R106 ;  /* 0x0000006a292a7221 */ /* 0x000fe20000010000 */
[----:B------:R-:W-:Y:S01]  /*1220*/  FMUL.FTZ R135, R58, R159 ;  /* 0x0000009f3a877220 */ /* 0x000fe20000410000 */
[--C-:B------:R-:W-:Y:S01]  /*1230*/  IMAD.MOV.U32 R155, RZ, RZ, R43.reuse ;  /* 0x000000ffff9b7224 */ /* 0x100fe200078e002b */
[----:B------:R-:W-:Y:S01]  /*1240*/  SHF.R.U32.HI R156, RZ, 0x10, R43 ;  /* 0x00000010ff9c7819 */ /* 0x000fe2000001162b */
[----:B------:R-:W-:-:S02]  /*1250*/  IMAD.MOV.U32 R40, RZ, RZ, R45 ;  /* 0x000000ffff287224 */ /* 0x000fc400078e002d */
[----:B------:R-:W-:Y:S01]  /*1260*/  FADD.FTZ R43, R42, R107 ;  /* 0x0000006b2a2b7221 */ /* 0x000fe20000010000 */
[----:B------:R-:W-:Y:S02]  /*1270*/  IMAD.U32 R153, R153, 0x10000, RZ ;  /* 0x0001000099997824 */ /* 0x000fe400078e00ff */
[----:B------:R-:W-:Y:S01]  /*1280*/  FMUL.FTZ R108, R67, R152 ;  /* 0x00000098436c7220 */ /* 0x000fe20000410000 */
[----:B------:R-:W-:Y:S01]  /*1290*/  FMUL.FTZ R132, R58, R120 ;  /* 0x000000783a847220 */ /* 0x000fe20000410000 */
[----:B------:R-:W-:Y:S01]  /*12a0*/  FFMA.FTZ R41, R135, R136, R44 ;  /* 0x0000008887297223 */ /* 0x000fe2000001002c */
[----:B0-----:R-:W-:-:S04]  /*12b0*/  @P1 IMAD.WIDE.U32 R110, R59, 0x4, R110 ;  /* 0x000000043b6e1825 */ /* 0x001fc800078e006e */
[----:B------:R-:W-:Y:S01]  /*12c0*/  FADD.FTZ R42, R43, R108 ;  /* 0x0000006c2b2a7221 */ /* 0x000fe20000010000 */
[----:B------:R-:W-:Y:S01]  /*12d0*/  FMUL.FTZ R109, R94, R153 ;  /* 0x000000995e6d7220 */ /* 0x000fe20000410000 */
[----:B------:R-:W-:Y:S01]  /*12e0*/  FMUL.FTZ R133, R58, R118 ;  /* 0x000000763a857220 */ /* 0x000fe20000410000 */
[----:B------:R-:W-:Y:S01]  /*12f0*/  IMAD.U32 R154, R154, 0x10000, RZ ;  /* 0x000100009a9a7824 */ /* 0x000fe200078e00ff */
[----:B------:R0:W5:Y:S01]  /*1300*/  @P1 LDG.E R50, desc[UR10][R110.64] ;  /* 0x0000000a6e321981 */ /* 0x000162000c1e1900 */
[----:B------:R-:W-:Y:S02]  /*1310*/  IMAD.U32 R159, R40, 0x10000, RZ ;  /* 0x00010000289f7824 */ /* 0x000fe400078e00ff */
[----:B------:R-:W-:Y:S01]  /*1320*/  FFMA.FTZ R40, R132, R139, R41 ;  /* 0x0000008b84287223 */ /* 0x000fe20000010029 */
[----:B--2---:R-:W-:-:S04]  /*1330*/  @P0 IMAD.WIDE.U32 R112, R59, 0x8, R112 ;  /* 0x000000083b700825 */ /* 0x004fc800078e0070 */
[----:B------:R-:W-:Y:S01]  /*1340*/  FADD.FTZ R43, R42, R109 ;  /* 0x0000006d2a2b7221 */ /* 0x000fe20000010000 */
[----:B------:R-:W-:Y:S01]  /*1350*/  FMUL.FTZ R130, R58, R130 ;  /* 0x000000823a827220 */ /* 0x000fe20000410000 */
[----:B------:R-:W-:Y:S01]  /*1360*/  FFMA.FTZ R41, R133, R134, R40 ;  /* 0x0000008685297223 */ /* 0x000fe20000010028 */
[----:B------:R-:W-:Y:S01]  /*1370*/  IMAD.U32 R155, R155, 0x10000, RZ ;  /* 0x000100009b9b7824 */ /* 0x000fe200078e00ff */
[----:B------:R1:W5:Y:S01]  /*1380*/  @P0 LDG.E.64 R82, desc[UR10][R112.64] ;  /* 0x0000000a70520981 */ /* 0x000362000c1e1b00 */
[----:B0-----:R-:W-:Y:S01]  /*1390*/  FMUL.FTZ R110, R70, R154 ;  /* 0x0000009a466e7220 */ /* 0x001fe20000410000 */
[----:B------:R-:W-:Y:S02]  /*13a0*/  IMAD.U32 R156, R156, 0x10000, RZ ;  /* 0x000100009c9c7824 */ /* 0x000fe400078e00ff */
[----:B------:R-:W-:Y:S01]  /*13b0*/  FMUL.FTZ R111, R58, R116 ;  /* 0x000000743a6f7220 */ /* 0x000fe20000410000 */
[----:B------:R-:W-:Y:S01]  /*13c0*/  FFMA.FTZ R40, R130, R137, R41 ;  /* 0x0000008982287223 */ /* 0x000fe20000010029 */
[----:B------:R-:W-:Y:S01]  /*13d0*/  FADD.FTZ R43, R43, R110 ;  /* 0x0000006e2b2b7221 */ /* 0x000fe20000010000 */
[----:B-1----:R-:W-:Y:S01]  /*13e0*/  FMUL.FTZ R112, R81, R155 ;  /* 0x0000009b51707220 */ /* 0x002fe20000410000 */
[C---:B------:R-:W-:Y:S01]  /*13f0*/  FMUL.FTZ R114, R58.reuse, R114 ;  /* 0x000000723a727220 */ /* 0x040fe20000410000 */
[----:B------:R-:W-:Y:S01]  /*1400*/  FFMA.FTZ R41, R111, R105, R40 ;  /* 0x000000696f297223 */ /* 0x000fe20000010028 */
[----:B------:R-:W-:Y:S01]  /*1410*/  FMUL.FTZ R113, R69, R156 ;  /* 0x0000009c45717220 */ /* 0x000fe20000410000 */
[----:B------:R-:W-:Y:S01]  /*1420*/  FADD.FTZ R42, R43, R112 ;  /* 0x000000702b2a7221 */ /* 0x000fe20000010000 */
[----:B------:R-:W-:Y:S01]  /*1430*/  IMAD.U32 R157, R157, 0x10000, RZ ;  /* 0x000100009d9d7824 */ /* 0x000fe200078e00ff */
[----:B------:R-:W-:Y:S01]  /*1440*/  SHF.R.U32.HI R160, RZ, 0x10, R45 ;  /* 0x00000010ffa07819 */ /* 0x000fe2000001162d */
[----:B------:R-:W-:Y:S01]  /*1450*/  FMUL.FTZ R115, R58, R115 ;  /* 0x000000733a737220 */ /* 0x000fe20000410000 */
[----:B------:R-:W-:Y:S01]  /*1460*/  FFMA.FTZ R40, R114, R106, R41 ;  /* 0x0000006a72287223 */ /* 0x000fe20000010029 */
[----:B------:R-:W-:Y:S01]  /*1470*/  FADD.FTZ R45, R42, R113 ;  /* 0x000000712a2d7221 */ /* 0x000fe20000010000 */
[----:B------:R-:W-:Y:S01]  /*1480*/  IMAD.U32 R158, R158, 0x10000, RZ ;  /* 0x000100009e9e7824 */ /* 0x000fe200078e00ff */
[----:B------:R-:W0:Y:S01]  /*1490*/  LDC.64 R42, c[0x0][0x380] ;  /* 0x0000e000ff2a7b82 */ /* 0x000e220000000a00 */
[----:B------:R-:W-:Y:S01]  /*14a0*/  FMUL.FTZ R116, R96, R157 ;  /* 0x0000009d60747220 */ /* 0x000fe20000410000 */
[----:B------:R-:W-:Y:S01]  /*14b0*/  FMUL.FTZ R118, R58, R117 ;  /* 0x000000753a767220 */ /* 0x000fe20000410000 */
[----:B------:R-:W-:Y:S01]  /*14c0*/  FFMA.FTZ R41, R115, R107, R40 ;  /* 0x0000006b73297223 */ /* 0x000fe20000010028 */
[----:B------:R-:W-:Y:S01]  /*14d0*/  FMUL.FTZ R117, R72, R158 ;  /* 0x0000009e48757220 */ /* 0x000fe20000410000 */
[----:B------:R-:W-:Y:S01]  /*14e0*/  FADD.FTZ R40, R45, R116 ;  /* 0x000000742d287221 */ /* 0x000fe20000010000 */
[----:B------:R-:W-:-:S02]  /*14f0*/  IMAD.U32 R160, R160, 0x10000, RZ ;  /* 0x00010000a0a07824 */ /* 0x000fc400078e00ff */
[----:B------:R-:W-:Y:S01]  /*1500*/  FMUL.FTZ R120, R95, R159 ;  /* 0x0000009f5f787220 */ /* 0x000fe20000410000 */
[----:B------:R-:W-:Y:S01]  /*1510*/  FMUL.FTZ R119, R58, R119 ;  /* 0x000000773a777220 */ /* 0x000fe20000410000 */
[----:B------:R-:W-:Y:S01]  /*1520*/  FADD.FTZ R45, R40, R117 ;  /* 0x00000075282d7221 */ /* 0x000fe20000010000 */
[----:B------:R-:W-:Y:S01]  /*1530*/  FFMA.FTZ R44, R118, R108, R41 ;  /* 0x0000006c762c7223 */ /* 0x000fe20000010029 */
[C---:B------:R-:W-:Y:S01]  /*1540*/  FMUL.FTZ R122, R58.reuse, R121 ;  /* 0x000000793a7a7220 */ /* 0x040fe20000410000 */
[----:B------:R-:W-:Y:S01]  /*1550*/  FMUL.FTZ R121, R71, R160 ;  /* 0x000000a047797220 */ /* 0x000fe20000410000 */
[----:B------:R-:W-:Y:S01]  /*1560*/  FADD.FTZ R40, R45, R120 ;  /* 0x000000782d287221 */ /* 0x000fe20000010000 */
[----:B------:R-:W-:Y:S01]  /*1570*/  FFMA.FTZ R41, R119, R109, R44 ;  /* 0x0000006d77297223 */ /* 0x000fe2000001002c */
[----:B------:R-:W-:Y:S02]  /*1580*/  FMUL.FTZ R123, R58, R123 ;  /* 0x0000007b3a7b7220 */ /* 0x000fe40000410000 */
[----:B------:R-:W-:Y:S01]  /*1590*/  FADD.FTZ R40, R40, R121 ;  /* 0x0000007928287221 */ /* 0x000fe20000010000 */
[----:B------:R-:W-:Y:S01]  /*15a0*/  FFMA.FTZ R44, R122, R110, R41 ;  /* 0x0000006e7a2c7223 */ /* 0x000fe20000010029 */
[----:B------:R-:W-:-:S03]  /*15b0*/  FMUL.FTZ R124, R58, R124 ;  /* 0x0000007c3a7c7220 */ /* 0x000fc60000410000 */
[----:B------:R-:W-:Y:S01]  /*15c0*/  FFMA.FTZ R45, R123, R112, R44 ;  /* 0x000000707b2d7223 */ /* 0x000fe2000001002c */
[----:B------:R-:W1:Y:S01]  /*15d0*/  SHFL.DOWN PT, R41, R40, 0x10, 0x1f ;  /* 0x0a001f0028297f89 */ /* 0x000e6200000e0000 */
[----:B0-----:R-:W-:Y:S02]  /*15e0*/  IMAD.IADD R73, R73, 0x1, R42 ;  /* 0x0000000149497824 */ /* 0x001fe400078e022a */
[----:B------:R-:W-:Y:S01]  /*15f0*/  FMUL.FTZ R125, R58, R125 ;  /* 0x0000007d3a7d7220 */ /* 0x000fe20000410000 */
[----:B------:R-:W-:Y:S01]  /*1600*/  FFMA.FTZ R42, R124, R113, R45 ;  /* 0x000000717c2a7223 */ /* 0x000fe2000001002d */
[----:B------:R-:W-:-:S03]  /*1610*/  FMUL.FTZ R126, R58, R165 ;  /* 0x000000a53a7e7220 */ /* 0x000fc60000410000 */
[----:B------:R-:W-:Y:S01]  /*1620*/  FFMA.FTZ R45, R125, R116, R42 ;  /* 0x000000747d2d7223 */ /* 0x000fe2000001002a */
[----:B------:R-:W-:-:S03]  /*1630*/  FMUL.FTZ R127, R58, R127 ;  /* 0x0000007f3a7f7220 */ /* 0x000fc60000410000 */
[----:B------:R-:W-:Y:S01]  /*1640*/  FFMA.FTZ R42, R126, R117, R45 ;  /* 0x000000757e2a7223 */ /* 0x000fe2000001002d */
[----:B------:R-:W-:-:S03]  /*1650*/  FMUL.FTZ R128, R58, R47 ;  /* 0x0000002f3a807220 */ /* 0x000fc60000410000 */
[----:B------:R-:W-:-:S04]  /*1660*/  FFMA.FTZ R45, R127, R120, R42 ;  /* 0x000000787f2d7223 */ /* 0x000fc8000001002a */
[----:B------:R-:W-:Y:S01]  /*1670*/  FFMA.FTZ R45, R128, R121, R45 ;  /* 0x00000079802d7223 */ /* 0x000fe2000001002d */
        /* <DEDUP_REMOVED lines=15> */
[----:B------:R-:W-:Y:S01]  /*1770*/  LOP3.LUT P2, RZ, R34, 0x1f, RZ, 0xc0, !PT ;  /* 0x0000001f22ff7812 */ /* 0x000fe2000784c0ff */
[----:B0-----:R-:W-:Y:S01]  /*1780*/  FADD.FTZ R45, R44, R45 ;  /* 0x0000002d2c2d7221 */ /* 0x001fe20000010000 */
[----:B-1----:R-:W-:-:S04]  /*1790*/  FADD.FTZ R40, R164, R41 ;  /* 0x00000029a4287221 */ /* 0x002fc80000010000 */
[----:B------:R-:W0:Y:S01]  /*17a0*/  SHFL.DOWN PT, R41, R45, 0x1, 0x1f ;  /* 0x08201f002d297f89 */ /* 0x000e2200000e0000 */
[----:B------:R-:W-:Y:S01]  /*17b0*/  BSSY.RECONVERGENT B0, `(.L_x_506) ;  /* 0x000000c000007945 */ /* 0x000fe20003800200 */
[----:B0-----:R-:W-:-:S05]  /*17c0*/  FADD.FTZ R41, R45, R41 ;  /* 0x000000292d297221 */ /* 0x001fca0000010000 */
[----:B------:R-:W-:Y:S05]  /*17d0*/  @P2 BRA `(.L_x_507) ;  /* 0x0000000000242947 */ /* 0x000fea0003800000 */
        /* <DEDUP_REMOVED lines=9> */
.L_x_507:
[----:B------:R-:W-:Y:S05]  /*1870*/  BSYNC.RECONVERGENT B0 ;  /* 0x0000000000007941 */ /* 0x000fea0003800200 */
.L_x_506:
[----:B------:R-:W1:Y:S08]  /*1880*/  S2UR UR5, SR_CgaCtaId ;  /* 0x00000000000579c3 */ /* 0x000e700000008800 */
[----:B------:R-:W-:Y:S01]  /*1890*/  BAR.SYNC.DEFER_BLOCKING 0x0 ;  /* 0x0000000000007b1d */ /* 0x000fe20000010000 */
[----:B------:R-:W-:Y:S01]  /*18a0*/  ISETP.GE.AND P2, PT, R73, R43, PT ;  /* 0x0000002b4900720c */ /* 0x000fe20003f46270 */
[----:B------:R-:W-:Y:S01]  /*18b0*/  FADD.FTZ R35, R46, R35 ;  /* 0x000000232e237221 */ /* 0x000fe20000010000 */
[----:B------:R-:W-:Y:S01]  /*18c0*/  FFMA.FTZ R36, R93, R46, R36 ;  /* 0x0000002e5d247223 */ /* 0x000fe20000010024 */
[----:B------:R-:W-:Y:S01]  /*18d0*/  FADD.FTZ R18, R141, R18 ;  /* 0x000000128d127221 */ /* 0x000fe20000010000 */
[----:B------:R-:W-:Y:S01]  /*18e0*/  FFMA.FTZ R2, R135, R141, R2 ;  /* 0x0000008d87027223 */ /* 0x000fe20000010002 */
[----:B------:R-:W-:Y:S01]  /*18f0*/  UMOV UR4, 0x400 ;  /* 0x0000040000047882 */ /* 0x000fe20000000000 */
        /* <DEDUP_REMOVED lines=96> */
.L_x_510:
        /* <DEDUP_REMOVED lines=8> */
[----:B------:R-:W-:Y:S01]  /*1f80*/  FMUL.FTZ R147, R58, R147 ;  /* 0x000000933a937220 */ /* 0x000fe20000410000 */
[----:B-----5:R-:W-:Y:S01]  /*1f90*/  LOP3.LUT P3, RZ, R92, 0xff, RZ, 0xc0, !PT ;  /* 0x000000ff5cff7812 */ /* 0x020fe2000786c0ff */
[C---:B------:R-:W-:Y:S01]  /*1fa0*/  FMUL.FTZ R145, R58.reuse, R145 ;  /* 0x000000913a917220 */ /* 0x040fe20000410000 */
[C---:B------:R-:W-:Y:S01]  /*1fb0*/  FMUL.FTZ R143, R58.reuse, R143 ;  /* 0x0000008f3a8f7220 */ /* 0x040fe20000410000 */
[----:B------:R-:W-:Y:S01]  /*1fc0*/  FMUL.FTZ R0, R147, UR6 ;  /* 0x0000000693007c20 */ /* 0x000fe20008410000 */
[----:B------:R-:W-:Y:S01]  /*1fd0*/  FMUL.FTZ R93, R58, R93 ;  /* 0x0000005d3a5d7220 */ /* 0x000fe20000410000 */
[----:B------:R-:W-:Y:S01]  /*1fe0*/  FMUL.FTZ R40, R145, UR6 ;  /* 0x0000000691287c20 */ /* 0x000fe20008410000 */
[----:B------:R-:W-:Y:S01]  /*1ff0*/  FMUL.FTZ R41, R143, UR6 ;  /* 0x000000068f297c20 */ /* 0x000fe20008410000 */
[----:B------:R-:W-:Y:S01]  /*2000*/  LOP3.LUT P4, RZ, R92, 0xff00, RZ, 0xc0, !PT ;  /* 0x0000ff005cff7812 */ /* 0x000fe2000788c0ff */
[----:B------:R-:W-:Y:S01]  /*2010*/  FMUL.FTZ R42, R93, UR6 ;  /* 0x000000065d2a7c20 */ /* 0x000fe20008410000 */
[----:B------:R-:W-:-:S02]  /*2020*/  FSEL R0, R0, RZ, P3 ;  /* 0x000000ff00007208 */ /* 0x000fc40001800000 */
[C---:B------:R-:W-:Y:S02]  /*2030*/  LOP3.LUT P5, RZ, R92.reuse, 0xff0000, RZ, 0xc0, !PT ;  /* 0x00ff00005cff7812 */ /* 0x040fe400078ac0ff */
[----:B------:R-:W-:Y:S02]  /*2040*/  ISETP.GE.U32.AND P3, PT, R92, 0x1000000, PT ;  /* 0x010000005c00780c */ /* 0x000fe40003f66070 */
[----:B------:R-:W-:Y:S02]  /*2050*/  F2FP.BF16.F32.PACK_AB R97, R0, R147 ;  /* 0x000000930061723e */ /* 0x000fe400000010ff */
[----:B------:R-:W-:Y:S02]  /*2060*/  FSEL R40, R40, RZ, P4 ;  /* 0x000000ff28287208 */ /* 0x000fe40002000000 */
[----:B------:R-:W-:Y:S02]  /*2070*/  FSEL R0, R41, RZ, P5 ;  /* 0x000000ff29007208 */ /* 0x000fe40002800000 */
[----:B------:R-:W-:-:S02]  /*2080*/  FSEL R42, R42, RZ, P3 ;  /* 0x000000ff2a2a7208 */ /* 0x000fc40001800000 */
[----:B------:R-:W-:Y:S02]  /*2090*/  F2FP.BF16.F32.PACK_AB R40, R40, R145 ;  /* 0x000000912828723e */ /* 0x000fe400000010ff */
[----:B------:R-:W-:Y:S02]  /*20a0*/  F2FP.BF16.F32.PACK_AB R99, R0, R143 ;  /* 0x0000008f0063723e */ /* 0x000fe400000010ff */
        /* <DEDUP_REMOVED lines=8> */
.L_x_509:
[----:B------:R-:W-:Y:S01]  /*2130*/  UMOV UR4, UR8 ;  /* 0x0000000800047c82 */ /* 0x000fe20008000000 */
[----:B------:R-:W-:Y:S01]  /*2140*/  UMOV UR5, UR9 ;  /* 0x0000000900057c82 */ /* 0x000fe20008000000 */
[----:B------:R-:W-:-:S04]  /*2150*/  UISETP.NE.U32.AND UP0, UPT, UR4, URZ, UPT ;  /* 0x000000ff0400728c */ /* 0x000fc8000bf05070 */
[----:B------:R-:W-:-:S09]  /*2160*/  UISETP.NE.AND.EX UP0, UPT, UR5, URZ, UPT, UP0 ;  /* 0x000000ff0500728c */ /* 0x000fd2000bf05300 */
[----:B------:R-:W-:Y:S05]  /*2170*/  BRA.U UP0, `(.L_x_512) ;  /* 0x00000001009c7547 */ /* 0x000fea000b800000 */
[-CC-:B------:R-:W-:Y:S01]  /*2180*/  FFMA.FTZ R0, R0, R141.reuse, R138.reuse ;  /* 0x0000008d00007223 */ /* 0x180fe2000001008a */
[--C-:B-----5:R-:W-:Y:S01]  /*2190*/  SHF.R.U64 R43, R90, 0x10, R91.reuse ;  /* 0x000000105a2b7819 */ /* 0x120fe2000000125b */
[-C--:B------:R-:W-:Y:S01]  /*21a0*/  FFMA.FTZ R145, R145, R141.reuse, R138 ;  /* 0x0000008d91917223 */ /* 0x080fe2000001008a */
[----:B------:R-:W-:Y:S01]  /*21b0*/  SHF.R.U32.HI R47, RZ, 0x10, R91 ;  /* 0x00000010ff2f7819 */ /* 0x000fe2000001165b */
[----:B------:R-:W-:Y:S01]  /*21c0*/  FADD.FTZ R147, R147, -R0 ;  /* 0x8000000093937221 */ /* 0x000fe20000010000 */
[-CC-:B------:R-:W-:Y:S01]  /*21d0*/  FFMA.FTZ R143, R143, R141.reuse, R138.reuse ;  /* 0x0000008d8f8f7223 */ /* 0x180fe2000001008a */
[----:B------:R-:W-:Y:S01]  /*21e0*/  FFMA.FTZ R93, R93, R141, R138 ;  /* 0x0000008d5d5d7223 */ /* 0x000fe2000001008a */
[----:B------:R-:W-:Y:S02]  /*21f0*/  IMAD.MOV.U32 R0, RZ, RZ, R90 ;  /* 0x000000ffff007224 */ /* 0x000fe400078e005a */
[----:B------:R-:W-:Y:S01]  /*2200*/  FADD.FTZ R144, R144, -R145 ;  /* 0x8000009190907221 */ /* 0x000fe20000010000 */
[----:B------:R-:W-:-:S02]  /*2210*/  IMAD.MOV.U32 R40, RZ, RZ, R91 ;  /* 0x000000ffff287224 */ /* 0x000fc400078e005b */
[----:B------:R-:W-:Y:S01]  /*2220*/  FADD.FTZ R142, R142, -R143 ;  /* 0x8000008f8e8e7221 */ /* 0x000fe20000010000 */
[----:B------:R-:W-:Y:S02]  /*2230*/  IMAD.U32 R41, R0, 0x10000, RZ ;  /* 0x0001000000297824 */ /* 0x000fe400078e00ff */
[----:B------:R-:W-:Y:S01]  /*2240*/  FADD.FTZ R140, R140, -R93 ;  /* 0x8000005d8c8c7221 */ /* 0x000fe20000010000 */
[----:B------:R-:W-:Y:S01]  /*2250*/  IMAD.U32 R43, R43, 0x10000, RZ ;  /* 0x000100002b2b7824 */ /* 0x000fe200078e00ff */
[----:B------:R-:W-:Y:S01]  /*2260*/  LOP3.LUT P3, RZ, R92, 0xff, RZ, 0xc0, !PT ;  /* 0x000000ff5cff7812 */ /* 0x000fe2000786c0ff */
[----:B------:R-:W-:Y:S02]  /*2270*/  IMAD.U32 R45, R40, 0x10000, RZ ;  /* 0x00010000282d7824 */ /* 0x000fe400078e00ff */
[C---:B------:R-:W-:Y:S01]  /*2280*/  FFMA.FTZ R41, R58.reuse, R147, R41 ;  /* 0x000000933a297223 */ /* 0x040fe20000010029 */
        /* <DEDUP_REMOVED lines=10> */
[----:B------:R-:W-:Y:S02]  /*2330*/  ISETP.GE.U32.AND P6, PT, R92, 0x1000000, PT ;  /* 0x010000005c00780c */ /* 0x000fe40003fc6070 */
[----:B------:R-:W-:Y:S02]  /*2340*/  FSEL R41, R41, RZ, P3 ;  /* 0x000000ff29297208 */ /* 0x000fe40001800000 */
[----:B------:R-:W-:Y:S02]  /*2350*/  FSEL R0, R43, RZ, P4 ;  /* 0x000000ff2b007208 */ /* 0x000fe40002000000 */
[----:B------:R-:W-:Y:S02]  /*2360*/  FSEL R45, R45, RZ, P5 ;  /* 0x000000ff2d2d7208 */ /* 0x000fe40002800000 */
[----:B------:R-:W-:Y:S02]  /*2370*/  FSEL R40, R47, RZ, P6 ;  /* 0x000000ff2f287208 */ /* 0x000fe40003000000 */
[----:B------:R-:W-:-:S02]  /*2380*/  F2FP.BF16.F32.PACK_AB R41, R0, R41 ;  /* 0x000000290029723e */ /* 0x000fc400000010ff */
[----:B------:R-:W-:Y:S02]  /*2390*/  F2FP.BF16.F32.PACK_AB R40, R40, R45 ;  /* 0x0000002d2828723e */ /* 0x000fe400000010ff */
[C---:B------:R-:W-:Y:S02]  /*23a0*/  PRMT R0, R41.reuse, 0x7632, R0 ;  /* 0x0000763229007816 */ /* 0x040fe40000000000 */
[----:B------:R-:W-:Y:S02]  /*23b0*/  PRMT R45, R41, 0x7610, R45 ;  /* 0x00007610292d7816 */ /* 0x000fe4000000002d */
[C---:B------:R-:W-:Y:S02]  /*23c0*/  PRMT R47, R40.reuse, 0x7632, R47 ;  /* 0x00007632282f7816 */ /* 0x040fe4000000002f */
[----:B------:R-:W-:Y:S01]  /*23d0*/  PRMT R44, R40, 0x7610, R44 ;  /* 0x00007610282c7816 */ /* 0x000fe2000000002c */
[----:B------:R-:W-:Y:S06]  /*23e0*/  BRA `(.L_x_511) ;  /* 0x0000001000107947 */ /* 0x000fec0003800000 */
.L_x_512:
[-CC-:B------:R-:W-:Y:S01]  /*23f0*/  FFMA.FTZ R0, R0, R141.reuse, R138.reuse ;  /* 0x0000008d00007223 */ /* 0x180fe2000001008a */
[--C-:B-----5:R-:W-:Y:S01]  /*2400*/  SHF.R.U64 R40, R90, 0x10, R91.reuse ;  /* 0x000000105a287819 */ /* 0x120fe2000000125b */
[-C--:B------:R-:W-:Y:S01]  /*2410*/  FFMA.FTZ R145, R145, R141.reuse, R138 ;  /* 0x0000008d91917223 */ /* 0x080fe2000001008a */
[--C-:B------:R-:W-:Y:S02]  /*2420*/  IMAD.MOV.U32 R42, RZ, RZ, R91.reuse ;  /* 0x000000ffff2a7224 */ /* 0x100fe400078e005b */
[----:B------:R-:W-:Y:S01]  /*2430*/  FADD.FTZ R147, R147, -R0 ;  /* 0x8000000093937221 */ /* 0x000fe20000010000 */
[----:B------:R-:W-:Y:S01]  /*2440*/  IMAD.MOV.U32 R0, RZ, RZ, R90 ;  /* 0x000000ffff007224 */ /* 0x000fe200078e005a */
[----:B------:R-:W-:Y:S01]  /*2450*/  SHF.R.U32.HI R43, RZ, 0x10, R91 ;  /* 0x00000010ff2b7819 */ /* 0x000fe2000001165b */
[-CC-:B------:R-:W-:Y:S01]  /*2460*/  FFMA.FTZ R93, R93, R141.reuse, R138.reuse ;  /* 0x0000008d5d5d7223 */ /* 0x180fe2000001008a */
[----:B------:R-:W-:Y:S01]  /*2470*/  FFMA.FTZ R143, R143, R141, R138 ;  /* 0x0000008d8f8f7223 */ /* 0x000fe2000001008a */
[----:B------:R-:W-:Y:S01]  /*2480*/  FADD.FTZ R145, R144, -R145 ;  /* 0x8000009190917221 */ /* 0x000fe20000010000 */
[----:B------:R-:W-:-:S02]  /*2490*/  IMAD.U32 R40, R40, 0x10000, RZ ;  /* 0x0001000028287824 */ /* 0x000fc400078e00ff */
[----:B------:R-:W-:Y:S01]  /*24a0*/  FADD.FTZ R93, R140, -R93 ;  /* 0x8000005d8c5d7221 */ /* 0x000fe20000010000 */
[----:B------:R-:W-:Y:S02]  /*24b0*/  IMAD.U32 R41, R0, 0x10000, RZ ;  /* 0x0001000000297824 */ /* 0x000fe400078e00ff */
[----:B------:R-:W-:Y:S01]  /*24c0*/  FADD.FTZ R143, R142, -R143 ;  /* 0x8000008f8e8f7221 */ /* 0x000fe20000010000 */
[----:B------:R-:W-:Y:S02]  /*24d0*/  IMAD.U32 R0, R42, 0x10000, RZ ;  /* 0x000100002a007824 */ /* 0x000fe400078e00ff */
[C---:B------:R-:W-:Y:S01]  /*24e0*/  FFMA.FTZ R40, R58.reuse, R145, R40 ;  /* 0x000000913a287223 */ /* 0x040fe20000010028 */
[----:B------:R-:W-:Y:S02]  /*24f0*/  IMAD.U32 R42, R43, 0x10000, RZ ;  /* 0x000100002b2a7824 */ /* 0x000fe400078e00ff */
[C---:B------:R-:W-:Y:S01]  /*2500*/  FFMA.FTZ R41, R58.reuse, R147, R41 ;  /* 0x000000933a297223 */ /* 0x040fe20000010029 */
[----:B------:R-:W-:Y:S01]  /*2510*/  FFMA.FTZ R143, R58, R143, R0 ;  /* 0x0000008f3a8f7223 */ /* 0x000fe20000010000 */
[----:B------:R-:W-:Y:S01]  /*2520*/  LOP3.LUT P4, RZ, R92, 0xff00, RZ, 0xc0, !PT ;  /* 0x0000ff005cff7812 */ /* 0x000fe2000788c0ff */
[----:B------:R-:W-:Y:S01]  /*2530*/  FFMA.FTZ R93, R58, R93, R42 ;  /* 0x0000005d3a5d7223 */ /* 0x000fe2000001002a */
[----:B------:R-:W-:Y:S01]  /*2540*/  FMUL.FTZ R42, R40, UR6 ;  /* 0x00000006282a7c20 */ /* 0x000fe20008410000 */
[----:B------:R-:W-:Y:S01]  /*2550*/  FMUL.FTZ R0, R41, UR6 ;  /* 0x0000000629007c20 */ /* 0x000fe20008410000 */
[C---:B------:R-:W-:Y:S01]  /*2560*/  LOP3.LUT P3, RZ, R92.reuse, 0xff, RZ, 0xc0, !PT ;  /* 0x000000ff5cff7812 */ /* 0x040fe2000786c0ff */
[----:B------:R-:W-:Y:S01]  /*2570*/  FMUL.FTZ R44, R143, UR6 ;  /* 0x000000068f2c7c20 */ /* 0x000fe20008410000 */
[----:B------:R-:W-:-:S02]  /*2580*/  LOP3.LUT P5, RZ, R92, 0xff0000, RZ, 0xc0, !PT ;  /* 0x00ff00005cff7812 */ /* 0x000fc400078ac0ff */
[----:B------:R-:W-:Y:S01]  /*2590*/  FSEL R43, R42, RZ, P4 ;  /* 0x000000ff2a2b7208 */ /* 0x000fe20002000000 */
[----:B------:R-:W-:Y:S01]  /*25a0*/  FMUL.FTZ R42, R93, UR6 ;  /* 0x000000065d2a7c20 */ /* 0x000fe20008410000 */
[----:B------:R-:W-:Y:S02]  /*25b0*/  FSEL R0, R0, RZ, P3 ;  /* 0x000000ff00007208 */ /* 0x000fe40001800000 */
[----:B------:R-:W-:Y:S02]  /*25c0*/  ISETP.GE.U32.AND P3, PT, R92, 0x1000000, PT ;  /* 0x010000005c00780c */ /* 0x000fe40003f66070 */
[----:B------:R-:W-:Y:S02]  /*25d0*/  FSEL R44, R44, RZ, P5 ;  /* 0x000000ff2c2c7208 */ /* 0x000fe40002800000 */
[----:B------:R-:W-:Y:S02]  /*25e0*/  FSEL R42, R42, RZ, P3 ;  /* 0x000000ff2a2a7208 */ /* 0x000fe40001800000 */
[----:B------:R-:W-:-:S02]  /*25f0*/  F2FP.BF16.F32.PACK_AB R0, R0, R41 ;  /* 0x000000290000723e */ /* 0x000fc400000010ff */
[----:B------:R-:W-:Y:S02]  /*2600*/  F2FP.BF16.F32.PACK_AB R43, R43, R40 ;  /* 0x000000282b2b723e */ /* 0x000fe400000010ff */
[----:B------:R-:W-:Y:S02]  /*2610*/  F2FP.BF16.F32.PACK_AB R99, R44, R143 ;  /* 0x0000008f2c63723e */ /* 0x000fe400000010ff */
[----:B------:R-:W-:Y:S02]  /*2620*/  F2FP.BF16.F32.PACK_AB R42, R42, R93 ;  /* 0x0000005d2a2a723e */ /* 0x000fe400000010ff */
        /* <DEDUP_REMOVED lines=8> */
.L_x_508:
        /* <DEDUP_REMOVED lines=52> */
.L_x_514:
        /* <DEDUP_REMOVED lines=11> */
[----:B------:R-:W-:Y:S01]  /*2aa0*/  FMUL.FTZ R143, R58, R143 ;  /* 0x0000008f3a8f7220 */ /* 0x000fe20000410000 */
[----:B------:R-:W-:Y:S01]  /*2ab0*/  FMUL.FTZ R0, R147, UR6 ;  /* 0x0000000693007c20 */ /* 0x000fe20008410000 */
[----:B------:R-:W-:Y:S01]  /*2ac0*/  LOP3.LUT P3, RZ, R92, 0xff0000, RZ, 0xc0, !PT ;  /* 0x00ff00005cff7812 */ /* 0x000fe2000786c0ff */
[----:B------:R-:W-:Y:S01]  /*2ad0*/  FMUL.FTZ R93, R58, R93 ;  /* 0x0000005d3a5d7220 */ /* 0x000fe20000410000 */
[----:B------:R-:W-:-:S02]  /*2ae0*/  LOP3.LUT P5, RZ, R92, 0xff00, RZ, 0xc0, !PT ;  /* 0x0000ff005cff7812 */ /* 0x000fc400078ac0ff */
[----:B------:R-:W-:Y:S01]  /*2af0*/  FSEL R40, R0, RZ, P6 ;  /* 0x000000ff00287208 */ /* 0x000fe20003000000 */
[----:B------:R-:W-:Y:S01]  /*2b00*/  FMUL.FTZ R41, R93, UR6 ;  /* 0x000000065d297c20 */ /* 0x000fe20008410000 */
[----:B------:R-:W-:Y:S02]  /*2b10*/  LOP3.LUT P6, RZ, R57, 0xff, RZ, 0xc0, !PT ;  /* 0x000000ff39ff7812 */ /* 0x000fe400078cc0ff */
[----:B------:R-:W-:Y:S02]  /*2b20*/  F2FP.BF16.F32.PACK_AB R40, R40, R147 ;  /* 0x000000932828723e */ /* 0x000fe400000010ff */
[----:B------:R-:W-:Y:S02]  /*2b30*/  FSEL R0, R0, RZ, P6 ;  /* 0x000000ff00007208 */ /* 0x000fe40003000000 */
[C---:B------:R-:W-:Y:S02]  /*2b40*/  PRMT R45, R40.reuse, 0x7632, R45 ;  /* 0x00007632282d7816 */ /* 0x040fe4000000002d */
[----:B------:R-:W-:Y:S01]  /*2b50*/  PRMT R97, R40, 0x7610, R97 ;  /* 0x0000761028617816 */ /* 0x000fe20000000061 */
[----:B------:R-:W-:Y:S01]  /*2b60*/  FMUL.FTZ R40, R143, UR6 ;  /* 0x000000068f287c20 */ /* 0x000fe20008410000 */
[C---:B------:R-:W-:Y:S01]  /*2b70*/  F2FP.BF16.F32.PACK_AB R0, R145.reuse, R0 ;  /* 0x000000009100723e */ /* 0x040fe200000010ff */
[----:B------:R-:W-:Y:S01]  /*2b80*/  FMUL.FTZ R145, R145, UR6 ;  /* 0x0000000691917c20 */ /* 0x000fe20008410000 */
[----:B------:R-:W-:-:S02]  /*2b90*/  ISETP.GE.U32.AND P4, PT, R92, 0x1000000, PT ;  /* 0x010000005c00780c */ /* 0x000fc40003f86070 */
[C---:B------:R-:W-:Y:S02]  /*2ba0*/  PRMT R98, R0.reuse, 0x7632, R98 ;  /* 0x0000763200627816 */ /* 0x040fe40000000062 */
[----:B------:R-:W-:Y:S02]  /*2bb0*/  PRMT R101, R0, 0x7610, R101 ;  /* 0x0000761000657816 */ /* 0x000fe40000000065 */
[----:B------:R-:W-:Y:S02]  /*2bc0*/  FSEL R42, R40, RZ, P3 ;  /* 0x000000ff282a7208 */ /* 0x000fe40001800000 */
[----:B------:R-:W-:Y:S02]  /*2bd0*/  FSEL R0, R145, RZ, P5 ;  /* 0x000000ff91007208 */ /* 0x000fe40002800000 */
[C---:B------:R-:W-:Y:S02]  /*2be0*/  LOP3.LUT P6, RZ, R57.reuse, 0xff00, RZ, 0xc0, !PT ;  /* 0x0000ff0039ff7812 */ /* 0x040fe400078cc0ff */
[----:B------:R-:W-:-:S02]  /*2bf0*/  LOP3.LUT P5, RZ, R57, 0xff0000, RZ, 0xc0, !PT ;  /* 0x00ff000039ff7812 */ /* 0x000fc400078ac0ff */
[----:B------:R-:W-:Y:S02]  /*2c00*/  ISETP.GE.U32.AND P3, PT, R57, 0x1000000, PT ;  /* 0x010000003900780c */ /* 0x000fe40003f66070 */
[----:B------:R-:W-:Y:S02]  /*2c10*/  F2FP.BF16.F32.PACK_AB R99, R42, R143 ;  /* 0x0000008f2a63723e */ /* 0x000fe400000010ff */
[----:B------:R-:W-:Y:S02]  /*2c20*/  FSEL R42, R41, RZ, P4 ;  /* 0x000000ff292a7208 */ /* 0x000fe40002000000 */
[----:B------:R-:W-:Y:S02]  /*2c30*/  FSEL R145, R145, RZ, P6 ;  /* 0x000000ff91917208 */ /* 0x000fe40003000000 */
[----:B------:R-:W-:Y:S02]  /*2c40*/  FSEL R40, R40, RZ, P5 ;  /* 0x000000ff28287208 */ /* 0x000fe40002800000 */
[----:B------:R-:W-:-:S02]  /*2c50*/  FSEL R41, R41, RZ, P3 ;  /* 0x000000ff29297208 */ /* 0x000fc40001800000 */
[----:B------:R-:W-:Y:S02]  /*2c60*/  F2FP.BF16.F32.PACK_AB R0, R145, R0 ;  /* 0x000000009100723e */ /* 0x000fe400000010ff */
        /* <DEDUP_REMOVED lines=9> */
.L_x_513:
        /* <DEDUP_REMOVED lines=9> */
[-C--:B------:R-:W-:Y:S01]  /*2d90*/  FFMA.FTZ R93, R93, R141.reuse, R138 ;  /* 0x0000008d5d5d7223 */ /* 0x080fe2000001008a */
[----:B------:R-:W-:Y:S01]  /*2da0*/  FADD.FTZ R145, R144, -R145 ;  /* 0x8000009190917221 */ /* 0x000fe20000010000 */
[----:B------:R-:W-:Y:S02]  /*2db0*/  IMAD.U32 R41, R40, 0x10000, RZ ;  /* 0x0001000028297824 */ /* 0x000fe400078e00ff */
[----:B------:R-:W-:Y:S01]  /*2dc0*/  FADD.FTZ R147, R147, -R0 ;  /* 0x8000000093937221 */ /* 0x000fe20000010000 */
[----:B------:R-:W-:Y:S02]  /*2dd0*/  IMAD.MOV.U32 R40, RZ, RZ, R90 ;  /* 0x000000ffff287224 */ /* 0x000fe400078e005a */
[----:B------:R-:W-:Y:S01]  /*2de0*/  FFMA.FTZ R143, R143, R141, R138 ;  /* 0x0000008d8f8f7223 */ /* 0x000fe2000001008a */
[----:B------:R-:W-:Y:S01]  /*2df0*/  FFMA.FTZ R145, R58, R145, R41 ;  /* 0x000000913a917223 */ /* 0x000fe20000010029 */
[----:B------:R-:W-:-:S02]  /*2e00*/  IMAD.MOV.U32 R0, RZ, RZ, R91 ;  /* 0x000000ffff007224 */ /* 0x000fc400078e005b */
[----:B------:R-:W-:Y:S01]  /*2e10*/  FADD.FTZ R93, R140, -R93 ;  /* 0x8000005d8c5d7221 */ /* 0x000fe20000010000 */
[----:B------:R-:W-:Y:S01]  /*2e20*/  SHF.L.U32 R41, R40, 0x10, RZ ;  /* 0x0000001028297819 */ /* 0x000fe200000006ff */
[----:B------:R-:W-:Y:S01]  /*2e30*/  FMUL.FTZ R145, R145, UR6 ;  /* 0x0000000691917c20 */ /* 0x000fe20008410000 */
[----:B------:R-:W-:Y:S01]  /*2e40*/  SHF.R.U32.HI R40, RZ, 0x10, R91 ;  /* 0x00000010ff287819 */ /* 0x000fe2000001165b */
[----:B------:R-:W-:Y:S01]  /*2e50*/  FADD.FTZ R143, R142, -R143 ;  /* 0x8000008f8e8f7221 */ /* 0x000fe20000010000 */
[----:B------:R-:W-:Y:S02]  /*2e60*/  IMAD.U32 R45, R0, 0x10000, RZ ;  /* 0x00010000002d7824 */ /* 0x000fe400078e00ff */
[----:B------:R-:W-:Y:S01]  /*2e70*/  FFMA.FTZ R41, R58, R147, R41 ;  /* 0x000000933a297223 */ /* 0x000fe20000010029 */
        /* <DEDUP_REMOVED lines=14> */
[C---:B------:R-:W-:Y:S02]  /*2f60*/  ISETP.GE.U32.AND P5, PT, R92.reuse, 0x1000000, PT ;  /* 0x010000005c00780c */ /* 0x040fe40003fa6070 */
[----:B------:R-:W-:Y:S02]  /*2f70*/  LOP3.LUT P3, RZ, R92, 0xff0000, RZ, 0xc0, !PT ;  /* 0x00ff00005cff7812 */ /* 0x000fe4000786c0ff */
        /* <DEDUP_REMOVED lines=15> */
[C---:B------:R-:W-:Y:S02]  /*3070*/  PRMT R104, R40.reuse, 0x7632, R104 ;  /* 0x0000763228687816 */ /* 0x040fe40000000068 */
[----:B------:R-:W-:Y:S01]  /*3080*/  PRMT R47, R40, 0x7610, R47 ;  /* 0x00007610282f7816 */ /* 0x000fe2000000002f */
[----:B------:R-:W-:Y:S06]  /*3090*/  BRA `(.L_x_511) ;  /* 0x0000000000e47947 */ /* 0x000fec0003800000 */
.L_x_515:
[-C--:B------:R-:W-:Y:S01]  /*30a0*/  FFMA.FTZ R0, R0, R141.reuse, R138 ;  /* 0x0000008d00007223 */ /* 0x080fe2000001008a */
[----:B-----5:R-:W-:Y:S02]  /*30b0*/  IMAD.MOV.U32 R40, RZ, RZ, R90 ;  /* 0x000000ffff287224 */ /* 0x020fe400078e005a */
[-C--:B------:R-:W-:Y:S01]  /*30c0*/  FFMA.FTZ R145, R145, R141.reuse, R138 ;  /* 0x0000008d91917223 */ /* 0x080fe2000001008a */
[----:B------:R-:W-:Y:S01]  /*30d0*/  LOP3.LUT P6, RZ, R92, 0xff, RZ, 0xc0, !PT ;  /* 0x000000ff5cff7812 */ /* 0x000fe200078cc0ff */
[----:B------:R-:W-:Y:S01]  /*30e0*/  FADD.FTZ R147, R147, -R0 ;  /* 0x8000000093937221 */ /* 0x000fe20000010000 */
[----:B------:R-:W-:Y:S01]  /*30f0*/  IMAD.U32 R41, R40, 0x10000, RZ ;  /* 0x0001000028297824 */ /* 0x000fe200078e00ff */
[--C-:B------:R-:W-:Y:S01]  /*3100*/  SHF.R.U64 R40, R90, 0x10, R91.reuse ;  /* 0x000000105a287819 */ /* 0x100fe2000000125b */
[----:B------:R-:W-:Y:S01]  /*3110*/  FFMA.FTZ R143, R143, R141, R138 ;  /* 0x0000008d8f8f7223 */ /* 0x000fe2000001008a */
[----:B------:R-:W-:Y:S02]  /*3120*/  IMAD.MOV.U32 R42, RZ, RZ, R91 ;  /* 0x000000ffff2a7224 */ /* 0x000fe400078e005b */
[----:B------:R-:W-:Y:S01]  /*3130*/  FFMA.FTZ R41, R58, R147, R41 ;  /* 0x000000933a297223 */ /* 0x000fe20000010029 */
[----:B------:R-:W-:Y:S01]  /*3140*/  FADD.FTZ R145, R144, -R145 ;  /* 0x8000009190917221 */ /* 0x000fe20000010000 */
[----:B------:R-:W-:-:S02]  /*3150*/  IMAD.U32 R43, R40, 0x10000, RZ ;  /* 0x00010000282b7824 */ /* 0x000fc400078e00ff */
[----:B------:R-:W-:Y:S01]  /*3160*/  FADD.FTZ R143, R142, -R143 ;  /* 0x8000008f8e8f7221 */ /* 0x000fe20000010000 */
[----:B------:R-:W-:Y:S01]  /*3170*/  FMUL.FTZ R0, R41, UR6 ;  /* 0x0000000629007c20 */ /* 0x000fe20008410000 */
[----:B------:R-:W-:Y:S01]  /*3180*/  SHF.R.U32.HI R44, RZ, 0x10, R91 ;  /* 0x00000010ff2c7819 */ /* 0x000fe2000001165b */
[----:B------:R-:W-:Y:S02]  /*3190*/  IMAD.U32 R42, R42, 0x10000, RZ ;  /* 0x000100002a2a7824 */ /* 0x000fe400078e00ff */
[----:B------:R-:W-:Y:S01]  /*31a0*/  FFMA.FTZ R93, R93, R141, R138 ;  /* 0x0000008d5d5d7223 */ /* 0x000fe2000001008a */
[----:B------:R-:W-:Y:S01]  /*31b0*/  FFMA.FTZ R43, R58, R145, R43 ;  /* 0x000000913a2b7223 */ /* 0x000fe2000001002b */
[----:B------:R-:W-:Y:S01]  /*31c0*/  FSEL R40, R0, RZ, P6 ;  /* 0x000000ff00287208 */ /* 0x000fe20003000000 */
[----:B------:R-:W-:Y:S01]  /*31d0*/  FFMA.FTZ R42, R58, R143, R42 ;  /* 0x0000008f3a2a7223 */ /* 0x000fe2000001002a */
[----:B------:R-:W-:Y:S01]  /*31e0*/  LOP3.LUT P6, RZ, R57, 0xff, RZ, 0xc0, !PT ;  /* 0x000000ff39ff7812 */ /* 0x000fe200078cc0ff */
[----:B------:R-:W-:Y:S01]  /*31f0*/  FADD.FTZ R93, R140, -R93 ;  /* 0x8000005d8c5d7221 */ /* 0x000fe20000010000 */
[----:B------:R-:W-:Y:S01]  /*3200*/  F2FP.BF16.F32.PACK_AB R40, R40, R41 ;  /* 0x000000292828723e */ /* 0x000fe200000010ff */
[----:B------:R-:W-:Y:S01]  /*3210*/  IMAD.U32 R44, R44, 0x10000, RZ ;  /* 0x000100002c2c7824 */ /* 0x000fe200078e00ff */
[----:B------:R-:W-:-:S02]  /*3220*/  FSEL R0, R0, RZ, P6 ;  /* 0x000000ff00007208 */ /* 0x000fc40003000000 */
[----:B------:R-:W-:Y:S01]  /*3230*/  PRMT R45, R40, 0x7632, R45 ;  /* 0x00007632282d7816 */ /* 0x000fe2000000002d */
[----:B------:R-:W-:Y:S01]  /*3240*/  FFMA.FTZ R93, R58, R93, R44 ;  /* 0x0000005d3a5d7223 */ /* 0x000fe2000001002c */
[----:B------:R-:W-:Y:S01]  /*3250*/  PRMT R97, R40, 0x7610, R97 ;  /* 0x0000761028617816 */ /* 0x000fe20000000061 */
[----:B------:R-:W-:Y:S01]  /*3260*/  FMUL.FTZ R40, R42, UR6 ;  /* 0x000000062a287c20 */ /* 0x000fe20008410000 */
[C---:B------:R-:W-:Y:S01]  /*3270*/  F2FP.BF16.F32.PACK_AB R0, R43.reuse, R0 ;  /* 0x000000002b00723e */ /* 0x040fe200000010ff */
[----:B------:R-:W-:Y:S01]  /*3280*/  FMUL.FTZ R43, R43, UR6 ;  /* 0x000000062b2b7c20 */ /* 0x000fe20008410000 */
[C---:B------:R-:W-:Y:S01]  /*3290*/  LOP3.LUT P3, RZ, R92.reuse, 0xff0000, RZ, 0xc0, !PT ;  /* 0x00ff00005cff7812 */ /* 0x040fe2000786c0ff */
[----:B------:R-:W-:Y:S01]  /*32a0*/  FMUL.FTZ R44, R93, UR6 ;  /* 0x000000065d2c7c20 */ /* 0x000fe20008410000 */
[----:B------:R-:W-:Y:S02]  /*32b0*/  LOP3.LUT P5, RZ, R92, 0xff00, RZ, 0xc0, !PT ;  /* 0x0000ff005cff7812 */ /* 0x000fe400078ac0ff */
[----:B------:R-:W-:-:S02]  /*32c0*/  PRMT R98, R0, 0x7632, R98 ;  /* 0x0000763200627816 */ /* 0x000fc40000000062 */
[----:B------:R-:W-:Y:S02]  /*32d0*/  PRMT R101, R0, 0x7610, R101 ;  /* 0x0000761000657816 */ /* 0x000fe40000000065 */
[----:B------:R-:W-:Y:S02]  /*32e0*/  FSEL R41, R40, RZ, P3 ;  /* 0x000000ff28297208 */ /* 0x000fe40001800000 */
[----:B------:R-:W-:Y:S02]  /*32f0*/  ISETP.GE.U32.AND P4, PT, R92, 0x1000000, PT ;  /* 0x010000005c00780c */ /* 0x000fe40003f86070 */
        /* <DEDUP_REMOVED lines=15> */
[C---:B------:R-:W-:Y:S02]  /*33f0*/  PRMT R100, R40.reuse, 0x7632, R100 ;  /* 0x0000763228647816 */ /* 0x040fe40000000064 */
[----:B------:R-:W-:Y:S02]  /*3400*/  PRMT R103, R40, 0x7610, R103 ;  /* 0x0000761028677816 */ /* 0x000fe40000000067 */
[C---:B------:R-:W-:Y:S02]  /*3410*/  PRMT R104, R41.reuse, 0x7632, R104 ;  /* 0x0000763229687816 */ /* 0x040fe40000000068 */
[----:B------:R-:W-:-:S07]  /*3420*/  PRMT R47, R41, 0x7610, R47 ;  /* 0x00007610292f7816 */ /* 0x000fce000000002f */
.L_x_511:
[----:B------:R-:W0:Y:S01]  /*3430*/  LDC.64 R40, c[0x0][0x468] ;  /* 0x00011a00ff287b82 */ /* 0x000e220000000a00 */
[----:B------:R-:W-:Y:S01]  /*3440*/  UISETP.NE.U32.AND UP0, UPT, UR4, URZ, UPT ;  /* 0x000000ff0400728c */ /* 0x000fe2000bf05070 */
[----:B------:R-:W-:Y:S02]  /*3450*/  LOP3.LUT R0, R0, 0xffff, RZ, 0xc0, !PT ;  /* 0x0000ffff00007812 */ /* 0x000fe400078ec0ff */
        /* <DEDUP_REMOVED lines=15> */
.L_x_516:
[----:B------:R1:W-:Y:S01]  /*3550*/  STG.E.64 desc[UR10][R44.64], R42 ;  /* 0x0000002a2c007986 */ /* 0x0003e2000c101b0a */
[----:B------:R-:W-:Y:S05]  /*3560*/  @!P1 BRA `(.L_x_517) ;  /* 0x0000000000209947 */ /* 0x000fea0003800000 */
        /* <DEDUP_REMOVED lines=8> */
.L_x_517:
[----:B------:R-:W-:Y:S05]  /*35f0*/  @!P1 BRA `(.L_x_518) ;  /* 0x0000000c00309947 */ /* 0x000fea0003800000 */
[----:B------:R-:W-:Y:S05]  /*3600*/  @!P0 BRA `(.L_x_519) ;  /* 0x0000000400b08947 */ /* 0x000fea0003800000 */
[----:B------:R-:W-:Y:S05]  /*3610*/  BRA.U !UP0, `(.L_x_520) ;  /* 0x0000000108e47547 */ /* 0x000fea000b800000 */
[-C--:B------:R-:W-:Y:S01]  /*3620*/  FFMA.FTZ R135, R135, R141.reuse, R138 ;  /* 0x0000008d87877223 */ /* 0x080fe2000001008a */
[----:B------:R-:W-:Y:S01]  /*3630*/  IMAD.MOV.U32 R0, RZ, RZ, R88 ;  /* 0x000000ffff007224 */ /* 0x000fe200078e0058 */
[--C-:B-12---:R-:W-:Y:S01]  /*3640*/  SHF.R.U64 R45, R88, 0x10, R89.reuse ;  /* 0x00000010582d7819 */ /* 0x106fe20000001259 */
[----:B------:R-:W-:Y:S02]  /*3650*/  IMAD.MOV.U32 R42, RZ, RZ, R89 ;  /* 0x000000ffff2a7224 */ /* 0x000fe400078e0059 */
[----:B------:R-:W-:Y:S01]  /*3660*/  FADD.FTZ R135, R136, -R135 ;  /* 0x8000008788877221 */ /* 0x000fe20000010000 */
[----:B------:R-:W-:Y:S02]  /*3670*/  IMAD.U32 R43, R0, 0x10000, RZ ;  /* 0x00010000002b7824 */ /* 0x000fe400078e00ff */
[-CC-:B------:R-:W-:Y:S01]  /*3680*/  FFMA.FTZ R132, R132, R141.reuse, R138.reuse ;  /* 0x0000008d84847223 */ /* 0x180fe2000001008a */
[----:B------:R-:W-:Y:S01]  /*3690*/  LOP3.LUT P6, RZ, R129, 0xff, RZ, 0xc0, !PT ;  /* 0x000000ff81ff7812 */ /* 0x000fe200078cc0ff */
[----:B------:R-:W-:Y:S01]  /*36a0*/  FFMA.FTZ R133, R133, R141, R138 ;  /* 0x0000008d85857223 */ /* 0x000fe2000001008a */
[----:B------:R-:W-:Y:S01]  /*36b0*/  FFMA.FTZ R43, R58, R135, R43 ;  /* 0x000000873a2b7223 */ /* 0x000fe2000001002b */
[----:B------:R-:W-:-:S02]  /*36c0*/  IMAD.U32 R44, R42, 0x10000, RZ ;  /* 0x000100002a2c7824 */ /* 0x000fc400078e00ff */
[----:B------:R-:W-:Y:S01]  /*36d0*/  FADD.FTZ R139, R139, -R132 ;  /* 0x800000848b8b7221 */ /* 0x000fe20000010000 */
[----:B------:R-:W-:Y:S02]  /*36e0*/  IMAD.U32 R45, R45, 0x10000, RZ ;  /* 0x000100002d2d7824 */ /* 0x000fe400078e00ff */
[----:B------:R-:W-:Y:S01]  /*36f0*/  FMUL.FTZ R0, R43, UR6 ;  /* 0x000000062b007c20 */ /* 0x000fe20008410000 */
[----:B------:R-:W-:Y:S01]  /*3700*/  FADD.FTZ R133, R134, -R133 ;  /* 0x8000008586857221 */ /* 0x000fe20000010000 */
[----:B0-----:R-:W-:Y:S01]  /*3710*/  SHF.R.U32.HI R46, RZ, 0x10, R89 ;  /* 0x00000010ff2e7819 */ /* 0x001fe20000011659 */
        /* <DEDUP_REMOVED lines=11> */
[C---:B------:R-:W-:Y:S01]  /*37d0*/  F2FP.BF16.F32.PACK_AB R0, R45.reuse, R0 ;  /* 0x000000002d00723e */ /* 0x040fe200000010ff */
[----:B------:R-:W-:Y:S01]  /*37e0*/  FMUL.FTZ R45, R45, UR6 ;  /* 0x000000062d2d7c20 */ /* 0x000fe20008410000 */
[----:B------:R-:W-:Y:S01]  /*37f0*/  PRMT R97, R42, 0x7610, R97 ;  /* 0x000076102a617816 */ /* 0x000fe20000000061 */
[----:B------:R-:W-:Y:S01]  /*3800*/  FMUL.FTZ R42, R44, UR6 ;  /* 0x000000062c2a7c20 */ /* 0x000fe20008410000 */
[----:B------:R-:W-:Y:S01]  /*3810*/  LOP3.LUT P5, RZ, R129, 0xff00, RZ, 0xc0, !PT ;  /* 0x0000ff0081ff7812 */ /* 0x000fe200078ac0ff */
[----:B------:R-:W-:Y:S01]  /*3820*/  FMUL.FTZ R46, R137, UR6 ;  /* 0x00000006892e7c20 */ /* 0x000fe20008410000 */
[----:B------:R-:W-:Y:S02]  /*3830*/  LOP3.LUT P3, RZ, R129, 0xff0000, RZ, 0xc0, !PT ;  /* 0x00ff000081ff7812 */ /* 0x000fe4000786c0ff */
[----:B------:R-:W-:-:S02]  /*3840*/  LOP3.LUT P6, RZ, R56, 0xff00, RZ, 0xc0, !PT ;  /* 0x0000ff0038ff7812 */ /* 0x000fc400078cc0ff */
[C---:B------:R-:W-:Y:S02]  /*3850*/  PRMT R98, R0.reuse, 0x7632, R98 ;  /* 0x0000763200627816 */ /* 0x040fe40000000062 */
[----:B------:R-:W-:Y:S02]  /*3860*/  PRMT R101, R0, 0x7610, R101 ;  /* 0x0000761000657816 */ /* 0x000fe40000000065 */
[C---:B------:R-:W-:Y:S02]  /*3870*/  FSEL R0, R45.reuse, RZ, P5 ;  /* 0x000000ff2d007208 */ /* 0x040fe40002800000 */
[----:B------:R-:W-:Y:S02]  /*3880*/  FSEL R45, R45, RZ, P6 ;  /* 0x000000ff2d2d7208 */ /* 0x000fe40003000000 */
[----:B------:R-:W-:Y:S02]  /*3890*/  FSEL R43, R42, RZ, P3 ;  /* 0x000000ff2a2b7208 */ /* 0x000fe40001800000 */
[----:B------:R-:W-:-:S02]  /*38a0*/  ISETP.GE.U32.AND P4, PT, R129, 0x1000000, PT ;  /* 0x010000008100780c */ /* 0x000fc40003f86070 */
[C---:B------:R-:W-:Y:S02]  /*38b0*/  LOP3.LUT P5, RZ, R56.reuse, 0xff0000, RZ, 0xc0, !PT ;  /* 0x00ff000038ff7812 */ /* 0x040fe400078ac0ff */
[----:B------:R-:W-:Y:S02]  /*38c0*/  ISETP.GE.U32.AND P3, PT, R56, 0x1000000, PT ;  /* 0x010000003800780c */ /* 0x000fe40003f66070 */
[----:B------:R-:W-:Y:S02]  /*38d0*/  F2FP.BF16.F32.PACK_AB R45, R45, R0 ;  /* 0x000000002d2d723e */ /* 0x000fe400000010ff */
[----:B------:R-:W-:Y:S02]  /*38e0*/  F2FP.BF16.F32.PACK_AB R99, R43, R44 ;  /* 0x0000002c2b63723e */ /* 0x000fe400000010ff */
        /* <DEDUP_REMOVED lines=8> */
[C---:B------:R-:W-:Y:S02]  /*3970*/  PRMT R100, R42.reuse, 0x7632, R100 ;  /* 0x000076322a647816 */ /* 0x040fe40000000064 */
[----:B------:R-:W-:Y:S02]  /*3980*/  PRMT R103, R42, 0x7610, R103 ;  /* 0x000076102a677816 */ /* 0x000fe40000000067 */
[----:B------:R-:W-:Y:S01]  /*3990*/  PRMT R104, R43, 0x7632, R104 ;  /* 0x000076322b687816 */ /* 0x000fe20000000068 */
[----:B------:R-:W-:Y:S06]  /*39a0*/  BRA `(.L_x_521) ;  /* 0x0000001000987947 */ /* 0x000fec0003800000 */
.L_x_520:
[----:B------:R-:W-:Y:S01]  /*39b0*/  SHF.R.U64 R0, R88, 0x10, R89 ;  /* 0x0000001058007819 */ /* 0x000fe20000001259 */
[-CC-:B------:R-:W-:Y:S01]  /*39c0*/  FFMA.FTZ R132, R132, R141.reuse, R138.reuse ;  /* 0x0000008d84847223 */ /* 0x180fe2000001008a */
[-CC-:B------:R-:W-:Y:S01]  /*39d0*/  FFMA.FTZ R135, R135, R141.reuse, R138.reuse ;  /* 0x0000008d87877223 */ /* 0x180fe2000001008a */
[----:B------:R-:W-:Y:S01]  /*39e0*/  LOP3.LUT P6, RZ, R129, 0xff00, RZ, 0xc0, !PT ;  /* 0x0000ff0081ff7812 */ /* 0x000fe200078cc0ff */
[----:B------:R-:W-:Y:S01]  /*39f0*/  FFMA.FTZ R133, R133, R141, R138 ;  /* 0x0000008d85857223 */ /* 0x000fe2000001008a */
[----:B-12---:R-:W-:Y:S02]  /*3a00*/  IMAD.U32 R43, R0, 0x10000, RZ ;  /* 0x00010000002b7824 */ /* 0x006fe400078e00ff */
[----:B------:R-:W-:Y:S01]  /*3a10*/  FADD.FTZ R139, R139, -R132 ;  /* 0x800000848b8b7221 */ /* 0x000fe20000010000 */
[----:B------:R-:W-:Y:S02]  /*3a20*/  IMAD.MOV.U32 R0, RZ, RZ, R88 ;  /* 0x000000ffff007224 */ /* 0x000fe400078e0058 */
[----:B------:R-:W-:Y:S01]  /*3a30*/  FADD.FTZ R135, R136, -R135 ;  /* 0x8000008788877221 */ /* 0x000fe20000010000 */
[----:B------:R-:W-:-:S02]  /*3a40*/  IMAD.MOV.U32 R42, RZ, RZ, R89 ;  /* 0x000000ffff2a7224 */ /* 0x000fc400078e0059 */
[----:B------:R-:W-:Y:S01]  /*3a50*/  FFMA.FTZ R139, R58, R139, R43 ;  /* 0x0000008b3a8b7223 */ /* 0x000fe2000001002b */
[----:B------:R-:W-:Y:S01]  /*3a60*/  IMAD.U32 R43, R0, 0x10000, RZ ;  /* 0x00010000002b7824 */ /* 0x000fe200078e00ff */
[----:B------:R-:W-:Y:S01]  /*3a70*/  SHF.R.U32.HI R44, RZ, 0x10, R89 ;  /* 0x00000010ff2c7819 */ /* 0x000fe20000011659 */
[----:B------:R-:W-:Y:S01]  /*3a80*/  FFMA.FTZ R130, R130, R141, R138 ;  /* 0x0000008d82827223 */ /* 0x000fe2000001008a */
        /* <DEDUP_REMOVED lines=23> */
[----:B0-----:R-:W-:-:S02]  /*3c00*/  F2FP.BF16.F32.PACK_AB R47, R43, R0 ;  /* 0x000000002b2f723e */ /* 0x001fc400000010ff */
        /* <DEDUP_REMOVED lines=12> */
.L_x_519:
[----:B------:R-:W-:Y:S05]  /*3cd0*/  BRA.U !UP0, `(.L_x_522) ;  /* 0x0000000108c87547 */ /* 0x000fea000b800000 */
[-CC-:B------:R-:W-:Y:S01]  /*3ce0*/  FFMA.FTZ R135, R135, R141.reuse, R138.reuse ;  /* 0x0000008d87877223 */ /* 0x180fe2000001008a */
[-CC-:B------:R-:W-:Y:S01]  /*3cf0*/  FFMA.FTZ R132, R132, R141.reuse, R138.reuse ;  /* 0x0000008d84847223 */ /* 0x180fe2000001008a */
[----:B------:R-:W-:Y:S01]  /*3d00*/  LOP3.LUT P6, RZ, R129, 0xff, RZ, 0xc0, !PT ;  /* 0x000000ff81ff7812 */ /* 0x000fe200078cc0ff */
[-C--:B------:R-:W-:Y:S01]  /*3d10*/  FFMA.FTZ R133, R133, R141.reuse, R138 ;  /* 0x0000008d85857223 */ /* 0x080fe2000001008a */
[----:B------:R-:W-:Y:S01]  /*3d20*/  FADD.FTZ R135, R136, -R135 ;  /* 0x8000008788877221 */ /* 0x000fe20000010000 */
[----:B-12---:R-:W-:Y:S01]  /*3d30*/  FADD.FTZ R45, R139, -R132 ;  /* 0x800000848b2d7221 */ /* 0x006fe20000010000 */
[----:B------:R-:W-:Y:S01]  /*3d40*/  FFMA.FTZ R130, R130, R141, R138 ;  /* 0x0000008d82827223 */ /* 0x000fe2000001008a */
[----:B------:R-:W-:Y:S01]  /*3d50*/  FADD.FTZ R133, R134, -R133 ;  /* 0x8000008586857221 */ /* 0x000fe20000010000 */
[C---:B------:R-:W-:Y:S01]  /*3d60*/  FMUL.FTZ R0, R58.reuse, R135 ;  /* 0x000000873a007220 */ /* 0x040fe20000410000 */
[----:B------:R-:W-:Y:S01]  /*3d70*/  FMUL.FTZ R45, R58, R45 ;  /* 0x0000002d3a2d7220 */ /* 0x000fe20000410000 */
[----:B------:R-:W-:Y:S01]  /*3d80*/  FADD.FTZ R137, R137, -R130 ;  /* 0x8000008289897221 */ /* 0x000fe20000010000 */
[C---:B------:R-:W-:Y:S01]  /*3d90*/  LOP3.LUT P5, RZ, R129.reuse, 0xff00, RZ, 0xc0, !PT ;  /* 0x0000ff0081ff7812 */ /* 0x040fe200078ac0ff */
[----:B------:R-:W-:Y:S01]  /*3da0*/  FMUL.FTZ R42, R0, UR6 ;  /* 0x00000006002a7c20 */ /* 0x000fe20008410000 */
[C---:B------:R-:W-:Y:S01]  /*3db0*/  LOP3.LUT P3, RZ, R129.reuse, 0xff0000, RZ, 0xc0, !PT ;  /* 0x00ff000081ff7812 */ /* 0x040fe2000786c0ff */
[----:B0-----:R-:W-:Y:S01]  /*3dc0*/  FMUL.FTZ R46, R58, R137 ;  /* 0x000000893a2e7220 */ /* 0x001fe20000410000 */
[----:B------:R-:W-:-:S02]  /*3dd0*/  ISETP.GE.U32.AND P4, PT, R129, 0x1000000, PT ;  /* 0x010000008100780c */ /* 0x000fc40003f86070 */
[----:B------:R-:W-:Y:S01]  /*3de0*/  FSEL R43, R42, RZ, P6 ;  /* 0x000000ff2a2b7208 */ /* 0x000fe20003000000 */
[----:B------:R-:W-:Y:S01]  /*3df0*/  FMUL.FTZ R44, R46, UR6 ;  /* 0x000000062e2c7c20 */ /* 0x000fe20008410000 */
[----:B------:R-:W-:Y:S02]  /*3e00*/  LOP3.LUT P6, RZ, R56, 0xff, RZ, 0xc0, !PT ;  /* 0x000000ff38ff7812 */ /* 0x000fe400078cc0ff */
[----:B------:R-:W-:Y:S02]  /*3e10*/  F2FP.BF16.F32.PACK_AB R43, R43, R0 ;  /* 0x000000002b2b723e */ /* 0x000fe400000010ff */
[----:B------:R-:W-:Y:S02]  /*3e20*/  FSEL R42, R42, RZ, P6 ;  /* 0x000000ff2a2a7208 */ /* 0x000fe40003000000 */
[----:B------:R-:W-:Y:S02]  /*3e30*/  PRMT R47, R43, 0x7632, R47 ;  /* 0x000076322b2f7816 */ /* 0x000fe4000000002f */
[----:B------:R-:W-:Y:S01]  /*3e40*/  F2FP.BF16.F32.PACK_AB R101, R45, R42 ;  /* 0x0000002a2d65723e */ /* 0x000fe200000010ff */
[----:B------:R-:W-:Y:S01]  /*3e50*/  FMUL.FTZ R42, R58, R133 ;  /* 0x000000853a2a7220 */ /* 0x000fe20000410000 */
[----:B------:R-:W-:Y:S01]  /*3e60*/  PRMT R97, R43, 0x7610, R97 ;  /* 0x000076102b617816 */ /* 0x000fe20000000061 */
[----:B------:R-:W-:Y:S01]  /*3e70*/  FMUL.FTZ R45, R45, UR6 ;  /* 0x000000062d2d7c20 */ /* 0x000fe20008410000 */
[----:B------:R-:W-:Y:S01]  /*3e80*/  LOP3.LUT P6, RZ, R56, 0xff00, RZ, 0xc0, !PT ;  /* 0x0000ff0038ff7812 */ /* 0x000fe200078cc0ff */
[----:B------:R-:W-:Y:S01]  /*3e90*/  FMUL.FTZ R43, R42, UR6 ;  /* 0x000000062a2b7c20 */ /* 0x000fe20008410000 */
[----:B------:R-:W-:-:S02]  /*3ea0*/  PRMT R98, R101, 0x7632, R98 ;  /* 0x0000763265627816 */ /* 0x000fc40000000062 */
[C---:B------:R-:W-:Y:S02]  /*3eb0*/  FSEL R0, R45.reuse, RZ, P5 ;  /* 0x000000ff2d007208 */ /* 0x040fe40002800000 */
[----:B------:R-:W-:Y:S02]  /*3ec0*/  FSEL R45, R45, RZ, P6 ;  /* 0x000000ff2d2d7208 */ /* 0x000fe40003000000 */
[C---:B------:R-:W-:Y:S02]  /*3ed0*/  LOP3.LUT P5, RZ, R56.reuse, 0xff0000, RZ, 0xc0, !PT ;  /* 0x00ff000038ff7812 */ /* 0x040fe400078ac0ff */
[----:B------:R-:W-:Y:S02]  /*3ee0*/  FSEL R93, R43, RZ, P3 ;  /* 0x000000ff2b5d7208 */ /* 0x000fe40001800000 */
[----:B------:R-:W-:Y:S02]  /*3ef0*/  ISETP.GE.U32.AND P3, PT, R56, 0x1000000, PT ;  /* 0x010000003800780c */ /* 0x000fe40003f66070 */
[----:B------:R-:W-:-:S02]  /*3f00*/  F2FP.BF16.F32.PACK_AB R92, R45, R0 ;  /* 0x000000002d5c723e */ /* 0x000fc400000010ff */
[----:B------:R-:W-:Y:S02]  /*3f10*/  FSEL R43, R43, RZ, P5 ;  /* 0x000000ff2b2b7208 */ /* 0x000fe40002800000 */
[C---:B------:R-:W-:Y:S02]  /*3f20*/  FSEL R0, R44.reuse, RZ, P4 ;  /* 0x000000ff2c007208 */ /* 0x040fe40002000000 */
[----:B------:R-:W-:Y:S02]  /*3f30*/  FSEL R45, R44, RZ, P3 ;  /* 0x000000ff2c2d7208 */ /* 0x000fe40001800000 */
[----:B------:R-:W-:Y:S02]  /*3f40*/  F2FP.BF16.F32.PACK_AB R43, R46, R43 ;  /* 0x0000002b2e2b723e */ /* 0x000fe400000010ff */
        /* <DEDUP_REMOVED lines=11> */
.L_x_522:
        /* <DEDUP_REMOVED lines=9> */
[C---:B------:R-:W-:Y:S01]  /*4090*/  FMUL.FTZ R135, R58.reuse, R135 ;  /* 0x000000873a877220 */ /* 0x040fe20000410000 */
        /* <DEDUP_REMOVED lines=9> */
[C---:B------:R-:W-:Y:S01]  /*4130*/  LOP3.LUT P6, RZ, R56.reuse, 0xff00, RZ, 0xc0, !PT ;  /* 0x0000ff0038ff7812 */ /* 0x040fe200078cc0ff */
        /* <DEDUP_REMOVED lines=11> */
[----:B-12---:R-:W-:Y:S02]  /*41f0*/  FSEL R42, R137, RZ, P5 ;  /* 0x000000ff892a7208 */ /* 0x006fe40002800000 */
[----:B------:R-:W-:Y:S02]  /*4200*/  FSEL R133, R133, RZ, P4 ;  /* 0x000000ff85857208 */ /* 0x000fe40002000000 */
[----:B------:R-:W-:Y:S02]  /*4210*/  FSEL R137, R137, RZ, P6 ;  /* 0x000000ff89897208 */ /* 0x000fe40003000000 */
[----:B------:R-:W-:Y:S02]  /*4220*/  F2FP.BF16.F32.PACK_AB R0, R133, R0 ;  /* 0x000000008500723e */ /* 0x000fe400000010ff */
[----:B------:R-:W-:Y:S02]  /*4230*/  F2FP.BF16.F32.PACK_AB R42, R137, R42 ;  /* 0x0000002a892a723e */ /* 0x000fe400000010ff */
[----:B------:R-:W-:-:S02]  /*4240*/  PRMT R101, R135, 0x7632, R101 ;  /* 0x0000763287657816 */ /* 0x000fc40000000065 */
[----:B0-----:R-:W-:Y:S02]  /*4250*/  PRMT R47, R135, 0x7610, R47 ;  /* 0x00007610872f7816 */ /* 0x001fe4000000002f */
[C---:B------:R-:W-:Y:S02]  /*4260*/  PRMT R102, R139.reuse, 0x7632, R102 ;  /* 0x000076328b667816 */ /* 0x040fe40000000066 */
[----:B------:R-:W-:Y:S02]  /*4270*/  PRMT R44, R139, 0x7610, R44 ;  /* 0x000076108b2c7816 */ /* 0x000fe4000000002c */
[----:B------:R-:W-:Y:S02]  /*4280*/  PRMT R103, R0, 0x7632, R103 ;  /* 0x0000763200677816 */ /* 0x000fe40000000067 */
[C---:B------:R-:W-:Y:S02]  /*4290*/  PRMT R104, R42.reuse, 0x7632, R104 ;  /* 0x000076322a687816 */ /* 0x040fe40000000068 */
[----:B------:R-:W-:Y:S01]  /*42a0*/  PRMT R43, R42, 0x7610, R43 ;  /* 0x000076102a2b7816 */ /* 0x000fe2000000002b */
[----:B------:R-:W-:Y:S06]  /*42b0*/  BRA `(.L_x_521) ;  /* 0x0000000800547947 */ /* 0x000fec0003800000 */
.L_x_518:
[----:B------:R-:W-:Y:S05]  /*42c0*/  @!P0 BRA `(.L_x_523) ;  /* 0x00000004004c8947 */ /* 0x000fea0003800000 */
[----:B------:R-:W-:Y:S05]  /*42d0*/  BRA.U !UP0, `(.L_x_524) ;  /* 0x0000000108b07547 */ /* 0x000fea000b800000 */
[--C-:B-12---:R-:W-:Y:S01]  /*42e0*/  SHF.R.U64 R42, R88, 0x10, R89.reuse ;  /* 0x00000010582a7819 */ /* 0x106fe20000001259 */
[-CC-:B------:R-:W-:Y:S01]  /*42f0*/  FFMA.FTZ R132, R132, R141.reuse, R138.reuse ;  /* 0x0000008d84847223 */ /* 0x180fe2000001008a */
[-C--:B------:R-:W-:Y:S01]  /*4300*/  FFMA.FTZ R135, R135, R141.reuse, R138 ;  /* 0x0000008d87877223 */ /* 0x080fe2000001008a */
[----:B------:R-:W-:Y:S01]  /*4310*/  IMAD.MOV.U32 R0, RZ, RZ, R88 ;  /* 0x000000ffff007224 */ /* 0x000fe200078e0058 */
[--C-:B------:R-:W-:Y:S01]  /*4320*/  SHF.R.U32.HI R45, RZ, 0x10, R89.reuse ;  /* 0x00000010ff2d7819 */ /* 0x100fe20000011659 */
[----:B------:R-:W-:Y:S02]  /*4330*/  IMAD.MOV.U32 R44, RZ, RZ, R89 ;  /* 0x000000ffff2c7224 */ /* 0x000fe400078e0059 */
[-CC-:B------:R-:W-:Y:S01]  /*4340*/  FFMA.FTZ R130, R130, R141.reuse, R138.reuse ;  /* 0x0000008d82827223 */ /* 0x180fe2000001008a */
[----:B------:R-:W-:Y:S01]  /*4350*/  SHF.L.U32 R42, R42, 0x10, RZ ;  /* 0x000000102a2a7819 */ /* 0x000fe200000006ff */
[----:B------:R-:W-:Y:S01]  /*4360*/  FFMA.FTZ R133, R133, R141, R138 ;  /* 0x0000008d85857223 */ /* 0x000fe2000001008a */
[----:B------:R-:W-:Y:S01]  /*4370*/  FADD.FTZ R139, R139, -R132 ;  /* 0x800000848b8b7221 */ /* 0x000fe20000010000 */
[----:B------:R-:W-:Y:S01]  /*4380*/  FADD.FTZ R135, R136, -R135 ;  /* 0x8000008788877221 */ /* 0x000fe20000010000 */
[----:B------:R-:W-:-:S02]  /*4390*/  IMAD.U32 R43, R0, 0x10000, RZ ;  /* 0x00010000002b7824 */ /* 0x000fc400078e00ff */
[----:B------:R-:W-:Y:S01]  /*43a0*/  FADD.FTZ R137, R137, -R130 ;  /* 0x8000008289897221 */ /* 0x000fe20000010000 */
[----:B------:R-:W-:Y:S02]  /*43b0*/  IMAD.U32 R0, R44, 0x10000, RZ ;  /* 0x000100002c007824 */ /* 0x000fe400078e00ff */
        /* <DEDUP_REMOVED lines=8> */
[----:B------:R-:W-:Y:S01]  /*4440*/  LOP3.LUT P4, RZ, R129, 0xff00, RZ, 0xc0, !PT ;  /* 0x0000ff0081ff7812 */ /* 0x000fe2000788c0ff */
[----:B0-----:R-:W-:Y:S01]  /*4450*/  FMUL.FTZ R46, R133, UR6 ;  /* 0x00000006852e7c20 */ /* 0x001fe20008410000 */
[----:B------:R-:W-:-:S02]  /*4460*/  LOP3.LUT P3, RZ, R129, 0xff, RZ, 0xc0, !PT ;  /* 0x000000ff81ff7812 */ /* 0x000fc4000786c0ff */
[----:B------:R-:W-:Y:S01]  /*4470*/  FSEL R45, R44, RZ, P4 ;  /* 0x000000ff2c2d7208 */ /* 0x000fe20002000000 */
[----:B------:R-:W-:Y:S01]  /*4480*/  FMUL.FTZ R44, R137, UR6 ;  /* 0x00000006892c7c20 */ /* 0x000fe20008410000 */
[----:B------:R-:W-:Y:S02]  /*4490*/  FSEL R0, R0, RZ, P3 ;  /* 0x000000ff00007208 */ /* 0x000fe40001800000 */
[C---:B------:R-:W-:Y:S02]  /*44a0*/  LOP3.LUT P5, RZ, R129.reuse, 0xff0000, RZ, 0xc0, !PT ;  /* 0x00ff000081ff7812 */ /* 0x040fe400078ac0ff */
[----:B------:R-:W-:Y:S02]  /*44b0*/  ISETP.GE.U32.AND P3, PT, R129, 0x1000000, PT ;  /* 0x010000008100780c */ /* 0x000fe40003f66070 */
        /* <DEDUP_REMOVED lines=14> */
.L_x_524:
[----:B------:R-:W-:Y:S01]  /*45a0*/  IMAD.MOV.U32 R0, RZ, RZ, R88 ;  /* 0x000000ffff007224 */ /* 0x000fe200078e0058 */
[--C-:B-12---:R-:W-:Y:S01]  /*45b0*/  SHF.R.U64 R42, R88, 0x10, R89.reuse ;  /* 0x00000010582a7819 */ /* 0x106fe20000001259 */
[--C-:B------:R-:W-:Y:S01]  /*45c0*/  IMAD.MOV.U32 R44, RZ, RZ, R89.reuse ;  /* 0x000000ffff2c7224 */ /* 0x100fe200078e0059 */
[----:B------:R-:W-:Y:S01]  /*45d0*/  SHF.R.U32.HI R45, RZ, 0x10, R89 ;  /* 0x00000010ff2d7819 */ /* 0x000fe20000011659 */
[-CC-:B------:R-:W-:Y:S01]  /*45e0*/  FFMA.FTZ R135, R135, R141.reuse, R138.reuse ;  /* 0x0000008d87877223 */ /* 0x180fe2000001008a */
[-CC-:B------:R-:W-:Y:S01]  /*45f0*/  FFMA.FTZ R132, R132, R141.reuse, R138.reuse ;  /* 0x0000008d84847223 */ /* 0x180fe2000001008a */
[-CC-:B------:R-:W-:Y:S01]  /*4600*/  FFMA.FTZ R133, R133, R141.reuse, R138.reuse ;  /* 0x0000008d85857223 */ /* 0x180fe2000001008a */
[----:B------:R-:W-:Y:S01]  /*4610*/  FFMA.FTZ R130, R130, R141, R138 ;  /* 0x0000008d82827223 */ /* 0x000fe2000001008a */
[----:B------:R-:W-:Y:S02]  /*4620*/  IMAD.U32 R43, R0, 0x10000, RZ ;  /* 0x00010000002b7824 */ /* 0x000fe400078e00ff */
[----:B------:R-:W-:Y:S01]  /*4630*/  FADD.FTZ R135, R136, -R135 ;  /* 0x8000008788877221 */ /* 0x000fe20000010000 */
[----:B------:R-:W-:-:S02]  /*4640*/  IMAD.U32 R0, R44, 0x10000, RZ ;  /* 0x000100002c007824 */ /* 0x000fc400078e00ff */
[----:B------:R-:W-:Y:S01]  /*4650*/  FADD.FTZ R139, R139, -R132 ;  /* 0x800000848b8b7221 */ /* 0x000fe20000010000 */
        /* <DEDUP_REMOVED lines=23> */
[----:B0-----:R-:W-:Y:S02]  /*47d0*/  PRMT R47, R42, 0x7610, R47 ;  /* 0x000076102a2f7816 */ /* 0x001fe4000000002f */
[----:B------:R-:W-:Y:S01]  /*47e0*/  PRMT R43, R0, 0x7632, R43 ;  /* 0x00007632002b7816 */ /* 0x000fe2000000002b */
[----:B------:R-:W-:Y:S06]  /*47f0*/  BRA `(.L_x_521) ;  /* 0x0000000400047947 */ /* 0x000fec0003800000 */
.L_x_523:
        /* <DEDUP_REMOVED lines=10> */
[----:B------:R-:W-:Y:S01]  /*48a0*/  LOP3.LUT P3, RZ, R129, 0xff, RZ, 0xc0, !PT ;  /* 0x000000ff81ff7812 */ /* 0x000fe2000786c0ff */
[C---:B------:R-:W-:Y:S01]  /*48b0*/  FMUL.FTZ R139, R58.reuse, R139 ;  /* 0x0000008b3a8b7220 */ /* 0x040fe20000410000 */
[C---:B------:R-:W-:Y:S01]  /*48c0*/  FMUL.FTZ R133, R58.reuse, R133 ;  /* 0x000000853a857220 */ /* 0x040fe20000410000 */
[----:B------:R-:W-:Y:S01]  /*48d0*/  FMUL.FTZ R0, R135, UR6 ;  /* 0x0000000687007c20 */ /* 0x000fe20008410000 */
[----:B------:R-:W-:Y:S01]  /*48e0*/  FMUL.FTZ R137, R58, R137 ;  /* 0x000000893a897220 */ /* 0x000fe20000410000 */
[----:B-12---:R-:W-:Y:S01]  /*48f0*/  FMUL.FTZ R42, R139, UR6 ;  /* 0x000000068b2a7c20 */ /* 0x006fe20008410000 */
        /* <DEDUP_REMOVED lines=13> */
[----:B0-----:R-:W-:Y:S02]  /*49d0*/  PRMT R47, R97, 0x7632, R47 ;  /* 0x00007632612f7816 */ /* 0x001fe4000000002f */
[C---:B------:R-:W-:Y:S02]  /*49e0*/  PRMT R44, R42.reuse, 0x7632, R44 ;  /* 0x000076322a2c7816 */ /* 0x040fe4000000002c */
[----:B------:R-:W-:-:S02]  /*49f0*/  PRMT R98, R42, 0x7610, R98 ;  /* 0x000076102a627816 */ /* 0x000fc40000000062 */
[----:B------:R-:W-:Y:S02]  /*4a00*/  PRMT R0, R99, 0x7632, R0 ;  /* 0x0000763263007816 */ /* 0x000fe40000000000 */
[----:B------:R-:W-:Y:S01]  /*4a10*/  PRMT R43, R100, 0x7632, R43 ;  /* 0x00007632642b7816 */ /* 0x000fe2000000002b */
[----:B------:R-:W-:Y:S06]  /*4a20*/  BRA `(.L_x_521) ;  /* 0x0000000000787947 */ /* 0x000fec0003800000 */
.L_x_525:
        /* <DEDUP_REMOVED lines=14> */
[----:B------:R-:W-:Y:S01]  /*4b10*/  LOP3.LUT P3, RZ, R129, 0xff, RZ, 0xc0, !PT ;  /* 0x000000ff81ff7812 */ /* 0x000fe2000786c0ff */
[----:B------:R-:W-:Y:S01]  /*4b20*/  FMUL.FTZ R133, R133, UR6 ;  /* 0x0000000685857c20 */ /* 0x000fe20008410000 */
[----:B------:R-:W-:Y:S01]  /*4b30*/  LOP3.LUT P4, RZ, R129, 0xff00, RZ, 0xc0, !PT ;  /* 0x0000ff0081ff7812 */ /* 0x000fe2000788c0ff */
[----:B------:R-:W-:Y:S01]  /*4b40*/  FMUL.FTZ R137, R137, UR6 ;  /* 0x0000000689897c20 */ /* 0x000fe20008410000 */
[----:B------:R-:W-:-:S02]  /*4b50*/  LOP3.LUT P5, RZ, R129, 0xff0000, RZ, 0xc0, !PT ;  /* 0x00ff000081ff7812 */ /* 0x000fc400078ac0ff */
[----:B------:R-:W-:Y:S02]  /*4b60*/  ISETP.GE.U32.AND P6, PT, R129, 0x1000000, PT ;  /* 0x010000008100780c */ /* 0x000fe40003fc6070 */
[----:B------:R-:W-:Y:S02]  /*4b70*/  FSEL R135, R135, RZ, P3 ;  /* 0x000000ff87877208 */ /* 0x000fe40001800000 */
[----:B------:R-:W-:Y:S02]  /*4b80*/  FSEL R0, R139, RZ, P4 ;  /* 0x000000ff8b007208 */ /* 0x000fe40002000000 */
[----:B------:R-:W-:Y:S02]  /*4b90*/  FSEL R133, R133, RZ, P5 ;  /* 0x000000ff85857208 */ /* 0x000fe40002800000 */
[----:B-12---:R-:W-:Y:S02]  /*4ba0*/  FSEL R42, R137, RZ, P6 ;  /* 0x000000ff892a7208 */ /* 0x006fe40003000000 */
[----:B------:R-:W-:-:S02]  /*4bb0*/  F2FP.BF16.F32.PACK_AB R0, R0, R135 ;  /* 0x000000870000723e */ /* 0x000fc400000010ff */
[----:B------:R-:W-:Y:S02]  /*4bc0*/  F2FP.BF16.F32.PACK_AB R42, R42, R133 ;  /* 0x000000852a2a723e */ /* 0x000fe400000010ff */
[C---:B------:R-:W-:Y:S02]  /*4bd0*/  PRMT R44, R0.reuse, 0x7632, R44 ;  /* 0x00007632002c7816 */ /* 0x040fe4000000002c */
[----:B0-----:R-:W-:Y:S02]  /*4be0*/  PRMT R47, R0, 0x7610, R47 ;  /* 0x00007610002f7816 */ /* 0x001fe4000000002f */
[C---:B------:R-:W-:Y:S02]  /*4bf0*/  PRMT R43, R42.reuse, 0x7632, R43 ;  /* 0x000076322a2b7816 */ /* 0x040fe4000000002b */
[----:B------:R-:W-:-:S07]  /*4c00*/  PRMT R0, R42, 0x7610, R0 ;  /* 0x000076102a007816 */ /* 0x000fce0000000000 */
.L_x_521:
        /* <DEDUP_REMOVED lines=15> */
.L_x_526:
        /* <DEDUP_REMOVED lines=10> */
.L_x_527:
[----:B------:R-:W-:Y:S05]  /*4da0*/  @!P1 BRA `(.L_x_528) ;  /* 0x0000000c00309947 */ /* 0x000fea0003800000 */
[----:B------:R-:W-:Y:S05]  /*4db0*/  @!P0 BRA `(.L_x_529) ;  /* 0x0000000400b88947 */ /* 0x000fea0003800000 */
[----:B------:R-:W-:Y:S05]  /*4dc0*/  BRA.U !UP0, `(.L_x_530) ;  /* 0x0000000108e87547 */ /* 0x000fea000b800000 */
[-C--:B------:R-:W-:Y:S01]  /*4dd0*/  FFMA.FTZ R0, R111, R141.reuse, R138 ;  /* 0x0000008d6f007223 */ /* 0x080fe2000001008a */
[----:B-12---:R-:W-:Y:S02]  /*4de0*/  IMAD.MOV.U32 R42, RZ, RZ, R86 ;  /* 0x000000ffff2a7224 */ /* 0x006fe400078e0056 */
[-C--:B0-----:R-:W-:Y:S01]  /*4df0*/  FFMA.FTZ R47, R118, R141.reuse, R138 ;  /* 0x0000008d762f7223 */ /* 0x081fe2000001008a */
[--C-:B------:R-:W-:Y:S01]  /*4e00*/  SHF.R.U64 R44, R86, 0x10, R87.reuse ;  /* 0x00000010562c7819 */ /* 0x100fe20000001257 */
[----:B------:R-:W-:Y:S01]  /*4e10*/  FADD.FTZ R105, R105, -R0 ;  /* 0x8000000069697221 */ /* 0x000fe20000010000 */
[----:B------:R-:W-:Y:S02]  /*4e20*/  IMAD.U32 R43, R42, 0x10000, RZ ;  /* 0x000100002a2b7824 */ /* 0x000fe400078e00ff */
[-CC-:B------:R-:W-:Y:S01]  /*4e30*/  FFMA.FTZ R0, R115, R141.reuse, R138.reuse ;  /* 0x0000008d73007223 */ /* 0x180fe2000001008a */
[----:B------:R-:W-:Y:S02]  /*4e40*/  IMAD.MOV.U32 R42, RZ, RZ, R87 ;  /* 0x000000ffff2a7224 */ /* 0x000fe400078e0057 */
[----:B------:R-:W-:Y:S01]  /*4e50*/  FFMA.FTZ R45, R114, R141, R138 ;  /* 0x0000008d722d7223 */ /* 0x000fe2000001008a */
[----:B------:R-:W-:Y:S01]  /*4e60*/  FFMA.FTZ R43, R58, R105, R43 ;  /* 0x000000693a2b7223 */ /* 0x000fe2000001002b */
[----:B------:R-:W-:Y:S01]  /*4e70*/  FADD.FTZ R107, R107, -R0 ;  /* 0x800000006b6b7221 */ /* 0x000fe20000010000 */
[----:B------:R-:W-:Y:S01]  /*4e80*/  LOP3.LUT P6, RZ, R54, 0xff, RZ, 0xc0, !PT ;  /* 0x000000ff36ff7812 */ /* 0x000fe200078cc0ff */
[----:B------:R-:W-:Y:S01]  /*4e90*/  FADD.FTZ R93, R108, -R47 ;  /* 0x8000002f6c5d7221 */ /* 0x000fe20000010000 */
[----:B------:R-:W-:Y:S01]  /*4ea0*/  FMUL.FTZ R0, R43, UR6 ;  /* 0x000000062b007c20 */ /* 0x000fe20008410000 */
[----:B------:R-:W-:-:S02]  /*4eb0*/  IMAD.U32 R47, R44, 0x10000, RZ ;  /* 0x000100002c2f7824 */ /* 0x000fc400078e00ff */
[----:B------:R-:W-:Y:S01]  /*4ec0*/  FADD.FTZ R45, R106, -R45 ;  /* 0x8000002d6a2d7221 */ /* 0x000fe20000010000 */
[----:B------:R-:W-:Y:S01]  /*4ed0*/  IMAD.U32 R44, R42, 0x10000, RZ ;  /* 0x000100002a2c7824 */ /* 0x000fe200078e00ff */
[----:B------:R-:W-:Y:S02]  /*4ee0*/  SHF.R.U32.HI R46, RZ, 0x10, R87 ;  /* 0x00000010ff2e7819 */ /* 0x000fe40000011657 */
[----:B------:R-:W-:Y:S01]  /*4ef0*/  FSEL R42, R0, RZ, P6 ;  /* 0x000000ff002a7208 */ /* 0x000fe20003000000 */
[C---:B------:R-:W-:Y:S01]  /*4f00*/  FFMA.FTZ R47, R58.reuse, R45, R47 ;  /* 0x0000002d3a2f7223 */ /* 0x040fe2000001002f */
[----:B------:R-:W-:Y:S01]  /*4f10*/  LOP3.LUT P6, RZ, R55, 0xff, RZ, 0xc0, !PT ;  /* 0x000000ff37ff7812 */ /* 0x000fe200078cc0ff */
[----:B------:R-:W-:Y:S01]  /*4f20*/  FFMA.FTZ R44, R58, R107, R44 ;  /* 0x0000006b3a2c7223 */ /* 0x000fe2000001002c */
        /* <DEDUP_REMOVED lines=9> */
[C---:B------:R-:W-:Y:S01]  /*4fc0*/  LOP3.LUT P5, RZ, R54.reuse, 0xff00, RZ, 0xc0, !PT ;  /* 0x0000ff0036ff7812 */ /* 0x040fe200078ac0ff */
        /* <DEDUP_REMOVED lines=23> */
[C---:B------:R-:W-:Y:S02]  /*5140*/  PRMT R104, R43.reuse, 0x7632, R104 ;  /* 0x000076322b687816 */ /* 0x040fe40000000068 */
[----:B------:R-:W-:Y:S01]  /*5150*/  PRMT R47, R43, 0x7610, R47 ;  /* 0x000076102b2f7816 */ /* 0x000fe2000000002f */
[----:B------:R-:W-:Y:S06]  /*5160*/  BRA `(.L_x_531) ;  /* 0x00000010009c7947 */ /* 0x000fec0003800000 */
.L_x_530:
[----:B-12---:R-:W-:Y:S01]  /*5170*/  SHF.R.U64 R42, R86, 0x10, R87 ;  /* 0x00000010562a7819 */ /* 0x006fe20000001257 */
[-CC-:B------:R-:W-:Y:S01]  /*5180*/  FFMA.FTZ R43, R114, R141.reuse, R138.reuse ;  /* 0x0000008d722b7223 */ /* 0x180fe2000001008a */
[-CC-:B------:R-:W-:Y:S01]  /*5190*/  FFMA.FTZ R0, R111, R141.reuse, R138.reuse ;  /* 0x0000008d6f007223 */ /* 0x180fe2000001008a */
[----:B------:R-:W-:Y:S01]  /*51a0*/  LOP3.LUT P6, RZ, R54, 0xff00, RZ, 0xc0, !PT ;  /* 0x0000ff0036ff7812 */ /* 0x000fe200078cc0ff */
[-C--:B0-----:R-:W-:Y:S01]  /*51b0*/  FFMA.FTZ R93, R118, R141.reuse, R138 ;  /* 0x0000008d765d7223 */ /* 0x081fe2000001008a */
[----:B------:R-:W-:Y:S02]  /*51c0*/  IMAD.U32 R45, R42, 0x10000, RZ ;  /* 0x000100002a2d7824 */ /* 0x000fe400078e00ff */
[----:B------:R-:W-:Y:S01]  /*51d0*/  FADD.FTZ R43, R106, -R43 ;  /* 0x8000002b6a2b7221 */ /* 0x000fe20000010000 */
[----:B------:R-:W-:Y:S01]  /*51e0*/  FADD.FTZ R105, R105, -R0 ;  /* 0x8000000069697221 */ /* 0x000fe20000010000 */
[----:B------:R-:W-:Y:S02]  /*51f0*/  IMAD.MOV.U32 R0, RZ, RZ, R86 ;  /* 0x000000ffff007224 */ /* 0x000fe400078e0056 */
[----:B------:R-:W-:Y:S01]  /*5200*/  FFMA.FTZ R42, R115, R141, R138 ;  /* 0x0000008d732a7223 */ /* 0x000fe2000001008a */
[----:B------:R-:W-:Y:S01]  /*5210*/  FFMA.FTZ R45, R58, R43, R45 ;  /* 0x0000002b3a2d7223 */ /* 0x000fe2000001002d */
[----:B------:R-:W-:Y:S01]  /*5220*/  SHF.R.U32.HI R44, RZ, 0x10, R87 ;  /* 0x00000010ff2c7819 */ /* 0x000fe20000011657 */
        /* <DEDUP_REMOVED lines=36> */
[C---:B------:R-:W-:Y:S02]  /*5470*/  PRMT R104, R42.reuse, 0x7632, R104 ;  /* 0x000076322a687816 */ /* 0x040fe40000000068 */
[----:B------:R-:W-:Y:S01]  /*5480*/  PRMT R47, R42, 0x7610, R47 ;  /* 0x000076102a2f7816 */ /* 0x000fe2000000002f */
[----:B------:R-:W-:Y:S06]  /*5490*/  BRA `(.L_x_531) ;  /* 0x0000000c00d07947 */ /* 0x000fec0003800000 */
.L_x_529:
[----:B------:R-:W-:Y:S05]  /*54a0*/  BRA.U !UP0, `(.L_x_532) ;  /* 0x0000000108c47547 */ /* 0x000fea000b800000 */
[-CC-:B------:R-:W-:Y:S01]  /*54b0*/  FFMA.FTZ R0, R111, R141.reuse, R138.reuse ;  /* 0x0000008d6f007223 */ /* 0x180fe2000001008a */
[-CC-:B-12---:R-:W-:Y:S01]  /*54c0*/  FFMA.FTZ R43, R114, R141.reuse, R138.reuse ;  /* 0x0000008d722b7223 */ /* 0x186fe2000001008a */
[----:B------:R-:W-:Y:S01]  /*54d0*/  LOP3.LUT P6, RZ, R54, 0xff, RZ, 0xc0, !PT ;  /* 0x000000ff36ff7812 */ /* 0x000fe200078cc0ff */
[-C--:B------:R-:W-:Y:S01]  /*54e0*/  FFMA.FTZ R44, R115, R141.reuse, R138 ;  /* 0x0000008d732c7223 */ /* 0x080fe2000001008a */
[----:B------:R-:W-:Y:S01]  /*54f0*/  FADD.FTZ R105, R105, -R0 ;  /* 0x8000000069697221 */ /* 0x000fe20000010000 */
[----:B0-----:R-:W-:Y:S01]  /*5500*/  FADD.FTZ R47, R106, -R43 ;  /* 0x8000002b6a2f7221 */ /* 0x001fe20000010000 */
[----:B------:R-:W-:Y:S01]  /*5510*/  FFMA.FTZ R45, R118, R141, R138 ;  /* 0x0000008d762d7223 */ /* 0x000fe2000001008a */
[----:B------:R-:W-:Y:S01]  /*5520*/  FADD.FTZ R107, R107, -R44 ;  /* 0x8000002c6b6b7221 */ /* 0x000fe20000010000 */
[C---:B------:R-:W-:Y:S01]  /*5530*/  FMUL.FTZ R0, R58.reuse, R105 ;  /* 0x000000693a007220 */ /* 0x040fe20000410000 */
[----:B------:R-:W-:Y:S01]  /*5540*/  FMUL.FTZ R47, R58, R47 ;  /* 0x0000002f3a2f7220 */ /* 0x000fe20000410000 */
[----:B------:R-:W-:Y:S01]  /*5550*/  FADD.FTZ R93, R108, -R45 ;  /* 0x8000002d6c5d7221 */ /* 0x000fe20000010000 */
[----:B------:R-:W-:Y:S01]  /*5560*/  LOP3.LUT P5, RZ, R54, 0xff00, RZ, 0xc0, !PT ;  /* 0x0000ff0036ff7812 */ /* 0x000fe200078ac0ff */
[----:B------:R-:W-:Y:S01]  /*5570*/  FMUL.FTZ R42, R0, UR6 ;  /* 0x00000006002a7c20 */ /* 0x000fe20008410000 */
[----:B------:R-:W-:Y:S01]  /*5580*/  LOP3.LUT P3, RZ, R54, 0xff0000, RZ, 0xc0, !PT ;  /* 0x00ff000036ff7812 */ /* 0x000fe2000786c0ff */
[----:B------:R-:W-:Y:S01]  /*5590*/  FMUL.FTZ R46, R58, R93 ;  /* 0x0000005d3a2e7220 */ /* 0x000fe20000410000 */
        /* <DEDUP_REMOVED lines=16> */
[----:B------:R-:W-:Y:S02]  /*56a0*/  FSEL R93, R43, RZ, P3 ;  /* 0x000000ff2b5d7208 */ /* 0x000fe40001800000 */
[C---:B------:R-:W-:Y:S02]  /*56b0*/  LOP3.LUT P5, RZ, R55.reuse, 0xff0000, RZ, 0xc0, !PT ;  /* 0x00ff000037ff7812 */ /* 0x040fe400078ac0ff */
        /* <DEDUP_REMOVED lines=16> */
.L_x_532:
[-CC-:B-12---:R-:W-:Y:S01]  /*57c0*/  FFMA.FTZ R43, R114, R141.reuse, R138.reuse ;  /* 0x0000008d722b7223 */ /* 0x186fe2000001008a */
        /* <DEDUP_REMOVED lines=38> */
[----:B------:R-:W-:Y:S02]  /*5a30*/  PRMT R103, R0, 0x7632, R103 ;  /* 0x0000763200677816 */ /* 0x000fe40000000067 */
[C---:B------:R-:W-:Y:S02]  /*5a40*/  PRMT R104, R42.reuse, 0x7632, R104 ;  /* 0x000076322a687816 */ /* 0x040fe40000000068 */
[----:B0-----:R-:W-:Y:S01]  /*5a50*/  PRMT R47, R42, 0x7610, R47 ;  /* 0x000076102a2f7816 */ /* 0x001fe2000000002f */
[----:B------:R-:W-:Y:S06]  /*5a60*/  BRA `(.L_x_531) ;  /* 0x00000008005c7947 */ /* 0x000fec0003800000 */
.L_x_528:
[----:B------:R-:W-:Y:S05]  /*5a70*/  @!P0 BRA `(.L_x_533) ;  /* 0x00000004004c8947 */ /* 0x000fea0003800000 */
[----:B------:R-:W-:Y:S05]  /*5a80*/  BRA.U !UP0, `(.L_x_534) ;  /* 0x0000000108b07547 */ /* 0x000fea000b800000 */
[-CC-:B-12---:R-:W-:Y:S01]  /*5a90*/  FFMA.FTZ R42, R115, R141.reuse, R138.reuse ;  /* 0x0000008d732a7223 */ /* 0x186fe2000001008a */
[-CC-:B------:R-:W-:Y:S01]  /*5aa0*/  FFMA.FTZ R0, R111, R141.reuse, R138.reuse ;  /* 0x0000008d6f007223 */ /* 0x180fe2000001008a */
[----:B------:R-:W-:Y:S01]  /*5ab0*/  FFMA.FTZ R43, R114, R141, R138 ;  /* 0x0000008d722b7223 */ /* 0x000fe2000001008a */
[--C-:B------:R-:W-:Y:S02]  /*5ac0*/  IMAD.MOV.U32 R44, RZ, RZ, R87.reuse ;  /* 0x000000ffff2c7224 */ /* 0x100fe400078e0057 */
[----:B------:R-:W-:Y:S01]  /*5ad0*/  FADD.FTZ R107, R107, -R42 ;  /* 0x8000002a6b6b7221 */ /* 0x000fe20000010000 */
[----:B------:R-:W-:Y:S01]  /*5ae0*/  SHF.R.U64 R42, R86, 0x10, R87 ;  /* 0x00000010562a7819 */ /* 0x000fe20000001257 */
[----:B------:R-:W-:Y:S01]  /*5af0*/  FADD.FTZ R105, R105, -R0 ;  /* 0x8000000069697221 */ /* 0x000fe20000010000 */
[----:B------:R-:W-:Y:S02]  /*5b00*/  IMAD.MOV.U32 R0, RZ, RZ, R86 ;  /* 0x000000ffff007224 */ /* 0x000fe400078e0056 */
[----:B------:R-:W-:Y:S01]  /*5b10*/  FADD.FTZ R45, R106, -R43 ;  /* 0x8000002b6a2d7221 */ /* 0x000fe20000010000 */
[----:B0-----:R-:W-:Y:S01]  /*5b20*/  SHF.R.U32.HI R46, RZ, 0x10, R87 ;  /* 0x00000010ff2e7819 */ /* 0x001fe20000011657 */
[----:B------:R-:W-:-:S02]  /*5b30*/  IMAD.U32 R42, R42, 0x10000, RZ ;  /* 0x000100002a2a7824 */ /* 0x000fc400078e00ff */
[----:B------:R-:W-:Y:S01]  /*5b40*/  FFMA.FTZ R47, R118, R141, R138 ;  /* 0x0000008d762f7223 */ /* 0x000fe2000001008a */
[----:B------:R-:W-:Y:S01]  /*5b50*/  IMAD.U32 R43, R0, 0x10000, RZ ;  /* 0x00010000002b7824 */ /* 0x000fe200078e00ff */
[----:B------:R-:W-:Y:S01]  /*5b60*/  SHF.L.U32 R0, R44, 0x10, RZ ;  /* 0x000000102c007819 */ /* 0x000fe200000006ff */
[----:B------:R-:W-:Y:S01]  /*5b70*/  FFMA.FTZ R42, R58, R45, R42 ;  /* 0x0000002d3a2a7223 */ /* 0x000fe2000001002a */
[----:B------:R-:W-:Y:S02]  /*5b80*/  IMAD.U32 R46, R46, 0x10000, RZ ;  /* 0x000100002e2e7824 */ /* 0x000fe400078e00ff */
[----:B------:R-:W-:Y:S01]  /*5b90*/  FFMA.FTZ R43, R58, R105, R43 ;  /* 0x000000693a2b7223 */ /* 0x000fe2000001002b */
[----:B------:R-:W-:Y:S01]  /*5ba0*/  FADD.FTZ R47, R108, -R47 ;  /* 0x8000002f6c2f7221 */ /* 0x000fe20000010000 */
[----:B------:R-:W-:Y:S01]  /*5bb0*/  FFMA.FTZ R107, R58, R107, R0 ;  /* 0x0000006b3a6b7223 */ /* 0x000fe20000010000 */
[----:B------:R-:W-:Y:S01]  /*5bc0*/  FMUL.FTZ R44, R42, UR6 ;  /* 0x000000062a2c7c20 */ /* 0x000fe20008410000 */
[----:B------:R-:W-:Y:S01]  /*5bd0*/  FMUL.FTZ R0, R43, UR6 ;  /* 0x000000062b007c20 */ /* 0x000fe20008410000 */
[----:B------:R-:W-:Y:S01]  /*5be0*/  LOP3.LUT P4, RZ, R54, 0xff00, RZ, 0xc0, !PT ;  /* 0x0000ff0036ff7812 */ /* 0x000fe2000788c0ff */
[----:B------:R-:W-:Y:S01]  /*5bf0*/  FFMA.FTZ R47, R58, R47, R46 ;  /* 0x0000002f3a2f7223 */ /* 0x000fe2000001002e */
[----:B------:R-:W-:Y:S01]  /*5c00*/  LOP3.LUT P3, RZ, R54, 0xff, RZ, 0xc0, !PT ;  /* 0x000000ff36ff7812 */ /* 0x000fe2000786c0ff */
[----:B------:R-:W-:Y:S01]  /*5c10*/  FMUL.FTZ R46, R107, UR6 ;  /* 0x000000066b2e7c20 */ /* 0x000fe20008410000 */
[----:B------:R-:W-:Y:S01]  /*5c20*/  FSEL R45, R44, RZ, P4 ;  /* 0x000000ff2c2d7208 */ /* 0x000fe20002000000 */
[----:B------:R-:W-:Y:S01]  /*5c30*/  FMUL.FTZ R44, R47, UR6 ;  /* 0x000000062f2c7c20 */ /* 0x000fe20008410000 */
[----:B------:R-:W-:-:S02]  /*5c40*/  FSEL R0, R0, RZ, P3 ;  /* 0x000000ff00007208 */ /* 0x000fc40001800000 */
[C---:B------:R-:W-:Y:S02]  /*5c50*/  LOP3.LUT P5, RZ, R54.reuse, 0xff0000, RZ, 0xc0, !PT ;  /* 0x00ff000036ff7812 */ /* 0x040fe400078ac0ff */
[----:B------:R-:W-:Y:S02]  /*5c60*/  ISETP.GE.U32.AND P3, PT, R54, 0x1000000, PT ;  /* 0x010000003600780c */ /* 0x000fe40003f66070 */
        /* <DEDUP_REMOVED lines=12> */
[----:B------:R-:W-:Y:S01]  /*5d30*/  PRMT R47, R100, 0x7632, R47 ;  /* 0x00007632642f7816 */ /* 0x000fe2000000002f */
[----:B------:R-:W-:Y:S06]  /*5d40*/  BRA `(.L_x_531) ;  /* 0x0000000400a47947 */ /* 0x000fec0003800000 */
.L_x_534:
[-CC-:B------:R-:W-:Y:S01]  /*5d50*/  FFMA.FTZ R0, R111, R141.reuse, R138.reuse ;  /* 0x0000008d6f007223 */ /* 0x180fe2000001008a */
[-CC-:B-12---:R-:W-:Y:S01]  /*5d60*/  FFMA.FTZ R42, R115, R141.reuse, R138.reuse ;  /* 0x0000008d732a7223 */ /* 0x186fe2000001008a */
[-C--:B------:R-:W-:Y:S01]  /*5d70*/  FFMA.FTZ R43, R114, R141.reuse, R138 ;  /* 0x0000008d722b7223 */ /* 0x080fe2000001008a */
[--C-:B0-----:R-:W-:Y:S01]  /*5d80*/  SHF.R.U32.HI R46, RZ, 0x10, R87.reuse ;  /* 0x00000010ff2e7819 */ /* 0x101fe20000011657 */
[----:B------:R-:W-:Y:S01]  /*5d90*/  FADD.FTZ R105, R105, -R0 ;  /* 0x8000000069697221 */ /* 0x000fe20000010000 */
[----:B------:R-:W-:Y:S01]  /*5da0*/  FADD.FTZ R107, R107, -R42 ;  /* 0x8000002a6b6b7221 */ /* 0x000fe20000010000 */
[----:B------:R-:W-:Y:S01]  /*5db0*/  IMAD.MOV.U32 R0, RZ, RZ, R86 ;  /* 0x000000ffff007224 */ /* 0x000fe200078e0056 */
[--C-:B------:R-:W-:Y:S01]  /*5dc0*/  SHF.R.U64 R42, R86, 0x10, R87.reuse ;  /* 0x00000010562a7819 */ /* 0x100fe20000001257 */
[----:B------:R-:W-:Y:S01]  /*5dd0*/  FFMA.FTZ R47, R118, R141, R138 ;  /* 0x0000008d762f7223 */ /* 0x000fe2000001008a */
[----:B------:R-:W-:Y:S02]  /*5de0*/  IMAD.MOV.U32 R44, RZ, RZ, R87 ;  /* 0x000000ffff2c7224 */ /* 0x000fe400078e0057 */
[----:B------:R-:W-:Y:S01]  /*5df0*/  FADD.FTZ R45, R106, -R43 ;  /* 0x8000002b6a2d7221 */ /* 0x000fe20000010000 */
[----:B------:R-:W-:-:S02]  /*5e00*/  IMAD.U32 R43, R0, 0x10000, RZ ;  /* 0x00010000002b7824 */ /* 0x000fc400078e00ff */
[----:B------:R-:W-:Y:S01]  /*5e10*/  FADD.FTZ R47, R108, -R47 ;  /* 0x8000002f6c2f7221 */ /* 0x000fe20000010000 */
[----:B------:R-:W-:Y:S01]  /*5e20*/  IMAD.U32 R42, R42, 0x10000, RZ ;  /* 0x000100002a2a7824 */ /* 0x000fe200078e00ff */
[----:B------:R-:W-:Y:S01]  /*5e30*/  LOP3.LUT P3, RZ, R54, 0xff, RZ, 0xc0, !PT ;  /* 0x000000ff36ff7812 */ /* 0x000fe2000786c0ff */
        /* <DEDUP_REMOVED lines=21> */
[----:B------:R-:W-:Y:S01]  /*5f90*/  PRMT R47, R0, 0x7632, R47 ;  /* 0x00007632002f7816 */ /* 0x000fe2000000002f */
[----:B------:R-:W-:Y:S06]  /*5fa0*/  BRA `(.L_x_531) ;  /* 0x00000004000c7947 */ /* 0x000fec0003800000 */
.L_x_533:
        /* <DEDUP_REMOVED lines=16> */
[----:B0-----:R-:W-:Y:S01]  /*60b0*/  FMUL.FTZ R46, R58, R45 ;  /* 0x0000002d3a2e7220 */ /* 0x001fe20000410000 */
[----:B------:R-:W-:Y:S01]  /*60c0*/  FMUL.FTZ R44, R107, UR6 ;  /* 0x000000066b2c7c20 */ /* 0x000fe20008410000 */
[----:B------:R-:W-:-:S02]  /*60d0*/  FSEL R0, R0, RZ, P3 ;  /* 0x000000ff00007208 */ /* 0x000fc40001800000 */
[----:B------:R-:W-:Y:S01]  /*60e0*/  FSEL R42, R42, RZ, P4 ;  /* 0x000000ff2a2a7208 */ /* 0x000fe20002000000 */
[----:B------:R-:W-:Y:S01]  /*60f0*/  FMUL.FTZ R45, R46, UR6 ;  /* 0x000000062e2d7c20 */ /* 0x000fe20008410000 */
[C---:B------:R-:W-:Y:S02]  /*6100*/  LOP3.LUT P5, RZ, R54.reuse, 0xff0000, RZ, 0xc0, !PT ;  /* 0x00ff000036ff7812 */ /* 0x040fe400078ac0ff */
[----:B------:R-:W-:Y:S02]  /*6110*/  ISETP.GE.U32.AND P3, PT, R54, 0x1000000, PT ;  /* 0x010000003600780c */ /* 0x000fe40003f66070 */
[----:B------:R-:W-:Y:S02]  /*6120*/  F2FP.BF16.F32.PACK_AB R42, R42, R43 ;  /* 0x0000002b2a2a723e */ /* 0x000fe400000010ff */
[----:B------:R-:W-:Y:S02]  /*6130*/  FSEL R44, R44, RZ, P5 ;  /* 0x000000ff2c2c7208 */ /* 0x000fe40002800000 */
[----:B------:R-:W-:-:S02]  /*6140*/  FSEL R43, R45, RZ, P3 ;  /* 0x000000ff2d2b7208 */ /* 0x000fc40001800000 */
        /* <DEDUP_REMOVED lines=11> */
.L_x_535:
        /* <DEDUP_REMOVED lines=14> */
[C---:B------:R-:W-:Y:S01]  /*62e0*/  LOP3.LUT P3, RZ, R54.reuse, 0xff, RZ, 0xc0, !PT ;  /* 0x000000ff36ff7812 */ /* 0x040fe2000786c0ff */
        /* <DEDUP_REMOVED lines=13> */
[C---:B0-----:R-:W-:Y:S02]  /*63c0*/  PRMT R47, R42.reuse, 0x7632, R47 ;  /* 0x000076322a2f7816 */ /* 0x041fe4000000002f */
[----:B------:R-:W-:-:S07]  /*63d0*/  PRMT R0, R42, 0x7610, R0 ;  /* 0x000076102a007816 */ /* 0x000fce0000000000 */
.L_x_531:
        /* <DEDUP_REMOVED lines=15> */
.L_x_536:
        /* <DEDUP_REMOVED lines=10> */
.L_x_537:
[----:B------:R-:W-:Y:S05]  /*6570*/  @!P1 BRA `(.L_x_538) ;  /* 0x0000000c00349947 */ /* 0x000fea0003800000 */
[----:B------:R-:W-:Y:S05]  /*6580*/  @!P0 BRA `(.L_x_539) ;  /* 0x0000000400b88947 */ /* 0x000fea0003800000 */
[----:B------:R-:W-:Y:S05]  /*6590*/  BRA.U !UP0, `(.L_x_540) ;  /* 0x0000000108e87547 */ /* 0x000fea000b800000 */
[-C--:B------:R-:W-:Y:S01]  /*65a0*/  FFMA.FTZ R0, R119, R141.reuse, R138 ;  /* 0x0000008d77007223 */ /* 0x080fe2000001008a */
[----:B0-2---:R-:W-:Y:S01]  /*65b0*/  IMAD.MOV.U32 R42, RZ, RZ, R84 ;  /* 0x000000ffff2a7224 */ /* 0x005fe200078e0054 */
[--C-:B-1----:R-:W-:Y:S01]  /*65c0*/  SHF.R.U64 R47, R84, 0x10, R85.reuse ;  /* 0x00000010542f7819 */ /* 0x102fe20000001255 */
[-C--:B------:R-:W-:Y:S01]  /*65d0*/  FFMA.FTZ R45, R122, R141.reuse, R138 ;  /* 0x0000008d7a2d7223 */ /* 0x080fe2000001008a */
[----:B------:R-:W-:Y:S01]  /*65e0*/  FADD.FTZ R109, R109, -R0 ;  /* 0x800000006d6d7221 */ /* 0x000fe20000010000 */
[----:B------:R-:W-:Y:S01]  /*65f0*/  IMAD.U32 R43, R42, 0x10000, RZ ;  /* 0x000100002a2b7824 */ /* 0x000fe200078e00ff */
[----:B------:R-:W-:Y:S01]  /*6600*/  LOP3.LUT P6, RZ, R53, 0xff, RZ, 0xc0, !PT ;  /* 0x000000ff35ff7812 */ /* 0x000fe200078cc0ff */
[----:B------:R-:W-:Y:S02]  /*6610*/  IMAD.MOV.U32 R42, RZ, RZ, R85 ;  /* 0x000000ffff2a7224 */ /* 0x000fe400078e0055 */
[----:B------:R-:W-:Y:S01]  /*6620*/  FFMA.FTZ R123, R123, R141, R138 ;  /* 0x0000008d7b7b7223 */ /* 0x000fe2000001008a */
[----:B------:R-:W-:Y:S01]  /*6630*/  FFMA.FTZ R43, R58, R109, R43 ;  /* 0x0000006d3a2b7223 */ /* 0x000fe2000001002b */
[----:B------:R-:W-:Y:S01]  /*6640*/  FADD.FTZ R45, R110, -R45 ;  /* 0x8000002d6e2d7221 */ /* 0x000fe20000010000 */
[----:B------:R-:W-:-:S02]  /*6650*/  IMAD.U32 R44, R42, 0x10000, RZ ;  /* 0x000100002a2c7824 */ /* 0x000fc400078e00ff */
[----:B------:R-:W-:Y:S01]  /*6660*/  FADD.FTZ R123, R112, -R123 ;  /* 0x8000007b707b7221 */ /* 0x000fe20000010000 */
[----:B------:R-:W-:Y:S01]  /*6670*/  FMUL.FTZ R0, R43, UR6 ;  /* 0x000000062b007c20 */ /* 0x000fe20008410000 */
[----:B------:R-:W-:Y:S01]  /*6680*/  IMAD.U32 R47, R47, 0x10000, RZ ;  /* 0x000100002f2f7824 */ /* 0x000fe200078e00ff */
[----:B------:R-:W-:Y:S01]  /*6690*/  SHF.R.U32.HI R46, RZ, 0x10, R85 ;  /* 0x00000010ff2e7819 */ /* 0x000fe20000011655 */
        /* <DEDUP_REMOVED lines=42> */
.L_x_540:
[----:B0-2---:R-:W-:Y:S01]  /*6940*/  SHF.R.U64 R42, R84, 0x10, R85 ;  /* 0x00000010542a7819 */ /* 0x005fe20000001255 */
[-CC-:B------:R-:W-:Y:S01]  /*6950*/  FFMA.FTZ R43, R122, R141.reuse, R138.reuse ;  /* 0x0000008d7a2b7223 */ /* 0x180fe2000001008a */
[-CC-:B------:R-:W-:Y:S01]  /*6960*/  FFMA.FTZ R0, R119, R141.reuse, R138.reuse ;  /* 0x0000008d77007223 */ /* 0x180fe2000001008a */
[----:B------:R-:W-:Y:S01]  /*6970*/  LOP3.LUT P6, RZ, R53, 0xff00, RZ, 0xc0, !PT ;  /* 0x0000ff0035ff7812 */ /* 0x000fe200078cc0ff */
[----:B------:R-:W-:Y:S01]  /*6980*/  FFMA.FTZ R123, R123, R141, R138 ;  /* 0x0000008d7b7b7223 */ /* 0x000fe2000001008a */
[----:B------:R-:W-:Y:S02]  /*6990*/  IMAD.U32 R45, R42, 0x10000, RZ ;  /* 0x000100002a2d7824 */ /* 0x000fe400078e00ff */
[----:B------:R-:W-:Y:S01]  /*69a0*/  FADD.FTZ R43, R110, -R43 ;  /* 0x8000002b6e2b7221 */ /* 0x000fe20000010000 */
[----:B------:R-:W-:Y:S01]  /*69b0*/  FADD.FTZ R109, R109, -R0 ;  /* 0x800000006d6d7221 */ /* 0x000fe20000010000 */
[----:B------:R-:W-:Y:S01]  /*69c0*/  IMAD.MOV.U32 R0, RZ, RZ, R84 ;  /* 0x000000ffff007224 */ /* 0x000fe200078e0054 */
[----:B------:R-:W-:Y:S01]  /*69d0*/  SHF.R.U32.HI R44, RZ, 0x10, R85 ;  /* 0x00000010ff2c7819 */ /* 0x000fe20000011655 */
[----:B------:R-:W-:Y:S01]  /*69e0*/  FFMA.FTZ R45, R58, R43, R45 ;  /* 0x0000002b3a2d7223 */ /* 0x000fe2000001002d */
[----:B------:R-:W-:-:S02]  /*69f0*/  IMAD.MOV.U32 R42, RZ, RZ, R85 ;  /* 0x000000ffff2a7224 */ /* 0x000fc400078e0055 */
[----:B------:R-:W-:Y:S01]  /*6a00*/  FFMA.FTZ R124, R124, R141, R138 ;  /* 0x0000008d7c7c7223 */ /* 0x000fe2000001008a */
[----:B------:R-:W-:Y:S02]  /*6a10*/  IMAD.U32 R43, R0, 0x10000, RZ ;  /* 0x00010000002b7824 */ /* 0x000fe400078e00ff */
[----:B------:R-:W-:Y:S01]  /*6a20*/  FMUL.FTZ R45, R45, UR6 ;  /* 0x000000062d2d7c20 */ /* 0x000fe20008410000 */
[----:B------:R-:W-:Y:S01]  /*6a30*/  FADD.FTZ R123, R112, -R123 ;  /* 0x8000007b707b7221 */ /* 0x000fe20000010000 */
[----:B-1----:R-:W-:Y:S02]  /*6a40*/  IMAD.U32 R47, R42, 0x10000, RZ ;  /* 0x000100002a2f7824 */ /* 0x002fe400078e00ff */
[----:B------:R-:W-:Y:S01]  /*6a50*/  FFMA.FTZ R43, R58, R109, R43 ;  /* 0x0000006d3a2b7223 */ /* 0x000fe2000001002b */
        /* <DEDUP_REMOVED lines=33> */
.L_x_539:
[----:B------:R-:W-:Y:S05]  /*6c70*/  BRA.U !UP0, `(.L_x_542) ;  /* 0x0000000108c47547 */ /* 0x000fea000b800000 */
[-CC-:B------:R-:W-:Y:S01]  /*6c80*/  FFMA.FTZ R0, R119, R141.reuse, R138.reuse ;  /* 0x0000008d77007223 */ /* 0x180fe2000001008a */
[-CC-:B0-2---:R-:W-:Y:S01]  /*6c90*/  FFMA.FTZ R43, R122, R141.reuse, R138.reuse ;  /* 0x0000008d7a2b7223 */ /* 0x185fe2000001008a */
[----:B------:R-:W-:Y:S01]  /*6ca0*/  LOP3.LUT P6, RZ, R53, 0xff, RZ, 0xc0, !PT ;  /* 0x000000ff35ff7812 */ /* 0x000fe200078cc0ff */
[-C--:B------:R-:W-:Y:S01]  /*6cb0*/  FFMA.FTZ R123, R123, R141.reuse, R138 ;  /* 0x0000008d7b7b7223 */ /* 0x080fe2000001008a */
[----:B------:R-:W-:Y:S01]  /*6cc0*/  FADD.FTZ R109, R109, -R0 ;  /* 0x800000006d6d7221 */ /* 0x000fe20000010000 */
[----:B-1----:R-:W-:Y:S01]  /*6cd0*/  FADD.FTZ R47, R110, -R43 ;  /* 0x8000002b6e2f7221 */ /* 0x002fe20000010000 */
        /* <DEDUP_REMOVED lines=43> */
.L_x_542:
[-CC-:B0-2---:R-:W-:Y:S01]  /*6f90*/  FFMA.FTZ R43, R122, R141.reuse, R138.reuse ;  /* 0x0000008d7a2b7223 */ /* 0x185fe2000001008a */
        /* <DEDUP_REMOVED lines=31> */
[----:B------:R-:W-:Y:S02]  /*7190*/  FSEL R123, R123, RZ, P4 ;  /* 0x000000ff7b7b7208 */ /* 0x000fe40002000000 */
[----:B------:R-:W-:Y:S02]  /*71a0*/  FSEL R113, R113, RZ, P6 ;  /* 0x000000ff71717208 */ /* 0x000fe40003000000 */
[----:B------:R-:W-:Y:S02]  /*71b0*/  F2FP.BF16.F32.PACK_AB R0, R123, R0 ;  /* 0x000000007b00723e */ /* 0x000fe400000010ff */
[----:B------:R-:W-:Y:S02]  /*71c0*/  F2FP.BF16.F32.PACK_AB R42, R113, R42 ;  /* 0x0000002a712a723e */ /* 0x000fe400000010ff */
[----:B------:R-:W-:-:S02]  /*71d0*/  PRMT R101, R109, 0x7632, R101 ;  /* 0x000076326d657816 */ /* 0x000fc40000000065 */
[----:B------:R-:W-:Y:S02]  /*71e0*/  PRMT R45, R109, 0x7610, R45 ;  /* 0x000076106d2d7816 */ /* 0x000fe4000000002d */
[C---:B------:R-:W-:Y:S02]  /*71f0*/  PRMT R102, R43.reuse, 0x7632, R102 ;  /* 0x000076322b667816 */ /* 0x040fe40000000066 */
[----:B------:R-:W-:Y:S02]  /*7200*/  PRMT R44, R43, 0x7610, R44 ;  /* 0x000076102b2c7816 */ /* 0x000fe4000000002c */
[----:B------:R-:W-:Y:S02]  /*7210*/  PRMT R103, R0, 0x7632, R103 ;  /* 0x0000763200677816 */ /* 0x000fe40000000067 */
[C---:B------:R-:W-:Y:S02]  /*7220*/  PRMT R104, R42.reuse, 0x7632, R104 ;  /* 0x000076322a687816 */ /* 0x040fe40000000068 */
[----:B-1----:R-:W-:Y:S01]  /*7230*/  PRMT R47, R42, 0x7610, R47 ;  /* 0x000076102a2f7816 */ /* 0x002fe2000000002f */
[----:B------:R-:W-:Y:S06]  /*7240*/  BRA `(.L_x_541) ;  /* 0x0000000800547947 */ /* 0x000fec0003800000 */
.L_x_538:
[----:B------:R-:W-:Y:S05]  /*7250*/  @!P0 BRA `(.L_x_543) ;  /* 0x00000004004c8947 */ /* 0x000fea0003800000 */
[----:B------:R-:W-:Y:S05]  /*7260*/  BRA.U !UP0, `(.L_x_544) ;  /* 0x0000000108b07547 */ /* 0x000fea000b800000 */
[-CC-:B------:R-:W-:Y:S01]  /*7270*/  FFMA.FTZ R0, R119, R141.reuse, R138.reuse ;  /* 0x0000008d77007223 */ /* 0x180fe2000001008a */
[----:B0-2---:R-:W-:Y:S01]  /*7280*/  SHF.R.U64 R42, R84, 0x10, R85 ;  /* 0x00000010542a7819 */ /* 0x005fe20000001255 */
[-CC-:B------:R-:W-:Y:S01]  /*7290*/  FFMA.FTZ R43, R122, R141.reuse, R138.reuse ;  /* 0x0000008d7a2b7223 */ /* 0x180fe2000001008a */
[----:B------:R-:W-:Y:S01]  /*72a0*/  FFMA.FTZ R123, R123, R141, R138 ;  /* 0x0000008d7b7b7223 */ /* 0x000fe2000001008a */
[----:B------:R-:W-:Y:S01]  /*72b0*/  FADD.FTZ R109, R109, -R0 ;  /* 0x800000006d6d7221 */ /* 0x000fe20000010000 */
[----:B------:R-:W-:Y:S02]  /*72c0*/  IMAD.MOV.U32 R0, RZ, RZ, R84 ;  /* 0x000000ffff007224 */ /* 0x000fe400078e0054 */
[----:B------:R-:W-:Y:S01]  /*72d0*/  FADD.FTZ R45, R110, -R43 ;  /* 0x8000002b6e2d7221 */ /* 0x000fe20000010000 */
[--C-:B------:R-:W-:Y:S01]  /*72e0*/  IMAD.MOV.U32 R44, RZ, RZ, R85.reuse ;  /* 0x000000ffff2c7224 */ /* 0x100fe200078e0055 */
[----:B-1----:R-:W-:Y:S01]  /*72f0*/  SHF.R.U32.HI R46, RZ, 0x10, R85 ;  /* 0x00000010ff2e7819 */ /* 0x002fe20000011655 */
[----:B------:R-:W-:-:S02]  /*7300*/  IMAD.U32 R42, R42, 0x10000, RZ ;  /* 0x000100002a2a7824 */ /* 0x000fc400078e00ff */
[----:B------:R-:W-:Y:S01]  /*7310*/  FFMA.FTZ R124, R124, R141, R138 ;  /* 0x0000008d7c7c7223 */ /* 0x000fe2000001008a */
[----:B------:R-:W-:Y:S02]  /*7320*/  IMAD.U32 R43, R0, 0x10000, RZ ;  /* 0x00010000002b7824 */ /* 0x000fe400078e00ff */
[----:B------:R-:W-:Y:S01]  /*7330*/  FADD.FTZ R123, R112, -R123 ;  /* 0x8000007b707b7221 */ /* 0x000fe20000010000 */
[----:B------:R-:W-:Y:S02]  /*7340*/  IMAD.U32 R0, R44, 0x10000, RZ ;  /* 0x000100002c007824 */ /* 0x000fe400078e00ff */
[----:B------:R-:W-:Y:S01]  /*7350*/  FFMA.FTZ R42, R58, R45, R42 ;  /* 0x0000002d3a2a7223 */ /* 0x000fe2000001002a */
[----:B------:R-:W-:Y:S01]  /*7360*/  SHF.L.U32 R46, R46, 0x10, RZ ;  /* 0x000000102e2e7819 */ /* 0x000fe200000006ff */
[C---:B------:R-:W-:Y:S01]  /*7370*/  FFMA.FTZ R43, R58.reuse, R109, R43 ;  /* 0x0000006d3a2b7223 */ /* 0x040fe2000001002b */
[----:B------:R-:W-:Y:S01]  /*7380*/  FADD.FTZ R113, R113, -R124 ;  /* 0x8000007c71717221 */ /* 0x000fe20000010000 */
[----:B------:R-:W-:Y:S01]  /*7390*/  FFMA.FTZ R123, R58, R123, R0 ;  /* 0x0000007b3a7b7223 */ /* 0x000fe20000010000 */
[----:B------:R-:W-:Y:S01]  /*73a0*/  FMUL.FTZ R44, R42, UR6 ;  /* 0x000000062a2c7c20 */ /* 0x000fe20008410000 */
[----:B------:R-:W-:Y:S01]  /*73b0*/  FMUL.FTZ R0, R43, UR6 ;  /* 0x000000062b007c20 */ /* 0x000fe20008410000 */
[C---:B------:R-:W-:Y:S01]  /*73c0*/  LOP3.LUT P4, RZ, R53.reuse, 0xff00, RZ, 0xc0, !PT ;  /* 0x0000ff0035ff7812 */ /* 0x040fe2000788c0ff */
        /* <DEDUP_REMOVED lines=22> */
.L_x_544:
[-CC-:B------:R-:W-:Y:S01]  /*7530*/  FFMA.FTZ R0, R119, R141.reuse, R138.reuse ;  /* 0x0000008d77007223 */ /* 0x180fe2000001008a */
[-CC-:B0-2---:R-:W-:Y:S01]  /*7540*/  FFMA.FTZ R43, R122, R141.reuse, R138.reuse ;  /* 0x0000008d7a2b7223 */ /* 0x185fe2000001008a */
[--C-:B------:R-:W-:Y:S01]  /*7550*/  SHF.R.U64 R42, R84, 0x10, R85.reuse ;  /* 0x00000010542a7819 */ /* 0x100fe20000001255 */
[-C--:B------:R-:W-:Y:S01]  /*7560*/  FFMA.FTZ R123, R123, R141.reuse, R138 ;  /* 0x0000008d7b7b7223 */ /* 0x080fe2000001008a */
[----:B------:R-:W-:Y:S01]  /*7570*/  FADD.FTZ R109, R109, -R0 ;  /* 0x800000006d6d7221 */ /* 0x000fe20000010000 */
[----:B------:R-:W-:Y:S01]  /*7580*/  IMAD.MOV.U32 R0, RZ, RZ, R84 ;  /* 0x000000ffff007224 */ /* 0x000fe200078e0054 */
[--C-:B-1----:R-:W-:Y:S01]  /*7590*/  SHF.R.U32.HI R46, RZ, 0x10, R85.reuse ;  /* 0x00000010ff2e7819 */ /* 0x102fe20000011655 */
[----:B------:R-:W-:Y:S01]  /*75a0*/  FFMA.FTZ R124, R124, R141, R138 ;  /* 0x0000008d7c7c7223 */ /* 0x000fe2000001008a */
[----:B------:R-:W-:Y:S02]  /*75b0*/  IMAD.MOV.U32 R44, RZ, RZ, R85 ;  /* 0x000000ffff2c7224 */ /* 0x000fe400078e0055 */
[----:B------:R-:W-:Y:S01]  /*75c0*/  FADD.FTZ R45, R110, -R43 ;  /* 0x8000002b6e2d7221 */ /* 0x000fe20000010000 */
[----:B------:R-:W-:-:S02]  /*75d0*/  IMAD.U32 R43, R0, 0x10000, RZ ;  /* 0x00010000002b7824 */ /* 0x000fc400078e00ff */
        /* <DEDUP_REMOVED lines=27> */
.L_x_543:
[----:B------:R-:W-:Y:S05]  /*7790*/  BRA.U !UP0, `(.L_x_545) ;  /* 0x0000000108887547 */ /* 0x000fea000b800000 */
[-CC-:B------:R-:W-:Y:S01]  /*77a0*/  FFMA.FTZ R0, R119, R141.reuse, R138.reuse ;  /* 0x0000008d77007223 */ /* 0x180fe2000001008a */
[-CC-:B0-2---:R-:W-:Y:S01]  /*77b0*/  FFMA.FTZ R43, R122, R141.reuse, R138.reuse ;  /* 0x0000008d7a2b7223 */ /* 0x185fe2000001008a */
        /* <DEDUP_REMOVED lines=30> */
[----:B-1----:R-:W-:Y:S01]  /*79a0*/  PRMT R47, R100, 0x7632, R47 ;  /* 0x00007632642f7816 */ /* 0x002fe2000000002f */
[----:B------:R-:W-:Y:S06]  /*79b0*/  BRA `(.L_x_541) ;  /* 0x0000000000787947 */ /* 0x000fec0003800000 */
.L_x_545:
        /* <DEDUP_REMOVED lines=28> */
[C---:B-1----:R-:W-:Y:S02]  /*7b80*/  PRMT R47, R42.reuse, 0x7632, R47 ;  /* 0x000076322a2f7816 */ /* 0x042fe4000000002f */
[----:B------:R-:W-:-:S07]  /*7b90*/  PRMT R0, R42, 0x7610, R0 ;  /* 0x000076102a007816 */ /* 0x000fce0000000000 */
.L_x_541:
        /* <DEDUP_REMOVED lines=15> */
.L_x_546:
        /* <DEDUP_REMOVED lines=10> */
.L_x_547:
[----:B------:R-:W-:Y:S05]  /*7d30*/  @!P1 BRA `(.L_x_548) ;  /* 0x0000000c003c9947 */ /* 0x000fea0003800000 */
[----:B------:R-:W-:Y:S05]  /*7d40*/  @!P0 BRA `(.L_x_549) ;  /* 0x0000000400bc8947 */ /* 0x000fea0003800000 */
[----:B------:R-:W-:Y:S05]  /*7d50*/  BRA.U !UP0, `(.L_x_550) ;  /* 0x0000000108ec7547 */ /* 0x000fea000b800000 */
[-C--:B------:R-:W-:Y:S01]  /*7d60*/  FFMA.FTZ R125, R125, R141.reuse, R138 ;  /* 0x0000008d7d7d7223 */ /* 0x080fe2000001008a */
[----:B------:R-:W-:Y:S01]  /*7d70*/  IMAD.MOV.U32 R0, RZ, RZ, R82 ;  /* 0x000000ffff007224 */ /* 0x000fe200078e0052 */
[----:B0-2---:R-:W-:Y:S01]  /*7d80*/  SHF.R.U64 R44, R82, 0x10, R83 ;  /* 0x00000010522c7819 */ /* 0x005fe20000001253 */
[-CC-:B------:R-:W-:Y:S01]  /*7d90*/  FFMA.FTZ R126, R126, R141.reuse, R138.reuse ;  /* 0x0000008d7e7e7223 */ /* 0x180fe2000001008a */
[----:B------:R-:W-:Y:S01]  /*7da0*/  FADD.FTZ R125, R116, -R125 ;  /* 0x8000007d747d7221 */ /* 0x000fe20000010000 */
[----:B------:R-:W-:Y:S01]  /*7db0*/  IMAD.U32 R43, R0, 0x10000, RZ ;  /* 0x00010000002b7824 */ /* 0x000fe200078e00ff */
[----:B------:R-:W-:Y:S01]  /*7dc0*/  LOP3.LUT P5, RZ, R52, 0xff, RZ, 0xc0, !PT ;  /* 0x000000ff34ff7812 */ /* 0x000fe200078ac0ff */
[----:B------:R-:W-:Y:S01]  /*7dd0*/  FFMA.FTZ R127, R127, R141, R138 ;  /* 0x0000008d7f7f7223 */ /* 0x000fe2000001008a */
[----:B------:R-:W-:Y:S02]  /*7de0*/  IMAD.MOV.U32 R45, RZ, RZ, R83 ;  /* 0x000000ffff2d7224 */ /* 0x000fe400078e0053 */
[----:B------:R-:W-:Y:S01]  /*7df0*/  FFMA.FTZ R43, R58, R125, R43 ;  /* 0x0000007d3a2b7223 */ /* 0x000fe2000001002b */
[----:B------:R-:W-:Y:S01]  /*7e00*/  FADD.FTZ R117, R117, -R126 ;  /* 0x8000007e75757221 */ /* 0x000fe20000010000 */
[----:B------:R-:W-:-:S02]  /*7e10*/  IMAD.U32 R44, R44, 0x10000, RZ ;  /* 0x000100002c2c7824 */ /* 0x000fc400078e00ff */
[----:B------:R-:W-:Y:S01]  /*7e20*/  FADD.FTZ R127, R120, -R127 ;  /* 0x8000007f787f7221 */ /* 0x000fe20000010000 */
[----:B------:R-:W-:Y:S01]  /*7e30*/  FMUL.FTZ R0, R43, UR6 ;  /* 0x000000062b007c20 */ /* 0x000fe20008410000 */
[----:B-1----:R-:W-:Y:S01]  /*7e40*/  SHF.R.U32.HI R47, RZ, 0x10, R83 ;  /* 0x00000010ff2f7819 */ /* 0x002fe20000011653 */
        /* <DEDUP_REMOVED lines=38> */
[----:B------:R-:W-:Y:S02]  /*80b0*/  PRMT R99, R46, 0x7610, R99 ;  /* 0x000076102e637816 */ /* 0x000fe40000000063 */
[C---:B------:R-:W-:Y:S02]  /*80c0*/  PRMT R100, R42.reuse, 0x7632, R100 ;  /* 0x000076322a647816 */ /* 0x040fe40000000064 */
[----:B------:R-:W-:Y:S02]  /*80d0*/  PRMT R103, R42, 0x7610, R103 ;  /* 0x000076102a677816 */ /* 0x000fe40000000067 */
[C---:B------:R-:W-:Y:S02]  /*80e0*/  PRMT R104, R43.reuse, 0x7632, R104 ;  /* 0x000076322b687816 */ /* 0x040fe40000000068 */
[----:B------:R-:W-:Y:S01]  /*80f0*/  PRMT R45, R43, 0x7610, R45 ;  /* 0x000076102b2d7816 */ /* 0x000fe2000000002d */
[----:B------:R-:W-:Y:S06]  /*8100*/  BRA `(.L_x_551) ;  /* 0x0000001000987947 */ /* 0x000fec0003800000 */
.L_x_550:
[----:B0-2---:R-:W-:Y:S01]  /*8110*/  SHF.R.U64 R42, R82, 0x10, R83 ;  /* 0x00000010522a7819 */ /* 0x005fe20000001253 */
[-CC-:B------:R-:W-:Y:S01]  /*8120*/  FFMA.FTZ R126, R126, R141.reuse, R138.reuse ;  /* 0x0000008d7e7e7223 */ /* 0x180fe2000001008a */
[-C--:B------:R-:W-:Y:S01]  /*8130*/  FFMA.FTZ R125, R125, R141.reuse, R138 ;  /* 0x0000008d7d7d7223 */ /* 0x080fe2000001008a */
[----:B------:R-:W-:Y:S02]  /*8140*/  IMAD.MOV.U32 R0, RZ, RZ, R82 ;  /* 0x000000ffff007224 */ /* 0x000fe400078e0052 */
[----:B------:R-:W-:Y:S01]  /*8150*/  FFMA.FTZ R127, R127, R141, R138 ;  /* 0x0000008d7f7f7223 */ /* 0x000fe2000001008a */
[----:B------:R-:W-:Y:S01]  /*8160*/  FADD.FTZ R117, R117, -R126 ;  /* 0x8000007e75757221 */ /* 0x000fe20000010000 */
[----:B------:R-:W-:Y:S02]  /*8170*/  IMAD.U32 R43, R42, 0x10000, RZ ;  /* 0x000100002a2b7824 */ /* 0x000fe400078e00ff */
[----:B------:R-:W-:Y:S01]  /*8180*/  FADD.FTZ R125, R116, -R125 ;  /* 0x8000007d747d7221 */ /* 0x000fe20000010000 */
[----:B------:R-:W-:Y:S01]  /*8190*/  IMAD.U32 R0, R0, 0x10000, RZ ;  /* 0x0001000000007824 */ /* 0x000fe200078e00ff */
[----:B------:R-:W-:Y:S01]  /*81a0*/  SHF.R.U32.HI R44, RZ, 0x10, R83 ;  /* 0x00000010ff2c7819 */ /* 0x000fe20000011653 */
[----:B------:R-:W-:Y:S01]  /*81b0*/  FFMA.FTZ R43, R58, R117, R43 ;  /* 0x000000753a2b7223 */ /* 0x000fe2000001002b */
[----:B------:R-:W-:-:S02]  /*81c0*/  IMAD.MOV.U32 R42, RZ, RZ, R83 ;  /* 0x000000ffff2a7224 */ /* 0x000fc400078e0053 */
[----:B------:R-:W-:Y:S01]  /*81d0*/  FFMA.FTZ R128, R128, R141, R138 ;  /* 0x0000008d80807223 */ /* 0x000fe2000001008a */
[----:B------:R-:W-:Y:S01]  /*81e0*/  LOP3.LUT P5, RZ, R52, 0xff00, RZ, 0xc0, !PT ;  /* 0x0000ff0034ff7812 */ /* 0x000fe200078ac0ff */
[----:B------:R-:W-:Y:S01]  /*81f0*/  FMUL.FTZ R43, R43, UR6 ;  /* 0x000000062b2b7c20 */ /* 0x000fe20008410000 */
[----:B------:R-:W-:Y:S01]  /*8200*/  FADD.FTZ R127, R120, -R127 ;  /* 0x8000007f787f7221 */ /* 0x000fe20000010000 */
[----:B------:R-:W-:Y:S01]  /*8210*/  FFMA.FTZ R0, R58, R125, R0 ;  /* 0x0000007d3a007223 */ /* 0x000fe20000010000 */
[----:B------:R-:W-:Y:S01]  /*8220*/  LOP3.LUT P6, RZ, R50, 0xff00, RZ, 0xc0, !PT ;  /* 0x0000ff0032ff7812 */ /* 0x000fe200078cc0ff */
[----:B------:R-:W-:Y:S02]  /*8230*/  IMAD.U32 R45, R42, 0x10000, RZ ;  /* 0x000100002a2d7824 */ /* 0x000fe400078e00ff */
[----:B------:R-:W-:Y:S01]  /*8240*/  FADD.FTZ R121, R121, -R128 ;  /* 0x8000008079797221 */ /* 0x000fe20000010000 */
[----:B------:R-:W-:Y:S01]  /*8250*/  IMAD.U32 R44, R44, 0x10000, RZ ;  /* 0x000100002c2c7824 */ /* 0x000fe200078e00ff */
[C---:B------:R-:W-:Y:S01]  /*8260*/  FSEL R42, R43.reuse, RZ, P5 ;  /* 0x000000ff2b2a7208 */ /* 0x040fe20002800000 */
[----:B------:R-:W-:Y:S01]  /*8270*/  FMUL.FTZ R0, R0, UR6 ;  /* 0x0000000600007c20 */ /* 0x000fe20008410000 */
[----:B------:R-:W-:Y:S01]  /*8280*/  FSEL R43, R43, RZ, P6 ;  /* 0x000000ff2b2b7208 */ /* 0x000fe20003000000 */
[----:B------:R-:W-:Y:S01]  /*8290*/  FFMA.FTZ R45, R58, R127, R45 ;  /* 0x0000007f3a2d7223 */ /* 0x000fe2000001002d */
[----:B------:R-:W-:Y:S01]  /*82a0*/  LOP3.LUT P4, RZ, R52, 0xff, RZ, 0xc0, !PT ;  /* 0x000000ff34ff7812 */ /* 0x000fe2000788c0ff */
[----:B------:R-:W-:Y:S01]  /*82b0*/  FFMA.FTZ R44, R58, R121, R44 ;  /* 0x000000793a2c7223 */ /* 0x000fe2000001002c */
[----:B------:R-:W-:Y:S01]  /*82c0*/  LOP3.LUT P5, RZ, R50, 0xff, RZ, 0xc0, !PT ;  /* 0x000000ff32ff7812 */ /* 0x000fe200078ac0ff */
[----:B------:R-:W-:Y:S01]  /*82d0*/  FMUL.FTZ R45, R45, UR6 ;  /* 0x000000062d2d7c20 */ /* 0x000fe20008410000 */
[----:B-1----:R-:W-:Y:S01]  /*82e0*/  F2FP.BF16.F32.PACK_AB R46, R43, R42 ;  /* 0x0000002a2b2e723e */ /* 0x002fe200000010ff */
[----:B------:R-:W-:Y:S01]  /*82f0*/  FMUL.FTZ R44, R44, UR6 ;  /* 0x000000062c2c7c20 */ /* 0x000fe20008410000 */
[----:B------:R-:W-:-:S02]  /*8300*/  LOP3.LUT P0, RZ, R52, 0xff0000, RZ, 0xc0, !PT ;  /* 0x00ff000034ff7812 */ /* 0x000fc4000780c0ff */
[C---:B------:R-:W-:Y:S02]  /*8310*/  FSEL R42, R0.reuse, RZ, P4 ;  /* 0x000000ff002a7208 */ /* 0x040fe40002000000 */
[----:B------:R-:W-:Y:S02]  /*8320*/  FSEL R43, R0, RZ, P5 ;  /* 0x000000ff002b7208 */ /* 0x000fe40002800000 */
        /* <DEDUP_REMOVED lines=17> */
.L_x_549:
[----:B------:R-:W-:Y:S05]  /*8440*/  BRA.U !UP0, `(.L_x_552) ;  /* 0x0000000108c87547 */ /* 0x000fea000b800000 */
[-CC-:B------:R-:W-:Y:S01]  /*8450*/  FFMA.FTZ R125, R125, R141.reuse, R138.reuse ;  /* 0x0000008d7d7d7223 */ /* 0x180fe2000001008a */
[----:B------:R-:W-:Y:S01]  /*8460*/  LOP3.LUT P5, RZ, R52, 0xff, RZ, 0xc0, !PT ;  /* 0x000000ff34ff7812 */ /* 0x000fe200078ac0ff */
[-CC-:B------:R-:W-:Y:S01]  /*8470*/  FFMA.FTZ R126, R126, R141.reuse, R138.reuse ;  /* 0x0000008d7e7e7223 */ /* 0x180fe2000001008a */
[-CC-:B------:R-:W-:Y:S01]  /*8480*/  FFMA.FTZ R127, R127, R141.reuse, R138.reuse ;  /* 0x0000008d7f7f7223 */ /* 0x180fe2000001008a */
[----:B------:R-:W-:Y:S01]  /*8490*/  FADD.FTZ R125, R116, -R125 ;  /* 0x8000007d747d7221 */ /* 0x000fe20000010000 */
[----:B------:R-:W-:Y:S01]  /*84a0*/  FFMA.FTZ R128, R128, R141, R138 ;  /* 0x0000008d80807223 */ /* 0x000fe2000001008a */
[----:B------:R-:W-:Y:S01]  /*84b0*/  FADD.FTZ R117, R117, -R126 ;  /* 0x8000007e75757221 */ /* 0x000fe20000010000 */
[----:B------:R-:W-:Y:S01]  /*84c0*/  FADD.FTZ R127, R120, -R127 ;  /* 0x8000007f787f7221 */ /* 0x000fe20000010000 */
[----:B------:R-:W-:Y:S01]  /*84d0*/  FMUL.FTZ R0, R58, R125 ;  /* 0x0000007d3a007220 */ /* 0x000fe20000410000 */
[----:B-1----:R-:W-:Y:S01]  /*84e0*/  FADD.FTZ R47, R121, -R128 ;  /* 0x80000080792f7221 */ /* 0x002fe20000010000 */
[----:B------:R-:W-:Y:S01]  /*84f0*/  LOP3.LUT P4, RZ, R52, 0xff00, RZ, 0xc0, !PT ;  /* 0x0000ff0034ff7812 */ /* 0x000fe2000788c0ff */
[----:B0-2---:R-:W-:Y:S01]  /*8500*/  FMUL.FTZ R44, R58, R127 ;  /* 0x0000007f3a2c7220 */ /* 0x005fe20000410000 */
[----:B------:R-:W-:Y:S01]  /*8510*/  FMUL.FTZ R42, R0, UR6 ;  /* 0x00000006002a7c20 */ /* 0x000fe20008410000 */
[----:B------:R-:W-:Y:S01]  /*8520*/  LOP3.LUT P0, RZ, R52, 0xff0000, RZ, 0xc0, !PT ;  /* 0x00ff000034ff7812 */ /* 0x000fe2000780c0ff */
[----:B------:R-:W-:Y:S01]  /*8530*/  FMUL.FTZ R47, R58, R47 ;  /* 0x0000002f3a2f7220 */ /* 0x000fe20000410000 */
[----:B------:R-:W-:-:S02]  /*8540*/  ISETP.GE.U32.AND P3, PT, R52, 0x1000000, PT ;  /* 0x010000003400780c */ /* 0x000fc40003f66070 */
[----:B------:R-:W-:Y:S01]  /*8550*/  FSEL R43, R42, RZ, P5 ;  /* 0x000000ff2a2b7208 */ /* 0x000fe20002800000 */
[----:B------:R-:W-:Y:S01]  /*8560*/  FMUL.FTZ R46, R47, UR6 ;  /* 0x000000062f2e7c20 */ /* 0x000fe20008410000 */
[----:B------:R-:W-:Y:S02]  /*8570*/  LOP3.LUT P5, RZ, R50, 0xff, RZ, 0xc0, !PT ;  /* 0x000000ff32ff7812 */ /* 0x000fe400078ac0ff */
[----:B------:R-:W-:Y:S01]  /*8580*/  F2FP.BF16.F32.PACK_AB R0, R43, R0 ;  /* 0x000000002b00723e */ /* 0x000fe200000010ff */
[----:B------:R-:W-:Y:S01]  /*8590*/  FMUL.FTZ R43, R58, R117 ;  /* 0x000000753a2b7220 */ /* 0x000fe20000410000 */
[----:B------:R-:W-:Y:S02]  /*85a0*/  FSEL R42, R42, RZ, P5 ;  /* 0x000000ff2a2a7208 */ /* 0x000fe40002800000 */
[----:B------:R-:W-:Y:S02]  /*85b0*/  LOP3.LUT P5, RZ, R50, 0xff00, RZ, 0xc0, !PT ;  /* 0x0000ff0032ff7812 */ /* 0x000fe400078ac0ff */
[C---:B------:R-:W-:Y:S01]  /*85c0*/  F2FP.BF16.F32.PACK_AB R101, R43.reuse, R42 ;  /* 0x0000002a2b65723e */ /* 0x040fe200000010ff */
[----:B------:R-:W-:Y:S01]  /*85d0*/  FMUL.FTZ R43, R43, UR6 ;  /* 0x000000062b2b7c20 */ /* 0x000fe20008410000 */
[----:B------:R-:W-:Y:S01]  /*85e0*/  FMUL.FTZ R42, R44, UR6 ;  /* 0x000000062c2a7c20 */ /* 0x000fe20008410000 */
[----:B------:R-:W-:-:S02]  /*85f0*/  PRMT R53, R0, 0x7632, R53 ;  /* 0x0000763200357816 */ /* 0x000fc40000000035 */
[----:B------:R-:W-:Y:S02]  /*8600*/  PRMT R97, R0, 0x7610, R97 ;  /* 0x0000761000617816 */ /* 0x000fe40000000061 */
[C---:B------:R-:W-:Y:S02]  /*8610*/  FSEL R0, R43.reuse, RZ, P4 ;  /* 0x000000ff2b007208 */ /* 0x040fe40002000000 */
[----:B------:R-:W-:Y:S02]  /*8620*/  FSEL R43, R43, RZ, P5 ;  /* 0x000000ff2b2b7208 */ /* 0x000fe40002800000 */
[----:B------:R-:W-:Y:S02]  /*8630*/  FSEL R45, R42, RZ, P0 ;  /* 0x000000ff2a2d7208 */ /* 0x000fe40000000000 */
[C---:B------:R-:W-:Y:S02]  /*8640*/  LOP3.LUT P4, RZ, R50.reuse, 0xff0000, RZ, 0xc0, !PT ;  /* 0x00ff000032ff7812 */ /* 0x040fe4000788c0ff */
[----:B------:R-:W-:-:S02]  /*8650*/  ISETP.GE.U32.AND P0, PT, R50, 0x1000000, PT ;  /* 0x010000003200780c */ /* 0x000fc40003f06070 */
[----:B------:R-:W-:Y:S02]  /*8660*/  F2FP.BF16.F32.PACK_AB R52, R43, R0 ;  /* 0x000000002b34723e */ /* 0x000fe400000010ff */
[----:B------:R-:W-:Y:S02]  /*8670*/  FSEL R42, R42, RZ, P4 ;  /* 0x000000ff2a2a7208 */ /* 0x000fe40002000000 */
[C---:B------:R-:W-:Y:S02]  /*8680*/  FSEL R0, R46.reuse, RZ, P3 ;  /* 0x000000ff2e007208 */ /* 0x040fe40001800000 */
[----:B------:R-:W-:Y:S02]  /*8690*/  FSEL R43, R46, RZ, P0 ;  /* 0x000000ff2e2b7208 */ /* 0x000fe40000000000 */
[----:B------:R-:W-:Y:S02]  /*86a0*/  F2FP.BF16.F32.PACK_AB R45, R45, R44 ;  /* 0x0000002c2d2d723e */ /* 0x000fe400000010ff */
[----:B------:R-:W-:-:S02]  /*86b0*/  F2FP.BF16.F32.PACK_AB R42, R47, R42 ;  /* 0x0000002a2f2a723e */ /* 0x000fc400000010ff */
[----:B------:R-:W-:Y:S02]  /*86c0*/  F2FP.BF16.F32.PACK_AB R43, R43, R0 ;  /* 0x000000002b2b723e */ /* 0x000fe400000010ff */
[C---:B------:R-:W-:Y:S02]  /*86d0*/  PRMT R0, R45.reuse, 0x7632, R0 ;  /* 0x000076322d007816 */ /* 0x040fe40000000000 */
[----:B------:R-:W-:Y:S02]  /*86e0*/  PRMT R99, R45, 0x7610, R99 ;  /* 0x000076102d637816 */ /* 0x000fe40000000063 */
        /* <DEDUP_REMOVED lines=8> */
.L_x_552:
[-CC-:B------:R-:W-:Y:S01]  /*8770*/  FFMA.FTZ R126, R126, R141.reuse, R138.reuse ;  /* 0x0000008d7e7e7223 */ /* 0x180fe2000001008a */
[-CC-:B------:R-:W-:Y:S01]  /*8780*/  FFMA.FTZ R125, R125, R141.reuse, R138.reuse ;  /* 0x0000008d7d7d7223 */ /* 0x180fe2000001008a */
[-CC-:B------:R-:W-:Y:S01]  /*8790*/  FFMA.FTZ R127, R127, R141.reuse, R138.reuse ;  /* 0x0000008d7f7f7223 */ /* 0x180fe2000001008a */
        /* <DEDUP_REMOVED lines=27> */
[----:B------:R-:W-:Y:S02]  /*8950*/  FSEL R0, R127, RZ, P0 ;  /* 0x000000ff7f007208 */ /* 0x000fe40000000000 */
[----:B0-2---:R-:W-:-:S02]  /*8960*/  FSEL R42, R121, RZ, P3 ;  /* 0x000000ff792a7208 */ /* 0x005fc40001800000 */
[----:B------:R-:W-:Y:S02]  /*8970*/  FSEL R127, R127, RZ, P4 ;  /* 0x000000ff7f7f7208 */ /* 0x000fe40002000000 */
[----:B------:R-:W-:Y:S02]  /*8980*/  FSEL R121, R121, RZ, P5 ;  /* 0x000000ff79797208 */ /* 0x000fe40002800000 */
        /* <DEDUP_REMOVED lines=10> */
.L_x_548:
[----:B------:R-:W-:Y:S05]  /*8a30*/  @!P0 BRA `(.L_x_553) ;  /* 0x0000000400488947 */ /* 0x000fea0003800000 */
[----:B------:R-:W-:Y:S05]  /*8a40*/  BRA.U !UP0, `(.L_x_554) ;  /* 0x0000000108ac7547 */ /* 0x000fea000b800000 */
[-C--:B------:R-:W-:Y:S01]  /*8a50*/  FFMA.FTZ R125, R125, R141.reuse, R138 ;  /* 0x0000008d7d7d7223 */ /* 0x080fe2000001008a */
[----:B------:R-:W-:Y:S01]  /*8a60*/  IMAD.MOV.U32 R0, RZ, RZ, R82 ;  /* 0x000000ffff007224 */ /* 0x000fe200078e0052 */
[--C-:B0-2---:R-:W-:Y:S01]  /*8a70*/  SHF.R.U64 R42, R82, 0x10, R83.reuse ;  /* 0x00000010522a7819 */ /* 0x105fe20000001253 */
[-CC-:B------:R-:W-:Y:S01]  /*8a80*/  FFMA.FTZ R126, R126, R141.reuse, R138.reuse ;  /* 0x0000008d7e7e7223 */ /* 0x180fe2000001008a */
[----:B------:R-:W-:Y:S01]  /*8a90*/  SHF.R.U32.HI R44, RZ, 0x10, R83 ;  /* 0x00000010ff2c7819 */ /* 0x000fe20000011653 */
[----:B------:R-:W-:Y:S01]  /*8aa0*/  FADD.FTZ R125, R116, -R125 ;  /* 0x8000007d747d7221 */ /* 0x000fe20000010000 */
[----:B------:R-:W-:Y:S02]  /*8ab0*/  IMAD.MOV.U32 R43, RZ, RZ, R83 ;  /* 0x000000ffff2b7224 */ /* 0x000fe400078e0053 */
[-CC-:B------:R-:W-:Y:S01]  /*8ac0*/  FFMA.FTZ R128, R128, R141.reuse, R138.reuse ;  /* 0x0000008d80807223 */ /* 0x180fe2000001008a */
[----:B------:R-:W-:Y:S02]  /*8ad0*/  IMAD.U32 R0, R0, 0x10000, RZ ;  /* 0x0001000000007824 */ /* 0x000fe400078e00ff */
[----:B------:R-:W-:Y:S01]  /*8ae0*/  FFMA.FTZ R127, R127, R141, R138 ;  /* 0x0000008d7f7f7223 */ /* 0x000fe2000001008a */
[----:B------:R-:W-:Y:S01]  /*8af0*/  FADD.FTZ R117, R117, -R126 ;  /* 0x8000007e75757221 */ /* 0x000fe20000010000 */
[----:B------:R-:W-:-:S02]  /*8b00*/  IMAD.U32 R42, R42, 0x10000, RZ ;  /* 0x000100002a2a7824 */ /* 0x000fc400078e00ff */
[----:B------:R-:W-:Y:S01]  /*8b10*/  FFMA.FTZ R0, R58, R125, R0 ;  /* 0x0000007d3a007223 */ /* 0x000fe20000010000 */
[----:B------:R-:W-:Y:S01]  /*8b20*/  IMAD.U32 R45, R44, 0x10000, RZ ;  /* 0x000100002c2d7824 */ /* 0x000fe200078e00ff */
[----:B------:R-:W-:Y:S01]  /*8b30*/  SHF.L.U32 R44, R43, 0x10, RZ ;  /* 0x000000102b2c7819 */ /* 0x000fe200000006ff */
[----:B------:R-:W-:Y:S01]  /*8b40*/  FADD.FTZ R121, R121, -R128 ;  /* 0x8000008079797221 */ /* 0x000fe20000010000 */
[----:B------:R-:W-:Y:S01]  /*8b50*/  FADD.FTZ R127, R120, -R127 ;  /* 0x8000007f787f7221 */ /* 0x000fe20000010000 */
[----:B------:R-:W-:Y:S01]  /*8b60*/  FFMA.FTZ R117, R58, R117, R42 ;  /* 0x000000753a757223 */ /* 0x000fe2000001002a */
[----:B------:R-:W-:Y:S01]  /*8b70*/  FMUL.FTZ R42, R0, UR6 ;  /* 0x00000006002a7c20 */ /* 0x000fe20008410000 */
[----:B------:R-:W-:Y:S01]  /*8b80*/  LOP3.LUT P0, RZ, R52, 0xff, RZ, 0xc0, !PT ;  /* 0x000000ff34ff7812 */ /* 0x000fe2000780c0ff */
[C---:B------:R-:W-:Y:S01]  /*8b90*/  FFMA.FTZ R121, R58.reuse, R121, R45 ;  /* 0x000000793a797223 */ /* 0x040fe2000001002d */
[----:B------:R-:W-:Y:S01]  /*8ba0*/  FFMA.FTZ R127, R58, R127, R44 ;  /* 0x0000007f3a7f7223 */ /* 0x000fe2000001002c */
[----:B------:R-:W-:Y:S01]  /*8bb0*/  FMUL.FTZ R44, R117, UR6 ;  /* 0x00000006752c7c20 */ /* 0x000fe20008410000 */
[----:B------:R-:W-:Y:S01]  /*8bc0*/  FSEL R43, R42, RZ, P0 ;  /* 0x000000ff2a2b7208 */ /* 0x000fe20000000000 */
[----:B------:R-:W-:Y:S01]  /*8bd0*/  FMUL.FTZ R42, R121, UR6 ;  /* 0x00000006792a7c20 */ /* 0x000fe20008410000 */
[----:B------:R-:W-:Y:S01]  /*8be0*/  FMUL.FTZ R45, R127, UR6 ;  /* 0x000000067f2d7c20 */ /* 0x000fe20008410000 */
[----:B------:R-:W-:-:S02]  /*8bf0*/  LOP3.LUT P3, RZ, R52, 0xff00, RZ, 0xc0, !PT ;  /* 0x0000ff0034ff7812 */ /* 0x000fc4000786c0ff */
        /* <DEDUP_REMOVED lines=13> */
[C---:B------:R-:W-:Y:S02]  /*8cd0*/  PRMT R45, R42.reuse, 0x7632, R45 ;  /* 0x000076322a2d7816 */ /* 0x040fe4000000002d */
[----:B------:R-:W-:Y:S01]  /*8ce0*/  PRMT R100, R42, 0x7610, R100 ;  /* 0x000076102a647816 */ /* 0x000fe20000000064 */
[----:B------:R-:W-:Y:S06]  /*8cf0*/  BRA `(.L_x_551) ;  /* 0x00000004009c7947 */ /* 0x000fec0003800000 */
.L_x_554:
[----:B------:R-:W-:Y:S01]  /*8d00*/  IMAD.MOV.U32 R0, RZ, RZ, R82 ;  /* 0x000000ffff007224 */ /* 0x000fe200078e0052 */
[--C-:B0-2---:R-:W-:Y:S01]  /*8d10*/  SHF.R.U64 R42, R82, 0x10, R83.reuse ;  /* 0x00000010522a7819 */ /* 0x105fe20000001253 */
[-CC-:B------:R-:W-:Y:S01]  /*8d20*/  FFMA.FTZ R125, R125, R141.reuse, R138.reuse ;  /* 0x0000008d7d7d7223 */ /* 0x180fe2000001008a */
[--C-:B------:R-:W-:Y:S01]  /*8d30*/  SHF.R.U32.HI R45, RZ, 0x10, R83.reuse ;  /* 0x00000010ff2d7819 */ /* 0x100fe20000011653 */
[-CC-:B------:R-:W-:Y:S01]  /*8d40*/  FFMA.FTZ R126, R126, R141.reuse, R138.reuse ;  /* 0x0000008d7e7e7223 */ /* 0x180fe2000001008a */
        /* <DEDUP_REMOVED lines=9> */
[----:B-1----:R-:W-:Y:S02]  /*8de0*/  IMAD.U32 R46, R45, 0x10000, RZ ;  /* 0x000100002d2e7824 */ /* 0x002fe400078e00ff */
        /* <DEDUP_REMOVED lines=11> */
[C---:B------:R-:W-:Y:S02]  /*8ea0*/  ISETP.GE.U32.AND P5, PT, R52.reuse, 0x1000000, PT ;  /* 0x010000003400780c */ /* 0x040fe40003fa6070 */
[----:B------:R-:W-:Y:S02]  /*8eb0*/  LOP3.LUT P4, RZ, R52, 0xff0000, RZ, 0xc0, !PT ;  /* 0x00ff000034ff7812 */ /* 0x000fe4000788c0ff */
        /* <DEDUP_REMOVED lines=10> */
.L_x_553:
        /* <DEDUP_REMOVED lines=14> */
[----:B------:R-:W-:Y:S01]  /*9040*/  LOP3.LUT P0, RZ, R52, 0xff, RZ, 0xc0, !PT ;  /* 0x000000ff34ff7812 */ /* 0x000fe2000780c0ff */
[----:B0-2---:R-:W-:Y:S01]  /*9050*/  FMUL.FTZ R42, R117, UR6 ;  /* 0x00000006752a7c20 */ /* 0x005fe20008410000 */
        /* <DEDUP_REMOVED lines=13> */
[----:B------:R-:W-:Y:S02]  /*9130*/  PRMT R53, R97, 0x7632, R53 ;  /* 0x0000763261357816 */ /* 0x000fe40000000035 */
[----:B------:R-:W-:-:S02]  /*9140*/  PRMT R44, R42, 0x7632, R44 ;  /* 0x000076322a2c7816 */ /* 0x000fc4000000002c */
[----:B------:R-:W-:Y:S02]  /*9150*/  PRMT R98, R42, 0x7610, R98 ;  /* 0x000076102a627816 */ /* 0x000fe40000000062 */
[----:B------:R-:W-:Y:S02]  /*9160*/  PRMT R0, R99, 0x7632, R0 ;  /* 0x0000763263007816 */ /* 0x000fe40000000000 */
[----:B------:R-:W-:Y:S01]  /*9170*/  PRMT R45, R100, 0x7632, R45 ;  /* 0x00007632642d7816 */ /* 0x000fe2000000002d */
[----:B------:R-:W-:Y:S06]  /*9180*/  BRA `(.L_x_551) ;  /* 0x0000000000787947 */ /* 0x000fec0003800000 */
.L_x_555:
        /* <DEDUP_REMOVED lines=23> */
[----:B0-2---:R-:W-:Y:S02]  /*9300*/  FSEL R42, R121, RZ, P5 ;  /* 0x000000ff792a7208 */ /* 0x005fe40002800000 */
[----:B------:R-:W-:-:S02]  /*9310*/  F2FP.BF16.F32.PACK_AB R0, R0, R125 ;  /* 0x0000007d0000723e */ /* 0x000fc400000010ff */
[----:B------:R-:W-:Y:S02]  /*9320*/  F2FP.BF16.F32.PACK_AB R42, R42, R127 ;  /* 0x0000007f2a2a723e */ /* 0x000fe400000010ff */
[C---:B------:R-:W-:Y:S02]  /*9330*/  PRMT R44, R0.reuse, 0x7632, R44 ;  /* 0x00007632002c7816 */ /* 0x040fe4000000002c */
[----:B------:R-:W-:Y:S02]  /*9340*/  PRMT R53, R0, 0x7610, R53 ;  /* 0x0000761000357816 */ /* 0x000fe40000000035 */
[C---:B------:R-:W-:Y:S02]  /*9350*/  PRMT R45, R42.reuse, 0x7632, R45 ;  /* 0x000076322a2d7816 */ /* 0x040fe4000000002d */
[----:B------:R-:W-:-:S07]  /*9360*/  PRMT R0, R42, 0x7610, R0 ;  /* 0x000076102a007816 */ /* 0x000fce0000000000 */
.L_x_551:
[----:B------:R-:W-:Y:S01]  /*9370*/  LOP3.LUT R42, R44, 0xffff, RZ, 0xc0, !PT ;  /* 0x0000ffff2c2a7812 */ /* 0x000fe200078ec0ff */
[----:B-1----:R-:W-:Y:S01]  /*9380*/  IMAD.WIDE.U32 R46, R59, 0x8, R40 ;  /* 0x000000083b2e7825 */ /* 0x002fe200078e0028 */
        /* <DEDUP_REMOVED lines=13> */
.L_x_556:
        /* <DEDUP_REMOVED lines=10> */
.L_x_557:
[----:B------:R-:W-:Y:S01]  /*9500*/  UPLOP3.LUT UP1, UPT, UPT, UPT, UP1, 0x40, 0x4 ;  /* 0x000000000004789c */ /* 0x000fe20003f2e810 */
[----:B------:R-:W-:Y:S10]  /*9510*/  @!P2 BRA `(.L_x_558) ;  /* 0xffffff700030a947 */ /* 0x000ff4000383ffff */
[----:B-1----:R-:W-:Y:S01]  /*9520*/  IMAD.MOV.U32 R45, RZ, RZ, R39 ;  /* 0x000000ffff2d7224 */ /* 0x002fe200078e0027 */
[----:B------:R-:W-:Y:S01]  /*9530*/  MOV R52, R22 ;  /* 0x0000001600347202 */ /* 0x000fe20000000f00 */
[----:B0-2---:R-:W-:Y:S02]  /*9540*/  IMAD.MOV.U32 R42, RZ, RZ, R38 ;  /* 0x000000ffff2a7224 */ /* 0x005fe400078e0026 */
        /* <DEDUP_REMOVED lines=36> */
[----:B------:R-:W-:-:S07]  /*9790*/  IMAD.MOV.U32 R15, RZ, RZ, R33 ;  /* 0x000000ffff0f7224 */ /* 0x000fce00078e0021 */
.L_x_505:
[----:B------:R-:W0:Y:S08]  /*97a0*/  LDC R11, c[0x0][0x388] ;  /* 0x0000e200ff0b7b82 */ /* 0x000e300000000800 */
[----:B------:R-:W1:Y:S08]  /*97b0*/  LDC.64 R2, c[0x0][0x440] ;  /* 0x00011000ff027b82 */ /* 0x000e700000000a00 */
[----:B------:R-:W3:Y:S01]  /*97c0*/  LDC.64 R8, c[0x0][0x448] ;  /* 0x00011200ff087b82 */ /* 0x000ee20000000a00 */
[----:B0-----:R-:W-:-:S05]  /*97d0*/  IMAD R11, R11, UR12, RZ ;  /* 0x0000000c0b0b7c24 */ /* 0x001fca000f8e02ff */
[----:B------:R-:W-:-:S05]  /*97e0*/  LEA.HI R11, R11, R34, RZ, 0x1e ;  /* 0x000000220b0b7211 */ /* 0x000fca00078ff0ff */
[----:B-1----:R-:W-:-:S05]  /*97f0*/  IMAD.WIDE.U32 R2, R11, 0x10, R2 ;  /* 0x000000100b027825 */ /* 0x002fca00078e0002 */
[----:B--2---:R-:W-:Y:S01]  /*9800*/  STG.E.128 desc[UR10][R2.64], R44 ;  /* 0x0000002c02007986 */ /* 0x004fe2000c101d0a */
[----:B---3--:R-:W-:-:S05]  /*9810*/  IMAD.WIDE.U32 R8, R11, 0x10, R8 ;  /* 0x000000100b087825 */ /* 0x008fca00078e0008 */
        /* <DEDUP_REMOVED lines=10> */
.L_x_559:
        /* <DEDUP_REMOVED lines=12> */
.L_x_5383:


//--------------------- .text._ZN10layer_norm31ln_parallel_residual_bwd_kernelINS_13Kernel_traitsI6__halfS2_S2_S2_fjLj2560ELj1ELj1ELj4ELj8ENS_18Kernel_traits_baseILj2560ES2_S2_S2_S2_fjLj128EEEEELb0ELb0ELb0EEEvNS_9BwdParamsE --------------------------
	.section	.text._ZN10layer_norm31ln_parallel_residual_bwd_kernelINS_13Kernel_traitsI6__halfS2_S2_S2_fjLj2560ELj1ELj1ELj4ELj8ENS_18Kernel_traits_baseILj2560ES2_S2_S2_S2_fjLj128EEEEELb0ELb0ELb0EEEvNS_9BwdParamsE,"ax",@progbits
	.align	128
        .global         _ZN10layer_norm31ln_parallel_residual_bwd_kernelINS_13Kernel_traitsI6__halfS2_S2_S2_fjLj2560ELj1ELj1ELj4ELj8ENS_18Kernel_traits_baseILj2560ES2_S2_S2_S2_fjLj128EEEEELb0ELb0ELb0EEEvNS_9BwdParamsE
        .type           _ZN10layer_norm31ln_parallel_residual_bwd_kernelINS_13Kernel_traitsI6__halfS2_S2_S2_fjLj2560ELj1ELj1ELj4ELj8ENS_18Kernel_traits_baseILj2560ES2_S2_S2_S2_fjLj128EEEEELb0ELb0ELb0EEEvNS_9BwdParamsE,@function
        .size           _ZN10layer_norm31ln_parallel_residual_bwd_kernelINS_13Kernel_traitsI6__halfS2_S2_S2_fjLj2560ELj1ELj1ELj4ELj8ENS_18Kernel_traits_baseILj2560ES2_S2_S2_S2_fjLj128EEEEELb0ELb0ELb0EEEvNS_9BwdParamsE,(.L_x_5384 - _ZN10layer_norm31ln_parallel_residual_bwd_kernelINS_13Kernel_traitsI6__halfS2_S2_S2_fjLj2560ELj1ELj1ELj4ELj8ENS_18Kernel_traits_baseILj2560ES2_S2_S2_S2_fjLj128EEEEELb0ELb0ELb0EEEvNS_9BwdParamsE)
        .other          _ZN10layer_norm31ln_parallel_residual_bwd_kernelINS_13Kernel_traitsI6__halfS2_S2_S2_fjLj2560ELj1ELj1ELj4ELj8ENS_18Kernel_traits_baseILj2560ES2_S2_S2_S2_fjLj128EEEEELb0ELb0ELb0EEEvNS_9BwdParamsE,@"STO_CUDA_ENTRY STV_DEFAULT"
_ZN10layer_norm31ln_parallel_residual_bwd_kernelINS_13Kernel_traitsI6__halfS2_S2_S2_fjLj2560ELj1ELj1ELj4ELj8ENS_18Kernel_traits_baseILj2560ES2_S2_S2_S2_fjLj128EEEEELb0ELb0ELb0EEEvNS_9BwdParamsE:
.text._ZN10layer_norm31ln_parallel_residual_bwd_kernelINS_13Kernel_traitsI6__halfS2_S2_S2_fjLj2560ELj1ELj1ELj4ELj8ENS_18Kernel_traits_baseILj2560ES2_S2_S2_S2_fjLj128EEEEELb0ELb0ELb0EEEvNS_9BwdParamsE:
[----:B------:R-:W-:Y:S01]  /*0000*/  LDC R1, c[0x0][0x37c] ;  /* 0x0000df00ff017b82 */ /* 0x000fe20000000800 */
[----:B------:R-:W0:Y:S01]  /*0010*/  S2R R0, SR_TID.X ;  /* 0x0000000000007919 */ /* 0x000e220000002100 */
[----:B------:R-:W1:Y:S06]  /*0020*/  LDCU UR4, c[0x0][0x388] ;  /* 0x00007100ff0477ac */ /* 0x000e6c0008000800 */
[----:B------:R-:W2:Y:S01]  /*0030*/  LDC.64 R4, c[0x0][0x3d0] ;  /* 0x0000f400ff047b82 */ /* 0x000ea20000000a00 */
[----:B------:R-:W3:Y:S01]  /*0040*/  LDCU UR5, c[0x0][0x384] ;  /* 0x00007080ff0577ac */ /* 0x000ee20008000800 */
[----:B------:R-:W4:Y:S06]  /*0050*/  LDCU.64 UR12, c[0x0][0x358] ;  /* 0x00006b00ff0c77ac */ /* 0x000f2c0008000a00 */
        /* <DEDUP_REMOVED lines=8> */
[----:B------:R-:W-:Y:S02]  /*00e0*/  LEA.HI.SX32 R104, R3, R104, 0x1e ;  /* 0x0000006803687211 */ /* 0x000fe400078ff2ff */
[----:B------:R-:W-:Y:S02]  /*00f0*/  MOV R3, R0 ;  /* 0x0000000000037202 */ /* 0x000fe40000000f00 */
[----:B------:R-:W-:-:S03]  /*0100*/  ISETP.GE.U32.AND P0, PT, R104, 0x80, PT ;  /* 0x000000806800780c */ /* 0x000fc60003f06070 */
[----:B------:R-:W1:Y:S01]  /*0110*/  S2UR UR4, SR_CTAID.X ;  /* 0x00000000000479c3 */ /* 0x000e620000002500 */
        /* <DEDUP_REMOVED lines=9> */
[----:B----4-:R-:W5:Y:S04]  /*01b0*/  @P0 LDG.E.64 R84, desc[UR12][R4.64] ;  /* 0x0000000c04540981 */ /* 0x010f68000c1e1b00 */
[C---:B------:R-:W-:Y:S01]  /*01c0*/  @P1 IMAD.WIDE.U32 R12, R3.reuse, 0x8, R8 ;  /* 0x00000008030c1825 */ /* 0x040fe200078e0008 */
[----:B------:R-:W5:Y:S01]  /*01d0*/  @P0 LDG.E.64 R86, desc[UR12][R6.64] ;  /* 0x0000000c06560981 */ /* 0x000f62000c1e1b00 */
[----:B------:R-:W3:Y:S02]  /*01e0*/  LDC.64 R22, c[0x0][0x3d8] ;  /* 0x0000f600ff167b82 */ /* 0x000ee40000000a00 */
[C---:B-1----:R-:W-:Y:S01]  /*01f0*/  @P1 IMAD.WIDE.U32 R14, R3.reuse, 0x8, R10 ;  /* 0x00000008030e1825 */ /* 0x042fe200078e000a */
[----:B------:R-:W-:Y:S01]  /*0200*/  @P1 IADD3 R3, PT, PT, R3, 0x80, RZ ;  /* 0x0000008003031810 */ /* 0x000fe20007ffe0ff */
[----:B------:R-:W5:Y:S04]  /*0210*/  @P1 LDG.E.64 R88, desc[UR12][R12.64] ;  /* 0x0000000c0c581981 */ /* 0x000f68000c1e1b00 */
[----:B------:R-:W1:Y:S08]  /*0220*/  LDC.64 R24, c[0x0][0x3d0] ;  /* 0x0000f400ff187b82 */ /* 0x000e700000000a00 */
[----:B------:R-:W4:Y:S01]  /*0230*/  LDC.64 R26, c[0x0][0x3d8] ;  /* 0x0000f600ff1a7b82 */ /* 0x000f220000000a00 */
[----:B------:R-:W-:Y:S01]  /*0240*/  MOV R105, UR4 ;  /* 0x0000000400697c02 */ /* 0x000fe20008000f00 */
[C---:B0-----:R-:W-:Y:S01]  /*0250*/  @P2 IMAD.WIDE.U32 R16, R3.reuse, 0x8, R16 ;  /* 0x0000000803102825 */ /* 0x041fe200078e0010 */
[----:B------:R-:W5:Y:S03]  /*0260*/  @P1 LDG.E.64 R90, desc[UR12][R14.64] ;  /* 0x0000000c0e5a1981 */ /* 0x000f66000c1e1b00 */
[C---:B------:R-:W-:Y:S01]  /*0270*/  @P2 IMAD.WIDE.U32 R18, R3.reuse, 0x8, R18 ;  /* 0x0000000803122825 */ /* 0x040fe200078e0012 */
[----:B------:R-:W-:Y:S01]  /*0280*/  @P2 IADD3 R3, PT, PT, R3, 0x80, RZ ;  /* 0x0000008003032810 */ /* 0x000fe20007ffe0ff */
[----:B------:R-:W5:Y:S01]  /*0290*/  @P2 LDG.E.64 R92, desc[UR12][R16.64] ;  /* 0x0000000c105c2981 */ /* 0x000f62000c1e1b00 */
[----:B------:R-:W-:-:S03]  /*02a0*/  ISETP.GE.AND P5, PT, R105, UR5, PT ;  /* 0x0000000569007c0c */ /* 0x000fc6000bfa6270 */
[C---:B--2---:R-:W-:Y:S01]  /*02b0*/  @P3 IMAD.WIDE.U32 R20, R3.reuse, 0x8, R20 ;  /* 0x0000000803143825 */ /* 0x044fe200078e0014 */
[----:B------:R-:W5:Y:S03]  /*02c0*/  @P2 LDG.E.64 R94, desc[UR12][R18.64] ;  /* 0x0000000c125e2981 */ /* 0x000f66000c1e1b00 */
[C---:B---3--:R-:W-:Y:S01]  /*02d0*/  @P3 IMAD.WIDE.U32 R22, R3.reuse, 0x8, R22 ;  /* 0x0000000803163825 */ /* 0x048fe200078e0016 */
[----:B------:R-:W-:Y:S01]  /*02e0*/  @P3 IADD3 R3, PT, PT, R3, 0x80, RZ ;  /* 0x0000008003033810 */ /* 0x000fe20007ffe0ff */
[----:B------:R0:W5:Y:S04]  /*02f0*/  @P3 LDG.E.64 R96, desc[UR12][R20.64] ;  /* 0x0000000c14603981 */ /* 0x000168000c1e1b00 */
[C---:B-1----:R-:W-:Y:S01]  /*0300*/  @P4 IMAD.WIDE.U32 R8, R3.reuse, 0x8, R24 ;  /* 0x0000000803084825 */ /* 0x042fe200078e0018 */
[----:B------:R1:W5:Y:S03]  /*0310*/  @P3 LDG.E.64 R98, desc[UR12][R22.64] ;  /* 0x0000000c16623981 */ /* 0x000366000c1e1b00 */
[----:B----4-:R-:W-:Y:S01]  /*0320*/  @P4 IMAD.WIDE.U32 R10, R3, 0x8, R26 ;  /* 0x00000008030a4825 */ /* 0x010fe200078e001a */
[----:B------:R2:W5:Y:S01]  /*0330*/  @P4 LDG.E.64 R100, desc[UR12][R8.64] ;  /* 0x0000000c08644981 */ /* 0x000562000c1e1b00 */
[----:B------:R-:W-:-:S02]  /*0340*/  CS2R R80, SRZ ;  /* 0x0000000000507805 */ /* 0x000fc4000001ff00 */
[----:B------:R-:W-:Y:S02]  /*0350*/  CS2R R82, SRZ ;  /* 0x0000000000527805 */ /* 0x000fe4000001ff00 */
[----:B------:R-:W-:Y:S01]  /*0360*/  CS2R R76, SRZ ;  /* 0x00000000004c7805 */ /* 0x000fe2000001ff00 */
[----:B------:R3:W5:Y:S01]  /*0370*/  @P4 LDG.E.64 R102, desc[UR12][R10.64] ;  /* 0x0000000c0a664981 */ /* 0x000762000c1e1b00 */
        /* <DEDUP_REMOVED lines=27> */
[----:B0-----:R-:W-:-:S02]  /*0530*/  CS2R R20, SRZ ;  /* 0x0000000000147805 */ /* 0x001fc4000001ff00 */
[----:B-1----:R-:W-:Y:S02]  /*0540*/  CS2R R22, SRZ ;  /* 0x0000000000167805 */ /* 0x002fe4000001ff00 */
[----:B------:R-:W-:Y:S02]  /*0550*/  CS2R R16, SRZ ;  /* 0x0000000000107805 */ /* 0x000fe4000001ff00 */
[----:B------:R-:W-:Y:S02]  /*0560*/  CS2R R18, SRZ ;  /* 0x0000000000127805 */ /* 0x000fe4000001ff00 */
[----:B------:R-:W-:Y:S02]  /*0570*/  CS2R R12, SRZ ;  /* 0x00000000000c7805 */ /* 0x000fe4000001ff00 */
[----:B------:R-:W-:Y:S02]  /*0580*/  CS2R R14, SRZ ;  /* 0x00000000000e7805 */ /* 0x000fe4000001ff00 */
[----:B--2---:R-:W-:-:S02]  /*0590*/  CS2R R8, SRZ ;  /* 0x0000000000087805 */ /* 0x004fc4000001ff00 */
[----:B---3--:R-:W-:Y:S02]  /*05a0*/  CS2R R10, SRZ ;  /* 0x00000000000a7805 */ /* 0x008fe4000001ff00 */
[----:B------:R-:W-:Y:S02]  /*05b0*/  CS2R R4, SRZ ;  /* 0x0000000000047805 */ /* 0x000fe4000001ff00 */
[----:B------:R-:W-:Y:S01]  /*05c0*/  CS2R R6, SRZ ;  /* 0x0000000000067805 */ /* 0x000fe2000001ff00 */
[----:B------:R-:W-:Y:S06]  /*05d0*/  @P5 BRA `(.L_x_560) ;  /* 0x0000007800705947 */ /* 0x000fec0003800000 */
[----:B------:R-:W0:Y:S01]  /*05e0*/  LDCU.U8 UR4, c[0x0][0x410] ;  /* 0x00008200ff0477ac */ /* 0x000e220008000000 */
[----:B-----5:R-:W-:Y:S02]  /*05f0*/  MOV R107, R85 ;  /* 0x00000055006b7202 */ /* 0x020fe40000000f00 */
[----:B------:R-:W-:Y:S02]  /*0600*/  CS2R R80, SRZ ;  /* 0x0000000000507805 */ /* 0x000fe4000001ff00 */
[----:B------:R-:W-:Y:S02]  /*0610*/  SHF.R.U32.HI R4, RZ, 0x10, R85 ;  /* 0x00000010ff047819 */ /* 0x000fe40000011655 */
[----:B------:R-:W-:Y:S02]  /*0620*/  CS2R R82, SRZ ;  /* 0x0000000000527805 */ /* 0x000fe4000001ff00 */
[----:B------:R-:W-:Y:S02]  /*0630*/  MOV R109, R87 ;  /* 0x00000057006d7202 */ /* 0x000fe40000000f00 */
[----:B------:R-:W-:-:S02]  /*0640*/  CS2R R76, SRZ ;  /* 0x00000000004c7805 */ /* 0x000fc4000001ff00 */
[----:B------:R-:W-:Y:S02]  /*0650*/  SHF.R.U32.HI R5, RZ, 0x10, R87 ;  /* 0x00000010ff057819 */ /* 0x000fe40000011657 */
[----:B------:R-:W-:Y:S02]  /*0660*/  CS2R R78, SRZ ;  /* 0x00000000004e7805 */ /* 0x000fe4000001ff00 */
[----:B------:R-:W-:Y:S02]  /*0670*/  MOV R110, R88 ;  /* 0x00000058006e7202 */ /* 0x000fe40000000f00 */
[----:B------:R-:W-:Y:S02]  /*0680*/  CS2R R72, SRZ ;  /* 0x0000000000487805 */ /* 0x000fe4000001ff00 */
[----:B------:R-:W-:Y:S02]  /*0690*/  SHF.R.U64 R6, R88, 0x10, R89 ;  /* 0x0000001058067819 */ /* 0x000fe40000001259 */
[----:B------:R-:W-:-:S02]  /*06a0*/  CS2R R74, SRZ ;  /* 0x00000000004a7805 */ /* 0x000fc4000001ff00 */
[----:B------:R-:W-:Y:S02]  /*06b0*/  MOV R111, R89 ;  /* 0x00000059006f7202 */ /* 0x000fe40000000f00 */
[----:B------:R-:W-:Y:S02]  /*06c0*/  CS2R R68, SRZ ;  /* 0x0000000000447805 */ /* 0x000fe4000001ff00 */
[----:B------:R-:W-:Y:S02]  /*06d0*/  SHF.R.U32.HI R8, RZ, 0x10, R89 ;  /* 0x00000010ff087819 */ /* 0x000fe40000011659 */
[----:B------:R-:W-:Y:S02]  /*06e0*/  CS2R R70, SRZ ;  /* 0x0000000000467805 */ /* 0x000fe4000001ff00 */
[----:B------:R-:W-:Y:S01]  /*06f0*/  MOV R112, R90 ;  /* 0x0000005a00707202 */ /* 0x000fe20000000f00 */
[----:B0-----:R-:W-:Y:S01]  /*0700*/  UISETP.NE.AND UP0, UPT, UR4, URZ, UPT ;  /* 0x000000ff0400728c */ /* 0x001fe2000bf05270 */
        /* <DEDUP_REMOVED lines=22> */
[----:B------:R-:W-:Y:S02]  /*0870*/  MOV R168, R100 ;  /* 0x0000006400a87202 */ /* 0x000fe40000000f00 */
        /* <DEDUP_REMOVED lines=21> */
[----:B------:R-:W-:Y:S02]  /*09d0*/  SHF.R.U64 R3, R86, 0x10, R87 ;  /* 0x0000001056037819 */ /* 0x000fe40000001257 */
[----:B------:R-:W-:Y:S02]  /*09e0*/  CS2R R20, SRZ ;  /* 0x0000000000147805 */ /* 0x000fe4000001ff00 */
[----:B------:R-:W-:Y:S02]  /*09f0*/  MOV R158, R95 ;  /* 0x0000005f009e7202 */ /* 0x000fe40000000f00 */
[----:B------:R-:W-:Y:S02]  /*0a00*/  CS2R R22, SRZ ;  /* 0x0000000000167805 */ /* 0x000fe4000001ff00 */
[----:B------:R-:W-:-:S02]  /*0a10*/  SHF.R.U32.HI R159, RZ, 0x10, R95 ;  /* 0x00000010ff9f7819 */ /* 0x000fc4000001165f */
[----:B------:R-:W-:Y:S02]  /*0a20*/  CS2R R18, SRZ ;  /* 0x0000000000127805 */ /* 0x000fe4000001ff00 */
[----:B------:R-:W-:Y:S01]  /*0a30*/  MOV R160, R96 ;  /* 0x0000006000a07202 */ /* 0x000fe20000000f00 */
[----:B------:R-:W-:Y:S01]  /*0a40*/  UPLOP3.LUT UP1, UPT, UPT, UPT, UPT, 0x40, 0x4 ;  /* 0x000000000004789c */ /* 0x000fe20003f2e870 */
[--C-:B------:R-:W-:Y:S01]  /*0a50*/  SHF.R.U64 R161, R96, 0x10, R97.reuse ;  /* 0x0000001060a17819 */ /* 0x100fe20000001261 */
[----:B------:R-:W0:Y:S01]  /*0a60*/  LDCU UR11, c[0x0][0x400] ;  /* 0x00008000ff0b77ac */ /* 0x000e220008000800 */
[----:B------:R-:W-:Y:S02]  /*0a70*/  MOV R162, R97 ;  /* 0x0000006100a27202 */ /* 0x000fe40000000f00 */
[----:B------:R-:W-:Y:S01]  /*0a80*/  SHF.R.U32.HI R163, RZ, 0x10, R97 ;  /* 0x00000010ffa37819 */ /* 0x000fe20000011661 */
[----:B------:R-:W1:Y:S01]  /*0a90*/  LDCU.64 UR6, c[0x0][0x470] ;  /* 0x00008e00ff0677ac */ /* 0x000e620008000a00 */
[----:B------:R-:W-:-:S02]  /*0aa0*/  MOV R164, R98 ;  /* 0x0000006200a47202 */ /* 0x000fc40000000f00 */
[----:B------:R-:W-:Y:S01]  /*0ab0*/  SHF.R.U64 R165, R98, 0x10, R99 ;  /* 0x0000001062a57819 */ /* 0x000fe20000001263 */
[----:B------:R-:W2:Y:S01]  /*0ac0*/  LDCU.64 UR14, c[0x0][0x438] ;  /* 0x00008700ff0e77ac */ /* 0x000ea20008000a00 */
[----:B------:R-:W-:Y:S02]  /*0ad0*/  PRMT R107, R107, 0x5410, R4 ;  /* 0x000054106b6b7816 */ /* 0x000fe40000000004 */
[----:B------:R-:W-:Y:S02]  /*0ae0*/  PRMT R109, R109, 0x5410, R5 ;  /* 0x000054106d6d7816 */ /* 0x000fe40000000005 */
[----:B------:R-:W-:Y:S02]  /*0af0*/  CS2R R4, SRZ ;  /* 0x0000000000047805 */ /* 0x000fe4000001ff00 */
[----:B------:R-:W-:Y:S01]  /*0b00*/  PRMT R110, R110, 0x5410, R6 ;  /* 0x000054106e6e7816 */ /* 0x000fe20000000006 */
[----:B------:R-:W3:Y:S01]  /*0b10*/  LDCU.64 UR8, c[0x0][0x478] ;  /* 0x00008f00ff0877ac */ /* 0x000ee20008000a00 */
[----:B------:R-:W-:-:S02]  /*0b20*/  PRMT R111, R111, 0x5410, R8 ;  /* 0x000054106f6f7816 */ /* 0x000fc40000000008 */
[----:B------:R-:W-:Y:S02]  /*0b30*/  PRMT R112, R112, 0x5410, R7 ;  /* 0x0000541070707816 */ /* 0x000fe40000000007 */
[----:B------:R-:W-:Y:S02]  /*0b40*/  CS2R R6, SRZ ;  /* 0x0000000000067805 */ /* 0x000fe4000001ff00 */
[----:B------:R-:W-:Y:S02]  /*0b50*/  PRMT R113, R113, 0x5410, R9 ;  /* 0x0000541071717816 */ /* 0x000fe40000000009 */
[----:B------:R-:W-:Y:S02]  /*0b60*/  CS2R R8, SRZ ;  /* 0x0000000000087805 */ /* 0x000fe4000001ff00 */
[----:B------:R-:W-:Y:S02]  /*0b70*/  PRMT R114, R114, 0x5410, R10 ;  /* 0x0000541072727816 */ /* 0x000fe4000000000a */
        /* <DEDUP_REMOVED lines=20> */
[----:B------:R-:W-:Y:S02]  /*0cc0*/  PRMT R165, R165, 0x5410, R165 ;  /* 0x00005410a5a57816 */ /* 0x000fe400000000a5 */
[----:B0123--:R-:W-:-:S13]  /*0cd0*/  PLOP3.LUT P5, PT, PT, PT, UP0, 0x80, 0x8 ;  /* 0x000000000008781c */ /* 0x00ffda0003faf008 */
.L_x_632:
[----:B01234-:R-:W0:Y:S08]  /*0ce0*/  LDC.64 R84, c[0x0][0x3c0] ;  /* 0x0000f000ff547b82 */ /* 0x01fe300000000a00 */
[----:B------:R-:W1:Y:S01]  /*0cf0*/  LDC R2, c[0x0][0x388] ;  /* 0x0000e200ff027b82 */ /* 0x000e620000000800 */
[----:B0-----:R-:W-:-:S07]  /*0d00*/  IMAD.WIDE R86, R105, 0x4, R84 ;  /* 0x0000000469567825 */ /* 0x001fce00078e0254 */
[----:B------:R-:W0:Y:S01]  /*0d10*/  LDC.64 R84, c[0x0][0x3c8] ;  /* 0x0000f200ff547b82 */ /* 0x000e220000000a00 */
[----:B------:R-:W2:Y:S01]  /*0d20*/  LDG.E R86, desc[UR12][R86.64] ;  /* 0x0000000c56567981 */ /* 0x000ea2000c1e1900 */
[----:B-1----:R-:W-:-:S05]  /*0d30*/  IMAD R88, R105, R2, RZ ;  /* 0x0000000269587224 */ /* 0x002fca00078e02ff */
[----:B------:R-:W-:Y:S01]  /*0d40*/  SHF.R.S32.HI R89, RZ, 0x1f, R88 ;  /* 0x0000001fff597819 */ /* 0x000fe20000011458 */
[----:B0-----:R-:W-:-:S05]  /*0d50*/  IMAD.WIDE R84, R105, 0x4, R84 ;  /* 0x0000000469547825 */ /* 0x001fca00078e0254 */
[----:B-----5:R0:W5:Y:S01]  /*0d60*/  LDG.E R117, desc[UR12][R84.64] ;  /* 0x0000000c54757981 */ /* 0x020162000c1e1900 */
[----:B------:R-:W-:Y:S01]  /*0d70*/  LEA.HI R89, R89, R88, RZ, 0x2 ;  /* 0x0000005859597211 */ /* 0x000fe200078f10ff */
[----:B------:R-:W-:Y:S01]  /*0d80*/  BSSY.RECONVERGENT B0, `(.L_x_561) ;  /* 0x0000060000007945 */ /* 0x000fe20003800200 */
[----:B------:R-:W-:Y:S01]  /*0d90*/  HFMA2 R103, -RZ, RZ, 0, 0 ;  /* 0x00000000ff677431 */ /* 0x000fe200000001ff */
[C---:B------:R-:W-:Y:S02]  /*0da0*/  ISETP.GE.U32.AND P1, PT, R104.reuse, 0x100, PT ;  /* 0x000001006800780c */ /* 0x040fe40003f26070 */
[----:B------:R-:W-:Y:S02]  /*0db0*/  LEA.HI.SX32 R119, R89, R0, 0x1e ;  /* 0x0000000059777211 */ /* 0x000fe400078ff2ff */
[C---:B------:R-:W-:Y:S02]  /*0dc0*/  ISETP.GE.U32.AND P2, PT, R104.reuse, 0x180, PT ;  /* 0x000001806800780c */ /* 0x040fe40003f46070 */
[----:B------:R-:W-:-:S02]  /*0dd0*/  ISETP.GE.U32.AND P3, PT, R104, 0x200, PT ;  /* 0x000002006800780c */ /* 0x000fc40003f66070 */
[----:B------:R-:W-:Y:S02]  /*0de0*/  ISETP.GE.U32.AND P4, PT, R104, 0x280, PT ;  /* 0x000002806800780c */ /* 0x000fe40003f86070 */
[----:B------:R-:W-:Y:S02]  /*0df0*/  MOV R0, RZ ;  /* 0x000000ff00007202 */ /* 0x000fe40000000f00 */
[----:B------:R-:W-:Y:S02]  /*0e00*/  MOV R167, R119 ;  /* 0x0000007700a77202 */ /* 0x000fe40000000f00 */
[----:B--2---:R-:W-:Y:S01]  /*0e10*/  FSEL R102, R86, RZ, !P5 ;  /* 0x000000ff56667208 */ /* 0x004fe20006800000 */
[----:B0-----:R-:W-:Y:S06]  /*0e20*/  @!P0 BRA `(.L_x_562) ;  /* 0x0000000400548947 */ /* 0x001fec0003800000 */
        /* <DEDUP_REMOVED lines=12> */
[----:B------:R-:W-:Y:S02]  /*0ef0*/  HADD2.F32 R3, -RZ, R108.H0_H0 ;  /* 0x2000006cff037230 */ /* 0x000fe40000004100 */
[--C-:B------:R-:W-:Y:S02]  /*0f00*/  HADD2.F32 R118, -RZ, R106.reuse.H0_H0 ;  /* 0x2000006aff767230 */ /* 0x100fe40000004100 */
[----:B------:R-:W-:Y:S02]  /*0f10*/  HADD2.F32 R120, -RZ, R106.H1_H1 ;  /* 0x3000006aff787230 */ /* 0x000fe40000004100 */
[----:B0-----:R-:W-:-:S05]  /*0f20*/  @P0 IMAD.WIDE.U32 R90, R119, 0x8, R90 ;  /* 0x00000008775a0825 */ /* 0x001fca00078e005a */
[----:B------:R0:W5:Y:S02]  /*0f30*/  @P0 LDG.E.64 R96, desc[UR12][R90.64] ;  /* 0x0000000c5a600981 */ /* 0x000164000c1e1b00 */
[----:B0-----:R-:W-:Y:S01]  /*0f40*/  HADD2.F32 R90, -RZ, R109.H0_H0 ;  /* 0x2000006dff5a7230 */ /* 0x001fe20000004100 */
[----:B---3--:R-:W-:Y:S02]  /*0f50*/  MOV R103, R86 ;  /* 0x0000005600677202 */ /* 0x008fe40000000f00 */
[----:B------:R-:W-:-:S03]  /*0f60*/  SHF.R.U64 R86, R86, 0x10, R87 ;  /* 0x0000001056567819 */ /* 0x000fc60000001257 */
[----:B------:R-:W-:Y:S01]  /*0f70*/  HADD2.F32 R103, -RZ, R103.H0_H0 ;  /* 0x20000067ff677230 */ /* 0x000fe20000004100 */
[----:B----4-:R-:W-:Y:S02]  /*0f80*/  MOV R0, R88 ;  /* 0x0000005800007202 */ /* 0x010fe40000000f00 */
[--C-:B------:R-:W-:Y:S02]  /*0f90*/  SHF.R.U64 R121, R88, 0x10, R89.reuse ;  /* 0x0000001058797819 */ /* 0x100fe40000001259 */
[----:B------:R-:W-:Y:S02]  /*0fa0*/  MOV R122, R89 ;  /* 0x00000059007a7202 */ /* 0x000fe40000000f00 */
[----:B------:R-:W-:Y:S01]  /*0fb0*/  SHF.R.U32.HI R123, RZ, 0x10, R89 ;  /* 0x00000010ff7b7819 */ /* 0x000fe20000011659 */
[----:B------:R-:W-:Y:S01]  /*0fc0*/  HADD2.F32 R89, -RZ, R0.H0_H0 ;  /* 0x20000000ff597230 */ /* 0x000fe20000004100 */
[----:B------:R-:W-:Y:S01]  /*0fd0*/  MOV R88, R87 ;  /* 0x0000005700587202 */ /* 0x000fe20000000f00 */
[----:B------:R-:W-:Y:S01]  /*0fe0*/  FMUL.FTZ R3, R3, R103 ;  /* 0x0000006703037220 */ /* 0x000fe20000410000 */
[----:B------:R-:W-:Y:S01]  /*0ff0*/  SHF.R.U32.HI R172, RZ, 0x10, R87 ;  /* 0x00000010ffac7819 */ /* 0x000fe20000011657 */
[----:B------:R-:W-:-:S02]  /*1000*/  HADD2.F32 R0, -RZ, R108.H1_H1 ;  /* 0x3000006cff007230 */ /* 0x000fc40000004100 */
[----:B------:R-:W-:Y:S02]  /*1010*/  HADD2.F32 R87, -RZ, R86.H0_H0 ;  /* 0x20000056ff577230 */ /* 0x000fe40000004100 */
[----:B------:R-:W-:Y:S01]  /*1020*/  FFMA.FTZ R118, R118, R89, R3 ;  /* 0x0000005976767223 */ /* 0x000fe20000010003 */
[----:B------:R-:W-:Y:S01]  /*1030*/  HADD2.F32 R86, -RZ, R121.H0_H0 ;  /* 0x20000079ff567230 */ /* 0x000fe20000004100 */
[----:B--2---:R-:W-:Y:S01]  /*1040*/  SHF.R.U64 R124, R84, 0x10, R85 ;  /* 0x00000010547c7819 */ /* 0x004fe20000001255 */
[----:B------:R-:W-:Y:S02]  /*1050*/  HADD2.F32 R167, -RZ, R88.H0_H0 ;  /* 0x20000058ffa77230 */ /* 0x000fe40000004100 */
[----:B------:R-:W-:Y:S01]  /*1060*/  FMUL.FTZ R3, R0, R87 ;  /* 0x0000005700037220 */ /* 0x000fe20000410000 */
[----:B------:R-:W-:Y:S02]  /*1070*/  HADD2.F32 R121, -RZ, R107.H0_H0 ;  /* 0x2000006bff797230 */ /* 0x000fe40000004100 */
[----:B------:R-:W-:-:S02]  /*1080*/  HADD2.F32 R88, -RZ, R122.H0_H0 ;  /* 0x2000007aff587230 */ /* 0x000fc40000004100 */
[----:B------:R-:W-:Y:S01]  /*1090*/  FFMA.FTZ R120, R120, R86, R3 ;  /* 0x0000005678787223 */ /* 0x000fe20000010003 */
[----:B------:R-:W-:Y:S02]  /*10a0*/  HADD2.F32 R3, -RZ, R84.H0_H0 ;  /* 0x20000054ff037230 */ /* 0x000fe40000004100 */
[----:B------:R-:W-:Y:S01]  /*10b0*/  FMUL.FTZ R90, R90, R167 ;  /* 0x000000a75a5a7220 */ /* 0x000fe20000410000 */
[----:B------:R-:W-:Y:S01]  /*10c0*/  HADD2.F32 R91, -RZ, R85.H0_H0 ;  /* 0x20000055ff5b7230 */ /* 0x000fe20000004100 */
[----:B------:R-:W-:Y:S01]  /*10d0*/  SHF.R.U32.HI R84, RZ, 0x10, R85 ;  /* 0x00000010ff547819 */ /* 0x000fe20000011655 */
[----:B------:R-:W-:Y:S02]  /*10e0*/  HADD2.F32 R0, -RZ, R109.H1_H1 ;  /* 0x3000006dff007230 */ /* 0x000fe40000004100 */
[----:B------:R-:W-:Y:S02]  /*10f0*/  HADD2.F32 R172, -RZ, R172.H0_H0 ;  /* 0x200000acffac7230 */ /* 0x000fe40000004100 */
[----:B------:R-:W-:-:S02]  /*1100*/  HADD2.F32 R85, -RZ, R124.H0_H0 ;  /* 0x2000007cff557230 */ /* 0x000fc40000004100 */
[----:B------:R-:W-:Y:S01]  /*1110*/  FFMA.FTZ R121, R121, R88, R90 ;  /* 0x0000005879797223 */ /* 0x000fe2000001005a */
[----:B------:R-:W-:Y:S02]  /*1120*/  HADD2.F32 R90, -RZ, R123.H0_H0 ;  /* 0x2000007bff5a7230 */ /* 0x000fe40000004100 */
[----:B------:R-:W-:Y:S01]  /*1130*/  FMUL.FTZ R123, R0, R172 ;  /* 0x000000ac007b7220 */ /* 0x000fe20000410000 */
[C---:B------:R-:W-:Y:S01]  /*1140*/  FADD.FTZ R0, -R102.reuse, R3 ;  /* 0x0000000366007221 */ /* 0x040fe20000010100 */
[----:B------:R-:W-:Y:S01]  /*1150*/  FADD.FTZ R124, -R102, R85 ;  /* 0x00000055667c7221 */ /* 0x000fe20000010100 */
[----:B------:R-:W-:Y:S02]  /*1160*/  HADD2.F32 R85, -RZ, R84.H0_H0 ;  /* 0x20000054ff557230 */ /* 0x000fe40000004100 */
[C---:B-----5:R-:W-:Y:S01]  /*1170*/  FMUL.FTZ R3, R117.reuse, R0 ;  /* 0x0000000075037220 */ /* 0x060fe20000410000 */
[----:B------:R-:W-:Y:S01]  /*1180*/  FMUL.FTZ R124, R117, R124 ;  /* 0x0000007c757c7220 */ /* 0x000fe20000410000 */
[----:B------:R-:W-:-:S02]  /*1190*/  HADD2.F32 R122, -RZ, R107.H1_H1 ;  /* 0x3000006bff7a7230 */ /* 0x000fc40000004100 */
[----:B------:R-:W-:Y:S01]  /*11a0*/  FADD.FTZ R0, -R102, R91 ;  /* 0x0000005b66007221 */ /* 0x000fe20000010100 */
[----:B------:R-:W-:Y:S01]  /*11b0*/  FADD.FTZ R21, R21, R87 ;  /* 0x0000005715157221 */ /* 0x000fe20000010000 */
[----:B------:R-:W-:Y:S01]  /*11c0*/  FFMA.FTZ R41, R124, R87, R41 ;  /* 0x000000577c297223 */ /* 0x000fe20000010029 */
[----:B------:R-:W-:Y:S01]  /*11d0*/  FADD.FTZ R126, -R102, R85 ;  /* 0x00000055667e7221 */ /* 0x000fe20000010100 */
[----:B------:R-:W-:Y:S01]  /*11e0*/  FADD.FTZ R85, RZ, R118 ;  /* 0x00000076ff557221 */ /* 0x000fe20000010000 */
[----:B------:R-:W-:Y:S01]  /*11f0*/  FFMA.FTZ R87, R3, R118, RZ ;  /* 0x0000007603577223 */ /* 0x000fe200000100ff */
[----:B------:R-:W-:Y:S01]  /*1200*/  FFMA.FTZ R122, R122, R90, R123 ;  /* 0x0000005a7a7a7223 */ /* 0x000fe2000001007b */
[----:B------:R-:W-:Y:S01]  /*1210*/  FMUL.FTZ R123, R117, R0 ;  /* 0x00000000757b7220 */ /* 0x000fe20000410000 */
        /* <DEDUP_REMOVED lines=18> */
[C---:B------:R-:W-:Y:S01]  /*1340*/  FFMA.FTZ R43, R126.reuse, R172, R43 ;  /* 0x000000ac7e2b7223 */ /* 0x040fe2000001002b */
[----:B------:R-:W-:Y:S01]  /*1350*/  IADD3 R167, PT, PT, R119, 0x80, RZ ;  /* 0x0000008077a77810 */ /* 0x000fe20007ffe0ff */
[----:B------:R-:W-:Y:S01]  /*1360*/  FADD.FTZ R103, R103, R122 ;  /* 0x0000007a67677221 */ /* 0x000fe20000010000 */
[----:B------:R-:W-:-:S07]  /*1370*/  FFMA.FTZ R0, R126, R122, R85 ;  /* 0x0000007a7e007223 */ /* 0x000fce0000010055 */
.L_x_562:
[----:B------:R-:W-:Y:S05]  /*1380*/  BSYNC.RECONVERGENT B0 ;  /* 0x0000000000007941 */ /* 0x000fea0003800200 */
.L_x_561:
        /* <DEDUP_REMOVED lines=15> */
[----:B0-----:R-:W-:-:S05]  /*1480*/  @P0 IMAD.WIDE.U32 R90, R167, 0x8, R90 ;  /* 0x00000008a75a0825 */ /* 0x001fca00078e005a */
[----:B------:R0:W5:Y:S01]  /*1490*/  @P0 LDG.E.64 R94, desc[UR12][R90.64] ;  /* 0x0000000c5a5e0981 */ /* 0x000162000c1e1b00 */
[----:B------:R-:W-:Y:S02]  /*14a0*/  IADD3 R167, PT, PT, R167, 0x80, RZ ;  /* 0x00000080a7a77810 */ /* 0x000fe40007ffe0ff */
[----:B---3--:R-:W-:Y:S02]  /*14b0*/  MOV R125, R86 ;  /* 0x00000056007d7202 */ /* 0x008fe40000000f00 */
[----:B0-----:R-:W-:-:S03]  /*14c0*/  MOV R90, R87 ;  /* 0x00000057005a7202 */ /* 0x001fc60000000f00 */
[----:B------:R-:W-:Y:S01]  /*14d0*/  HADD2.F32 R173, -RZ, R125.H0_H0 ;  /* 0x2000007dffad7230 */ /* 0x000fe20000004100 */
[----:B----4-:R-:W-:Y:S02]  /*14e0*/  MOV R127, R88 ;  /* 0x00000058007f7202 */ /* 0x010fe40000000f00 */
[--C-:B------:R-:W-:Y:S02]  /*14f0*/  SHF.R.U64 R130, R88, 0x10, R89.reuse ;  /* 0x0000001058827819 */ /* 0x100fe40000001259 */
[----:B------:R-:W-:Y:S02]  /*1500*/  MOV R129, R89 ;  /* 0x0000005900817202 */ /* 0x000fe40000000f00 */
[----:B------:R-:W-:Y:S02]  /*1510*/  SHF.R.U32.HI R172, RZ, 0x10, R89 ;  /* 0x00000010ffac7819 */ /* 0x000fe40000011659 */
[----:B------:R-:W-:Y:S01]  /*1520*/  SHF.R.U64 R89, R86, 0x10, R87 ;  /* 0x0000001056597819 */ /* 0x000fe20000001257 */
[----:B------:R-:W-:-:S02]  /*1530*/  HADD2.F32 R125, -RZ, R110.H0_H0 ;  /* 0x2000006eff7d7230 */ /* 0x000fc40000004100 */
[----:B------:R-:W-:Y:S01]  /*1540*/  FMUL.FTZ R128, R128, R173 ;  /* 0x000000ad80807220 */ /* 0x000fe20000410000 */
[----:B------:R-:W-:Y:S01]  /*1550*/  HADD2.F32 R88, -RZ, R127.H0_H0 ;  /* 0x2000007fff587230 */ /* 0x000fe20000004100 */
[----:B------:R-:W-:Y:S01]  /*1560*/  SHF.R.U32.HI R174, RZ, 0x10, R87 ;  /* 0x00000010ffae7819 */ /* 0x000fe20000011657 */
[----:B------:R-:W-:Y:S02]  /*1570*/  HADD2.F32 R86, -RZ, R112.H1_H1 ;  /* 0x30000070ff567230 */ /* 0x000fe40000004100 */
[----:B------:R-:W-:Y:S02]  /*1580*/  HADD2.F32 R89, -RZ, R89.H0_H0 ;  /* 0x20000059ff597230 */ /* 0x000fe40000004100 */
[----:B------:R-:W-:Y:S02]  /*1590*/  HADD2.F32 R87, -RZ, R113.H0_H0 ;  /* 0x20000071ff577230 */ /* 0x000fe40000004100 */
[----:B------:R-:W-:Y:S02]  /*15a0*/  HADD2.F32 R132, -RZ, R90.H0_H0 ;  /* 0x2000005aff847230 */ /* 0x000fe40000004100 */
[----:B------:R-:W-:Y:S01]  /*15b0*/  FFMA.FTZ R125, R125, R88, R128 ;  /* 0x000000587d7d7223 */ /* 0x000fe20000010080 */
[----:B------:R-:W-:-:S02]  /*15c0*/  HADD2.F32 R127, -RZ, R110.H1_H1 ;  /* 0x3000006eff7f7230 */ /* 0x000fc40000004100 */
[----:B------:R-:W-:Y:S01]  /*15d0*/  FMUL.FTZ R86, R86, R89 ;  /* 0x0000005956567220 */ /* 0x000fe20000410000 */
[----:B------:R-:W-:Y:S02]  /*15e0*/  HADD2.F32 R90, -RZ, R130.H0_H0 ;  /* 0x20000082ff5a7230 */ /* 0x000fe40000004100 */
[----:B------:R-:W-:Y:S01]  /*15f0*/  FMUL.FTZ R87, R87, R132 ;  /* 0x0000008457577220 */ /* 0x000fe20000410000 */
[----:B------:R-:W-:Y:S02]  /*1600*/  HADD2.F32 R128, -RZ, R111.H0_H0 ;  /* 0x2000006fff807230 */ /* 0x000fe40000004100 */
[----:B------:R-:W-:Y:S02]  /*1610*/  HADD2.F32 R175, -RZ, R129.H0_H0 ;  /* 0x20000081ffaf7230 */ /* 0x000fe40000004100 */
[----:B------:R-:W-:Y:S01]  /*1620*/  FFMA.FTZ R127, R127, R90, R86 ;  /* 0x0000005a7f7f7223 */ /* 0x000fe20000010056 */
[----:B------:R-:W-:Y:S02]  /*1630*/  HADD2.F32 R86, -RZ, R113.H1_H1 ;  /* 0x30000071ff567230 */ /* 0x000fe40000004100 */
[----:B------:R-:W-:-:S02]  /*1640*/  HADD2.F32 R174, -RZ, R174.H0_H0 ;  /* 0x200000aeffae7230 */ /* 0x000fc40000004100 */
[----:B------:R-:W-:Y:S01]  /*1650*/  FFMA.FTZ R128, R128, R175, R87 ;  /* 0x000000af80807223 */ /* 0x000fe20000010057 */
[----:B--2---:R-:W-:Y:S01]  /*1660*/  HADD2.F32 R87, -RZ, R84.H0_H0 ;  /* 0x20000054ff577230 */ /* 0x004fe20000004100 */
[----:B------:R-:W-:Y:S01]  /*1670*/  SHF.R.U64 R133, R84, 0x10, R85 ;  /* 0x0000001054857819 */ /* 0x000fe20000001255 */
[----:B------:R-:W-:Y:S02]  /*1680*/  HADD2.F32 R91, -RZ, R85.H0_H0 ;  /* 0x20000055ff5b7230 */ /* 0x000fe40000004100 */
[----:B------:R-:W-:Y:S01]  /*1690*/  FMUL.FTZ R130, R86, R174 ;  /* 0x000000ae56827220 */ /* 0x000fe20000410000 */
[----:B------:R-:W-:Y:S02]  /*16a0*/  HADD2.F32 R129, -RZ, R111.H1_H1 ;  /* 0x3000006fff817230 */ /* 0x000fe40000004100 */
[----:B------:R-:W-:Y:S01]  /*16b0*/  FADD.FTZ R86, -R102, R87 ;  /* 0x0000005766567221 */ /* 0x000fe20000010100 */
[----:B------:R-:W-:Y:S01]  /*16c0*/  HADD2.F32 R172, -RZ, R172.H0_H0 ;  /* 0x200000acffac7230 */ /* 0x000fe20000004100 */
[----:B------:R-:W-:Y:S01]  /*16d0*/  SHF.R.U32.HI R87, RZ, 0x10, R85 ;  /* 0x00000010ff577819 */ /* 0x000fe20000011655 */
[----:B------:R-:W-:-:S02]  /*16e0*/  HADD2.F32 R85, -RZ, R133.H0_H0 ;  /* 0x20000085ff557230 */ /* 0x000fc40000004100 */
[C---:B------:R-:W-:Y:S01]  /*16f0*/  FADD.FTZ R84, -R102.reuse, R91 ;  /* 0x0000005b66547221 */ /* 0x040fe20000010100 */
[----:B------:R-:W-:Y:S02]  /*1700*/  FFMA.FTZ R129, R129, R172, R130 ;  /* 0x000000ac81817223 */ /* 0x000fe40000010082 */
[----:B------:R-:W-:Y:S01]  /*1710*/  FADD.FTZ R130, -R102, R85 ;  /* 0x0000005566827221 */ /* 0x000fe20000010100 */
[C---:B-----5:R-:W-:Y:S01]  /*1720*/  FMUL.FTZ R133, R117.reuse, R84 ;  /* 0x0000005475857220 */ /* 0x060fe20000410000 */
[----:B------:R-:W-:Y:S02]  /*1730*/  HADD2.F32 R85, -RZ, R87.H0_H0 ;  /* 0x20000057ff557230 */ /* 0x000fe40000004100 */
[----:B------:R-:W-:Y:S01]  /*1740*/  FMUL.FTZ R131, R117, R86 ;  /* 0x0000005675837220 */ /* 0x000fe20000410000 */
[----:B------:R-:W-:Y:S01]  /*1750*/  FADD.FTZ R18, R18, R132 ;  /* 0x0000008412127221 */ /* 0x000fe20000010000 */
[----:B------:R-:W-:Y:S01]  /*1760*/  FFMA.FTZ R38, R133, R132, R38 ;  /* 0x0000008485267223 */ /* 0x000fe20000010026 */
[----:B------:R-:W-:Y:S01]  /*1770*/  FMUL.FTZ R130, R117, R130 ;  /* 0x0000008275827220 */ /* 0x000fe20000410000 */
[----:B------:R-:W-:Y:S01]  /*1780*/  FADD.FTZ R132, -R102, R85 ;  /* 0x0000005566847221 */ /* 0x000fe20000010100 */
[----:B------:R-:W-:Y:S01]  /*1790*/  FADD.FTZ R84, R103, R125 ;  /* 0x0000007d67547221 */ /* 0x000fe20000010000 */
[----:B------:R-:W-:-:S03]  /*17a0*/  FFMA.FTZ R85, R131, R125, R0 ;  /* 0x0000007d83557223 */ /* 0x000fc60000010000 */
[----:B------:R-:W-:Y:S01]  /*17b0*/  FADD.FTZ R87, R84, R127 ;  /* 0x0000007f54577221 */ /* 0x000fe20000010000 */
[----:B------:R-:W-:Y:S01]  /*17c0*/  FFMA.FTZ R0, R130, R127, R85 ;  /* 0x0000007f82007223 */ /* 0x000fe20000010055 */
[----:B------:R-:W-:Y:S02]  /*17d0*/  FMUL.FTZ R132, R117, R132 ;  /* 0x0000008475847220 */ /* 0x000fe40000410000 */
        /* <DEDUP_REMOVED lines=18> */
.L_x_564:
[----:B------:R-:W-:Y:S05]  /*1900*/  BSYNC.RECONVERGENT B0 ;  /* 0x0000000000007941 */ /* 0x000fea0003800200 */
.L_x_563:
        /* <DEDUP_REMOVED lines=16> */
[----:B------:R0:W5:Y:S02]  /*1a10*/  @P0 LDG.E.64 R92, desc[UR12][R90.64] ;  /* 0x0000000c5a5c0981 */ /* 0x000164000c1e1b00 */
[----:B0-----:R-:W-:Y:S01]  /*1a20*/  HADD2.F32 R91, -RZ, R158.H1_H1 ;  /* 0x3000009eff5b7230 */ /* 0x001fe20000004100 */
[----:B------:R-:W-:Y:S02]  /*1a30*/  IADD3 R167, PT, PT, R167, 0x80, RZ ;  /* 0x00000080a7a77810 */ /* 0x000fe40007ffe0ff */
[----:B---3--:R-:W-:Y:S02]  /*1a40*/  MOV R134, R86 ;  /* 0x0000005600867202 */ /* 0x008fe40000000f00 */
[----:B------:R-:W-:-:S03]  /*1a50*/  MOV R90, R87 ;  /* 0x00000057005a7202 */ /* 0x000fc60000000f00 */
[----:B------:R-:W-:Y:S01]  /*1a60*/  HADD2.F32 R173, -RZ, R134.H0_H0 ;  /* 0x20000086ffad7230 */ /* 0x000fe20000004100 */
[----:B----4-:R-:W-:Y:S02]  /*1a70*/  MOV R135, R88 ;  /* 0x0000005800877202 */ /* 0x010fe40000000f00 */
[----:B------:R-:W-:Y:S02]  /*1a80*/  SHF.R.U64 R138, R88, 0x10, R89 ;  /* 0x00000010588a7819 */ /* 0x000fe40000001259 */
[----:B------:R-:W-:Y:S01]  /*1a90*/  SHF.R.U64 R88, R86, 0x10, R87 ;  /* 0x0000001056587819 */ /* 0x000fe20000001257 */
[----:B------:R-:W-:Y:S01]  /*1aa0*/  HADD2.F32 R134, -RZ, R114.H0_H0 ;  /* 0x20000072ff867230 */ /* 0x000fe20000004100 */
[----:B------:R-:W-:Y:S02]  /*1ab0*/  MOV R137, R89 ;  /* 0x0000005900897202 */ /* 0x000fe40000000f00 */
[----:B------:R-:W-:Y:S01]  /*1ac0*/  SHF.R.U32.HI R139, RZ, 0x10, R89 ;  /* 0x00000010ff8b7819 */ /* 0x000fe20000011659 */
[----:B------:R-:W-:Y:S01]  /*1ad0*/  HADD2.F32 R89, -RZ, R135.H0_H0 ;  /* 0x20000087ff597230 */ /* 0x000fe20000004100 */
[----:B------:R-:W-:Y:S01]  /*1ae0*/  SHF.R.U32.HI R172, RZ, 0x10, R87 ;  /* 0x00000010ffac7819 */ /* 0x000fe20000011657 */
[----:B------:R-:W-:Y:S01]  /*1af0*/  FMUL.FTZ R135, R136, R173 ;  /* 0x000000ad88877220 */ /* 0x000fe20000410000 */
[----:B------:R-:W-:-:S02]  /*1b00*/  HADD2.F32 R87, -RZ, R116.H1_H1 ;  /* 0x30000074ff577230 */ /* 0x000fc40000004100 */
[----:B------:R-:W-:Y:S02]  /*1b10*/  HADD2.F32 R88, -RZ, R88.H0_H0 ;  /* 0x20000058ff587230 */ /* 0x000fe40000004100 */
[----:B------:R-:W-:Y:S02]  /*1b20*/  HADD2.F32 R140, -RZ, R90.H0_H0 ;  /* 0x2000005aff8c7230 */ /* 0x000fe40000004100 */
[----:B------:R-:W-:Y:S01]  /*1b30*/  FFMA.FTZ R134, R134, R89, R135 ;  /* 0x0000005986867223 */ /* 0x000fe20000010087 */
[----:B------:R-:W-:Y:S02]  /*1b40*/  HADD2.F32 R135, -RZ, R114.H1_H1 ;  /* 0x30000072ff877230 */ /* 0x000fe40000004100 */
[----:B------:R-:W-:Y:S01]  /*1b50*/  FMUL.FTZ R90, R87, R88 ;  /* 0x00000058575a7220 */ /* 0x000fe20000410000 */
[----:B------:R-:W-:Y:S02]  /*1b60*/  HADD2.F32 R86, -RZ, R138.H0_H0 ;  /* 0x2000008aff567230 */ /* 0x000fe40000004100 */
[----:B------:R-:W-:Y:S01]  /*1b70*/  FMUL.FTZ R91, R91, R140 ;  /* 0x0000008c5b5b7220 */ /* 0x000fe20000410000 */
[----:B------:R-:W-:-:S02]  /*1b80*/  HADD2.F32 R136, -RZ, R115.H0_H0 ;  /* 0x20000073ff887230 */ /* 0x000fc40000004100 */
[----:B------:R-:W-:Y:S02]  /*1b90*/  HADD2.F32 R87, -RZ, R137.H0_H0 ;  /* 0x20000089ff577230 */ /* 0x000fe40000004100 */
[----:B------:R-:W-:Y:S02]  /*1ba0*/  HADD2.F32 R138, -RZ, R159.H1_H1 ;  /* 0x3000009fff8a7230 */ /* 0x000fe40000004100 */
[----:B------:R-:W-:Y:S02]  /*1bb0*/  HADD2.F32 R172, -RZ, R172.H0_H0 ;  /* 0x200000acffac7230 */ /* 0x000fe40000004100 */
[----:B------:R-:W-:Y:S01]  /*1bc0*/  FFMA.FTZ R135, R135, R86, R90 ;  /* 0x0000005687877223 */ /* 0x000fe2000001005a */
[----:B------:R-:W-:Y:S01]  /*1bd0*/  FFMA.FTZ R136, R136, R87, R91 ;  /* 0x0000005788887223 */ /* 0x000fe2000001005b */
[----:B------:R-:W-:Y:S02]  /*1be0*/  HADD2.F32 R137, -RZ, R115.H1_H1 ;  /* 0x30000073ff897230 */ /* 0x000fe40000004100 */
[----:B------:R-:W-:-:S02]  /*1bf0*/  HADD2.F32 R90, -RZ, R139.H0_H0 ;  /* 0x2000008bff5a7230 */ /* 0x000fc40000004100 */
[----:B------:R-:W-:Y:S01]  /*1c00*/  FMUL.FTZ R138, R138, R172 ;  /* 0x000000ac8a8a7220 */ /* 0x000fe20000410000 */
[----:B--2---:R-:W-:Y:S01]  /*1c10*/  HADD2.F32 R91, -RZ, R84.H0_H0 ;  /* 0x20000054ff5b7230 */ /* 0x004fe20000004100 */
[--C-:B------:R-:W-:Y:S01]  /*1c20*/  SHF.R.U64 R84, R84, 0x10, R85.reuse ;  /* 0x0000001054547819 */ /* 0x100fe20000001255 */
[----:B------:R-:W-:Y:S02]  /*1c30*/  HADD2.F32 R141, -RZ, R85.H0_H0 ;  /* 0x20000055ff8d7230 */ /* 0x000fe40000004100 */
[----:B------:R-:W-:Y:S01]  /*1c40*/  FFMA.FTZ R137, R137, R90, R138 ;  /* 0x0000005a89897223 */ /* 0x000fe2000001008a */
[----:B------:R-:W-:Y:S01]  /*1c50*/  SHF.R.U32.HI R85, RZ, 0x10, R85 ;  /* 0x00000010ff557819 */ /* 0x000fe20000011655 */
[C---:B------:R-:W-:Y:S01]  /*1c60*/  FADD.FTZ R174, -R102.reuse, R91 ;  /* 0x0000005b66ae7221 */ /* 0x040fe20000010100 */
[----:B------:R-:W-:Y:S02]  /*1c70*/  HADD2.F32 R91, -RZ, R84.H0_H0 ;  /* 0x20000054ff5b7230 */ /* 0x000fe40000004100 */
[----:B------:R-:W-:Y:S01]  /*1c80*/  FADD.FTZ R138, -R102, R141 ;  /* 0x0000008d668a7221 */ /* 0x000fe20000010100 */
[----:B------:R-:W-:-:S03]  /*1c90*/  HADD2.F32 R85, -RZ, R85.H0_H0 ;  /* 0x20000055ff557230 */ /* 0x000fc60000004100 */
[C---:B-----5:R-:W-:Y:S01]  /*1ca0*/  FMUL.FTZ R141, R117.reuse, R138 ;  /* 0x0000008a758d7220 */ /* 0x060fe20000410000 */
[----:B------:R-:W-:Y:S01]  /*1cb0*/  FMUL.FTZ R139, R117, R174 ;  /* 0x000000ae758b7220 */ /* 0x000fe20000410000 */
[----:B------:R-:W-:Y:S01]  /*1cc0*/  FADD.FTZ R138, -R102, R91 ;  /* 0x0000005b668a7221 */ /* 0x000fe20000010100 */
[----:B------:R-:W-:Y:S01]  /*1cd0*/  FADD.FTZ R14, R14, R140 ;  /* 0x0000008c0e0e7221 */ /* 0x000fe20000010000 */
[----:B------:R-:W-:Y:S01]  /*1ce0*/  FFMA.FTZ R34, R141, R140, R34 ;  /* 0x0000008c8d227223 */ /* 0x000fe20000010022 */
[----:B------:R-:W-:Y:S01]  /*1cf0*/  FADD.FTZ R140, -R102, R85 ;  /* 0x00000055668c7221 */ /* 0x000fe20000010100 */
[----:B------:R-:W-:Y:S01]  /*1d00*/  FMUL.FTZ R138, R117, R138 ;  /* 0x0000008a758a7220 */ /* 0x000fe20000410000 */
[----:B------:R-:W-:Y:S01]  /*1d10*/  FADD.FTZ R84, R103, R134 ;  /* 0x0000008667547221 */ /* 0x000fe20000010000 */
[----:B------:R-:W-:Y:S01]  /*1d20*/  FFMA.FTZ R85, R139, R134, R0 ;  /* 0x000000868b557223 */ /* 0x000fe20000010000 */
[----:B------:R-:W-:Y:S01]  /*1d30*/  FADD.FTZ R54, R54, R87 ;  /* 0x0000005736367221 */ /* 0x000fe20000010000 */
[----:B------:R-:W-:Y:S01]  /*1d40*/  FFMA.FTZ R74, R141, R87, R74 ;  /* 0x000000578d4a7223 */ /* 0x000fe2000001004a */
        /* <DEDUP_REMOVED lines=19> */
.L_x_566:
[----:B------:R-:W-:Y:S05]  /*1e80*/  BSYNC.RECONVERGENT B0 ;  /* 0x0000000000007941 */ /* 0x000fea0003800200 */
.L_x_565:
        /* <DEDUP_REMOVED lines=14> */
[----:B------:R-:W-:Y:S02]  /*1f70*/  HADD2.F32 R144, -RZ, R164.H1_H1 ;  /* 0x300000a4ff907230 */ /* 0x000fe40000004100 */
[----:B0-----:R-:W-:-:S05]  /*1f80*/  @P0 IMAD.WIDE.U32 R90, R167, 0x8, R90 ;  /* 0x00000008a75a0825 */ /* 0x001fca00078e005a */
[----:B------:R0:W5:Y:S02]  /*1f90*/  @P0 LDG.E.64 R98, desc[UR12][R90.64] ;  /* 0x0000000c5a620981 */ /* 0x000164000c1e1b00 */
[----:B0-----:R-:W-:Y:S01]  /*1fa0*/  HADD2.F32 R91, -RZ, R166.H0_H0 ;  /* 0x200000a6ff5b7230 */ /* 0x001fe20000004100 */
[----:B------:R-:W-:Y:S02]  /*1fb0*/  IADD3 R167, PT, PT, R167, 0x80, RZ ;  /* 0x00000080a7a77810 */ /* 0x000fe40007ffe0ff */
[----:B---3--:R-:W-:Y:S02]  /*1fc0*/  MOV R142, R86 ;  /* 0x00000056008e7202 */ /* 0x008fe40000000f00 */
[----:B------:R-:W-:-:S03]  /*1fd0*/  MOV R90, R87 ;  /* 0x00000057005a7202 */ /* 0x000fc60000000f00 */
[----:B------:R-:W-:Y:S01]  /*1fe0*/  HADD2.F32 R173, -RZ, R142.H0_H0 ;  /* 0x2000008effad7230 */ /* 0x000fe20000004100 */
[----:B----4-:R-:W-:Y:S02]  /*1ff0*/  MOV R143, R88 ;  /* 0x00000058008f7202 */ /* 0x010fe40000000f00 */
[----:B------:R-:W-:Y:S02]  /*2000*/  SHF.R.U64 R146, R88, 0x10, R89 ;  /* 0x0000001058927819 */ /* 0x000fe40000001259 */
[----:B------:R-:W-:Y:S01]  /*2010*/  SHF.R.U64 R88, R86, 0x10, R87 ;  /* 0x0000001056587819 */ /* 0x000fe20000001257 */
[----:B------:R-:W-:Y:S01]  /*2020*/  HADD2.F32 R142, -RZ, R160.H1_H1 ;  /* 0x300000a0ff8e7230 */ /* 0x000fe20000004100 */
        /* <DEDUP_REMOVED lines=13> */
[----:B------:R-:W-:-:S02]  /*2100*/  HADD2.F32 R144, -RZ, R162.H1_H1 ;  /* 0x300000a2ff907230 */ /* 0x000fc40000004100 */
        /* <DEDUP_REMOVED lines=47> */
.L_x_568:
[----:B------:R-:W-:Y:S05]  /*2400*/  BSYNC.RECONVERGENT B0 ;  /* 0x0000000000007941 */ /* 0x000fea0003800200 */
.L_x_567:
        /* <DEDUP_REMOVED lines=15> */
[----:B------:R-:W-:Y:S02]  /*2500*/  HADD2.F32 R156, -RZ, R171.H0_H0 ;  /* 0x200000abff9c7230 */ /* 0x000fe40000004100 */
[--C-:B------:R-:W-:Y:S02]  /*2510*/  HADD2.F32 R150, -RZ, R168.reuse.H0_H0 ;  /* 0x200000a8ff967230 */ /* 0x100fe40000004100 */
[----:B------:R-:W-:Y:S02]  /*2520*/  HADD2.F32 R152, -RZ, R168.H1_H1 ;  /* 0x300000a8ff987230 */ /* 0x000fe40000004100 */
[----:B0-----:R-:W-:-:S05]  /*2530*/  @P0 IMAD.WIDE.U32 R90, R167, 0x8, R90 ;  /* 0x00000008a75a0825 */ /* 0x001fca00078e005a */
[----:B------:R0:W5:Y:S01]  /*2540*/  @P0 LDG.E.64 R100, desc[UR12][R90.64] ;  /* 0x0000000c5a640981 */ /* 0x000162000c1e1b00 */
[----:B------:R-:W-:Y:S01]  /*2550*/  HADD2.F32 R154, -RZ, R169.H0_H0 ;  /* 0x200000a9ff9a7230 */ /* 0x000fe20000004100 */
[--C-:B---3--:R-:W-:Y:S02]  /*2560*/  SHF.R.U64 R173, R86, 0x10, R87.reuse ;  /* 0x0000001056ad7819 */ /* 0x108fe40000001257 */
[----:B------:R-:W-:Y:S02]  /*2570*/  MOV R155, R87 ;  /* 0x00000057009b7202 */ /* 0x000fe40000000f00 */
[----:B------:R-:W-:Y:S02]  /*2580*/  SHF.R.U32.HI R172, RZ, 0x10, R87 ;  /* 0x00000010ffac7819 */ /* 0x000fe40000011657 */
[----:B------:R-:W-:Y:S01]  /*2590*/  MOV R151, R86 ;  /* 0x0000005600977202 */ /* 0x000fe20000000f00 */
[----:B------:R-:W-:Y:S01]  /*25a0*/  HADD2.F32 R86, -RZ, R170.H0_H0 ;  /* 0x200000aaff567230 */ /* 0x000fe20000004100 */
[----:B----4-:R-:W-:Y:S01]  /*25b0*/  MOV R87, R88 ;  /* 0x0000005800577202 */ /* 0x010fe20000000f00 */
[----:B------:R-:W-:Y:S01]  /*25c0*/  HADD2.F32 R172, -RZ, R172.H0_H0 ;  /* 0x200000acffac7230 */ /* 0x000fe20000004100 */
[--C-:B0-----:R-:W-:Y:S01]  /*25d0*/  SHF.R.U64 R90, R88, 0x10, R89.reuse ;  /* 0x00000010585a7819 */ /* 0x101fe20000001259 */
[----:B------:R-:W-:Y:S01]  /*25e0*/  HADD2.F32 R91, -RZ, R151.H0_H0 ;  /* 0x20000097ff5b7230 */ /* 0x000fe20000004100 */
[----:B------:R-:W-:Y:S01]  /*25f0*/  MOV R157, R89 ;  /* 0x00000059009d7202 */ /* 0x000fe20000000f00 */
[----:B------:R-:W-:Y:S01]  /*2600*/  HADD2.F32 R167, -RZ, R87.H0_H0 ;  /* 0x20000057ffa77230 */ /* 0x000fe20000004100 */
[----:B------:R-:W-:Y:S01]  /*2610*/  SHF.R.U32.HI R174, RZ, 0x10, R89 ;  /* 0x00000010ffae7819 */ /* 0x000fe20000011659 */
[----:B------:R-:W-:-:S02]  /*2620*/  HADD2.F32 R90, -RZ, R90.H0_H0 ;  /* 0x2000005aff5a7230 */ /* 0x000fc40000004100 */
[----:B------:R-:W-:Y:S01]  /*2630*/  FADD.FTZ R44, R44, R91 ;  /* 0x0000005b2c2c7221 */ /* 0x000fe20000010000 */
[----:B------:R-:W-:Y:S02]  /*2640*/  HADD2.F32 R175, -RZ, R157.H0_H0 ;  /* 0x2000009dffaf7230 */ /* 0x000fe40000004100 */
[----:B------:R-:W-:Y:S01]  /*2650*/  FMUL.FTZ R87, R86, R167 ;  /* 0x000000a756577220 */ /* 0x000fe20000410000 */
[----:B------:R-:W-:Y:S02]  /*2660*/  HADD2.F32 R88, -RZ, R173.H0_H0 ;  /* 0x200000adff587230 */ /* 0x000fe40000004100 */
[----:B------:R-:W-:Y:S01]  /*2670*/  FMUL.FTZ R151, R153, R90 ;  /* 0x0000005a99977220 */ /* 0x000fe20000410000 */
[----:B------:R-:W-:Y:S02]  /*2680*/  HADD2.F32 R173, -RZ, R155.H0_H0 ;  /* 0x2000009bffad7230 */ /* 0x000fe40000004100 */
[----:B------:R-:W-:Y:S01]  /*2690*/  FMUL.FTZ R153, R156, R175 ;  /* 0x000000af9c997220 */ /* 0x000fe20000410000 */
[----:B------:R-:W-:Y:S01]  /*26a0*/  FFMA.FTZ R150, R150, R91, R87 ;  /* 0x0000005b96967223 */ /* 0x000fe20000010057 */
[----:B--2---:R-:W-:Y:S01]  /*26b0*/  SHF.R.U64 R155, R84, 0x10, R85 ;  /* 0x00000010549b7819 */ /* 0x004fe20000001255 */
[----:B------:R-:W-:-:S02]  /*26c0*/  HADD2.F32 R87, -RZ, R84.H0_H0 ;  /* 0x20000054ff577230 */ /* 0x000fc40000004100 */
[----:B------:R-:W-:Y:S01]  /*26d0*/  FFMA.FTZ R151, R152, R88, R151 ;  /* 0x0000005898977223 */ /* 0x000fe20000010097 */
[----:B------:R-:W-:Y:S01]  /*26e0*/  FFMA.FTZ R152, R154, R173, R153 ;  /* 0x000000ad9a987223 */ /* 0x000fe20000010099 */
[----:B------:R-:W-:Y:S01]  /*26f0*/  HADD2.F32 R86, -RZ, R171.H1_H1 ;  /* 0x300000abff567230 */ /* 0x000fe20000004100 */
[----:B------:R-:W-:Y:S01]  /*2700*/  SHF.R.U32.HI R154, RZ, 0x10, R85 ;  /* 0x00000010ff9a7819 */ /* 0x000fe20000011655 */
[----:B------:R-:W-:Y:S02]  /*2710*/  HADD2.F32 R174, -RZ, R174.H0_H0 ;  /* 0x200000aeffae7230 */ /* 0x000fe40000004100 */
[----:B------:R-:W-:Y:S01]  /*2720*/  FADD.FTZ R84, -R102, R87 ;  /* 0x0000005766547221 */ /* 0x000fe20000010100 */
[----:B------:R-:W-:Y:S02]  /*2730*/  HADD2.F32 R89, -RZ, R85.H0_H0 ;  /* 0x20000055ff597230 */ /* 0x000fe40000004100 */
[----:B------:R-:W-:Y:S01]  /*2740*/  FADD.FTZ R4, R4, R167 ;  /* 0x000000a704047221 */ /* 0x000fe20000010000 */
[----:B------:R-:W-:-:S02]  /*2750*/  HADD2.F32 R85, -RZ, R155.H0_H0 ;  /* 0x2000009bff557230 */ /* 0x000fc40000004100 */
[----:B------:R-:W-:Y:S01]  /*2760*/  FMUL.FTZ R86, R86, R174 ;  /* 0x000000ae56567220 */ /* 0x000fe20000410000 */
[----:B------:R-:W-:Y:S02]  /*2770*/  HADD2.F32 R153, -RZ, R169.H1_H1 ;  /* 0x300000a9ff997230 */ /* 0x000fe40000004100 */
[----:B-----5:R-:W-:Y:S01]  /*2780*/  FMUL.FTZ R155, R117, R84 ;  /* 0x00000054759b7220 */ /* 0x020fe20000410000 */
[----:B------:R-:W-:Y:S02]  /*2790*/  HADD2.F32 R87, -RZ, R154.H0_H0 ;  /* 0x2000009aff577230 */ /* 0x000fe40000004100 */
[C---:B------:R-:W-:Y:S01]  /*27a0*/  FADD.FTZ R154, -R102.reuse, R85 ;  /* 0x00000055669a7221 */ /* 0x040fe20000010100 */
[----:B------:R-:W-:Y:S01]  /*27b0*/  FADD.FTZ R84, R103, R150 ;  /* 0x0000009667547221 */ /* 0x000fe20000010000 */
[----:B------:R-:W-:Y:S01]  /*27c0*/  FFMA.FTZ R153, R153, R172, R86 ;  /* 0x000000ac99997223 */ /* 0x000fe20000010056 */
[C---:B------:R-:W-:Y:S01]  /*27d0*/  FADD.FTZ R86, -R102.reuse, R89 ;  /* 0x0000005966567221 */ /* 0x040fe20000010100 */
[----:B------:R-:W-:Y:S01]  /*27e0*/  FMUL.FTZ R154, R117, R154 ;  /* 0x0000009a759a7220 */ /* 0x000fe20000410000 */
[----:B------:R-:W-:Y:S01]  /*27f0*/  FFMA.FTZ R0, R155, R150, R0 ;  /* 0x000000969b007223 */ /* 0x000fe20000010000 */
[----:B------:R-:W-:Y:S01]  /*2800*/  FADD.FTZ R156, -R102, R87 ;  /* 0x00000057669c7221 */ /* 0x000fe20000010100 */
[C---:B------:R-:W-:Y:S01]  /*2810*/  FMUL.FTZ R157, R117.reuse, R86 ;  /* 0x00000056759d7220 */ /* 0x040fe20000410000 */
[----:B------:R-:W-:Y:S01]  /*2820*/  FADD.FTZ R85, R84, R151 ;  /* 0x0000009754557221 */ /* 0x000fe20000010000 */
[----:B------:R-:W-:Y:S01]  /*2830*/  FFMA.FTZ R0, R154, R151, R0 ;  /* 0x000000979a007223 */ /* 0x000fe20000010000 */
[----:B------:R-:W-:Y:S01]  /*2840*/  FMUL.FTZ R156, R117, R156 ;  /* 0x0000009c759c7220 */ /* 0x000fe20000410000 */
[----:B------:R-:W-:Y:S01]  /*2850*/  FFMA.FTZ R64, R155, R91, R64 ;  /* 0x0000005b9b407223 */ /* 0x000fe20000010040 */
[----:B------:R-:W-:Y:S01]  /*2860*/  FADD.FTZ R84, R85, R152 ;  /* 0x0000009855547221 */ /* 0x000fe20000010000 */
[----:B------:R-:W-:Y:S01]  /*2870*/  FFMA.FTZ R0, R157, R152, R0 ;  /* 0x000000989d007223 */ /* 0x000fe20000010000 */
        /* <DEDUP_REMOVED lines=15> */
.L_x_570:
[----:B------:R-:W-:Y:S05]  /*2970*/  BSYNC.RECONVERGENT B0 ;  /* 0x0000000000007941 */ /* 0x000fea0003800200 */
.L_x_569:
        /* <DEDUP_REMOVED lines=32> */
.L_x_572:
[----:B------:R-:W-:Y:S05]  /*2b80*/  BSYNC.RECONVERGENT B0 ;  /* 0x0000000000007941 */ /* 0x000fea0003800200 */
.L_x_571:
        /* <DEDUP_REMOVED lines=52> */
[----:B------:R-:W-:Y:S02]  /*2ed0*/  F2FP.F16.F32.PACK_AB R85, R85, R84 ;  /* 0x000000545555723e */ /* 0x000fe400000000ff */
[----:B------:R-:W-:Y:S02]  /*2ee0*/  F2FP.F16.F32.PACK_AB R88, R87, R88 ;  /* 0x000000585758723e */ /* 0x000fe400000000ff */
[C---:B------:R-:W-:Y:S02]  /*2ef0*/  PRMT R84, R85.reuse, 0x7632, R84 ;  /* 0x0000763255547816 */ /* 0x040fe40000000054 */
[----:B------:R-:W-:Y:S02]  /*2f00*/  PRMT R89, R85, 0x7610, R89 ;  /* 0x0000761055597816 */ /* 0x000fe40000000059 */
[----:B------:R-:W-:Y:S01]  /*2f10*/  PRMT R91, R88, 0x7632, R91 ;  /* 0x00007632585b7816 */ /* 0x000fe2000000005b */
[----:B------:R-:W-:Y:S06]  /*2f20*/  BRA `(.L_x_578) ;  /* 0x0000000c002c7947 */ /* 0x000fec0003800000 */
.L_x_577:
        /* <DEDUP_REMOVED lines=22> */
.L_x_576:
        /* <DEDUP_REMOVED lines=25> */
.L_x_579:
        /* <DEDUP_REMOVED lines=26> */
.L_x_575:
        /* <DEDUP_REMOVED lines=8> */
[----:B------:R-:W-:Y:S01]  /*3440*/  MOV R84, R96 ;  /* 0x0000006000547202 */ /* 0x000fe20000000f00 */
[-C--:B------:R-:W-:Y:S01]  /*3450*/  FFMA.FTZ R88, R123, R102.reuse, R103 ;  /* 0x000000667b587223 */ /* 0x080fe20000010067 */
[----:B------:R-:W-:Y:S01]  /*3460*/  SHF.R.U64 R86, R96, 0x10, R97 ;  /* 0x0000001060567819 */ /* 0x000fe20000001261 */
[-CC-:B------:R-:W-:Y:S01]  /*3470*/  FFMA.FTZ R87, R3, R102.reuse, R103.reuse ;  /* 0x0000006603577223 */ /* 0x180fe20000010067 */
[----:B------:R-:W-:Y:S01]  /*3480*/  MOV R85, R97 ;  /* 0x0000006100557202 */ /* 0x000fe20000000f00 */
[-C--:B------:R-:W-:Y:S01]  /*3490*/  FFMA.FTZ R89, R124, R102.reuse, R103 ;  /* 0x000000667c597223 */ /* 0x080fe20000010067 */
[----:B------:R-:W-:Y:S01]  /*34a0*/  SHF.R.U32.HI R90, RZ, 0x10, R97 ;  /* 0x00000010ff5a7819 */ /* 0x000fe20000011661 */
[----:B------:R-:W-:Y:S01]  /*34b0*/  FFMA.FTZ R167, R126, R102, R103 ;  /* 0x000000667ea77223 */ /* 0x000fe20000010067 */
[----:B------:R-:W-:Y:S02]  /*34c0*/  HADD2.F32 R84, -RZ, R84.H0_H0 ;  /* 0x20000054ff547230 */ /* 0x000fe40000004100 */
[----:B------:R-:W-:Y:S01]  /*34d0*/  FADD.FTZ R91, R121, -R88 ;  /* 0x80000058795b7221 */ /* 0x000fe20000010000 */
[----:B------:R-:W-:Y:S01]  /*34e0*/  FADD.FTZ R87, R118, -R87 ;  /* 0x8000005776577221 */ /* 0x000fe20000010000 */
[----:B------:R-:W-:-:S02]  /*34f0*/  HADD2.F32 R86, -RZ, R86.H0_H0 ;  /* 0x20000056ff567230 */ /* 0x000fc40000004100 */
[----:B------:R-:W-:Y:S01]  /*3500*/  FADD.FTZ R89, R120, -R89 ;  /* 0x8000005978597221 */ /* 0x000fe20000010000 */
[----:B------:R-:W-:Y:S02]  /*3510*/  HADD2.F32 R88, -RZ, R85.H0_H0 ;  /* 0x20000055ff587230 */ /* 0x000fe40000004100 */
[----:B------:R-:W-:Y:S01]  /*3520*/  FADD.FTZ R167, R122, -R167 ;  /* 0x800000a77aa77221 */ /* 0x000fe20000010000 */
[----:B------:R-:W-:Y:S02]  /*3530*/  HADD2.F32 R90, -RZ, R90.H0_H0 ;  /* 0x2000005aff5a7230 */ /* 0x000fe40000004100 */
[C---:B-----5:R-:W-:Y:S01]  /*3540*/  FFMA.FTZ R84, R117.reuse, R87, R84 ;  /* 0x0000005775547223 */ /* 0x060fe20000010054 */
[C---:B------:R-:W-:Y:S01]  /*3550*/  FFMA.FTZ R85, R117.reuse, R89, R86 ;  /* 0x0000005975557223 */ /* 0x040fe20000010056 */
[C---:B------:R-:W-:Y:S01]  /*3560*/  FFMA.FTZ R88, R117.reuse, R91, R88 ;  /* 0x0000005b75587223 */ /* 0x040fe20000010058 */
[----:B------:R-:W-:-:S03]  /*3570*/  FFMA.FTZ R87, R117, R167, R90 ;  /* 0x000000a775577223 */ /* 0x000fc6000001005a */
[----:B------:R-:W-:Y:S02]  /*3580*/  F2FP.F16.F32.PACK_AB R85, R85, R84 ;  /* 0x000000545555723e */ /* 0x000fe400000000ff */
[----:B------:R-:W-:Y:S02]  /*3590*/  F2FP.F16.F32.PACK_AB R88, R87, R88 ;  /* 0x000000585758723e */ /* 0x000fe400000000ff */
[C---:B------:R-:W-:Y:S02]  /*35a0*/  PRMT R84, R85.reuse, 0x7632, R84 ;  /* 0x0000763255547816 */ /* 0x040fe40000000054 */
[----:B------:R-:W-:Y:S02]  /*35b0*/  PRMT R89, R85, 0x7610, R89 ;  /* 0x0000761055597816 */ /* 0x000fe40000000059 */
[----:B------:R-:W-:Y:S01]  /*35c0*/  PRMT R91, R88, 0x7632, R91 ;  /* 0x00007632585b7816 */ /* 0x000fe2000000005b */
[----:B------:R-:W-:Y:S06]  /*35d0*/  BRA `(.L_x_578) ;  /* 0x0000000400807947 */ /* 0x000fec0003800000 */
.L_x_581:
[----:B------:R-:W-:Y:S01]  /*35e0*/  MOV R89, R97 ;  /* 0x0000006100597202 */ /* 0x000fe20000000f00 */
[--C-:B------:R-:W-:Y:S01]  /*35f0*/  FFMA.FTZ R85, R3, R102, R103.reuse ;  /* 0x0000006603557223 */ /* 0x100fe20000010067 */
[----:B------:R-:W-:Y:S01]  /*3600*/  MOV R86, R96 ;  /* 0x0000006000567202 */ /* 0x000fe20000000f00 */
[-C--:B------:R-:W-:Y:S01]  /*3610*/  FFMA.FTZ R87, R124, R102.reuse, R103 ;  /* 0x000000667c577223 */ /* 0x080fe20000010067 */
[----:B------:R-:W-:Y:S01]  /*3620*/  SHF.R.U64 R88, R96, 0x10, R97 ;  /* 0x0000001060587819 */ /* 0x000fe20000001261 */
[-C--:B------:R-:W-:Y:S01]  /*3630*/  FFMA.FTZ R90, R123, R102.reuse, R103 ;  /* 0x000000667b5a7223 */ /* 0x080fe20000010067 */
[----:B------:R-:W-:Y:S01]  /*3640*/  SHF.R.U32.HI R167, RZ, 0x10, R97 ;  /* 0x00000010ffa77819 */ /* 0x000fe20000011661 */
[----:B------:R-:W-:Y:S01]  /*3650*/  FFMA.FTZ R91, R126, R102, R103 ;  /* 0x000000667e5b7223 */ /* 0x000fe20000010067 */
[----:B------:R-:W-:Y:S01]  /*3660*/  FADD.FTZ R84, R118, -R85 ;  /* 0x8000005576547221 */ /* 0x000fe20000010000 */
[----:B------:R-:W-:Y:S02]  /*3670*/  HADD2.F32 R172, -RZ, R89.H0_H0 ;  /* 0x20000059ffac7230 */ /* 0x000fe40000004100 */
        /* <DEDUP_REMOVED lines=9> */
[----:B------:R-:W-:-:S04]  /*3710*/  FFMA.FTZ R89, R117, R86, R89 ;  /* 0x0000005675597223 */ /* 0x000fc80000010059 */
[----:B------:R-:W-:Y:S02]  /*3720*/  F2FP.F16.F32.PACK_AB R90, R167, R90 ;  /* 0x0000005aa75a723e */ /* 0x000fe400000000ff */
[----:B------:R-:W-:Y:S02]  /*3730*/  F2FP.F16.F32.PACK_AB R89, R89, R84 ;  /* 0x000000545959723e */ /* 0x000fe400000000ff */
        /* <DEDUP_REMOVED lines=8> */
.L_x_580:
[----:B------:R-:W-:-:S04]  /*37c0*/  UISETP.NE.U32.AND UP0, UPT, UR6, URZ, UPT ;  /* 0x000000ff0600728c */ /* 0x000fc8000bf05070 */
[----:B------:R-:W-:-:S09]  /*37d0*/  UISETP.NE.AND.EX UP0, UPT, UR7, URZ, UPT, UP0 ;  /* 0x000000ff0700728c */ /* 0x000fd2000bf05300 */
[----:B------:R-:W-:Y:S05]  /*37e0*/  BRA.U UP0, `(.L_x_582) ;  /* 0x0000000100787547 */ /* 0x000fea000b800000 */
        /* <DEDUP_REMOVED lines=30> */
.L_x_582:
        /* <DEDUP_REMOVED lines=32> */
[----:B------:R-:W-:-:S07]  /*3bd0*/  PRMT R163, R89, 0x7610, R163 ;  /* 0x0000761059a37816 */ /* 0x000fce00000000a3 */
.L_x_578:
        /* <DEDUP_REMOVED lines=18> */
.L_x_583:
        /* <DEDUP_REMOVED lines=12> */
.L_x_584:
[----:B------:R-:W-:-:S07]  /*3dc0*/  IADD3 R119, PT, PT, R119, 0x80, RZ ;  /* 0x0000008077777810 */ /* 0x000fce0007ffe0ff */
.L_x_574:
[----:B------:R-:W-:Y:S05]  /*3dd0*/  BSYNC.RECONVERGENT B0 ;  /* 0x0000000000007941 */ /* 0x000fea0003800200 */
.L_x_573:
        /* <DEDUP_REMOVED lines=12> */
[--C-:B-1----:R-:W-:Y:S01]  /*3ea0*/  FFMA.FTZ R87, R133, R102, R103.reuse ;  /* 0x0000006685577223 */ /* 0x102fe20000010067 */
        /* <DEDUP_REMOVED lines=32> */
.L_x_589:
[----:B-1----:R-:W-:Y:S01]  /*40b0*/  MOV R85, R94 ;  /* 0x0000005e00557202 */ /* 0x002fe20000000f00 */
[-C--:B------:R-:W-:Y:S01]  /*40c0*/  FFMA.FTZ R84, R131, R102.reuse, R103 ;  /* 0x0000006683547223 */ /* 0x080fe20000010067 */
[----:B------:R-:W-:Y:S01]  /*40d0*/  SHF.R.U64 R87, R94, 0x10, R95 ;  /* 0x000000105e577819 */ /* 0x000fe2000000125f */
[-CC-:B------:R-:W-:Y:S01]  /*40e0*/  FFMA.FTZ R86, R130, R102.reuse, R103.reuse ;  /* 0x0000006682567223 */ /* 0x180fe20000010067 */
[----:B0-----:R-:W-:Y:S01]  /*40f0*/  MOV R90, R95 ;  /* 0x0000005f005a7202 */ /* 0x001fe20000000f00 */
[-C--:B------:R-:W-:Y:S01]  /*4100*/  FFMA.FTZ R89, R133, R102.reuse, R103 ;  /* 0x0000006685597223 */ /* 0x080fe20000010067 */
[----:B------:R-:W-:Y:S01]  /*4110*/  SHF.R.U32.HI R91, RZ, 0x10, R95 ;  /* 0x00000010ff5b7819 */ /* 0x000fe2000001165f */
[----:B------:R-:W-:Y:S01]  /*4120*/  FFMA.FTZ R172, R132, R102, R103 ;  /* 0x0000006684ac7223 */ /* 0x000fe20000010067 */
[----:B------:R-:W-:Y:S02]  /*4130*/  HADD2.F32 R85, -RZ, R85.H0_H0 ;  /* 0x20000055ff557230 */ /* 0x000fe40000004100 */
[----:B------:R-:W-:Y:S01]  /*4140*/  FADD.FTZ R84, R125, -R84 ;  /* 0x800000547d547221 */ /* 0x000fe20000010000 */
[----:B------:R-:W-:-:S02]  /*4150*/  HADD2.F32 R90, -RZ, R90.H0_H0 ;  /* 0x2000005aff5a7230 */ /* 0x000fc40000004100 */
[----:B------:R-:W-:Y:S01]  /*4160*/  FADD.FTZ R88, R128, -R89 ;  /* 0x8000005980587221 */ /* 0x000fe20000010000 */
[----:B------:R-:W-:Y:S02]  /*4170*/  HADD2.F32 R91, -RZ, R91.H0_H0 ;  /* 0x2000005bff5b7230 */ /* 0x000fe40000004100 */
[----:B------:R-:W-:Y:S01]  /*4180*/  FADD.FTZ R172, R129, -R172 ;  /* 0x800000ac81ac7221 */ /* 0x000fe20000010000 */
[----:B------:R-:W-:Y:S02]  /*4190*/  HADD2.F32 R87, -RZ, R87.H0_H0 ;  /* 0x20000057ff577230 */ /* 0x000fe40000004100 */
[----:B------:R-:W-:Y:S01]  /*41a0*/  FADD.FTZ R86, R127, -R86 ;  /* 0x800000567f567221 */ /* 0x000fe20000010000 */
[C---:B-----5:R-:W-:Y:S01]  /*41b0*/  FFMA.FTZ R88, R117.reuse, R88, R90 ;  /* 0x0000005875587223 */ /* 0x060fe2000001005a */
[C---:B------:R-:W-:Y:S01]  /*41c0*/  FFMA.FTZ R91, R117.reuse, R172, R91 ;  /* 0x000000ac755b7223 */ /* 0x040fe2000001005b */
[C---:B------:R-:W-:Y:S01]  /*41d0*/  FFMA.FTZ R84, R117.reuse, R84, R85 ;  /* 0x0000005475547223 */ /* 0x040fe20000010055 */
[----:B------:R-:W-:-:S03]  /*41e0*/  FFMA.FTZ R87, R117, R86, R87 ;  /* 0x0000005675577223 */ /* 0x000fc60000010057 */
        /* <DEDUP_REMOVED lines=10> */
.L_x_588:
[----:B------:R-:W-:-:S04]  /*4290*/  UISETP.NE.U32.AND UP2, UPT, UR6, URZ, UPT ;  /* 0x000000ff0600728c */ /* 0x000fc8000bf45070 */
[----:B------:R-:W-:-:S09]  /*42a0*/  UISETP.NE.AND.EX UP2, UPT, UR7, URZ, UPT, UP2 ;  /* 0x000000ff0700728c */ /* 0x000fd2000bf45320 */
[----:B------:R-:W-:Y:S05]  /*42b0*/  BRA.U !UP2, `(.L_x_591) ;  /* 0x000000010a787547 */ /* 0x000fea000b800000 */
        /* <DEDUP_REMOVED lines=30> */
.L_x_591:
[----:B-1----:R-:W-:Y:S01]  /*44a0*/  MOV R85, R94 ;  /* 0x0000005e00557202 */ /* 0x002fe20000000f00 */
[-C--:B------:R-:W-:Y:S01]  /*44b0*/  FFMA.FTZ R84, R131, R102.reuse, R103 ;  /* 0x0000006683547223 */ /* 0x080fe20000010067 */
[----:B------:R-:W-:Y:S01]  /*44c0*/  SHF.R.U64 R87, R94, 0x10, R95 ;  /* 0x000000105e577819 */ /* 0x000fe2000000125f */
[-CC-:B0-----:R-:W-:Y:S01]  /*44d0*/  FFMA.FTZ R88, R130, R102.reuse, R103.reuse ;  /* 0x0000006682587223 */ /* 0x181fe20000010067 */
[----:B------:R-:W-:Y:S01]  /*44e0*/  MOV R91, R95 ;  /* 0x0000005f005b7202 */ /* 0x000fe20000000f00 */
        /* <DEDUP_REMOVED lines=19> */
[C---:B------:R-:W-:Y:S02]  /*4620*/  PRMT R91, R85.reuse, 0x7632, R91 ;  /* 0x00007632555b7816 */ /* 0x040fe4000000005b */
[----:B------:R-:W-:Y:S01]  /*4630*/  PRMT R88, R85, 0x7610, R88 ;  /* 0x0000761055587816 */ /* 0x000fe20000000058 */
[----:B------:R-:W-:Y:S06]  /*4640*/  BRA `(.L_x_590) ;  /* 0x0000000400847947 */ /* 0x000fec0003800000 */
.L_x_587:
[----:B------:R-:W-:-:S04]  /*4650*/  UISETP.NE.U32.AND UP0, UPT, UR8, URZ, UPT ;  /* 0x000000ff0800728c */ /* 0x000fc8000bf05070 */
[----:B------:R-:W-:-:S09]  /*4660*/  UISETP.NE.AND.EX UP0, UPT, UR9, URZ, UPT, UP0 ;  /* 0x000000ff0900728c */ /* 0x000fd2000bf05300 */
[----:B------:R-:W-:Y:S05]  /*4670*/  BRA.U !UP0, `(.L_x_592) ;  /* 0x0000000108d07547 */ /* 0x000fea000b800000 */
[----:B------:R-:W-:-:S04]  /*4680*/  UISETP.NE.U32.AND UP2, UPT, UR6, URZ, UPT ;  /* 0x000000ff0600728c */ /* 0x000fc8000bf45070 */
[----:B------:R-:W-:-:S09]  /*4690*/  UISETP.NE.AND.EX UP2, UPT, UR7, URZ, UPT, UP2 ;  /* 0x000000ff0700728c */ /* 0x000fd2000bf45320 */
[----:B------:R-:W-:Y:S05]  /*46a0*/  BRA.U !UP2, `(.L_x_593) ;  /* 0x000000010a6c7547 */ /* 0x000fea000b800000 */
[-CC-:B-1----:R-:W-:Y:S01]  /*46b0*/  FFMA.FTZ R85, R133, R102.reuse, R103.reuse ;  /* 0x0000006685557223 */ /* 0x182fe20000010067 */
[-CC-:B0-----:R-:W-:Y:S01]  /*46c0*/  FFMA.FTZ R88, R132, R102.reuse, R103.reuse ;  /* 0x0000006684587223 */ /* 0x181fe20000010067 */
        /* <DEDUP_REMOVED lines=25> */
.L_x_593:
        /* <DEDUP_REMOVED lines=22> */
.L_x_592:
        /* <DEDUP_REMOVED lines=25> */
.L_x_594:
[-CC-:B-1----:R-:W-:Y:S01]  /*4b50*/  FFMA.FTZ R84, R131, R102.reuse, R103.reuse ;  /* 0x0000006683547223 */ /* 0x182fe20000010067 */
[-CC-:B------:R-:W-:Y:S01]  /*4b60*/  FFMA.FTZ R86, R130, R102.reuse, R103.reuse ;  /* 0x0000006682567223 */ /* 0x180fe20000010067 */
[-CC-:B------:R-:W-:Y:S01]  /*4b70*/  FFMA.FTZ R85, R133, R102.reuse, R103.reuse ;  /* 0x0000006685557223 */ /* 0x180fe20000010067 */
[----:B0-----:R-:W-:Y:S01]  /*4b80*/  FFMA.FTZ R90, R132, R102, R103 ;  /* 0x00000066845a7223 */ /* 0x001fe20000010067 */
        /* <DEDUP_REMOVED lines=12> */
[----:B------:R-:W-:-:S07]  /*4c50*/  PRMT R91, R88, 0x7632, R91 ;  /* 0x00007632585b7816 */ /* 0x000fce000000005b */
.L_x_590:
        /* <DEDUP_REMOVED lines=16> */
.L_x_595:
        /* <DEDUP_REMOVED lines=10> */
.L_x_596:
[----:B------:R-:W-:-:S07]  /*4e00*/  IADD3 R119, PT, PT, R119, 0x80, RZ ;  /* 0x0000008077777810 */ /* 0x000fce0007ffe0ff */
.L_x_586:
[----:B------:R-:W-:Y:S05]  /*4e10*/  BSYNC.RECONVERGENT B0 ;  /* 0x0000000000007941 */ /* 0x000fea0003800200 */
.L_x_585:
        /* <DEDUP_REMOVED lines=11> */
[--C-:B-12---:R-:W-:Y:S01]  /*4ed0*/  FFMA.FTZ R85, R139, R102, R103.reuse ;  /* 0x000000668b557223 */ /* 0x106fe20000010067 */
[----:B------:R-:W-:Y:S01]  /*4ee0*/  MOV R86, R92 ;  /* 0x0000005c00567202 */ /* 0x000fe20000000f00 */
[-CC-:B------:R-:W-:Y:S01]  /*4ef0*/  FFMA.FTZ R87, R141, R102.reuse, R103.reuse ;  /* 0x000000668d577223 */ /* 0x180fe20000010067 */
[----:B0-----:R-:W-:Y:S01]  /*4f00*/  MOV R89, R93 ;  /* 0x0000005d00597202 */ /* 0x001fe20000000f00 */
[-C--:B------:R-:W-:Y:S01]  /*4f10*/  FFMA.FTZ R172, R140, R102.reuse, R103 ;  /* 0x000000668cac7223 */ /* 0x080fe20000010067 */
[----:B------:R-:W-:Y:S01]  /*4f20*/  SHF.R.U32.HI R91, RZ, 0x10, R93 ;  /* 0x00000010ff5b7819 */ /* 0x000fe2000001165d */
[----:B------:R-:W-:Y:S01]  /*4f30*/  FFMA.FTZ R88, R138, R102, R103 ;  /* 0x000000668a587223 */ /* 0x000fe20000010067 */
[----:B------:R-:W-:Y:S01]  /*4f40*/  SHF.R.U64 R167, R92, 0x10, R93 ;  /* 0x000000105ca77819 */ /* 0x000fe2000000125d */
        /* <DEDUP_REMOVED lines=27> */
.L_x_601:
[--C-:B-12---:R-:W-:Y:S01]  /*5100*/  FFMA.FTZ R85, R139, R102, R103.reuse ;  /* 0x000000668b557223 */ /* 0x106fe20000010067 */
[----:B------:R-:W-:Y:S01]  /*5110*/  MOV R86, R92 ;  /* 0x0000005c00567202 */ /* 0x000fe20000000f00 */
[-CC-:B0-----:R-:W-:Y:S01]  /*5120*/  FFMA.FTZ R89, R141, R102.reuse, R103.reuse ;  /* 0x000000668d597223 */ /* 0x181fe20000010067 */
[----:B------:R-:W-:Y:S01]  /*5130*/  MOV R90, R93 ;  /* 0x0000005d005a7202 */ /* 0x000fe20000000f00 */
        /* <DEDUP_REMOVED lines=27> */
.L_x_600:
[----:B------:R-:W-:-:S04]  /*52f0*/  UISETP.NE.U32.AND UP2, UPT, UR6, URZ, UPT ;  /* 0x000000ff0600728c */ /* 0x000fc8000bf45070 */
[----:B------:R-:W-:-:S09]  /*5300*/  UISETP.NE.AND.EX UP2, UPT, UR7, URZ, UPT, UP2 ;  /* 0x000000ff0700728c */ /* 0x000fd2000bf45320 */
[----:B------:R-:W-:Y:S05]  /*5310*/  BRA.U !UP2, `(.L_x_603) ;  /* 0x000000010a7c7547 */ /* 0x000fea000b800000 */
        /* <DEDUP_REMOVED lines=31> */
.L_x_603:
[--C-:B-12---:R-:W-:Y:S01]  /*5510*/  FFMA.FTZ R85, R139, R102, R103.reuse ;  /* 0x000000668b557223 */ /* 0x106fe20000010067 */
[----:B------:R-:W-:Y:S01]  /*5520*/  MOV R86, R92 ;  /* 0x0000005c00567202 */ /* 0x000fe20000000f00 */
[-C--:B0-----:R-:W-:Y:S01]  /*5530*/  FFMA.FTZ R88, R138, R102.reuse, R103 ;  /* 0x000000668a587223 */ /* 0x081fe20000010067 */
[----:B------:R-:W-:Y:S01]  /*5540*/  SHF.R.U64 R87, R92, 0x10, R93 ;  /* 0x000000105c577819 */ /* 0x000fe2000000125d */
[-CC-:B------:R-:W-:Y:S01]  /*5550*/  FFMA.FTZ R89, R141, R102.reuse, R103.reuse ;  /* 0x000000668d597223 */ /* 0x180fe20000010067 */
[----:B------:R-:W-:Y:S01]  /*5560*/  MOV R91, R93 ;  /* 0x0000005d005b7202 */ /* 0x000fe20000000f00 */
[----:B------:R-:W-:Y:S01]  /*5570*/  FFMA.FTZ R172, R140, R102, R103 ;  /* 0x000000668cac7223 */ /* 0x000fe20000010067 */
[----:B------:R-:W-:Y:S01]  /*5580*/  SHF.R.U32.HI R167, RZ, 0x10, R93 ;  /* 0x00000010ffa77819 */ /* 0x000fe2000001165d */
        /* <DEDUP_REMOVED lines=19> */
.L_x_599:
        /* <DEDUP_REMOVED lines=33> */
.L_x_605:
        /* <DEDUP_REMOVED lines=22> */
.L_x_604:
        /* <DEDUP_REMOVED lines=25> */
.L_x_606:
[-CC-:B-12---:R-:W-:Y:S01]  /*5bc0*/  FFMA.FTZ R85, R139, R102.reuse, R103.reuse ;  /* 0x000000668b557223 */ /* 0x186fe20000010067 */
        /* <DEDUP_REMOVED lines=16> */
.L_x_602:
        /* <DEDUP_REMOVED lines=16> */
.L_x_607:
        /* <DEDUP_REMOVED lines=10> */
.L_x_608:
[----:B------:R-:W-:-:S07]  /*5e70*/  IADD3 R119, PT, PT, R119, 0x80, RZ ;  /* 0x0000008077777810 */ /* 0x000fce0007ffe0ff */
.L_x_598:
[----:B------:R-:W-:Y:S05]  /*5e80*/  BSYNC.RECONVERGENT B0 ;  /* 0x0000000000007941 */ /* 0x000fea0003800200 */
.L_x_597:
        /* <DEDUP_REMOVED lines=46> */
.L_x_613:
        /* <DEDUP_REMOVED lines=31> */
.L_x_612:
        /* <DEDUP_REMOVED lines=34> */
.L_x_615:
        /* <DEDUP_REMOVED lines=27> */
.L_x_611:
        /* <DEDUP_REMOVED lines=33> */
.L_x_617:
        /* <DEDUP_REMOVED lines=22> */
.L_x_616:
        /* <DEDUP_REMOVED lines=25> */
.L_x_618:
        /* <DEDUP_REMOVED lines=17> */
.L_x_614:
        /* <DEDUP_REMOVED lines=16> */
.L_x_619:
        /* <DEDUP_REMOVED lines=10> */
.L_x_620:
[----:B------:R-:W-:-:S07]  /*6ee0*/  IADD3 R119, PT, PT, R119, 0x80, RZ ;  /* 0x0000008077777810 */ /* 0x000fce0007ffe0ff */
.L_x_610:
[----:B------:R-:W-:Y:S05]  /*6ef0*/  BSYNC.RECONVERGENT B0 ;  /* 0x0000000000007941 */ /* 0x000fea0003800200 */
.L_x_609:
        /* <DEDUP_REMOVED lines=11> */
[-CC-:B-12---:R-:W-:Y:S01]  /*6fb0*/  FFMA.FTZ R85, R155, R102.reuse, R103.reuse ;  /* 0x000000669b557223 */ /* 0x186fe20000010067 */
[-CC-:B0-----:R-:W-:Y:S01]  /*6fc0*/  FFMA.FTZ R88, R154, R102.reuse, R103.reuse ;  /* 0x000000669a587223 */ /* 0x181fe20000010067 */
[-CC-:B------:R-:W-:Y:S01]  /*6fd0*/  FFMA.FTZ R90, R156, R102.reuse, R103.reuse ;  /* 0x000000669c5a7223 */ /* 0x180fe20000010067 */
[----:B------:R-:W-:Y:S01]  /*6fe0*/  FFMA.FTZ R103, R157, R102, R103 ;  /* 0x000000669d677223 */ /* 0x000fe20000010067 */
[----:B------:R-:W-:Y:S01]  /*6ff0*/  MOV R86, R100 ;  /* 0x0000006400567202 */ /* 0x000fe20000000f00 */
[----:B------:R-:W-:Y:S01]  /*7000*/  FADD.FTZ R84, R150, -R85 ;  /* 0x8000005596547221 */ /* 0x000fe20000010000 */
[--C-:B------:R-:W-:Y:S01]  /*7010*/  SHF.R.U32.HI R102, RZ, 0x10, R101.reuse ;  /* 0x00000010ff667819 */ /* 0x100fe20000011665 */
[----:B------:R-:W-:Y:S01]  /*7020*/  FADD.FTZ R90, R153, -R90 ;  /* 0x8000005a995a7221 */ /* 0x000fe20000010000 */
[----:B------:R-:W-:Y:S01]  /*7030*/  MOV R87, R101 ;  /* 0x0000006500577202 */ /* 0x000fe20000000f00 */
[----:B------:R-:W-:Y:S01]  /*7040*/  HADD2.F32 R85, -RZ, R86.H0_H0 ;  /* 0x20000056ff557230 */ /* 0x000fe20000004100 */
[----:B------:R-:W-:Y:S01]  /*7050*/  SHF.R.U64 R91, R100, 0x10, R101 ;  /* 0x00000010645b7819 */ /* 0x000fe20000001265 */
        /* <DEDUP_REMOVED lines=24> */
.L_x_625:
[--C-:B-12---:R-:W-:Y:S01]  /*71e0*/  FFMA.FTZ R85, R155, R102, R103.reuse ;  /* 0x000000669b557223 */ /* 0x106fe20000010067 */
[----:B------:R-:W-:Y:S01]  /*71f0*/  MOV R86, R100 ;  /* 0x0000006400567202 */ /* 0x000fe20000000f00 */
[-C--:B0-----:R-:W-:Y:S01]  /*7200*/  FFMA.FTZ R88, R154, R102.reuse, R103 ;  /* 0x000000669a587223 */ /* 0x081fe20000010067 */
[----:B------:R-:W-:Y:S01]  /*7210*/  SHF.R.U32.HI R91, RZ, 0x10, R101 ;  /* 0x00000010ff5b7819 */ /* 0x000fe20000011665 */
[-CC-:B------:R-:W-:Y:S01]  /*7220*/  FFMA.FTZ R90, R156, R102.reuse, R103.reuse ;  /* 0x000000669c5a7223 */ /* 0x180fe20000010067 */
[----:B------:R-:W-:Y:S01]  /*7230*/  MOV R89, R101 ;  /* 0x0000006500597202 */ /* 0x000fe20000000f00 */
        /* <DEDUP_REMOVED lines=25> */
.L_x_624:
[----:B------:R-:W-:-:S04]  /*73d0*/  UISETP.NE.U32.AND UP2, UPT, UR6, URZ, UPT ;  /* 0x000000ff0600728c */ /* 0x000fc8000bf45070 */
[----:B------:R-:W-:-:S09]  /*73e0*/  UISETP.NE.AND.EX UP2, UPT, UR7, URZ, UPT, UP2 ;  /* 0x000000ff0700728c */ /* 0x000fd2000bf45320 */
[----:B------:R-:W-:Y:S05]  /*73f0*/  BRA.U !UP2, `(.L_x_627) ;  /* 0x000000010a7c7547 */ /* 0x000fea000b800000 */
        /* <DEDUP_REMOVED lines=31> */
.L_x_627:
[--C-:B-12---:R-:W-:Y:S01]  /*75f0*/  FFMA.FTZ R85, R155, R102, R103.reuse ;  /* 0x000000669b557223 */ /* 0x106fe20000010067 */
[----:B------:R-:W-:Y:S01]  /*7600*/  MOV R86, R100 ;  /* 0x0000006400567202 */ /* 0x000fe20000000f00 */
[-C--:B0-----:R-:W-:Y:S01]  /*7610*/  FFMA.FTZ R88, R154, R102.reuse, R103 ;  /* 0x000000669a587223 */ /* 0x081fe20000010067 */
[----:B------:R-:W-:Y:S01]  /*7620*/  SHF.R.U64 R87, R100, 0x10, R101 ;  /* 0x0000001064577819 */ /* 0x000fe20000001265 */
[-C--:B------:R-:W-:Y:S01]  /*7630*/  FFMA.FTZ R90, R156, R102.reuse, R103 ;  /* 0x000000669c5a7223 */ /* 0x080fe20000010067 */
[----:B------:R-:W-:Y:S01]  /*7640*/  SHF.R.U32.HI R91, RZ, 0x10, R101 ;  /* 0x00000010ff5b7819 */ /* 0x000fe20000011665 */
[----:B------:R-:W-:Y:S01]  /*7650*/  FFMA.FTZ R103, R157, R102, R103 ;  /* 0x000000669d677223 */ /* 0x000fe20000010067 */
[----:B------:R-:W-:Y:S01]  /*7660*/  MOV R89, R101 ;  /* 0x0000006500597202 */ /* 0x000fe20000000f00 */
        /* <DEDUP_REMOVED lines=19> */
.L_x_623:
        /* <DEDUP_REMOVED lines=33> */
.L_x_629:
        /* <DEDUP_REMOVED lines=23> */
.L_x_628:
        /* <DEDUP_REMOVED lines=26> */
.L_x_630:
        /* <DEDUP_REMOVED lines=17> */
.L_x_626:
        /* <DEDUP_REMOVED lines=16> */
.L_x_631:
[----:B------:R3:W-:Y:S01]  /*7ed0*/  STG.E.64 desc[UR12][R84.64], R86 ;  /* 0x0000005654007986 */ /* 0x0007e2000c101b0c */
[----:B------:R-:W-:Y:S05]  /*7ee0*/  BRA.U !UP2, `(.L_x_622) ;  /* 0x000000010a207547 */ /* 0x000fea000b800000 */
[----:B---3--:R-:W1:Y:S01]  /*7ef0*/  LDC.64 R84, c[0x0][0x470] ;  /* 0x00011c00ff547b82 */ /* 0x008e620000000a00 */
[----:B------:R-:W-:Y:S02]  /*7f00*/  LOP3.LUT R86, R164, 0xffff, RZ, 0xc0, !PT ;  /* 0x0000ffffa4567812 */ /* 0x000fe400078ec0ff */
[----:B0-----:R-:W-:-:S03]  /*7f10*/  PRMT R89, R159, 0x5410, R158 ;  /* 0x000054109f597816 */ /* 0x001fc6000000009e */
[----:B------:R-:W-:-:S05]  /*7f20*/  IMAD.WIDE.U32 R86, R86, 0x10000, RZ ;  /* 0x0001000056567825 */ /* 0x000fca00078e00ff */
[----:B------:R-:W-:Y:S02]  /*7f30*/  LOP3.LUT R87, R89, R87, RZ, 0xfc, !PT ;  /* 0x0000005759577212 */ /* 0x000fe400078efcff */
[----:B------:R-:W-:Y:S01]  /*7f40*/  LOP3.LUT R86, R86, 0xffff, R160, 0xf8, !PT ;  /* 0x0000ffff56567812 */ /* 0x000fe200078ef8a0 */
[----:B-1----:R-:W-:-:S05]  /*7f50*/  IMAD.WIDE.U32 R84, R119, 0x8, R84 ;  /* 0x0000000877547825 */ /* 0x002fca00078e0054 */
[----:B------:R4:W-:Y:S02]  /*7f60*/  STG.E.64 desc[UR12][R84.64], R86 ;  /* 0x0000005654007986 */ /* 0x0009e4000c101b0c */
.L_x_622:
[----:B------:R-:W-:Y:S05]  /*7f70*/  BSYNC.RECONVERGENT B0 ;  /* 0x0000000000007941 */ /* 0x000fea0003800200 */
.L_x_621:
[----:B------:R-:W-:Y:S01]  /*7f80*/  UPLOP3.LUT UP1, UPT, UPT, UPT, UP1, 0x40, 0x4 ;  /* 0x000000000004789c */ /* 0x000fe20003f2e810 */
[----:B------:R-:W-:Y:S10]  /*7f90*/  @!P6 BRA `(.L_x_632) ;  /* 0xffffff8c0050e947 */ /* 0x000ff4000383ffff */
.L_x_560:
[----:B------:R-:W0:Y:S01]  /*7fa0*/  S2UR UR4, SR_CTAID.X ;  /* 0x00000000000479c3 */ /* 0x000e220000002500 */
[----:B------:R-:W-:Y:S01]  /*7fb0*/  BSSY.RECONVERGENT B0, `(.L_x_633) ;  /* 0x0000011000007945 */ /* 0x000fe20003800200 */
[----:B0-----:R-:W-:-:S05]  /*7fc0*/  IMAD R3, R2, UR4, RZ ;  /* 0x0000000402037c24 */ /* 0x001fca000f8e02ff */
[----:B-----5:R-:W-:Y:S01]  /*7fd0*/  LEA.HI R91, R3, R0, RZ, 0x1e ;  /* 0x00000000035b7211 */ /* 0x020fe200078ff0ff */
[----:B------:R-:W-:Y:S06]  /*7fe0*/  @!P0 BRA `(.L_x_634) ;  /* 0x0000000000348947 */ /* 0x000fec0003800000 */
[----:B------:R-:W0:Y:S08]  /*7ff0*/  LDC.64 R2, c[0x0][0x440] ;  /* 0x00011000ff027b82 */ /* 0x000e300000000a00 */
[----:B-1234-:R-:W1:Y:S08]  /*8000*/  LDC.64 R84, c[0x0][0x448] ;  /* 0x00011200ff547b82 */ /* 0x01ee700000000a00 */
[----:B------:R-:W2:Y:S08]  /*8010*/  LDC.64 R86, c[0x0][0x450] ;  /* 0x00011400ff567b82 */ /* 0x000eb00000000a00 */
[----:B------:R-:W3:Y:S01]  /*8020*/  LDC.64 R88, c[0x0][0x458] ;  /* 0x00011600ff587b82 */ /* 0x000ee20000000a00 */
[----:B0-----:R-:W-:-:S05]  /*8030*/  IMAD.WIDE.U32 R2, R91, 0x10, R2 ;  /* 0x000000105b027825 */ /* 0x001fca00078e0002 */
[----:B------:R0:W-:Y:S01]  /*8040*/  STG.E.128 desc[UR12][R2.64], R60 ;  /* 0x0000003c02007986 */ /* 0x0001e2000c101d0c */
[----:B-1----:R-:W-:-:S05]  /*8050*/  IMAD.WIDE.U32 R84, R91, 0x10, R84 ;  /* 0x000000105b547825 */ /* 0x002fca00078e0054 */
[----:B------:R0:W-:Y:S01]  /*8060*/  STG.E.128 desc[UR12][R84.64], R80 ;  /* 0x0000005054007986 */ /* 0x0001e2000c101d0c */
[----:B--2---:R-:W-:-:S05]  /*8070*/  IMAD.WIDE.U32 R86, R91, 0x10, R86 ;  /* 0x000000105b567825 */ /* 0x004fca00078e0056 */
[----:B------:R0:W-:Y:S01]  /*8080*/  STG.E.128 desc[UR12][R86.64], R20 ;  /* 0x0000001456007986 */ /* 0x0001e2000c101d0c */
[C---:B---3--:R-:W-:Y:S01]  /*8090*/  IMAD.WIDE.U32 R88, R91.reuse, 0x10, R88 ;  /* 0x000000105b587825 */ /* 0x048fe200078e0058 */
[----:B------:R-:W-:-:S04]  /*80a0*/  IADD3 R91, PT, PT, R91, 0x80, RZ ;  /* 0x000000805b5b7810 */ /* 0x000fc80007ffe0ff */
[----:B------:R0:W-:Y:S03]  /*80b0*/  STG.E.128 desc[UR12][R88.64], R40 ;  /* 0x0000002858007986 */ /* 0x0001e6000c101d0c */
.L_x_634:
[----:B------:R-:W-:Y:S05]  /*80c0*/  BSYNC.RECONVERGENT B0 ;  /* 0x0000000000007941 */ /* 0x000fea0003800200 */
.L_x_633:
        /* <DEDUP_REMOVED lines=15> */
.L_x_636:
[----:B------:R-:W-:Y:S05]  /*81c0*/  BSYNC.RECONVERGENT B0 ;  /* 0x0000000000007941 */ /* 0x000fea0003800200 */
.L_x_635:
        /* <DEDUP_REMOVED lines=15> */
.L_x_638:
[----:B------:R-:W-:Y:S05]  /*82c0*/  BSYNC.RECONVERGENT B0 ;  /* 0x0000000000007941 */ /* 0x000fea0003800200 */
.L_x_637:
        /* <DEDUP_REMOVED lines=15> */
.L_x_640:
[----:B------:R-:W-:Y:S05]  /*83c0*/  BSYNC.RECONVERGENT B0 ;  /* 0x0000000000007941 */ /* 0x000fea0003800200 */
.L_x_639:
        /* <DEDUP_REMOVED lines=14> */
.L_x_641:
        /* <DEDUP_REMOVED lines=13> */
.L_x_5384:


//--------------------- .text._ZN10layer_norm31ln_parallel_residual_bwd_kernelINS_13Kernel_traitsI6__halfS2_S2_S2_fjLj2560ELj1ELj1ELj4ELj8ENS_18Kernel_traits_baseILj2560ES2_S2_S2_S2_fjLj128EEEEELb0ELb0ELb1EEEvNS_9BwdParamsE --------------------------
	.section	.text._ZN10layer_norm31ln_parallel_residual_bwd_kernelINS_13Kernel_traitsI6__halfS2_S2_S2_fjLj2560ELj1ELj1ELj4ELj8ENS_18Kernel_traits_baseILj2560ES2_S2_S2_S2_fjLj128EEEEELb0ELb0ELb1EEEvNS_9BwdParamsE,"ax",@progbits
	.align	128
        .global         _ZN10layer_norm31ln_parallel_residual_bwd_kernelINS_13Kernel_traitsI6__halfS2_S2_S2_fjLj2560ELj1ELj1ELj4ELj8ENS_18Kernel_traits_baseILj2560ES2_S2_S2_S2_fjLj128EEEEELb0ELb0ELb1EEEvNS_9BwdParamsE
        .type           _ZN10layer_norm31ln_parallel_residual_bwd_kernelINS_13Kernel_traitsI6__halfS2_S2_S2_fjLj2560ELj1ELj1ELj4ELj8ENS_18Kernel_traits_baseILj2560ES2_S2_S2_S2_fjLj128EEEEELb0ELb0ELb1EEEvNS_9BwdParamsE,@function
        .size           _ZN10layer_norm31ln_parallel_residual_bwd_kernelINS_13Kernel_traitsI6__halfS2_S2_S2_fjLj2560ELj1ELj1ELj4ELj8ENS_18Kernel_traits_baseILj2560ES2_S2_S2_S2_fjLj128EEEEELb0ELb0ELb1EEEvNS_9BwdParamsE,(.L_x_5385 - _ZN10layer_norm31ln_parallel_residual_bwd_kernelINS_13Kernel_traitsI6__halfS2_S2_S2_fjLj2560ELj1ELj1ELj4ELj8ENS_18Kernel_traits_baseILj2560ES2_S2_S2_S2_fjLj128EEEEELb0ELb0ELb1EEEvNS_9BwdParamsE)
        .other          _ZN10layer_norm31ln_parallel_residual_bwd_kernelINS_13Kernel_traitsI6__halfS2_S2_S2_fjLj2560ELj1ELj1ELj4ELj8ENS_18Kernel_traits_baseILj2560ES2_S2_S2_S2_fjLj128EEEEELb0ELb0ELb1EEEvNS_9BwdParamsE,@"STO_CUDA_ENTRY STV_DEFAULT"
_ZN10layer_norm31ln_parallel_residual_bwd_kernelINS_13Kernel_traitsI6__halfS2_S2_S2_fjLj2560ELj1ELj1ELj4ELj8ENS_18Kernel_traits_baseILj2560ES2_S2_S2_S2_fjLj128EEEEELb0ELb0ELb1EEEvNS_9BwdParamsE:
.text._ZN10layer_norm31ln_parallel_residual_bwd_kernelINS_13Kernel_traitsI6__halfS2_S2_S2_fjLj2560ELj1ELj1ELj4ELj8ENS_18Kernel_traits_baseILj2560ES2_S2_S2_S2_fjLj128EEEEELb0ELb0ELb1EEEvNS_9BwdParamsE:
        /* <DEDUP_REMOVED lines=100> */
[--C-:B---3--:R-:W-:Y:S01]  /*0640*/  SHF.R.U64 R155, R6, 0x10, R7.reuse ;  /* 0x00000010069b7819 */ /* 0x108fe20000001207 */
[----:B------:R-:W-:Y:S01]  /*0650*/  HADD2.F32 R177, -RZ, R6.H0_H0 ;  /* 0x20000006ffb17230 */ /* 0x000fe20000004100 */
[----:B------:R-:W-:Y:S01]  /*0660*/  SHF.R.U32.HI R154, RZ, 0x10, R7 ;  /* 0x00000010ff9a7819 */ /* 0x000fe20000011607 */
[----:B------:R-:W-:Y:S01]  /*0670*/  HADD2.F32 R176, -RZ, R7.H0_H0 ;  /* 0x20000007ffb07230 */ /* 0x000fe20000004100 */
[--C-:B--2---:R-:W-:Y:S01]  /*0680*/  SHF.R.U64 R153, R10, 0x10, R11.reuse ;  /* 0x000000100a997819 */ /* 0x104fe2000000120b */
[----:B------:R-:W-:Y:S01]  /*0690*/  HADD2.F32 R175, -RZ, R10.H0_H0 ;  /* 0x2000000affaf7230 */ /* 0x000fe20000004100 */
[----:B------:R-:W-:Y:S01]  /*06a0*/  SHF.R.U32.HI R152, RZ, 0x10, R11 ;  /* 0x00000010ff987819 */ /* 0x000fe2000001160b */
[----:B------:R-:W-:Y:S01]  /*06b0*/  HADD2.F32 R174, -RZ, R11.H0_H0 ;  /* 0x2000000bffae7230 */ /* 0x000fe20000004100 */
[--C-:B----4-:R-:W-:Y:S01]  /*06c0*/  SHF.R.U64 R151, R14, 0x10, R15.reuse ;  /* 0x000000100e977819 */ /* 0x110fe2000000120f */
[----:B------:R-:W-:Y:S01]  /*06d0*/  HADD2.F32 R173, -RZ, R14.H0_H0 ;  /* 0x2000000effad7230 */ /* 0x000fe20000004100 */
[----:B------:R-:W-:Y:S01]  /*06e0*/  SHF.R.U32.HI R150, RZ, 0x10, R15 ;  /* 0x00000010ff967819 */ /* 0x000fe2000001160f */
[----:B------:R-:W-:Y:S01]  /*06f0*/  HADD2.F32 R172, -RZ, R15.H0_H0 ;  /* 0x2000000fffac7230 */ /* 0x000fe20000004100 */
[--C-:B-----5:R-:W-:Y:S01]  /*0700*/  SHF.R.U64 R113, R18, 0x10, R19.reuse ;  /* 0x0000001012717819 */ /* 0x120fe20000001213 */
[----:B------:R-:W-:Y:S01]  /*0710*/  HADD2.F32 R171, -RZ, R18.H0_H0 ;  /* 0x20000012ffab7230 */ /* 0x000fe20000004100 */
[----:B------:R-:W-:Y:S01]  /*0720*/  SHF.R.U32.HI R112, RZ, 0x10, R19 ;  /* 0x00000010ff707819 */ /* 0x000fe20000011613 */
[----:B------:R-:W-:Y:S01]  /*0730*/  HADD2.F32 R170, -RZ, R19.H0_H0 ;  /* 0x20000013ffaa7230 */ /* 0x000fe20000004100 */
[--C-:B------:R-:W-:Y:S01]  /*0740*/  SHF.R.U64 R111, R22, 0x10, R23.reuse ;  /* 0x00000010166f7819 */ /* 0x100fe20000001217 */
        /* <DEDUP_REMOVED lines=33> */
[----:B------:R-:W-:Y:S02]  /*0960*/  HADD2.F32 R155, -RZ, R155.H0_H0 ;  /* 0x2000009bff9b7230 */ /* 0x000fe40000004100 */
[----:B------:R-:W-:Y:S02]  /*0970*/  HADD2.F32 R154, -RZ, R154.H0_H0 ;  /* 0x2000009aff9a7230 */ /* 0x000fe40000004100 */
[----:B------:R-:W-:Y:S02]  /*0980*/  HADD2.F32 R153, -RZ, R153.H0_H0 ;  /* 0x20000099ff997230 */ /* 0x000fe40000004100 */
[----:B------:R-:W-:-:S02]  /*0990*/  HADD2.F32 R152, -RZ, R152.H0_H0 ;  /* 0x20000098ff987230 */ /* 0x000fc40000004100 */
[----:B------:R-:W-:Y:S02]  /*09a0*/  HADD2.F32 R151, -RZ, R151.H0_H0 ;  /* 0x20000097ff977230 */ /* 0x000fe40000004100 */
[----:B------:R-:W-:Y:S02]  /*09b0*/  HADD2.F32 R150, -RZ, R150.H0_H0 ;  /* 0x20000096ff967230 */ /* 0x000fe40000004100 */
        /* <DEDUP_REMOVED lines=13> */
[----:B0-----:R-:W-:-:S07]  /*0a90*/  HADD2.F32 R100, -RZ, R100.H0_H0 ;  /* 0x20000064ff647230 */ /* 0x001fce0000004100 */
.L_x_679:
        /* <DEDUP_REMOVED lines=35> */
[----:B------:R-:W2:Y:S02]  /*0cd0*/  LDG.E R189, desc[UR8][R146.64] ;  /* 0x0000000892bd7981 */ /* 0x000ea4000c1e1900 */
        /* <DEDUP_REMOVED lines=18> */
[----:B------:R-:W0:Y:S01]  /*0e00*/  @P0 LDC.64 R124, c[0x0][0x438] ;  /* 0x00010e00ff7c0b82 */ /* 0x000e220000000a00 */
[----:B----4-:R-:W-:Y:S02]  /*0e10*/  MOV R195, R130 ;  /* 0x0000008200c37202 */ /* 0x010fe40000000f00 */
[--C-:B------:R-:W-:Y:S02]  /*0e20*/  SHF.R.U64 R187, R130, 0x10, R131.reuse ;  /* 0x0000001082bb7819 */ /* 0x100fe40000001283 */
[----:B------:R-:W-:Y:S02]  /*0e30*/  MOV R185, R131 ;  /* 0x0000008300b97202 */ /* 0x000fe40000000f00 */
[----:B------:R-:W-:Y:S02]  /*0e40*/  SHF.R.U32.HI R188, RZ, 0x10, R131 ;  /* 0x00000010ffbc7819 */ /* 0x000fe40000011683 */
[----:B------:R-:W-:Y:S01]  /*0e50*/  MOV R186, R132 ;  /* 0x0000008400ba7202 */ /* 0x000fe20000000f00 */
[----:B------:R-:W1:Y:S01]  /*0e60*/  @P0 LDC.64 R130, c[0x0][0x438] ;  /* 0x00010e00ff820b82 */ /* 0x000e620000000a00 */
[----:B------:R-:W-:-:S02]  /*0e70*/  SHF.R.U64 R200, R132, 0x10, R133 ;  /* 0x0000001084c87819 */ /* 0x000fc40000001285 */
[----:B------:R-:W-:Y:S02]  /*0e80*/  MOV R203, R133 ;  /* 0x0000008500cb7202 */ /* 0x000fe40000000f00 */
[----:B------:R-:W-:-:S03]  /*0e90*/  SHF.R.U32.HI R207, RZ, 0x10, R133 ;  /* 0x00000010ffcf7819 */ /* 0x000fc60000011685 */
[----:B------:R-:W3:Y:S01]  /*0ea0*/  @P0 LDC.64 R132, c[0x0][0x438] ;  /* 0x00010e00ff840b82 */ /* 0x000ee20000000a00 */
[----:B------:R-:W-:Y:S02]  /*0eb0*/  MOV R198, R58 ;  /* 0x0000003a00c67202 */ /* 0x000fe40000000f00 */
[--C-:B------:R-:W-:Y:S02]  /*0ec0*/  SHF.R.U64 R196, R58, 0x10, R59.reuse ;  /* 0x000000103ac47819 */ /* 0x100fe4000000123b */
[----:B------:R-:W-:Y:S02]  /*0ed0*/  MOV R199, R59 ;  /* 0x0000003b00c77202 */ /* 0x000fe40000000f00 */
[----:B------:R-:W-:Y:S02]  /*0ee0*/  SHF.R.U32.HI R194, RZ, 0x10, R59 ;  /* 0x00000010ffc27819 */ /* 0x000fe4000001163b */
[----:B------:R-:W4:Y:S01]  /*0ef0*/  @P0 LDC.64 R58, c[0x0][0x438] ;  /* 0x00010e00ff3a0b82 */ /* 0x000f220000000a00 */
[----:B------:R-:W-:-:S02]  /*0f00*/  MOV R184, R126 ;  /* 0x0000007e00b87202 */ /* 0x000fc40000000f00 */
[--C-:B------:R-:W-:Y:S02]  /*0f10*/  SHF.R.U64 R183, R126, 0x10, R127.reuse ;  /* 0x000000107eb77819 */ /* 0x100fe4000000127f */
[----:B------:R-:W-:Y:S02]  /*0f20*/  MOV R202, R127 ;  /* 0x0000007f00ca7202 */ /* 0x000fe40000000f00 */
[----:B------:R-:W-:Y:S02]  /*0f30*/  SHF.R.U32.HI R205, RZ, 0x10, R127 ;  /* 0x00000010ffcd7819 */ /* 0x000fe4000001167f */
[----:B------:R-:W4:Y:S01]  /*0f40*/  @P0 LDC.64 R126, c[0x0][0x438] ;  /* 0x00010e00ff7e0b82 */ /* 0x000f220000000a00 */
[----:B0-----:R-:W-:Y:S01]  /*0f50*/  @P0 IMAD.WIDE.U32 R124, R99, 0x8, R124 ;  /* 0x00000008637c0825 */ /* 0x001fe200078e007c */
[----:B--2---:R-:W-:-:S03]  /*0f60*/  SHF.R.U64 R225, R138, 0x10, R139 ;  /* 0x000000108ae17819 */ /* 0x004fc6000000128b */
[----:B-1----:R-:W-:Y:S01]  /*0f70*/  @P0 IMAD.WIDE.U32 R130, R97, 0x8, R130 ;  /* 0x0000000861820825 */ /* 0x002fe200078e0082 */
[----:B-----5:R0:W5:Y:S03]  /*0f80*/  @P0 LDG.E.64 R120, desc[UR8][R124.64] ;  /* 0x000000087c780981 */ /* 0x020166000c1e1b00 */
[----:B---3--:R-:W-:Y:S01]  /*0f90*/  @P0 IMAD.WIDE.U32 R132, R96, 0x8, R132 ;  /* 0x0000000860840825 */ /* 0x008fe200078e0084 */
[----:B------:R-:W-:Y:S01]  /*0fa0*/  MOV R206, R56 ;  /* 0x0000003800ce7202 */ /* 0x000fe20000000f00 */
[----:B------:R1:W5:Y:S02]  /*0fb0*/  @P0 LDG.E.64 R116, desc[UR8][R130.64] ;  /* 0x0000000882740981 */ /* 0x000364000c1e1b00 */
[----:B------:R-:W-:Y:S01]  /*0fc0*/  HADD2.F32 R192, -RZ, R192.H0_H0 ;  /* 0x200000c0ffc07230 */ /* 0x000fe20000004100 */
[----:B------:R-:W-:Y:S01]  /*0fd0*/  SHF.R.U64 R211, R56, 0x10, R57 ;  /* 0x0000001038d37819 */ /* 0x000fe20000001239 */
[----:B------:R-:W-:Y:S01]  /*0fe0*/  HADD2.F32 R138, -RZ, R138.H0_H0 ;  /* 0x2000008aff8a7230 */ /* 0x000fe20000004100 */
[----:B0-----:R-:W-:-:S02]  /*0ff0*/  FSEL R124, R189, RZ, !P1 ;  /* 0x000000ffbd7c7208 */ /* 0x001fc40004800000 */
[----:B------:R-:W-:Y:S02]  /*1000*/  MOV R180, R128 ;  /* 0x0000008000b47202 */ /* 0x000fe40000000f00 */
[----:B------:R-:W-:Y:S01]  /*1010*/  SHF.R.U64 R147, R128, 0x10, R129 ;  /* 0x0000001080937819 */ /* 0x000fe20000001281 */
[----:B----4-:R-:W-:Y:S01]  /*1020*/  @P0 IMAD.WIDE.U32 R58, R179, 0x8, R58 ;  /* 0x00000008b33a0825 */ /* 0x010fe200078e003a */
[----:B------:R-:W-:Y:S01]  /*1030*/  MOV R208, R57 ;  /* 0x0000003900d07202 */ /* 0x000fe20000000f00 */
[----:B------:R0:W5:Y:S01]  /*1040*/  @P0 LDG.E.64 R114, desc[UR8][R132.64] ;  /* 0x0000000884720981 */ /* 0x000162000c1e1b00 */
[----:B------:R-:W-:Y:S01]  /*1050*/  SHF.R.U32.HI R209, RZ, 0x10, R57 ;  /* 0x00000010ffd17819 */ /* 0x000fe20000011639 */
[----:B------:R-:W-:Y:S01]  /*1060*/  HADD2.F32 R198, -RZ, R198.H0_H0 ;  /* 0x200000c6ffc67230 */ /* 0x000fe20000004100 */
[----:B------:R-:W-:Y:S01]  /*1070*/  MOV R128, R134 ;  /* 0x0000008600807202 */ /* 0x000fe20000000f00 */
[----:B------:R-:W-:Y:S01]  /*1080*/  HADD2.F32 R225, -RZ, R225.H0_H0 ;  /* 0x200000e1ffe17230 */ /* 0x000fe20000004100 */
[----:B------:R-:W-:Y:S01]  /*1090*/  SHF.R.U64 R56, R134, 0x10, R135 ;  /* 0x0000001086387819 */ /* 0x000fe20000001287 */
[----:B------:R-:W-:Y:S01]  /*10a0*/  HADD2.F32 R134, -RZ, R190.H0_H0 ;  /* 0x200000beff867230 */ /* 0x000fe20000004100 */
[----:B------:R-:W-:Y:S01]  /*10b0*/  MOV R182, R64 ;  /* 0x0000004000b67202 */ /* 0x000fe20000000f00 */
[----:B-1----:R-:W-:Y:S01]  /*10c0*/  HADD2.F32 R131, -RZ, R137.H0_H0 ;  /* 0x20000089ff837230 */ /* 0x002fe20000004100 */
[----:B------:R-:W-:Y:S01]  /*10d0*/  SHF.R.U64 R181, R64, 0x10, R65 ;  /* 0x0000001040b57819 */ /* 0x000fe20000001241 */
[----:B------:R-:W-:Y:S01]  /*10e0*/  HADD2.F32 R64, -RZ, R139.H0_H0 ;  /* 0x2000008bff407230 */ /* 0x000fe20000004100 */
[----:B------:R-:W-:Y:S01]  /*10f0*/  MOV R57, R135 ;  /* 0x0000008700397202 */ /* 0x000fe20000000f00 */
[----:B------:R-:W-:Y:S01]  /*1100*/  FMUL.FTZ R222, R169, R192 ;  /* 0x000000c0a9de7220 */ /* 0x000fe20000410000 */
[----:B------:R-:W-:-:S02]  /*1110*/  SHF.R.U32.HI R149, RZ, 0x10, R135 ;  /* 0x00000010ff957819 */ /* 0x000fc40000011687 */
[----:B------:R-:W-:Y:S02]  /*1120*/  MOV R213, R66 ;  /* 0x0000004200d57202 */ /* 0x000fe40000000f00 */
[----:B------:R-:W-:Y:S01]  /*1130*/  SHF.R.U64 R210, R66, 0x10, R67 ;  /* 0x0000001042d27819 */ /* 0x000fe20000001243 */
[----:B------:R-:W-:Y:S01]  /*1140*/  HADD2.F32 R196, -RZ, R196.H0_H0 ;  /* 0x200000c4ffc47230 */ /* 0x000fe20000004100 */
[--C-:B0-----:R-:W-:Y:S01]  /*1150*/  SHF.R.U64 R133, R136, 0x10, R137.reuse ;  /* 0x0000001088857819 */ /* 0x101fe20000001289 */
[----:B------:R-:W-:Y:S01]  /*1160*/  HADD2.F32 R197, -RZ, R197.H0_H0 ;  /* 0x200000c5ffc57230 */ /* 0x000fe20000004100 */
[----:B------:R-:W-:Y:S01]  /*1170*/  SHF.R.U32.HI R135, RZ, 0x10, R137 ;  /* 0x00000010ff877819 */ /* 0x000fe20000011689 */
[----:B------:R-:W-:Y:S01]  /*1180*/  FADD.FTZ R137, -R124, R138 ;  /* 0x0000008a7c897221 */ /* 0x000fe20000010100 */
[----:B------:R-:W-:Y:S01]  /*1190*/  SHF.R.U64 R66, R140, 0x10, R141 ;  /* 0x000000108c427819 */ /* 0x000fe2000000128d */
[----:B------:R0:W5:Y:S01]  /*11a0*/  @P0 LDG.E.64 R122, desc[UR8][R58.64] ;  /* 0x000000083a7a0981 */ /* 0x000162000c1e1b00 */
[----:B------:R-:W-:Y:S01]  /*11b0*/  SHF.R.U32.HI R241, RZ, 0x10, R139 ;  /* 0x00000010fff17819 */ /* 0x000fe2000001168b */
[----:B------:R-:W-:Y:S01]  /*11c0*/  FMUL.FTZ R220, R111, R134 ;  /* 0x000000866fdc7220 */ /* 0x000fe20000410000 */
[----:B------:R-:W-:Y:S01]  /*11d0*/  FFMA.FTZ R222, R159, R198, R222 ;  /* 0x000000c69fde7223 */ /* 0x000fe200000100de */
[----:B------:R-:W-:Y:S01]  /*11e0*/  FADD.FTZ R225, -R124, R225 ;  /* 0x000000e17ce17221 */ /* 0x000fe20000010100 */
[----:B------:R-:W-:Y:S01]  /*11f0*/  FMUL.FTZ R137, R148, R137 ;  /* 0x0000008994897220 */ /* 0x000fe20000410000 */
[----:B------:R-:W-:Y:S01]  /*1200*/  HADD2.F32 R189, -RZ, R66.H0_H0 ;  /* 0x20000042ffbd7230 */ /* 0x000fe20000004100 */
[----:B------:R-:W-:Y:S01]  /*1210*/  MOV R201, R65 ;  /* 0x0000004100c97202 */ /* 0x000fe20000000f00 */
[----:B------:R-:W-:-:S02]  /*1220*/  HADD2.F32 R199, -RZ, R199.H0_H0 ;  /* 0x200000c7ffc77230 */ /* 0x000fc40000004100 */
[----:B0-----:R-:W-:Y:S01]  /*1230*/  FADD.FTZ R59, -R124, R64 ;  /* 0x000000407c3b7221 */ /* 0x001fe20000010100 */
[----:B------:R-:W-:Y:S01]  /*1240*/  HADD2.F32 R66, -RZ, R191.H0_H0 ;  /* 0x200000bfff427230 */ /* 0x000fe20000004100 */
[----:B------:R-:W-:Y:S01]  /*1250*/  SHF.R.U32.HI R204, RZ, 0x10, R65 ;  /* 0x00000010ffcc7819 */ /* 0x000fe20000011641 */
[----:B------:R-:W-:Y:S01]  /*1260*/  HADD2.F32 R219, -RZ, R147.H0_H0 ;  /* 0x20000093ffdb7230 */ /* 0x000fe20000004100 */
[----:B------:R-:W-:Y:S01]  /*1270*/  SHF.R.U32.HI R193, RZ, 0x10, R141 ;  /* 0x00000010ffc17819 */ /* 0x000fe2000001168d */
[----:B------:R-:W-:-:S04]  /*1280*/  @P0 IMAD.WIDE.U32 R126, R98, 0x8, R126 ;  /* 0x00000008627e0825 */ /* 0x000fc800078e007e */
[----:B------:R-:W-:Y:S01]  /*1290*/  FMUL.FTZ R191, R168, R197 ;  /* 0x000000c5a8bf7220 */ /* 0x000fe20000410000 */
[----:B------:R-:W-:Y:S01]  /*12a0*/  FFMA.FTZ R220, R101, R196, R220 ;  /* 0x000000c465dc7223 */ /* 0x000fe200000100dc */
[----:B------:R-:W-:Y:S01]  /*12b0*/  FADD.FTZ R147, RZ, R222 ;  /* 0x000000deff937221 */ /* 0x000fe20000010000 */
[----:B------:R-:W-:Y:S01]  /*12c0*/  HADD2.F32 R237, -RZ, R141.H0_H0 ;  /* 0x2000008dffed7230 */ /* 0x000fe20000004100 */
[--C-:B------:R-:W-:Y:S01]  /*12d0*/  SHF.R.U64 R65, R144, 0x10, R145.reuse ;  /* 0x0000001090417819 */ /* 0x100fe20000001291 */
[----:B------:R-:W-:Y:S01]  /*12e0*/  HADD2.F32 R241, -RZ, R241.H0_H0 ;  /* 0x200000f1fff17230 */ /* 0x000fe20000004100 */
[----:B------:R-:W-:Y:S01]  /*12f0*/  SHF.R.U32.HI R141, RZ, 0x10, R145 ;  /* 0x00000010ff8d7819 */ /* 0x000fe20000011691 */
[----:B------:R-:W-:Y:S01]  /*1300*/  HADD2.F32 R227, -RZ, R57.H0_H0 ;  /* 0x20000039ffe37230 */ /* 0x000fe20000004100 */
[--C-:B------:R-:W-:Y:S01]  /*1310*/  SHF.R.U64 R58, R142, 0x10, R143.reuse ;  /* 0x000000108e3a7819 */ /* 0x100fe2000000128f */
[C---:B------:R-:W-:Y:S01]  /*1320*/  FMUL.FTZ R190, R148.reuse, R59 ;  /* 0x0000003b94be7220 */ /* 0x040fe20000410000 */
[----:B------:R-:W-:Y:S01]  /*1330*/  SHF.R.U32.HI R217, RZ, 0x10, R143 ;  /* 0x00000010ffd97819 */ /* 0x000fe2000001168f */
[----:B------:R-:W-:Y:S01]  /*1340*/  FMUL.FTZ R226, R148, R225 ;  /* 0x000000e194e27220 */ /* 0x000fe20000410000 */
[----:B------:R-:W-:Y:S01]  /*1350*/  FFMA.FTZ R57, R137, R222, RZ ;  /* 0x000000de89397223 */ /* 0x000fe200000100ff */
[----:B------:R-:W-:-:S02]  /*1360*/  HADD2.F32 R59, -RZ, R186.H0_H0 ;  /* 0x200000baff3b7230 */ /* 0x000fc40000004100 */
[----:B------:R-:W-:Y:S01]  /*1370*/  FMUL.FTZ R243, R110, R66 ;  /* 0x000000426ef37220 */ /* 0x000fe20000410000 */
[----:B------:R-:W-:Y:S02]  /*1380*/  HADD2.F32 R231, -RZ, R142.H0_H0 ;  /* 0x2000008effe77230 */ /* 0x000fe40000004100 */
[----:B------:R-:W-:Y:S01]  /*1390*/  FFMA.FTZ R225, R158, R199, R191 ;  /* 0x000000c79ee17223 */ /* 0x000fe200000100bf */
[----:B------:R-:W-:Y:S02]  /*13a0*/  HADD2.F32 R194, -RZ, R194.H0_H0 ;  /* 0x200000c2ffc27230 */ /* 0x000fe40000004100 */
[----:B------:R-:W-:Y:S01]  /*13b0*/  FADD.FTZ R142, R220, R147 ;  /* 0x00000093dc8e7221 */ /* 0x000fe20000010000 */
[----:B------:R-:W-:Y:S01]  /*13c0*/  HADD2.F32 R239, -RZ, R140.H0_H0 ;  /* 0x2000008cffef7230 */ /* 0x000fe20000004100 */
[----:B------:R0:W5:Y:S01]  /*13d0*/  @P0 LDG.E.64 R118, desc[UR8][R126.64] ;  /* 0x000000087e760981 */ /* 0x000162000c1e1b00 */
[----:B------:R-:W-:Y:S02]  /*13e0*/  HADD2.F32 R233, -RZ, R145.H0_H0 ;  /* 0x20000091ffe97230 */ /* 0x000fe40000004100 */
[----:B------:R-:W-:Y:S01]  /*13f0*/  FADD.FTZ R241, -R124, R241 ;  /* 0x000000f17cf17221 */ /* 0x000fe20000010100 */
[----:B------:R-:W-:-:S02]  /*1400*/  HADD2.F32 R229, -RZ, R143.H0_H0 ;  /* 0x2000008fffe57230 */ /* 0x000fc40000004100 */
[----:B------:R-:W-:Y:S01]  /*1410*/  FFMA.FTZ R57, R226, R220, R57 ;  /* 0x000000dce2397223 */ /* 0x000fe20000010039 */
[----:B------:R-:W-:Y:S02]  /*1420*/  HADD2.F32 R235, -RZ, R144.H0_H0 ;  /* 0x20000090ffeb7230 */ /* 0x000fe40000004100 */
[----:B------:R-:W-:Y:S02]  /*1430*/  HADD2.F32 R193, -RZ, R193.H0_H0 ;  /* 0x200000c1ffc17230 */ /* 0x000fe40000004100 */
[----:B------:R-:W-:Y:S02]  /*1440*/  HADD2.F32 R145, -RZ, R65.H0_H0 ;  /* 0x20000041ff917230 */ /* 0x000fe40000004100 */
[----:B0-----:R-:W-:Y:S02]  /*1450*/  HADD2.F32 R127, -RZ, R136.H0_H0 ;  /* 0x20000088ff7f7230 */ /* 0x001fe40000004100 */
[----:B------:R-:W-:Y:S02]  /*1460*/  HADD2.F32 R141, -RZ, R141.H0_H0 ;  /* 0x2000008dff8d7230 */ /* 0x000fe40000004100 */
[----:B------:R-:W-:-:S02]  /*1470*/  HADD2.F32 R143, -RZ, R58.H0_H0 ;  /* 0x2000003aff8f7230 */ /* 0x000fc40000004100 */
[----:B------:R-:W-:Y:S02]  /*1480*/  HADD2.F32 R217, -RZ, R217.H0_H0 ;  /* 0x200000d9ffd97230 */ /* 0x000fe40000004100 */
[----:B------:R-:W-:Y:S02]  /*1490*/  HADD2.F32 R133, -RZ, R133.H0_H0 ;  /* 0x20000085ff857230 */ /* 0x000fe40000004100 */
[----:B------:R-:W-:Y:S02]  /*14a0*/  HADD2.F32 R135, -RZ, R135.H0_H0 ;  /* 0x20000087ff877230 */ /* 0x000fe40000004100 */
[----:B------:R-:W-:Y:S02]  /*14b0*/  HADD2.F32 R195, -RZ, R195.H0_H0 ;  /* 0x200000c3ffc37230 */ /* 0x000fe40000004100 */
[----:B------:R-:W-:Y:S02]  /*14c0*/  HADD2.F32 R223, -RZ, R128.H0_H0 ;  /* 0x20000080ffdf7230 */ /* 0x000fe40000004100 */
[----:B------:R-:W-:Y:S01]  /*14d0*/  FMUL.FTZ R128, R171, R59 ;  /* 0x0000003bab807220 */ /* 0x000fe20000410000 */
[----:B------:R-:W-:-:S02]  /*14e0*/  HADD2.F32 R200, -RZ, R200.H0_H0 ;  /* 0x200000c8ffc87230 */ /* 0x000fc40000004100 */
[----:B------:R-:W-:Y:S01]  /*14f0*/  FFMA.FTZ R218, R100, R194, R243 ;  /* 0x000000c264da7223 */ /* 0x000fe200000100f3 */
[----:B------:R-:W-:Y:S02]  /*1500*/  HADD2.F32 R230, -RZ, R149.H0_H0 ;  /* 0x20000095ffe67230 */ /* 0x000fe40000004100 */
[----:B------:R-:W-:Y:S01]  /*1510*/  FADD.FTZ R149, R225, R142 ;  /* 0x0000008ee1957221 */ /* 0x000fe20000010000 */
[----:B------:R-:W-:Y:S01]  /*1520*/  FADD.FTZ R239, -R124, R239 ;  /* 0x000000ef7cef7221 */ /* 0x000fe20000010100 */
[----:B------:R-:W-:Y:S01]  /*1530*/  FMUL.FTZ R224, R148, R241 ;  /* 0x000000f194e07220 */ /* 0x000fe20000410000 */
[----:B------:R-:W-:Y:S01]  /*1540*/  FFMA.FTZ R147, R190, R225, R57 ;  /* 0x000000e1be937223 */ /* 0x000fe20000010039 */
[----:B------:R-:W-:Y:S02]  /*1550*/  HADD2.F32 R58, -RZ, R187.H0_H0 ;  /* 0x200000bbff3a7230 */ /* 0x000fe40000004100 */
        /* <DEDUP_REMOVED lines=15> */
[----:B------:R-:W-:-:S02]  /*1650*/  HADD2.F32 R203, -RZ, R203.H0_H0 ;  /* 0x200000cbffcb7230 */ /* 0x000fc40000004100 */
[----:B------:R-:W-:Y:S01]  /*1660*/  FFMA.FTZ R187, R161, R195, R128 ;  /* 0x000000c3a1bb7223 */ /* 0x000fe20000010080 */
[----:B------:R-:W-:Y:S02]  /*1670*/  HADD2.F32 R124, -RZ, R182.H0_H0 ;  /* 0x200000b6ff7c7230 */ /* 0x000fe40000004100 */
[----:B------:R-:W-:Y:S01]  /*1680*/  FMUL.FTZ R130, R113, R200 ;  /* 0x000000c871827220 */ /* 0x000fe20000410000 */
[----:B------:R-:W-:Y:S01]  /*1690*/  FADD.FTZ R128, R218, R149 ;  /* 0x00000095da807221 */ /* 0x000fe20000010000 */
[----:B------:R-:W-:Y:S01]  /*16a0*/  MOV R146, R129 ;  /* 0x0000008100927202 */ /* 0x000fe20000000f00 */
[----:B------:R-:W-:Y:S01]  /*16b0*/  FMUL.FTZ R182, R148, R239 ;  /* 0x000000ef94b67220 */ /* 0x000fe20000410000 */
[----:B------:R-:W-:Y:S01]  /*16c0*/  FFMA.FTZ R147, R224, R218, R147 ;  /* 0x000000dae0937223 */ /* 0x000fe20000010093 */
[----:B------:R-:W-:Y:S01]  /*16d0*/  SHF.R.U32.HI R129, RZ, 0x10, R129 ;  /* 0x00000010ff817819 */ /* 0x000fe20000011681 */
[----:B------:R-:W-:Y:S02]  /*16e0*/  HADD2.F32 R139, -RZ, R185.H0_H0 ;  /* 0x200000b9ff8b7230 */ /* 0x000fe40000004100 */
[----:B------:R-:W-:Y:S01]  /*16f0*/  FMUL.FTZ R186, R148, R189 ;  /* 0x000000bd94ba7220 */ /* 0x000fe20000410000 */
[----:B------:R-:W-:-:S02]  /*1700*/  HADD2.F32 R207, -RZ, R207.H0_H0 ;  /* 0x200000cfffcf7230 */ /* 0x000fc40000004100 */
[----:B------:R-:W-:Y:S01]  /*1710*/  FMUL.FTZ R191, R170, R203 ;  /* 0x000000cbaabf7220 */ /* 0x000fe20000410000 */
[----:B------:R-:W-:Y:S01]  /*1720*/  FFMA.FTZ R189, R103, R58, R130 ;  /* 0x0000003a67bd7223 */ /* 0x000fe20000010082 */
[----:B------:R-:W-:Y:S01]  /*1730*/  FADD.FTZ R128, R187, R128 ;  /* 0x00000080bb807221 */ /* 0x000fe20000010000 */
[----:B------:R-:W-:Y:S01]  /*1740*/  FFMA.FTZ R149, R182, R187, R147 ;  /* 0x000000bbb6957223 */ /* 0x000fe20000010093 */
[----:B------:R-:W-:Y:S01]  /*1750*/  MOV R178, R67 ;  /* 0x0000004300b27202 */ /* 0x000fe20000000f00 */
[----:B------:R-:W-:Y:S01]  /*1760*/  HADD2.F32 R221, -RZ, R129.H0_H0 ;  /* 0x20000081ffdd7230 */ /* 0x000fe20000004100 */
[----:B------:R-:W-:Y:S01]  /*1770*/  SHF.R.U32.HI R212, RZ, 0x10, R67 ;  /* 0x00000010ffd47819 */ /* 0x000fe20000011643 */
[----:B------:R-:W-:Y:S02]  /*1780*/  HADD2.F32 R67, -RZ, R188.H0_H0 ;  /* 0x200000bcff437230 */ /* 0x000fe40000004100 */
[----:B------:R-:W-:Y:S01]  /*1790*/  FMUL.FTZ R129, R112, R207 ;  /* 0x000000cf70817220 */ /* 0x000fe20000410000 */
[----:B------:R-:W-:-:S02]  /*17a0*/  HADD2.F32 R64, -RZ, R184.H0_H0 ;  /* 0x200000b8ff407230 */ /* 0x000fc40000004100 */
[----:B------:R-:W-:Y:S01]  /*17b0*/  FFMA.FTZ R191, R160, R139, R191 ;  /* 0x0000008ba0bf7223 */ /* 0x000fe200000100bf */
[----:B------:R-:W-:Y:S01]  /*17c0*/  FADD.FTZ R128, R189, R128 ;  /* 0x00000080bd807221 */ /* 0x000fe20000010000 */
[----:B------:R-:W-:Y:S01]  /*17d0*/  FMUL.FTZ R184, R148, R237 ;  /* 0x000000ed94b87220 */ /* 0x000fe20000410000 */
[----:B------:R-:W-:Y:S01]  /*17e0*/  FFMA.FTZ R149, R186, R189, R149 ;  /* 0x000000bdba957223 */ /* 0x000fe20000010095 */
[----:B------:R-:W-:Y:S02]  /*17f0*/  HADD2.F32 R125, -RZ, R181.H0_H0 ;  /* 0x200000b5ff7d7230 */ /* 0x000fe40000004100 */
[----:B------:R-:W-:Y:S01]  /*1800*/  FMUL.FTZ R188, R148, R193 ;  /* 0x000000c194bc7220 */ /* 0x000fe20000410000 */
[----:B------:R-:W-:Y:S01]  /*1810*/  FMUL.FTZ R132, R173, R124 ;  /* 0x0000007cad847220 */ /* 0x000fe20000410000 */
[----:B------:R-:W-:Y:S01]  /*1820*/  FFMA.FTZ R193, R102, R67, R129 ;  /* 0x0000004366c17223 */ /* 0x000fe20000010081 */
[----:B------:R-:W-:Y:S01]  /*1830*/  FADD.FTZ R128, R191, R128 ;  /* 0x00000080bf807221 */ /* 0x000fe20000010000 */
[----:B------:R-:W-:Y:S01]  /*1840*/  FFMA.FTZ R129, R184, R191, R149 ;  /* 0x000000bfb8817223 */ /* 0x000fe20000010095 */
[----:B------:R-:W-:-:S02]  /*1850*/  HADD2.F32 R65, -RZ, R183.H0_H0 ;  /* 0x200000b7ff417230 */ /* 0x000fc40000004100 */
[----:B------:R-:W-:Y:S01]  /*1860*/  FMUL.FTZ R140, R151, R125 ;  /* 0x0000007d978c7220 */ /* 0x000fe20000410000 */
[----:B------:R-:W-:Y:S02]  /*1870*/  HADD2.F32 R201, -RZ, R201.H0_H0 ;  /* 0x200000c9ffc97230 */ /* 0x000fe40000004100 */
[----:B------:R-:W-:Y:S01]  /*1880*/  FFMA.FTZ R149, R163, R64, R132 ;  /* 0x00000040a3957223 */ /* 0x000fe20000010084 */
[----:B------:R-:W-:Y:S01]  /*1890*/  FADD.FTZ R128, R193, R128 ;  /* 0x00000080c1807221 */ /* 0x000fe20000010000 */
[----:B------:R-:W-:Y:S01]  /*18a0*/  FMUL.FTZ R144, R148, R235 ;  /* 0x000000eb94907220 */ /* 0x000fe20000410000 */
[----:B------:R-:W-:Y:S01]  /*18b0*/  FFMA.FTZ R129, R188, R193, R129 ;  /* 0x000000c1bc817223 */ /* 0x000fe20000010081 */
[----:B------:R-:W-:Y:S02]  /*18c0*/  HADD2.F32 R202, -RZ, R202.H0_H0 ;  /* 0x200000caffca7230 */ /* 0x000fe40000004100 */
[----:B------:R-:W-:Y:S01]  /*18d0*/  FMUL.FTZ R183, R172, R201 ;  /* 0x000000c9acb77220 */ /* 0x000fe20000410000 */
[----:B------:R-:W-:-:S02]  /*18e0*/  HADD2.F32 R204, -RZ, R204.H0_H0 ;  /* 0x200000ccffcc7230 */ /* 0x000fc40000004100 */
[----:B------:R-:W-:Y:S01]  /*18f0*/  FFMA.FTZ R181, R105, R65, R140 ;  /* 0x0000004169b57223 */ /* 0x000fe2000001008c */
[----:B------:R-:W-:Y:S02]  /*1900*/  HADD2.F32 R215, -RZ, R178.H0_H0 ;  /* 0x200000b2ffd77230 */ /* 0x000fe40000004100 */
[----:B------:R-:W-:Y:S01]  /*1910*/  FADD.FTZ R128, R149, R128 ;  /* 0x0000008095807221 */ /* 0x000fe20000010000 */
[----:B------:R-:W-:Y:S01]  /*1920*/  FMUL.FTZ R178, R148, R145 ;  /* 0x0000009194b27220 */ /* 0x000fe20000410000 */
[----:B------:R-:W-:Y:S01]  /*1930*/  FFMA.FTZ R129, R144, R149, R129 ;  /* 0x0000009590817223 */ /* 0x000fe20000010081 */
[----:B------:R-:W-:Y:S02]  /*1940*/  HADD2.F32 R205, -RZ, R205.H0_H0 ;  /* 0x200000cdffcd7230 */ /* 0x000fe40000004100 */
[----:B------:R-:W-:Y:S01]  /*1950*/  FMUL.FTZ R185, R150, R204 ;  /* 0x000000cc96b97220 */ /* 0x000fe20000410000 */
[----:B------:R-:W-:Y:S02]  /*1960*/  HADD2.F32 R213, -RZ, R213.H0_H0 ;  /* 0x200000d5ffd57230 */ /* 0x000fe40000004100 */
[----:B------:R-:W-:Y:S01]  /*1970*/  FFMA.FTZ R183, R162, R202, R183 ;  /* 0x000000caa2b77223 */ /* 0x000fe200000100b7 */
[----:B------:R-:W-:-:S02]  /*1980*/  HADD2.F32 R216, -RZ, R146.H0_H0 ;  /* 0x20000092ffd87230 */ /* 0x000fc40000004100 */
[----:B------:R-:W-:Y:S01]  /*1990*/  FADD.FTZ R128, R181, R128 ;  /* 0x00000080b5807221 */ /* 0x000fe20000010000 */
[----:B------:R-:W-:Y:S01]  /*19a0*/  FMUL.FTZ R146, R148, R233 ;  /* 0x000000e994927220 */ /* 0x000fe20000410000 */
[----:B------:R-:W-:Y:S01]  /*19b0*/  FFMA.FTZ R129, R178, R181, R129 ;  /* 0x000000b5b2817223 */ /* 0x000fe20000010081 */
[----:B------:R-:W-:Y:S02]  /*19c0*/  HADD2.F32 R206, -RZ, R206.H0_H0 ;  /* 0x200000ceffce7230 */ /* 0x000fe40000004100 */
[----:B------:R-:W-:Y:S01]  /*19d0*/  FMUL.FTZ R126, R175, R213 ;  /* 0x000000d5af7e7220 */ /* 0x000fe20000410000 */
[----:B------:R-:W-:Y:S02]  /*19e0*/  HADD2.F32 R210, -RZ, R210.H0_H0 ;  /* 0x200000d2ffd27230 */ /* 0x000fe40000004100 */
[----:B------:R-:W-:Y:S01]  /*19f0*/  FFMA.FTZ R185, R104, R205, R185 ;  /* 0x000000cd68b97223 */ /* 0x000fe200000100b9 */
[----:B------:R-:W-:Y:S02]  /*1a00*/  HADD2.F32 R214, -RZ, R180.H0_H0 ;  /* 0x200000b4ffd67230 */ /* 0x000fe40000004100 */
[----:B------:R-:W-:Y:S01]  /*1a10*/  FADD.FTZ R128, R183, R128 ;  /* 0x00000080b7807221 */ /* 0x000fe20000010000 */
[----:B------:R-:W-:Y:S01]  /*1a20*/  FMUL.FTZ R180, R148, R141 ;  /* 0x0000008d94b47220 */ /* 0x000fe20000410000 */
[----:B------:R-:W-:Y:S01]  /*1a30*/  FFMA.FTZ R129, R146, R183, R129 ;  /* 0x000000b792817223 */ /* 0x000fe20000010081 */
[----:B------:R-:W-:-:S02]  /*1a40*/  HADD2.F32 R211, -RZ, R211.H0_H0 ;  /* 0x200000d3ffd37230 */ /* 0x000fc40000004100 */
[----:B------:R-:W-:Y:S01]  /*1a50*/  FFMA.FTZ R141, R165, R206, R126 ;  /* 0x000000cea58d7223 */ /* 0x000fe2000001007e */
[----:B------:R-:W-:Y:S02]  /*1a60*/  HADD2.F32 R228, -RZ, R56.H0_H0 ;  /* 0x20000038ffe47230 */ /* 0x000fe40000004100 */
[----:B------:R-:W-:Y:S01]  /*1a70*/  FMUL.FTZ R56, R153, R210 ;  /* 0x000000d299387220 */ /* 0x000fe20000410000 */
[----:B------:R-:W-:Y:S01]  /*1a80*/  FADD.FTZ R128, R185, R128 ;  /* 0x00000080b9807221 */ /* 0x000fe20000010000 */
[----:B------:R-:W-:Y:S01]  /*1a90*/  FMUL.FTZ R138, R148, R231 ;  /* 0x000000e7948a7220 */ /* 0x000fe20000410000 */
[----:B------:R-:W-:Y:S01]  /*1aa0*/  FFMA.FTZ R129, R180, R185, R129 ;  /* 0x000000b9b4817223 */ /* 0x000fe20000010081 */
[----:B------:R-:W-:Y:S02]  /*1ab0*/  HADD2.F32 R208, -RZ, R208.H0_H0 ;  /* 0x200000d0ffd07230 */ /* 0x000fe40000004100 */
[----:B------:R-:W-:Y:S01]  /*1ac0*/  FMUL.FTZ R140, R148, R143 ;  /* 0x0000008f948c7220 */ /* 0x000fe20000410000 */
[----:B------:R-:W-:-:S02]  /*1ad0*/  HADD2.F32 R212, -RZ, R212.H0_H0 ;  /* 0x200000d4ffd47230 */ /* 0x000fc40000004100 */
[----:B------:R-:W-:Y:S01]  /*1ae0*/  FMUL.FTZ R57, R174, R215 ;  /* 0x000000d7ae397220 */ /* 0x000fe20000410000 */
[----:B------:R-:W-:Y:S01]  /*1af0*/  FFMA.FTZ R143, R107, R211, R56 ;  /* 0x000000d36b8f7223 */ /* 0x000fe20000010038 */
[----:B------:R-:W-:Y:S01]  /*1b00*/  FADD.FTZ R128, R141, R128 ;  /* 0x000000808d807221 */ /* 0x000fe20000010000 */
[----:B------:R-:W-:Y:S01]  /*1b10*/  FFMA.FTZ R129, R138, R141, R129 ;  /* 0x0000008d8a817223 */ /* 0x000fe20000010081 */
[----:B------:R-:W-:Y:S02]  /*1b20*/  HADD2.F32 R209, -RZ, R209.H0_H0 ;  /* 0x200000d1ffd17230 */ /* 0x000fe40000004100 */
        /* <DEDUP_REMOVED lines=63> */
.L_x_644:
[----:B------:R-:W-:Y:S05]  /*1f20*/  BSYNC.RECONVERGENT B0 ;  /* 0x0000000000007941 */ /* 0x000fea0003800200 */
.L_x_643:
        /* <DEDUP_REMOVED lines=112> */
[-CC-:B------:R-:W-:Y:S01]  /*2630*/  FFMA.FTZ R190, R190, R134.reuse, R139.reuse ;  /* 0x00000086bebe7223 */ /* 0x180fe2000001008b */
[-C--:B------:R-:W-:Y:S01]  /*2640*/  FFMA.FTZ R59, R224, R134.reuse, R139 ;  /* 0x00000086e03b7223 */ /* 0x080fe2000001008b */
[----:B------:R-:W-:Y:S01]  /*2650*/  SHF.R.U64 R125, R122, 0x10, R123 ;  /* 0x000000107a7d7819 */ /* 0x000fe2000000127b */
[-C--:B------:R-:W-:Y:S01]  /*2660*/  FFMA.FTZ R65, R226, R134.reuse, R139 ;  /* 0x00000086e2417223 */ /* 0x080fe2000001008b */
[----:B------:R-:W-:Y:S02]  /*2670*/  HADD2.F32 R57, -RZ, R56.H0_H0 ;  /* 0x20000038ff397230 */ /* 0x000fe40000004100 */
[----:B------:R-:W-:Y:S01]  /*2680*/  FADD.FTZ R225, R225, -R190 ;  /* 0x800000bee1e17221 */ /* 0x000fe20000010000 */
[----:B------:R-:W-:Y:S01]  /*2690*/  SHF.R.U32.HI R56, RZ, 0x10, R123 ;  /* 0x00000010ff387819 */ /* 0x000fe2000001167b */
[----:B------:R-:W-:Y:S01]  /*26a0*/  FADD.FTZ R59, R218, -R59 ;  /* 0x8000003bda3b7221 */ /* 0x000fe20000010000 */
[----:B------:R-:W-:Y:S01]  /*26b0*/  FFMA.FTZ R137, R137, R134, R139 ;  /* 0x0000008689897223 */ /* 0x000fe2000001008b */
[----:B------:R-:W-:Y:S01]  /*26c0*/  FFMA.FTZ R58, R148, R225, R57 ;  /* 0x000000e1943a7223 */ /* 0x000fe20000010039 */
[----:B------:R-:W-:-:S02]  /*26d0*/  HADD2.F32 R125, -RZ, R125.H0_H0 ;  /* 0x2000007dff7d7230 */ /* 0x000fc40000004100 */
[----:B------:R-:W-:Y:S01]  /*26e0*/  FADD.FTZ R65, R220, -R65 ;  /* 0x80000041dc417221 */ /* 0x000fe20000010000 */
[----:B------:R-:W-:Y:S01]  /*26f0*/  HADD2.F32 R57, -RZ, R56.H0_H0 ;  /* 0x20000038ff397230 */ /* 0x000fe20000004100 */
[----:B------:R-:W-:Y:S01]  /*2700*/  MOV R56, R122 ;  /* 0x0000007a00387202 */ /* 0x000fe20000000f00 */
[----:B------:R-:W-:Y:S01]  /*2710*/  FADD.FTZ R137, R222, -R137 ;  /* 0x80000089de897221 */ /* 0x000fe20000010000 */
[----:B------:R-:W-:Y:S01]  /*2720*/  FFMA.FTZ R64, R148, R65, R125 ;  /* 0x0000004194407223 */ /* 0x000fe2000001007d */
[-C--:B------:R-:W-:Y:S01]  /*2730*/  FFMA.FTZ R188, R188, R134.reuse, R139 ;  /* 0x00000086bcbc7223 */ /* 0x080fe2000001008b */
[----:B------:R-:W-:Y:S01]  /*2740*/  FFMA.FTZ R59, R148, R59, R57 ;  /* 0x0000003b943b7223 */ /* 0x000fe20000010039 */
[----:B------:R-:W-:Y:S01]  /*2750*/  HADD2.F32 R57, -RZ, R56.H0_H0 ;  /* 0x20000038ff397230 */ /* 0x000fe20000004100 */
[----:B------:R-:W-:Y:S01]  /*2760*/  MOV R56, R121 ;  /* 0x0000007900387202 */ /* 0x000fe20000000f00 */
[----:B------:R-:W-:Y:S01]  /*2770*/  FADD.FTZ R193, R193, -R188 ;  /* 0x800000bcc1c17221 */ /* 0x000fe20000010000 */
[----:B------:R-:W-:Y:S01]  /*2780*/  SHF.R.U64 R125, R120, 0x10, R121 ;  /* 0x00000010787d7819 */ /* 0x000fe20000001279 */
[-C--:B------:R-:W-:Y:S01]  /*2790*/  FFMA.FTZ R186, R186, R134.reuse, R139 ;  /* 0x00000086baba7223 */ /* 0x080fe2000001008b */
[----:B------:R-:W-:Y:S01]  /*27a0*/  FFMA.FTZ R57, R148, R137, R57 ;  /* 0x0000008994397223 */ /* 0x000fe20000010039 */
[----:B------:R-:W-:Y:S01]  /*27b0*/  HADD2.F32 R65, -RZ, R56.H0_H0 ;  /* 0x20000038ff417230 */ /* 0x000fe20000004100 */
[----:B------:R-:W-:Y:S01]  /*27c0*/  SHF.R.U32.HI R56, RZ, 0x10, R121 ;  /* 0x00000010ff387819 */ /* 0x000fe20000011679 */
[----:B------:R-:W-:Y:S01]  /*27d0*/  FFMA.FTZ R182, R182, R134, R139 ;  /* 0x00000086b6b67223 */ /* 0x000fe2000001008b */
[----:B------:R0:W-:Y:S01]  /*27e0*/  F2F.F16.F32 R67, R57 ;  /* 0x0000003900437304 */ /* 0x0001e20000200800 */
[----:B------:R-:W-:-:S02]  /*27f0*/  HADD2.F32 R125, -RZ, R125.H0_H0 ;  /* 0x2000007dff7d7230 */ /* 0x000fc40000004100 */
[----:B------:R-:W-:Y:S01]  /*2800*/  FADD.FTZ R189, R189, -R186 ;  /* 0x800000babdbd7221 */ /* 0x000fe20000010000 */
[----:B------:R-:W-:Y:S01]  /*2810*/  FADD.FTZ R187, R187, -R182 ;  /* 0x800000b6bbbb7221 */ /* 0x000fe20000010000 */
[-CC-:B------:R-:W-:Y:S01]  /*2820*/  FFMA.FTZ R180, R180, R134.reuse, R139.reuse ;  /* 0x00000086b4b47223 */ /* 0x180fe2000001008b */
[-C--:B------:R-:W-:Y:S01]  /*2830*/  FFMA.FTZ R146, R146, R134.reuse, R139 ;  /* 0x0000008692927223 */ /* 0x080fe2000001008b */
[----:B------:R-:W-:Y:S01]  /*2840*/  FFMA.FTZ R124, R148, R189, R125 ;  /* 0x000000bd947c7223 */ /* 0x000fe2000001007d */
[--C-:B------:R-:W-:Y:S01]  /*2850*/  FFMA.FTZ R178, R178, R134, R139.reuse ;  /* 0x00000086b2b27223 */ /* 0x100fe2000001008b */
[----:B------:R-:W-:Y:S01]  /*2860*/  FADD.FTZ R185, R185, -R180 ;  /* 0x800000b4b9b97221 */ /* 0x000fe20000010000 */
[----:B0-----:R-:W-:Y:S01]  /*2870*/  HADD2.F32 R57, -RZ, R56.H0_H0 ;  /* 0x20000038ff397230 */ /* 0x001fe20000004100 */
[----:B------:R-:W-:Y:S01]  /*2880*/  MOV R56, R120 ;  /* 0x0000007800387202 */ /* 0x000fe20000000f00 */
[----:B------:R-:W-:Y:S01]  /*2890*/  FADD.FTZ R183, R183, -R146 ;  /* 0x80000092b7b77221 */ /* 0x000fe20000010000 */
[-C--:B------:R-:W-:Y:S01]  /*28a0*/  FFMA.FTZ R144, R144, R134.reuse, R139 ;  /* 0x0000008690907223 */ /* 0x080fe2000001008b */
[----:B------:R-:W-:Y:S01]  /*28b0*/  FADD.FTZ R181, R181, -R178 ;  /* 0x800000b2b5b57221 */ /* 0x000fe20000010000 */
[----:B------:R-:W-:Y:S01]  /*28c0*/  FFMA.FTZ R66, R148, R193, R57 ;  /* 0x000000c194427223 */ /* 0x000fe20000010039 */
[----:B------:R-:W-:Y:S01]  /*28d0*/  HADD2.F32 R57, -RZ, R56.H0_H0 ;  /* 0x20000038ff397230 */ /* 0x000fe20000004100 */
[----:B------:R-:W-:Y:S01]  /*28e0*/  MOV R56, R119 ;  /* 0x0000007700387202 */ /* 0x000fe20000000f00 */
[----:B------:R-:W-:Y:S01]  /*28f0*/  FADD.FTZ R149, R149, -R144 ;  /* 0x8000009095957221 */ /* 0x000fe20000010000 */
[-CC-:B------:R-:W-:Y:S01]  /*2900*/  FFMA.FTZ R142, R142, R134.reuse, R139.reuse ;  /* 0x000000868e8e7223 */ /* 0x180fe2000001008b */
[-C--:B------:R-:W-:Y:S01]  /*2910*/  FFMA.FTZ R136, R136, R134.reuse, R139 ;  /* 0x0000008688887223 */ /* 0x080fe2000001008b */
[C---:B------:R-:W-:Y:S01]  /*2920*/  FFMA.FTZ R57, R148.reuse, R187, R57 ;  /* 0x000000bb94397223 */ /* 0x040fe20000010039 */
[----:B------:R-:W-:Y:S01]  /*2930*/  HADD2.F32 R125, -RZ, R56.H0_H0 ;  /* 0x20000038ff7d7230 */ /* 0x000fe20000004100 */
[----:B------:R-:W-:Y:S01]  /*2940*/  SHF.R.U32.HI R56, RZ, 0x10, R119 ;  /* 0x00000010ff387819 */ /* 0x000fe20000011677 */
[----:B------:R-:W-:Y:S01]  /*2950*/  FADD.FTZ R147, R147, -R142 ;  /* 0x8000008e93937221 */ /* 0x000fe20000010000 */
[----:B------:R0:W-:Y:S01]  /*2960*/  F2F.F16.F32 R137, R57 ;  /* 0x0000003900897304 */ /* 0x0001e20000200800 */
[----:B------:R-:W-:Y:S01]  /*2970*/  FADD.FTZ R145, R145, -R136 ;  /* 0x8000008891917221 */ /* 0x000fe20000010000 */
[----:B------:R-:W-:Y:S01]  /*2980*/  FFMA.FTZ R125, R148, R183, R125 ;  /* 0x000000b7947d7223 */ /* 0x000fe2000001007d */
[-CC-:B------:R-:W-:Y:S01]  /*2990*/  FFMA.FTZ R138, R138, R134.reuse, R139.reuse ;  /* 0x000000868a8a7223 */ /* 0x180fe2000001008b */
[-CC-:B------:R-:W-:Y:S01]  /*29a0*/  FFMA.FTZ R184, R184, R134.reuse, R139.reuse ;  /* 0x00000086b8b87223 */ /* 0x180fe2000001008b */
[-CC-:B------:R-:W-:Y:S01]  /*29b0*/  FFMA.FTZ R131, R131, R134.reuse, R139.reuse ;  /* 0x0000008683837223 */ /* 0x180fe2000001008b */
[----:B------:R-:W-:Y:S01]  /*29c0*/  FFMA.FTZ R130, R130, R134, R139 ;  /* 0x0000008682827223 */ /* 0x000fe2000001008b */
[----:B------:R-:W-:Y:S01]  /*29d0*/  FADD.FTZ R141, R141, -R138 ;  /* 0x8000008a8d8d7221 */ /* 0x000fe20000010000 */
[----:B------:R1:W-:Y:S01]  /*29e0*/  F2F.F16.F32 R146, R125 ;  /* 0x0000007d00927304 */ /* 0x0003e20000200800 */
[----:B0-----:R-:W-:Y:S01]  /*29f0*/  HADD2.F32 R57, -RZ, R56.H0_H0 ;  /* 0x20000038ff397230 */ /* 0x001fe20000004100 */
[----:B------:R-:W-:Y:S01]  /*2a00*/  MOV R56, R118 ;  /* 0x0000007600387202 */ /* 0x000fe20000000f00 */
[----:B------:R-:W-:Y:S01]  /*2a10*/  FADD.FTZ R191, R191, -R184 ;  /* 0x800000b8bfbf7221 */ /* 0x000fe20000010000 */
[----:B------:R-:W-:Y:S01]  /*2a20*/  FADD.FTZ R131, R132, -R131 ;  /* 0x8000008384837221 */ /* 0x000fe20000010000 */
[-C--:B------:R-:W-:Y:S01]  /*2a30*/  FFMA.FTZ R140, R140, R134.reuse, R139 ;  /* 0x000000868c8c7223 */ /* 0x080fe2000001008b */
[----:B------:R-:W-:Y:S01]  /*2a40*/  FFMA.FTZ R185, R148, R185, R57 ;  /* 0x000000b994b97223 */ /* 0x000fe20000010039 */
[----:B------:R-:W-:Y:S01]  /*2a50*/  HADD2.F32 R57, -RZ, R56.H0_H0 ;  /* 0x20000038ff397230 */ /* 0x000fe20000004100 */
[----:B------:R-:W-:Y:S01]  /*2a60*/  SHF.R.U64 R56, R118, 0x10, R119 ;  /* 0x0000001076387819 */ /* 0x000fe20000001277 */
[C---:B------:R-:W-:Y:S01]  /*2a70*/  FFMA.FTZ R65, R148.reuse, R191, R65 ;  /* 0x000000bf94417223 */ /* 0x040fe20000010041 */
[----:B------:R-:W-:Y:S01]  /*2a80*/  FADD.FTZ R129, R129, -R130 ;  /* 0x8000008281817221 */ /* 0x000fe20000010000 */
[----:B------:R-:W-:Y:S01]  /*2a90*/  F2F.F16.F32 R66, R66 ;  /* 0x0000004200427304 */ /* 0x000fe20000200800 */
[----:B------:R-:W-:Y:S01]  /*2aa0*/  FFMA.FTZ R57, R148, R149, R57 ;  /* 0x0000009594397223 */ /* 0x000fe20000010039 */
[----:B-1----:R-:W-:Y:S01]  /*2ab0*/  HADD2.F32 R125, -RZ, R56.H0_H0 ;  /* 0x20000038ff7d7230 */ /* 0x002fe20000004100 */
[----:B------:R-:W-:Y:S01]  /*2ac0*/  MOV R56, R117 ;  /* 0x0000007500387202 */ /* 0x000fe20000000f00 */
[----:B------:R-:W-:Y:S01]  /*2ad0*/  FADD.FTZ R143, R143, -R140 ;  /* 0x8000008c8f8f7221 */ /* 0x000fe20000010000 */
[----:B------:R-:W-:-:S02]  /*2ae0*/  FFMA.FTZ R128, R128, R134, R139 ;  /* 0x0000008680807223 */ /* 0x000fc4000001008b */
[C---:B------:R-:W-:Y:S01]  /*2af0*/  FFMA.FTZ R125, R148.reuse, R181, R125 ;  /* 0x000000b5947d7223 */ /* 0x040fe2000001007d */
[----:B------:R-:W-:Y:S01]  /*2b00*/  HADD2.F32 R181, -RZ, R56.H0_H0 ;  /* 0x20000038ffb57230 */ /* 0x000fe20000004100 */
[----:B------:R-:W-:Y:S01]  /*2b10*/  SHF.R.U32.HI R56, RZ, 0x10, R117 ;  /* 0x00000010ff387819 */ /* 0x000fe20000011675 */
[----:B------:R0:W-:Y:S01]  /*2b20*/  F2F.F16.F32 R149, R57 ;  /* 0x0000003900957304 */ /* 0x0001e20000200800 */
[----:B------:R-:W-:Y:S02]  /*2b30*/  FADD.FTZ R127, R127, -R128 ;  /* 0x800000807f7f7221 */ /* 0x000fe40000010000 */
[----:B------:R-:W-:-:S05]  /*2b40*/  FFMA.FTZ R145, R148, R145, R181 ;  /* 0x0000009194917223 */ /* 0x000fca00000100b5 */
[----:B------:R1:W-:Y:S01]  /*2b50*/  F2F.F16.F32 R136, R145 ;  /* 0x0000009100887304 */ /* 0x0003e20000200800 */
[----:B0-----:R-:W-:Y:S01]  /*2b60*/  HADD2.F32 R57, -RZ, R56.H0_H0 ;  /* 0x20000038ff397230 */ /* 0x001fe20000004100 */
[----:B------:R-:W-:-:S04]  /*2b70*/  MOV R56, R116 ;  /* 0x0000007400387202 */ /* 0x000fc80000000f00 */
[----:B------:R-:W-:Y:S01]  /*2b80*/  FFMA.FTZ R147, R148, R147, R57 ;  /* 0x0000009394937223 */ /* 0x000fe20000010039 */
[----:B------:R-:W-:Y:S01]  /*2b90*/  HADD2.F32 R57, -RZ, R56.H0_H0 ;  /* 0x20000038ff397230 */ /* 0x000fe20000004100 */
[----:B------:R-:W-:Y:S01]  /*2ba0*/  SHF.R.U64 R56, R116, 0x10, R117 ;  /* 0x0000001074387819 */ /* 0x000fe20000001275 */
[----:B------:R-:W-:Y:S03]  /*2bb0*/  F2F.F16.F32 R65, R65 ;  /* 0x0000004100417304 */ /* 0x000fe60000200800 */
[----:B------:R-:W-:Y:S01]  /*2bc0*/  FFMA.FTZ R57, R148, R141, R57 ;  /* 0x0000008d94397223 */ /* 0x000fe20000010039 */
[----:B-1----:R-:W-:Y:S02]  /*2bd0*/  HADD2.F32 R145, -RZ, R56.H0_H0 ;  /* 0x20000038ff917230 */ /* 0x002fe40000004100 */
[----:B------:R-:W-:Y:S01]  /*2be0*/  FFMA.FTZ R56, R135, R134, R139 ;  /* 0x0000008687387223 */ /* 0x000fe2000001008b */
[----:B------:R-:W-:Y:S01]  /*2bf0*/  SHF.R.U32.HI R135, RZ, 0x10, R115 ;  /* 0x00000010ff877819 */ /* 0x000fe20000011673 */
[----:B------:R0:W-:Y:S02]  /*2c00*/  F2F.F16.F32 R141, R57 ;  /* 0x00000039008d7304 */ /* 0x0001e40000200800 */
[----:B------:R-:W-:Y:S01]  /*2c10*/  FADD.FTZ R133, R133, -R56 ;  /* 0x8000003885857221 */ /* 0x000fe20000010000 */
[----:B------:R-:W-:Y:S01]  /*2c20*/  MOV R56, R115 ;  /* 0x0000007300387202 */ /* 0x000fe20000000f00 */
[----:B------:R-:W-:-:S02]  /*2c30*/  HADD2.F32 R135, -RZ, R135.H0_H0 ;  /* 0x20000087ff877230 */ /* 0x000fc40000004100 */
[----:B------:R-:W-:Y:S02]  /*2c40*/  FFMA.FTZ R143, R148, R143, R145 ;  /* 0x0000008f948f7223 */ /* 0x000fe40000010091 */
[----:B------:R-:W-:Y:S01]  /*2c50*/  F2F.F16.F32 R64, R64 ;  /* 0x0000004000407304 */ /* 0x000fe20000200800 */
[----:B0-----:R-:W-:Y:S01]  /*2c60*/  HADD2.F32 R57, -RZ, R56.H0_H0 ;  /* 0x20000038ff397230 */ /* 0x001fe20000004100 */
[----:B------:R-:W-:Y:S01]  /*2c70*/  SHF.R.U64 R56, R114, 0x10, R115 ;  /* 0x0000001072387819 */ /* 0x000fe20000001273 */
[----:B------:R-:W-:-:S03]  /*2c80*/  FFMA.FTZ R133, R148, R133, R135 ;  /* 0x0000008594857223 */ /* 0x000fc60000010087 */
[C---:B------:R-:W-:Y:S01]  /*2c90*/  FFMA.FTZ R131, R148.reuse, R131, R57 ;  /* 0x0000008394837223 */ /* 0x040fe20000010039 */
[----:B------:R-:W-:Y:S01]  /*2ca0*/  HADD2.F32 R57, -RZ, R56.H0_H0 ;  /* 0x20000038ff397230 */ /* 0x000fe20000004100 */
[----:B------:R-:W-:Y:S01]  /*2cb0*/  MOV R56, R114 ;  /* 0x0000007200387202 */ /* 0x000fe20000000f00 */
[----:B------:R-:W-:Y:S03]  /*2cc0*/  F2F.F16.F32 R58, R58 ;  /* 0x0000003a003a7304 */ /* 0x000fe60000200800 */
[C---:B------:R-:W-:Y:S01]  /*2cd0*/  FFMA.FTZ R130, R148.reuse, R129, R57 ;  /* 0x0000008194827223 */ /* 0x040fe20000010039 */
[----:B------:R-:W-:Y:S02]  /*2ce0*/  HADD2.F32 R129, -RZ, R56.H0_H0 ;  /* 0x20000038ff817230 */ /* 0x000fe40000004100 */
[----:B------:R-:W0:Y:S02]  /*2cf0*/  LDC.64 R56, c[0x0][0x468] ;  /* 0x00011a00ff387b82 */ /* 0x000e240000000a00 */
[----:B------:R-:W1:Y:S01]  /*2d00*/  F2F.F16.F32 R59, R59 ;  /* 0x0000003b003b7304 */ /* 0x000e620000200800 */
[----:B------:R-:W-:-:S07]  /*2d10*/  FFMA.FTZ R127, R148, R127, R129 ;  /* 0x0000007f947f7223 */ /* 0x000fce0000010081 */
[----:B------:R-:W2:Y:S01]  /*2d20*/  F2F.F16.F32 R124, R124 ;  /* 0x0000007c007c7304 */ /* 0x000ea20000200800 */
[----:B-1----:R-:W-:-:S07]  /*2d30*/  PRMT R129, R58, 0x5410, R59 ;  /* 0x000054103a817816 */ /* 0x002fce000000003b */
[----:B------:R-:W1:Y:S01]  /*2d40*/  F2F.F16.F32 R125, R125 ;  /* 0x0000007d007d7304 */ /* 0x000e620000200800 */
[----:B0-----:R-:W-:-:S07]  /*2d50*/  IMAD.WIDE.U32 R134, R97, 0x8, R56 ;  /* 0x0000000861867825 */ /* 0x001fce00078e0038 */
[----:B------:R-:W0:Y:S01]  /*2d60*/  F2F.F16.F32 R130, R130 ;  /* 0x0000008200827304 */ /* 0x000e220000200800 */
[----:B--2---:R-:W-:-:S03]  /*2d70*/  IMAD.WIDE.U32 R58, R124, 0x10000, RZ ;  /* 0x000100007c3a7825 */ /* 0x004fc600078e00ff */
[----:B------:R-:W-:-:S04]  /*2d80*/  LOP3.LUT R124, R58, R137, RZ, 0xfc, !PT ;  /* 0x000000893a7c7212 */ /* 0x000fc800078efcff */
[----:B------:R2:W-:Y:S08]  /*2d90*/  F2F.F16.F32 R132, R133 ;  /* 0x0000008500847304 */ /* 0x0005f00000200800 */
[----:B------:R-:W3:Y:S01]  /*2da0*/  F2F.F16.F32 R131, R131 ;  /* 0x0000008300837304 */ /* 0x000ee20000200800 */
[----:B--2---:R-:W-:Y:S01]  /*2db0*/  PRMT R133, R65, 0x5410, R66 ;  /* 0x0000541041857816 */ /* 0x004fe20000000042 */
[----:B------:R-:W-:-:S03]  /*2dc0*/  IMAD.WIDE.U32 R64, R64, 0x10000, RZ ;  /* 0x0001000040407825 */ /* 0x000fc600078e00ff */
[----:B------:R-:W-:-:S03]  /*2dd0*/  LOP3.LUT R128, R64, R67, RZ, 0xfc, !PT ;  /* 0x0000004340807212 */ /* 0x000fc600078efcff */
[----:B------:R-:W2:Y:S01]  /*2de0*/  F2F.F16.F32 R185, R185 ;  /* 0x000000b900b97304 */ /* 0x000ea20000200800 */
[----:B-1----:R-:W-:Y:S01]  /*2df0*/  IMAD.WIDE.U32 R66, R125, 0x10000, RZ ;  /* 0x000100007d427825 */ /* 0x002fe200078e00ff */
[----:B------:R-:W-:Y:S02]  /*2e00*/  LOP3.LUT R125, R133, R59, RZ, 0xfc, !PT ;  /* 0x0000003b857d7212 */ /* 0x000fe400078efcff */
[----:B------:R-:W-:Y:S01]  /*2e10*/  LOP3.LUT R129, R129, R65, RZ, 0xfc, !PT ;  /* 0x0000004181817212 */ /* 0x000fe200078efcff */
[----:B0-----:R-:W-:Y:S01]  /*2e20*/  IMAD.WIDE.U32 R58, R130, 0x10000, RZ ;  /* 0x00010000823a7825 */ /* 0x001fe200078e00ff */
[----:B------:R-:W-:Y:S02]  /*2e30*/  LOP3.LUT R66, R66, R149, RZ, 0xfc, !PT ;  /* 0x0000009542427212 */ /* 0x000fe400078efcff */
[----:B------:R-:W0:Y:S01]  /*2e40*/  F2F.F16.F32 R143, R143 ;  /* 0x0000008f008f7304 */ /* 0x000e220000200800 */
[----:B---3--:R-:W-:Y:S01]  /*2e50*/  PRMT R131, R131, 0x5410, R132 ;  /* 0x0000541083837816 */ /* 0x008fe20000000084 */
[----:B------:R-:W-:-:S03]  /*2e60*/  IMAD.WIDE.U32 R132, R99, 0x8, R56 ;  /* 0x0000000863847825 */ /* 0x000fc600078e0038 */
[----:B------:R-:W-:Y:S01]  /*2e70*/  LOP3.LUT R59, R131, R59, RZ, 0xfc, !PT ;  /* 0x0000003b833b7212 */ /* 0x000fe200078efcff */
[----:B------:R-:W-:Y:S01]  /*2e80*/  IMAD.WIDE.U32 R130, R179, 0x8, R56 ;  /* 0x00000008b3827825 */ /* 0x000fe200078e0038 */
[----:B--2---:R-:W-:Y:S01]  /*2e90*/  PRMT R185, R146, 0x5410, R185 ;  /* 0x0000541092b97816 */ /* 0x004fe200000000b9 */
[----:B------:R-:W1:Y:S02]  /*2ea0*/  F2F.F16.F32 R147, R147 ;  /* 0x0000009300937304 */ /* 0x000e640000200800 */
[--C-:B------:R-:W-:Y:S01]  /*2eb0*/  IMAD.WIDE.U32 R98, R98, 0x8, R56.reuse ;  /* 0x0000000862627825 */ /* 0x100fe200078e0038 */
[----:B------:R-:W-:Y:S01]  /*2ec0*/  LOP3.LUT R67, R185, R67, RZ, 0xfc, !PT ;  /* 0x00000043b9437212 */ /* 0x000fe200078efcff */
[----:B------:R3:W-:Y:S02]  /*2ed0*/  STG.E.64 desc[UR8][R130.64], R128 ;  /* 0x0000008082007986 */ /* 0x0007e4000c101b08 */
[----:B------:R-:W-:Y:S02]  /*2ee0*/  IMAD.WIDE.U32 R56, R96, 0x8, R56 ;  /* 0x0000000860387825 */ /* 0x000fe400078e0038 */
[----:B------:R-:W2:Y:S01]  /*2ef0*/  F2F.F16.F32 R127, R127 ;  /* 0x0000007f007f7304 */ /* 0x000ea20000200800 */
[----:B------:R3:W-:Y:S01]  /*2f00*/  STG.E.64 desc[UR8][R132.64], R124 ;  /* 0x0000007c84007986 */ /* 0x0007e2000c101b08 */
[----:B0-----:R-:W-:-:S03]  /*2f10*/  IMAD.WIDE.U32 R64, R143, 0x10000, RZ ;  /* 0x000100008f407825 */ /* 0x001fc600078e00ff */
[----:B------:R3:W-:Y:S01]  /*2f20*/  STG.E.64 desc[UR8][R98.64], R66 ;  /* 0x0000004262007986 */ /* 0x0007e2000c101b08 */
[----:B-1----:R-:W-:Y:S02]  /*2f30*/  PRMT R147, R136, 0x5410, R147 ;  /* 0x0000541088937816 */ /* 0x002fe40000000093 */
[----:B------:R-:W-:Y:S02]  /*2f40*/  LOP3.LUT R64, R64, R141, RZ, 0xfc, !PT ;  /* 0x0000008d40407212 */ /* 0x000fe400078efcff */
[----:B------:R-:W-:Y:S02]  /*2f50*/  LOP3.LUT R65, R147, R65, RZ, 0xfc, !PT ;  /* 0x0000004193417212 */ /* 0x000fe400078efcff */
[----:B--2---:R-:W-:-:S03]  /*2f60*/  LOP3.LUT R58, R58, R127, RZ, 0xfc, !PT ;  /* 0x0000007f3a3a7212 */ /* 0x004fc600078efcff */
[----:B------:R3:W-:Y:S04]  /*2f70*/  STG.E.64 desc[UR8][R134.64], R64 ;  /* 0x0000004086007986 */ /* 0x0007e8000c101b08 */
[----:B------:R3:W-:Y:S01]  /*2f80*/  STG.E.64 desc[UR8][R56.64], R58 ;  /* 0x0000003a38007986 */ /* 0x0007e2000c101b08 */
[----:B------:R-:W-:Y:S05]  /*2f90*/  BRA `(.L_x_648) ;  /* 0x0000004400707947 */ /* 0x000fea0003800000 */
.L_x_647:
[----:B-----5:R-:W-:Y:S01]  /*2fa0*/  MOV R56, R123 ;  /* 0x0000007b00387202 */ /* 0x020fe20000000f00 */
[-CC-:B------:R-:W-:Y:S01]  /*2fb0*/  FFMA.FTZ R190, R190, R134.reuse, R139.reuse ;  /* 0x00000086bebe7223 */ /* 0x180fe2000001008b */
[-CC-:B------:R-:W-:Y:S01]  /*2fc0*/  FFMA.FTZ R59, R224, R134.reuse, R139.reuse ;  /* 0x00000086e03b7223 */ /* 0x180fe2000001008b */
[-CC-:B------:R-:W-:Y:S01]  /*2fd0*/  FFMA.FTZ R65, R226, R134.reuse, R139.reuse ;  /* 0x00000086e2417223 */ /* 0x180fe2000001008b */
[----:B------:R-:W-:Y:S01]  /*2fe0*/  FFMA.FTZ R137, R137, R134, R139 ;  /* 0x0000008689897223 */ /* 0x000fe2000001008b */
[----:B------:R-:W-:Y:S02]  /*2ff0*/  HADD2.F32 R57, -RZ, R56.H0_H0 ;  /* 0x20000038ff397230 */ /* 0x000fe40000004100 */
[----:B------:R-:W-:Y:S01]  /*3000*/  FADD.FTZ R225, R225, -R190 ;  /* 0x800000bee1e17221 */ /* 0x000fe20000010000 */
[----:B------:R-:W-:Y:S01]  /*3010*/  SHF.R.U32.HI R56, RZ, 0x10, R123 ;  /* 0x00000010ff387819 */ /* 0x000fe2000001167b */
[----:B------:R-:W-:Y:S01]  /*3020*/  FADD.FTZ R59, R218, -R59 ;  /* 0x8000003bda3b7221 */ /* 0x000fe20000010000 */
[----:B------:R-:W-:Y:S01]  /*3030*/  FADD.FTZ R65, R220, -R65 ;  /* 0x80000041dc417221 */ /* 0x000fe20000010000 */
[----:B------:R-:W-:Y:S01]  /*3040*/  FFMA.FTZ R58, R148, R225, R57 ;  /* 0x000000e1943a7223 */ /* 0x000fe20000010039 */
[----:B------:R-:W-:Y:S01]  /*3050*/  FADD.FTZ R137, R222, -R137 ;  /* 0x80000089de897221 */ /* 0x000fe20000010000 */
[----:B------:R-:W-:Y:S01]  /*3060*/  HADD2.F32 R57, -RZ, R56.H0_H0 ;  /* 0x20000038ff397230 */ /* 0x000fe20000004100 */
[----:B------:R-:W-:Y:S01]  /*3070*/  MOV R56, R122 ;  /* 0x0000007a00387202 */ /* 0x000fe20000000f00 */
[-CC-:B------:R-:W-:Y:S01]  /*3080*/  FFMA.FTZ R188, R188, R134.reuse, R139.reuse ;  /* 0x00000086bcbc7223 */ /* 0x180fe2000001008b */
[-CC-:B------:R-:W-:Y:S01]  /*3090*/  FFMA.FTZ R184, R184, R134.reuse, R139.reuse ;  /* 0x00000086b8b87223 */ /* 0x180fe2000001008b */
[-C--:B------:R-:W-:Y:S01]  /*30a0*/  FFMA.FTZ R182, R182, R134.reuse, R139 ;  /* 0x00000086b6b67223 */ /* 0x080fe2000001008b */
[----:B------:R-:W-:Y:S01]  /*30b0*/  FFMA.FTZ R59, R148, R59, R57 ;  /* 0x0000003b943b7223 */ /* 0x000fe20000010039 */
[----:B------:R-:W-:Y:S01]  /*30c0*/  HADD2.F32 R57, -RZ, R56.H0_H0 ;  /* 0x20000038ff397230 */ /* 0x000fe20000004100 */
[----:B------:R-:W-:Y:S01]  /*30d0*/  SHF.R.U64 R56, R122, 0x10, R123 ;  /* 0x000000107a387819 */ /* 0x000fe2000000127b */
[----:B------:R-:W-:Y:S01]  /*30e0*/  FADD.FTZ R193, R193, -R188 ;  /* 0x800000bcc1c17221 */ /* 0x000fe20000010000 */
[----:B------:R-:W-:Y:S01]  /*30f0*/  FADD.FTZ R191, R191, -R184 ;  /* 0x800000b8bfbf7221 */ /* 0x000fe20000010000 */
[----:B------:R-:W-:Y:S01]  /*3100*/  FADD.FTZ R187, R187, -R182 ;  /* 0x800000b6bbbb7221 */ /* 0x000fe20000010000 */
[----:B------:R-:W-:Y:S01]  /*3110*/  FFMA.FTZ R57, R148, R137, R57 ;  /* 0x0000008994397223 */ /* 0x000fe20000010039 */
[----:B------:R-:W-:Y:S01]  /*3120*/  HADD2.F32 R67, -RZ, R56.H0_H0 ;  /* 0x20000038ff437230 */ /* 0x000fe20000004100 */
[----:B------:R-:W-:Y:S01]  /*3130*/  MOV R56, R121 ;  /* 0x0000007900387202 */ /* 0x000fe20000000f00 */
[-CC-:B------:R-:W-:Y:S01]  /*3140*/  FFMA.FTZ R180, R180, R134.reuse, R139.reuse ;  /* 0x00000086b4b47223 */ /* 0x180fe2000001008b */
[----:B------:R0:W-:Y:S01]  /*3150*/  F2F.F16.F32 R125, R57 ;  /* 0x00000039007d7304 */ /* 0x0001e20000200800 */
[-C--:B------:R-:W-:Y:S01]  /*3160*/  FFMA.FTZ R186, R186, R134.reuse, R139 ;  /* 0x00000086baba7223 */ /* 0x080fe2000001008b */
[----:B------:R-:W-:Y:S01]  /*3170*/  FFMA.FTZ R65, R148, R65, R67 ;  /* 0x0000004194417223 */ /* 0x000fe20000010043 */
[----:B------:R-:W-:Y:S01]  /*3180*/  HADD2.F32 R67, -RZ, R56.H0_H0 ;  /* 0x20000038ff437230 */ /* 0x000fe20000004100 */
[----:B------:R-:W-:Y:S01]  /*3190*/  SHF.R.U32.HI R56, RZ, 0x10, R121 ;  /* 0x00000010ff387819 */ /* 0x000fe20000011679 */
[----:B------:R-:W-:Y:S01]  /*31a0*/  FADD.FTZ R185, R185, -R180 ;  /* 0x800000b4b9b97221 */ /* 0x000fe20000010000 */
[----:B------:R-:W-:Y:S01]  /*31b0*/  FADD.FTZ R189, R189, -R186 ;  /* 0x800000babdbd7221 */ /* 0x000fe20000010000 */
[----:B------:R-:W-:Y:S01]  /*31c0*/  FFMA.FTZ R146, R146, R134, R139 ;  /* 0x0000008692927223 */ /* 0x000fe2000001008b */
[----:B------:R-:W-:Y:S01]  /*31d0*/  FFMA.FTZ R64, R148, R191, R67 ;  /* 0x000000bf94407223 */ /* 0x000fe20000010043 */
[----:B0-----:R-:W-:Y:S01]  /*31e0*/  HADD2.F32 R57, -RZ, R56.H0_H0 ;  /* 0x20000038ff397230 */ /* 0x001fe20000004100 */
[----:B------:R-:W-:Y:S01]  /*31f0*/  MOV R56, R120 ;  /* 0x0000007800387202 */ /* 0x000fe20000000f00 */
[----:B------:R-:W-:Y:S01]  /*3200*/  FADD.FTZ R183, R183, -R146 ;  /* 0x80000092b7b77221 */ /* 0x000fe20000010000 */
[-CC-:B------:R-:W-:Y:S01]  /*3210*/  FFMA.FTZ R144, R144, R134.reuse, R139.reuse ;  /* 0x0000008690907223 */ /* 0x180fe2000001008b */
[-C--:B------:R-:W-:Y:S01]  /*3220*/  FFMA.FTZ R142, R142, R134.reuse, R139 ;  /* 0x000000868e8e7223 */ /* 0x080fe2000001008b */
[----:B------:R-:W-:Y:S01]  /*3230*/  FFMA.FTZ R193, R148, R193, R57 ;  /* 0x000000c194c17223 */ /* 0x000fe20000010039 */
[----:B------:R-:W-:Y:S01]  /*3240*/  HADD2.F32 R57, -RZ, R56.H0_H0 ;  /* 0x20000038ff397230 */ /* 0x000fe20000004100 */
[----:B------:R-:W-:Y:S01]  /*3250*/  SHF.R.U64 R56, R120, 0x10, R121 ;  /* 0x0000001078387819 */ /* 0x000fe20000001279 */
[----:B------:R-:W-:Y:S01]  /*3260*/  FADD.FTZ R149, R149, -R144 ;  /* 0x8000009095957221 */ /* 0x000fe20000010000 */
[-CC-:B------:R-:W-:Y:S01]  /*3270*/  FFMA.FTZ R136, R136, R134.reuse, R139.reuse ;  /* 0x0000008688887223 */ /* 0x180fe2000001008b */
[-C--:B------:R-:W-:Y:S01]  /*3280*/  FFMA.FTZ R178, R178, R134.reuse, R139 ;  /* 0x00000086b2b27223 */ /* 0x080fe2000001008b */
[C---:B------:R-:W-:Y:S01]  /*3290*/  FFMA.FTZ R57, R148.reuse, R187, R57 ;  /* 0x000000bb94397223 */ /* 0x040fe20000010039 */
[----:B------:R-:W-:Y:S01]  /*32a0*/  HADD2.F32 R67, -RZ, R56.H0_H0 ;  /* 0x20000038ff437230 */ /* 0x000fe20000004100 */
[----:B------:R-:W-:Y:S01]  /*32b0*/  MOV R56, R119 ;  /* 0x0000007700387202 */ /* 0x000fe20000000f00 */
[----:B------:R-:W-:Y:S01]  /*32c0*/  FADD.FTZ R147, R147, -R142 ;  /* 0x8000008e93937221 */ /* 0x000fe20000010000 */
[----:B------:R0:W-:Y:S01]  /*32d0*/  F2F.F16.F32 R137, R57 ;  /* 0x0000003900897304 */ /* 0x0001e20000200800 */
[----:B------:R-:W-:Y:S01]  /*32e0*/  FADD.FTZ R145, R145, -R136 ;  /* 0x8000008891917221 */ /* 0x000fe20000010000 */
[----:B------:R-:W-:Y:S01]  /*32f0*/  FFMA.FTZ R67, R148, R189, R67 ;  /* 0x000000bd94437223 */ /* 0x000fe20000010043 */
[----:B------:R-:W-:Y:S01]  /*3300*/  HADD2.F32 R93, -RZ, R56.H0_H0 ;  /* 0x20000038ff5d7230 */ /* 0x000fe20000004100 */
[----:B------:R-:W-:Y:S01]  /*3310*/  SHF.R.U32.HI R56, RZ, 0x10, R119 ;  /* 0x00000010ff387819 */ /* 0x000fe20000011677 */
[----:B------:R-:W-:Y:S01]  /*3320*/  FADD.FTZ R181, R181, -R178 ;  /* 0x800000b2b5b57221 */ /* 0x000fe20000010000 */
[-CC-:B------:R-:W-:Y:S01]  /*3330*/  FFMA.FTZ R140, R140, R134.reuse, R139.reuse ;  /* 0x000000868c8c7223 */ /* 0x180fe2000001008b */
[----:B------:R-:W-:Y:S01]  /*3340*/  FFMA.FTZ R138, R138, R134, R139 ;  /* 0x000000868a8a7223 */ /* 0x000fe2000001008b */
[----:B------:R1:W-:Y:S01]  /*3350*/  F2F.F16.F32 R92, R67 ;  /* 0x00000043005c7304 */ /* 0x0003e20000200800 */
[----:B0-----:R-:W-:Y:S01]  /*3360*/  HADD2.F32 R57, -RZ, R56.H0_H0 ;  /* 0x20000038ff397230 */ /* 0x001fe20000004100 */
[----:B------:R-:W-:Y:S01]  /*3370*/  MOV R56, R118 ;  /* 0x0000007600387202 */ /* 0x000fe20000000f00 */
[----:B------:R-:W-:Y:S01]  /*3380*/  FFMA.FTZ R93, R148, R183, R93 ;  /* 0x000000b7945d7223 */ /* 0x000fe2000001005d */
[----:B------:R-:W-:Y:S01]  /*3390*/  FADD.FTZ R141, R141, -R138 ;  /* 0x8000008a8d8d7221 */ /* 0x000fe20000010000 */
[-C--:B------:R-:W-:Y:S01]  /*33a0*/  FFMA.FTZ R128, R128, R134.reuse, R139 ;  /* 0x0000008680807223 */ /* 0x080fe2000001008b */
[----:B------:R-:W-:Y:S01]  /*33b0*/  FFMA.FTZ R185, R148, R185, R57 ;  /* 0x000000b994b97223 */ /* 0x000fe20000010039 */
[----:B------:R-:W-:Y:S01]  /*33c0*/  HADD2.F32 R57, -RZ, R56.H0_H0 ;  /* 0x20000038ff397230 */ /* 0x000fe20000004100 */
[----:B------:R-:W-:Y:S01]  /*33d0*/  SHF.R.U64 R56, R118, 0x10, R119 ;  /* 0x0000001076387819 */ /* 0x000fe20000001277 */
[----:B------:R0:W-:Y:S01]  /*33e0*/  F2F.F16.F32 R94, R93 ;  /* 0x0000005d005e7304 */ /* 0x0001e20000200800 */
[-CC-:B------:R-:W-:Y:S01]  /*33f0*/  FFMA.FTZ R130, R130, R134.reuse, R139.reuse ;  /* 0x0000008682827223 */ /* 0x180fe2000001008b */
[----:B------:R-:W-:Y:S01]  /*3400*/  FFMA.FTZ R131, R131, R134, R139 ;  /* 0x0000008683837223 */ /* 0x000fe2000001008b */
[C---:B------:R-:W-:Y:S01]  /*3410*/  FFMA.FTZ R57, R148.reuse, R149, R57 ;  /* 0x0000009594397223 */ /* 0x040fe20000010039 */
[----:B-1----:R-:W-:Y:S01]  /*3420*/  HADD2.F32 R67, -RZ, R56.H0_H0 ;  /* 0x20000038ff437230 */ /* 0x002fe20000004100 */
[----:B------:R-:W-:Y:S01]  /*3430*/  MOV R56, R117 ;  /* 0x0000007500387202 */ /* 0x000fe20000000f00 */
[----:B------:R-:W-:Y:S01]  /*3440*/  FADD.FTZ R127, R127, -R128 ;  /* 0x800000807f7f7221 */ /* 0x000fe20000010000 */
[----:B------:R-:W-:Y:S01]  /*3450*/  FADD.FTZ R129, R129, -R130 ;  /* 0x8000008281817221 */ /* 0x000fe20000010000 */
[----:B------:R1:W-:Y:S01]  /*3460*/  F2F.F16.F32 R149, R57 ;  /* 0x0000003900957304 */ /* 0x0003e20000200800 */
[----:B------:R-:W-:Y:S01]  /*3470*/  FFMA.FTZ R67, R148, R181, R67 ;  /* 0x000000b594437223 */ /* 0x000fe20000010043 */
[----:B0-----:R-:W-:Y:S01]  /*3480*/  HADD2.F32 R93, -RZ, R56.H0_H0 ;  /* 0x20000038ff5d7230 */ /* 0x001fe20000004100 */
[----:B------:R-:W-:Y:S01]  /*3490*/  SHF.R.U32.HI R56, RZ, 0x10, R117 ;  /* 0x00000010ff387819 */ /* 0x000fe20000011675 */
[----:B------:R-:W-:-:S03]  /*34a0*/  FADD.FTZ R131, R132, -R131 ;  /* 0x8000008384837221 */ /* 0x000fc60000010000 */
[----:B------:R-:W-:Y:S01]  /*34b0*/  FFMA.FTZ R93, R148, R145, R93 ;  /* 0x00000091945d7223 */ /* 0x000fe2000001005d */
[----:B------:R0:W-:Y:S01]  /*34c0*/  F2F.F16.F32 R124, R67 ;  /* 0x00000043007c7304 */ /* 0x0001e20000200800 */
[----:B-1----:R-:W-:Y:S01]  /*34d0*/  HADD2.F32 R57, -RZ, R56.H0_H0 ;  /* 0x20000038ff397230 */ /* 0x002fe20000004100 */
[----:B------:R-:W-:-:S04]  /*34e0*/  MOV R56, R116 ;  /* 0x0000007400387202 */ /* 0x000fc80000000f00 */
[----:B------:R-:W-:Y:S01]  /*34f0*/  FFMA.FTZ R147, R148, R147, R57 ;  /* 0x0000009394937223 */ /* 0x000fe20000010039 */
[----:B------:R-:W-:Y:S01]  /*3500*/  HADD2.F32 R57, -RZ, R56.H0_H0 ;  /* 0x20000038ff397230 */ /* 0x000fe20000004100 */
[----:B------:R-:W-:Y:S01]  /*3510*/  SHF.R.U64 R56, R116, 0x10, R117 ;  /* 0x0000001074387819 */ /* 0x000fe20000001275 */
[----:B------:R1:W-:Y:S01]  /*3520*/  F2F.F16.F32 R95, R93 ;  /* 0x0000005d005f7304 */ /* 0x0003e20000200800 */
[----:B0-----:R-:W-:Y:S02]  /*3530*/  FADD.FTZ R67, R143, -R140 ;  /* 0x8000008c8f437221 */ /* 0x001fe40000010000 */
[----:B------:R-:W-:-:S05]  /*3540*/  FFMA.FTZ R57, R148, R141, R57 ;  /* 0x0000008d94397223 */ /* 0x000fca0000010039 */
[----:B------:R-:W0:Y:S01]  /*3550*/  F2F.F16.F32 R185, R185 ;  /* 0x000000b900b97304 */ /* 0x000e220000200800 */
[----:B-1----:R-:W-:Y:S02]  /*3560*/  HADD2.F32 R93, -RZ, R56.H0_H0 ;  /* 0x20000038ff5d7230 */ /* 0x002fe40000004100 */
[----:B------:R-:W-:Y:S01]  /*3570*/  FFMA.FTZ R56, R135, R134, R139 ;  /* 0x0000008687387223 */ /* 0x000fe2000001008b */
[----:B------:R-:W-:Y:S02]  /*3580*/  SHF.R.U32.HI R135, RZ, 0x10, R115 ;  /* 0x00000010ff877819 */ /* 0x000fe40000011673 */
[----:B------:R-:W-:Y:S01]  /*3590*/  FFMA.FTZ R67, R148, R67, R93 ;  /* 0x0000004394437223 */ /* 0x000fe2000001005d */
[----:B------:R-:W-:Y:S02]  /*35a0*/  FADD.FTZ R133, R133, -R56 ;  /* 0x8000003885857221 */ /* 0x000fe40000010000 */
[----:B------:R-:W-:Y:S01]  /*35b0*/  HADD2.F32 R93, -RZ, R135.H0_H0 ;  /* 0x20000087ff5d7230 */ /* 0x000fe20000004100 */
[----:B------:R-:W-:Y:S01]  /*35c0*/  SHF.R.U64 R56, R114, 0x10, R115 ;  /* 0x0000001072387819 */ /* 0x000fe20000001273 */
[----:B------:R-:W1:Y:S03]  /*35d0*/  F2F.F16.F32 R136, R147 ;  /* 0x0000009300887304 */ /* 0x000e660000200800 */
[----:B------:R-:W-:Y:S01]  /*35e0*/  FFMA.FTZ R133, R148, R133, R93 ;  /* 0x0000008594857223 */ /* 0x000fe2000001005d */
[----:B------:R-:W-:-:S02]  /*35f0*/  MOV R93, R115 ;  /* 0x00000073005d7202 */ /* 0x000fc40000000f00 */
[----:B0-----:R-:W-:Y:S02]  /*3600*/  PRMT R185, R94, 0x5410, R185 ;  /* 0x000054105eb97816 */ /* 0x001fe400000000b9 */
[----:B------:R0:W-:Y:S08]  /*3610*/  F2F.F16.F32 R143, R57 ;  /* 0x00000039008f7304 */ /* 0x0001f00000200800 */
[----:B------:R2:W-:Y:S01]  /*3620*/  F2F.F16.F32 R135, R67 ;  /* 0x0000004300877304 */ /* 0x0005e20000200800 */
[----:B0-----:R-:W-:Y:S01]  /*3630*/  HADD2.F32 R57, -RZ, R56.H0_H0 ;  /* 0x20000038ff397230 */ /* 0x001fe20000004100 */
[----:B------:R-:W-:-:S04]  /*3640*/  MOV R56, R114 ;  /* 0x0000007200387202 */ /* 0x000fc80000000f00 */
[C---:B------:R-:W-:Y:S01]  /*3650*/  FFMA.FTZ R129, R148.reuse, R129, R57 ;  /* 0x0000008194817223 */ /* 0x040fe20000010039 */
[----:B------:R-:W-:Y:S01]  /*3660*/  HADD2.F32 R128, -RZ, R56.H0_H0 ;  /* 0x20000038ff807230 */ /* 0x000fe20000004100 */
[----:B------:R-:W-:Y:S01]  /*3670*/  F2F.F16.F32 R58, R58 ;  /* 0x0000003a003a7304 */ /* 0x000fe20000200800 */
[----:B--2---:R-:W-:Y:S01]  /*3680*/  HADD2.F32 R67, -RZ, R93.H0_H0 ;  /* 0x2000005dff437230 */ /* 0x004fe20000004100 */
[----:B------:R-:W0:Y:S04]  /*3690*/  LDC.64 R56, c[0x0][0x468] ;  /* 0x00011a00ff387b82 */ /* 0x000e280000000a00 */
[C---:B------:R-:W-:Y:S01]  /*36a0*/  FFMA.FTZ R131, R148.reuse, R131, R67 ;  /* 0x0000008394837223 */ /* 0x040fe20000010043 */
[----:B------:R-:W-:Y:S01]  /*36b0*/  FFMA.FTZ R148, R148, R127, R128 ;  /* 0x0000007f94947223 */ /* 0x000fe20000010080 */
[----:B------:R-:W2:Y:S01]  /*36c0*/  F2F.F16.F32 R59, R59 ;  /* 0x0000003b003b7304 */ /* 0x000ea20000200800 */
[----:B-1----:R-:W-:-:S02]  /*36d0*/  PRMT R127, R95, 0x5410, R136 ;  /* 0x000054105f7f7816 */ /* 0x002fc40000000088 */
[----:B------:R-:W1:Y:S05]  /*36e0*/  LDC.64 R94, c[0x0][0x470] ;  /* 0x00011c00ff5e7b82 */ /* 0x000e6a0000000a00 */
[----:B------:R-:W3:Y:S01]  /*36f0*/  F2F.F16.F32 R66, R65 ;  /* 0x0000004100427304 */ /* 0x000ee20000200800 */
[----:B--2---:R-:W-:-:S07]  /*3700*/  PRMT R93, R58, 0x5410, R59 ;  /* 0x000054103a5d7816 */ /* 0x004fce000000003b */
[----:B------:R-:W-:Y:S01]  /*3710*/  F2F.F16.F32 R64, R64 ;  /* 0x0000004000407304 */ /* 0x000fe20000200800 */
[----:B------:R-:W-:-:S04]  /*3720*/  IMAD.WIDE.U32 R58, R124, 0x10000, RZ ;  /* 0x000100007c3a7825 */ /* 0x000fc800078e00ff */
[----:B0-----:R-:W-:Y:S01]  /*3730*/  IMAD.WIDE.U32 R140, R179, 0x8, R56 ;  /* 0x00000008b38c7825 */ /* 0x001fe200078e0038 */
[----:B------:R-:W-:Y:S02]  /*3740*/  LOP3.LUT R128, R58, R149, RZ, 0xfc, !PT ;  /* 0x000000953a807212 */ /* 0x000fe400078efcff */
[----:B------:R-:W-:Y:S01]  /*3750*/  F2F.F16.F32 R65, R193 ;  /* 0x000000c100417304 */ /* 0x000fe20000200800 */
[----:B---3--:R-:W-:-:S04]  /*3760*/  IMAD.WIDE.U32 R66, R66, 0x10000, RZ ;  /* 0x0001000042427825 */ /* 0x008fc800078e00ff */
[----:B-1----:R-:W-:Y:S01]  /*3770*/  IMAD.WIDE.U32 R138, R97, 0x8, R94 ;  /* 0x00000008618a7825 */ /* 0x002fe200078e005e */
[----:B------:R-:W-:Y:S02]  /*3780*/  LOP3.LUT R93, R93, R67, RZ, 0xfc, !PT ;  /* 0x000000435d5d7212 */ /* 0x000fe400078efcff */
[----:B------:R0:W1:Y:S08]  /*3790*/  F2F.F16.F32 R142, R129 ;  /* 0x00000081008e7304 */ /* 0x0000700000200800 */
[----:B------:R2:W-:Y:S01]  /*37a0*/  F2F.F16.F32 R147, R133 ;  /* 0x0000008500937304 */ /* 0x0005e20000200800 */
[----:B0-----:R-:W-:Y:S01]  /*37b0*/  LOP3.LUT R129, R185, R59, RZ, 0xfc, !PT ;  /* 0x0000003bb9817212 */ /* 0x001fe200078efcff */
[----:B-1----:R-:W-:-:S06]  /*37c0*/  IMAD.WIDE.U32 R58, R142, 0x10000, RZ ;  /* 0x000100008e3a7825 */ /* 0x002fcc00078e00ff */
[----:B------:R0:W1:Y:S01]  /*37d0*/  F2F.F16.F32 R144, R131 ;  /* 0x0000008300907304 */ /* 0x0000620000200800 */
[----:B--2---:R-:W-:Y:S01]  /*37e0*/  PRMT R133, R64, 0x5410, R65 ;  /* 0x0000541040857816 */ /* 0x004fe20000000041 */
[----:B------:R-:W-:Y:S01]  /*37f0*/  IMAD.WIDE.U32 R64, R92, 0x10000, RZ ;  /* 0x000100005c407825 */ /* 0x000fe200078e00ff */
[----:B------:R-:W-:-:S05]  /*3800*/  LOP3.LUT R92, R66, R125, RZ, 0xfc, !PT ;  /* 0x0000007d425c7212 */ /* 0x000fca00078efcff */
[----:B------:R-:W2:Y:S01]  /*3810*/  F2F.F16.F32 R145, R148 ;  /* 0x0000009400917304 */ /* 0x000ea20000200800 */
[----:B------:R-:W-:Y:S01]  /*3820*/  LOP3.LUT R133, R133, R65, RZ, 0xfc, !PT ;  /* 0x0000004185857212 */ /* 0x000fe200078efcff */
[----:B0-----:R-:W-:Y:S01]  /*3830*/  IMAD.WIDE.U32 R130, R99, 0x8, R56 ;  /* 0x0000000863827825 */ /* 0x001fe200078e0038 */
[----:B------:R-:W-:Y:S01]  /*3840*/  LOP3.LUT R132, R64, R137, RZ, 0xfc, !PT ;  /* 0x0000008940847212 */ /* 0x000fe200078efcff */
[----:B------:R-:W-:Y:S02]  /*3850*/  STG.E.64 desc[UR8][R140.64], R92 ;  /* 0x0000005c8c007986 */ /* 0x000fe4000c101b08 */
[----:B------:R-:W-:Y:S01]  /*3860*/  IMAD.WIDE.U32 R64, R135, 0x10000, RZ ;  /* 0x0001000087407825 */ /* 0x000fe200078e00ff */
[----:B-1----:R-:W-:-:S03]  /*3870*/  PRMT R125, R144, 0x5410, R147 ;  /* 0x00005410907d7816 */ /* 0x002fc60000000093 */
[--C-:B------:R-:W-:Y:S01]  /*3880*/  IMAD.WIDE.U32 R134, R179, 0x8, R94.reuse ;  /* 0x00000008b3867825 */ /* 0x100fe200078e005e */
[----:B------:R-:W-:Y:S02]  /*3890*/  LOP3.LUT R59, R125, R59, RZ, 0xfc, !PT ;  /* 0x0000003b7d3b7212 */ /* 0x000fe400078efcff */
[----:B------:R-:W-:Y:S01]  /*38a0*/  LOP3.LUT R67, R127, R65, RZ, 0xfc, !PT ;  /* 0x000000417f437212 */ /* 0x000fe200078efcff */
[----:B------:R-:W-:Y:S01]  /*38b0*/  IMAD.WIDE.U32 R136, R99, 0x8, R94 ;  /* 0x0000000863887825 */ /* 0x000fe200078e005e */
[----:B------:R-:W-:Y:S01]  /*38c0*/  LOP3.LUT R66, R64, R143, RZ, 0xfc, !PT ;  /* 0x0000008f40427212 */ /* 0x000fe200078efcff */
[----:B------:R0:W-:Y:S01]  /*38d0*/  STG.E.64 desc[UR8][R134.64], R92 ;  /* 0x0000005c86007986 */ /* 0x0001e2000c101b08 */
[----:B--2---:R-:W-:Y:S01]  /*38e0*/  LOP3.LUT R58, R58, R145, RZ, 0xfc, !PT ;  /* 0x000000913a3a7212 */ /* 0x004fe200078efcff */
[C---:B------:R-:W-:Y:S02]  /*38f0*/  IMAD.WIDE.U32 R124, R98.reuse, 0x8, R56 ;  /* 0x00000008627c7825 */ /* 0x040fe400078e0038 */
[----:B------:R1:W-:Y:S02]  /*3900*/  STG.E.64 desc[UR8][R130.64], R132 ;  /* 0x0000008482007986 */ /* 0x0003e4000c101b08 */
[----:B------:R-:W-:-:S02]  /*3910*/  IMAD.WIDE.U32 R98, R98, 0x8, R94 ;  /* 0x0000000862627825 */ /* 0x000fc400078e005e */
[----:B------:R1:W-:Y:S02]  /*3920*/  STG.E.64 desc[UR8][R136.64], R132 ;  /* 0x0000008488007986 */ /* 0x0003e4000c101b08 */
[--C-:B------:R-:W-:Y:S02]  /*3930*/  IMAD.WIDE.U32 R64, R97, 0x8, R56.reuse ;  /* 0x0000000861407825 */ /* 0x100fe400078e0038 */
[----:B------:R1:W-:Y:S02]  /*3940*/  STG.E.64 desc[UR8][R124.64], R128 ;  /* 0x000000807c007986 */ /* 0x0003e4000c101b08 */
[----:B------:R-:W-:Y:S01]  /*3950*/  IMAD.WIDE.U32 R56, R96, 0x8, R56 ;  /* 0x0000000860387825 */ /* 0x000fe200078e0038 */
[----:B0-----:R-:W-:Y:S01]  /*3960*/  PRMT R93, R144, 0x7610, R93 ;  /* 0x00007610905d7816 */ /* 0x001fe2000000005d */
        /* <DEDUP_REMOVED lines=10> */
.L_x_646:
[----:B------:R-:W-:-:S04]  /*3a10*/  UISETP.NE.U32.AND UP0, UPT, UR16, URZ, UPT ;  /* 0x000000ff1000728c */ /* 0x000fc8000bf05070 */
[----:B------:R-:W-:-:S09]  /*3a20*/  UISETP.NE.AND.EX UP0, UPT, UR17, URZ, UPT, UP0 ;  /* 0x000000ff1100728c */ /* 0x000fd2000bf05300 */
[----:B------:R-:W-:Y:S05]  /*3a30*/  BRA.U UP0, `(.L_x_649) ;  /* 0x00000009009c7547 */ /* 0x000fea000b800000 */
        /* <DEDUP_REMOVED lines=45> */
[----:B------:R-:W-:Y:S01]  /*3d10*/  FADD.FTZ R181, R181, -R178 ;  /* 0x800000b2b5b57221 */ /* 0x000fe20000010000 */
[-C--:B------:R-:W-:Y:S01]  /*3d20*/  FFMA.FTZ R136, R136, R134.reuse, R139 ;  /* 0x0000008688887223 */ /* 0x080fe2000001008b */
[----:B------:R-:W-:Y:S01]  /*3d30*/  FFMA.FTZ R57, R148, R187, R57 ;  /* 0x000000bb94397223 */ /* 0x000fe20000010039 */
[----:B------:R-:W-:Y:S01]  /*3d40*/  HADD2.F32 R67, -RZ, R56.H0_H0 ;  /* 0x20000038ff437230 */ /* 0x000fe20000004100 */
[----:B------:R-:W-:Y:S01]  /*3d50*/  MOV R56, R119 ;  /* 0x0000007700387202 */ /* 0x000fe20000000f00 */
[-C--:B------:R-:W-:Y:S01]  /*3d60*/  FFMA.FTZ R146, R146, R134.reuse, R139 ;  /* 0x0000008692927223 */ /* 0x080fe2000001008b */
        /* <DEDUP_REMOVED lines=11> */
[C---:B------:R-:W-:Y:S01]  /*3e20*/  FFMA.FTZ R89, R148.reuse, R183, R89 ;  /* 0x000000b794597223 */ /* 0x040fe20000010059 */
[----:B------:R-:W-:Y:S01]  /*3e30*/  FADD.FTZ R141, R141, -R138 ;  /* 0x8000008a8d8d7221 */ /* 0x000fe20000010000 */
[----:B------:R-:W-:Y:S01]  /*3e40*/  FADD.FTZ R143, R143, -R140 ;  /* 0x8000008c8f8f7221 */ /* 0x000fe20000010000 */
[----:B------:R-:W-:Y:S01]  /*3e50*/  FFMA.FTZ R185, R148, R185, R57 ;  /* 0x000000b994b97223 */ /* 0x000fe20000010039 */
[----:B------:R-:W-:Y:S01]  /*3e60*/  HADD2.F32 R57, -RZ, R56.H0_H0 ;  /* 0x20000038ff397230 */ /* 0x000fe20000004100 */
[----:B------:R-:W-:Y:S01]  /*3e70*/  SHF.R.U64 R56, R118, 0x10, R119 ;  /* 0x0000001076387819 */ /* 0x000fe20000001277 */
[----:B------:R-:W-:Y:S01]  /*3e80*/  F2F.F16.F32 R89, R89 ;  /* 0x0000005900597304 */ /* 0x000fe20000200800 */
[-CC-:B------:R-:W-:Y:S01]  /*3e90*/  FFMA.FTZ R128, R128, R134.reuse, R139.reuse ;  /* 0x0000008680807223 */ /* 0x180fe2000001008b */
[-C--:B------:R-:W-:Y:S01]  /*3ea0*/  FFMA.FTZ R130, R130, R134.reuse, R139 ;  /* 0x0000008682827223 */ /* 0x080fe2000001008b */
[C---:B------:R-:W-:Y:S01]  /*3eb0*/  FFMA.FTZ R57, R148.reuse, R149, R57 ;  /* 0x0000009594397223 */ /* 0x040fe20000010039 */
[----:B-1----:R-:W-:Y:S01]  /*3ec0*/  HADD2.F32 R67, -RZ, R56.H0_H0 ;  /* 0x20000038ff437230 */ /* 0x002fe20000004100 */
[----:B------:R-:W-:Y:S01]  /*3ed0*/  MOV R56, R117 ;  /* 0x0000007500387202 */ /* 0x000fe20000000f00 */
[----:B------:R-:W-:Y:S01]  /*3ee0*/  FFMA.FTZ R131, R131, R134, R139 ;  /* 0x0000008683837223 */ /* 0x000fe2000001008b */
[----:B------:R-:W-:Y:S01]  /*3ef0*/  FADD.FTZ R127, R127, -R128 ;  /* 0x800000807f7f7221 */ /* 0x000fe20000010000 */
[----:B------:R0:W-:Y:S01]  /*3f00*/  F2F.F16.F32 R149, R57 ;  /* 0x0000003900957304 */ /* 0x0001e20000200800 */
[----:B------:R-:W-:Y:S01]  /*3f10*/  FFMA.FTZ R67, R148, R181, R67 ;  /* 0x000000b594437223 */ /* 0x000fe20000010043 */
[----:B------:R-:W-:Y:S01]  /*3f20*/  HADD2.F32 R125, -RZ, R56.H0_H0 ;  /* 0x20000038ff7d7230 */ /* 0x000fe20000004100 */
[----:B------:R-:W-:Y:S01]  /*3f30*/  SHF.R.U32.HI R56, RZ, 0x10, R117 ;  /* 0x00000010ff387819 */ /* 0x000fe20000011675 */
[----:B------:R-:W-:Y:S01]  /*3f40*/  FADD.FTZ R129, R129, -R130 ;  /* 0x8000008281817221 */ /* 0x000fe20000010000 */
[----:B------:R-:W-:-:S02]  /*3f50*/  FADD.FTZ R131, R132, -R131 ;  /* 0x8000008384837221 */ /* 0x000fc40000010000 */
[----:B------:R-:W-:Y:S01]  /*3f60*/  FFMA.FTZ R125, R148, R145, R125 ;  /* 0x00000091947d7223 */ /* 0x000fe2000001007d */
[----:B------:R1:W-:Y:S01]  /*3f70*/  F2F.F16.F32 R124, R67 ;  /* 0x00000043007c7304 */ /* 0x0003e20000200800 */
[----:B0-----:R-:W-:Y:S01]  /*3f80*/  HADD2.F32 R57, -RZ, R56.H0_H0 ;  /* 0x20000038ff397230 */ /* 0x001fe20000004100 */
[----:B------:R-:W-:-:S04]  /*3f90*/  MOV R56, R116 ;  /* 0x0000007400387202 */ /* 0x000fc80000000f00 */
[----:B------:R-:W-:Y:S01]  /*3fa0*/  FFMA.FTZ R147, R148, R147, R57 ;  /* 0x0000009394937223 */ /* 0x000fe20000010039 */
[----:B------:R-:W-:Y:S01]  /*3fb0*/  HADD2.F32 R57, -RZ, R56.H0_H0 ;  /* 0x20000038ff397230 */ /* 0x000fe20000004100 */
[----:B------:R-:W-:Y:S01]  /*3fc0*/  SHF.R.U64 R56, R116, 0x10, R117 ;  /* 0x0000001074387819 */ /* 0x000fe20000001275 */
[----:B------:R0:W-:Y:S03]  /*3fd0*/  F2F.F16.F32 R136, R125 ;  /* 0x0000007d00887304 */ /* 0x0001e60000200800 */
[----:B------:R-:W-:Y:S01]  /*3fe0*/  FFMA.FTZ R57, R148, R141, R57 ;  /* 0x0000008d94397223 */ /* 0x000fe20000010039 */
[----:B-1----:R-:W-:Y:S02]  /*3ff0*/  HADD2.F32 R67, -RZ, R56.H0_H0 ;  /* 0x20000038ff437230 */ /* 0x002fe40000004100 */
[----:B------:R-:W-:Y:S01]  /*4000*/  FFMA.FTZ R56, R135, R134, R139 ;  /* 0x0000008687387223 */ /* 0x000fe2000001008b */
[--C-:B------:R-:W-:Y:S01]  /*4010*/  SHF.R.U32.HI R135, RZ, 0x10, R115.reuse ;  /* 0x00000010ff877819 */ /* 0x100fe20000011673 */
[----:B------:R-:W1:Y:S02]  /*4020*/  F2F.F16.F32 R88, R185 ;  /* 0x000000b900587304 */ /* 0x000e640000200800 */
[----:B0-----:R-:W-:Y:S01]  /*4030*/  FADD.FTZ R125, R133, -R56 ;  /* 0x80000038857d7221 */ /* 0x001fe20000010000 */
[----:B------:R-:W-:Y:S01]  /*4040*/  SHF.R.U64 R56, R114, 0x10, R115 ;  /* 0x0000001072387819 */ /* 0x000fe20000001273 */
[----:B------:R-:W-:-:S02]  /*4050*/  HADD2.F32 R135, -RZ, R135.H0_H0 ;  /* 0x20000087ff877230 */ /* 0x000fc40000004100 */
[C---:B------:R-:W-:Y:S02]  /*4060*/  FFMA.FTZ R67, R148.reuse, R143, R67 ;  /* 0x0000008f94437223 */ /* 0x040fe40000010043 */
[----:B------:R0:W-:Y:S01]  /*4070*/  F2F.F16.F32 R141, R57 ;  /* 0x00000039008d7304 */ /* 0x0001e20000200800 */
[----:B------:R-:W-:Y:S01]  /*4080*/  FFMA.FTZ R135, R148, R125, R135 ;  /* 0x0000007d94877223 */ /* 0x000fe20000010087 */
[----:B------:R-:W-:-:S06]  /*4090*/  MOV R125, R115 ;  /* 0x00000073007d7202 */ /* 0x000fcc0000000f00 */
[----:B------:R2:W-:Y:S01]  /*40a0*/  F2F.F16.F32 R133, R67 ;  /* 0x0000004300857304 */ /* 0x0005e20000200800 */
[----:B0-----:R-:W-:Y:S01]  /*40b0*/  HADD2.F32 R57, -RZ, R56.H0_H0 ;  /* 0x20000038ff397230 */ /* 0x001fe20000004100 */
[----:B------:R-:W-:-:S04]  /*40c0*/  MOV R56, R114 ;  /* 0x0000007200387202 */ /* 0x000fc80000000f00 */
[C---:B------:R-:W-:Y:S01]  /*40d0*/  FFMA.FTZ R130, R148.reuse, R129, R57 ;  /* 0x0000008194827223 */ /* 0x040fe20000010039 */
[----:B------:R-:W-:Y:S01]  /*40e0*/  HADD2.F32 R128, -RZ, R56.H0_H0 ;  /* 0x20000038ff807230 */ /* 0x000fe20000004100 */
[----:B------:R-:W0:Y:S01]  /*40f0*/  F2F.F16.F32 R66, R65 ;  /* 0x0000004100427304 */ /* 0x000e220000200800 */
[----:B--2---:R-:W-:Y:S01]  /*4100*/  HADD2.F32 R67, -RZ, R125.H0_H0 ;  /* 0x2000007dff437230 */ /* 0x004fe20000004100 */
[----:B------:R-:W2:Y:S04]  /*4110*/  LDC.64 R56, c[0x0][0x478] ;  /* 0x00011e00ff387b82 */ /* 0x000ea80000000a00 */
[C---:B------:R-:W-:Y:S01]  /*4120*/  FFMA.FTZ R131, R148.reuse, R131, R67 ;  /* 0x0000008394837223 */ /* 0x040fe20000010043 */
[----:B------:R-:W-:Y:S01]  /*4130*/  FFMA.FTZ R148, R148, R127, R128 ;  /* 0x0000007f94947223 */ /* 0x000fe20000010080 */
[----:B-1----:R-:W-:Y:S01]  /*4140*/  PRMT R127, R89, 0x5410, R88 ;  /* 0x00005410597f7816 */ /* 0x002fe20000000058 */
[----:B------:R-:W-:Y:S01]  /*4150*/  F2F.F16.F32 R64, R64 ;  /* 0x0000004000407304 */ /* 0x000fe20000200800 */
[----:B------:R-:W1:Y:S01]  /*4160*/  LDC.64 R88, c[0x0][0x468] ;  /* 0x00011a00ff587b82 */ /* 0x000e620000000a00 */
[----:B0-----:R-:W-:-:S06]  /*4170*/  IMAD.WIDE.U32 R66, R66, 0x10000, RZ ;  /* 0x0001000042427825 */ /* 0x001fcc00078e00ff */
[----:B------:R-:W0:Y:S01]  /*4180*/  F2F.F16.F32 R65, R193 ;  /* 0x000000c100417304 */ /* 0x000e220000200800 */
[----:B------:R-:W-:-:S07]  /*4190*/  LOP3.LUT R128, R66, R91, RZ, 0xfc, !PT ;  /* 0x0000005b42807212 */ /* 0x000fce00078efcff */
[----:B------:R-:W-:Y:S01]  /*41a0*/  F2F.F16.F32 R58, R58 ;  /* 0x0000003a003a7304 */ /* 0x000fe20000200800 */
[----:B0-----:R-:W-:-:S07]  /*41b0*/  PRMT R125, R64, 0x5410, R65 ;  /* 0x00005410407d7816 */ /* 0x001fce0000000041 */
[----:B------:R-:W0:Y:S01]  /*41c0*/  F2F.F16.F32 R59, R59 ;  /* 0x0000003b003b7304 */ /* 0x000e220000200800 */
[----:B------:R-:W-:-:S04]  /*41d0*/  IMAD.WIDE.U32 R64, R90, 0x10000, RZ ;  /* 0x000100005a407825 */ /* 0x000fc800078e00ff */
[----:B--2---:R-:W-:Y:S01]  /*41e0*/  IMAD.WIDE.U32 R90, R179, 0x8, R56 ;  /* 0x00000008b35a7825 */ /* 0x004fe200078e0038 */
[----:B------:R-:W-:Y:S02]  /*41f0*/  LOP3.LUT R125, R125, R65, RZ, 0xfc, !PT ;  /* 0x000000417d7d7212 */ /* 0x000fe400078efcff */
[----:B------:R-:W2:Y:S01]  /*4200*/  F2F.F16.F32 R147, R147 ;  /* 0x0000009300937304 */ /* 0x000ea20000200800 */
[----:B-1----:R-:W-:Y:S01]  /*4210*/  IMAD.WIDE.U32 R138, R99, 0x8, R88 ;  /* 0x00000008638a7825 */ /* 0x002fe200078e0058 */
[----:B0-----:R-:W-:-:S06]  /*4220*/  PRMT R129, R58, 0x5410, R59 ;  /* 0x000054103a817816 */ /* 0x001fcc000000003b */
[----:B------:R-:W0:Y:S01]  /*4230*/  F2F.F16.F32 R142, R130 ;  /* 0x00000082008e7304 */ /* 0x000e220000200800 */
[----:B------:R-:W-:Y:S01]  /*4240*/  IMAD.WIDE.U32 R58, R124, 0x10000, RZ ;  /* 0x000100007c3a7825 */ /* 0x000fe200078e00ff */
[----:B------:R-:W-:Y:S02]  /*4250*/  LOP3.LUT R124, R64, R137, RZ, 0xfc, !PT ;  /* 0x00000089407c7212 */ /* 0x000fe400078efcff */
[----:B------:R-:W-:Y:S01]  /*4260*/  LOP3.LUT R129, R129, R67, RZ, 0xfc, !PT ;  /* 0x0000004381817212 */ /* 0x000fe200078efcff */
[----:B------:R-:W-:Y:S01]  /*4270*/  IMAD.WIDE.U32 R64, R133, 0x10000, RZ ;  /* 0x0001000085407825 */ /* 0x000fe200078e00ff */
[----:B------:R-:W-:Y:S02]  /*4280*/  LOP3.LUT R67, R127, R59, RZ, 0xfc, !PT ;  /* 0x0000003b7f437212 */ /* 0x000fe400078efcff */
[----:B------:R1:W-:Y:S01]  /*4290*/  F2F.F16.F32 R145, R135 ;  /* 0x0000008700917304 */ /* 0x0003e20000200800 */
[----:B--2---:R-:W-:Y:S01]  /*42a0*/  PRMT R147, R136, 0x5410, R147 ;  /* 0x0000541088937816 */ /* 0x004fe20000000093 */
[----:B------:R-:W-:Y:S01]  /*42b0*/  IMAD.WIDE.U32 R136, R179, 0x8, R88 ;  /* 0x00000008b3887825 */ /* 0x000fe200078e0058 */
[----:B------:R-:W-:Y:S01]  /*42c0*/  LOP3.LUT R66, R58, R149, RZ, 0xfc, !PT ;  /* 0x000000953a427212 */ /* 0x000fe200078efcff */
[----:B------:R2:W-:Y:S01]  /*42d0*/  STG.E.64 desc[UR8][R90.64], R128 ;  /* 0x000000805a007986 */ /* 0x0005e2000c101b08 */
[----:B------:R-:W-:Y:S01]  /*42e0*/  LOP3.LUT R65, R147, R65, RZ, 0xfc, !PT ;  /* 0x0000004193417212 */ /* 0x000fe200078efcff */
[--C-:B------:R-:W-:Y:S01]  /*42f0*/  IMAD.WIDE.U32 R132, R98, 0x8, R56.reuse ;  /* 0x0000000862847825 */ /* 0x100fe200078e0038 */
[----:B------:R-:W-:Y:S01]  /*4300*/  LOP3.LUT R64, R64, R141, RZ, 0xfc, !PT ;  /* 0x0000008d40407212 */ /* 0x000fe200078efcff */
[----:B------:R3:W4:Y:S01]  /*4310*/  F2F.F16.F32 R144, R131 ;  /* 0x0000008300907304 */ /* 0x0007220000200800 */
[----:B------:R4:W-:Y:S01]  /*4320*/  STG.E.64 desc[UR8][R136.64], R128 ;  /* 0x0000008088007986 */ /* 0x0009e2000c101b08 */
[----:B-1----:R-:W-:-:S04]  /*4330*/  IMAD.WIDE.U32 R134, R99, 0x8, R56 ;  /* 0x0000000863867825 */ /* 0x002fc800078e0038 */
[----:B0-----:R-:W-:Y:S01]  /*4340*/  IMAD.WIDE.U32 R58, R142, 0x10000, RZ ;  /* 0x000100008e3a7825 */ /* 0x001fe200078e00ff */
[----:B------:R0:W-:Y:S01]  /*4350*/  STG.E.64 desc[UR8][R134.64], R124 ;  /* 0x0000007c86007986 */ /* 0x0001e2000c101b08 */
[----:B------:R-:W1:Y:S02]  /*4360*/  F2F.F16.F32 R143, R148 ;  /* 0x00000094008f7304 */ /* 0x000e640000200800 */
        /* <DEDUP_REMOVED lines=20> */
.L_x_649:
        /* <DEDUP_REMOVED lines=20> */
[----:B------:R-:W-:Y:S01]  /*45f0*/  FFMA.FTZ R59, R226, R134, R139 ;  /* 0x00000086e23b7223 */ /* 0x000fe2000001008b */
[----:B------:R-:W-:Y:S01]  /*4600*/  FADD.FTZ R187, R187, -R182 ;  /* 0x800000b6bbbb7221 */ /* 0x000fe20000010000 */
[----:B------:R-:W-:Y:S01]  /*4610*/  FADD.FTZ R185, R185, -R180 ;  /* 0x800000b4b9b97221 */ /* 0x000fe20000010000 */
[----:B------:R-:W-:Y:S01]  /*4620*/  FFMA.FTZ R57, R148, R137, R57 ;  /* 0x0000008994397223 */ /* 0x000fe20000010039 */
[----:B------:R-:W-:-:S02]  /*4630*/  HADD2.F32 R67, -RZ, R56.H0_H0 ;  /* 0x20000038ff437230 */ /* 0x000fc40000004100 */
[----:B------:R-:W-:Y:S01]  /*4640*/  FADD.FTZ R59, R220, -R59 ;  /* 0x8000003bdc3b7221 */ /* 0x000fe20000010000 */
[----:B------:R-:W-:Y:S01]  /*4650*/  MOV R56, R121 ;  /* 0x0000007900387202 */ /* 0x000fe20000000f00 */
[----:B------:R0:W-:Y:S01]  /*4660*/  F2F.F16.F32 R89, R57 ;  /* 0x0000003900597304 */ /* 0x0001e20000200800 */
[----:B------:R-:W-:Y:S01]  /*4670*/  FADD.FTZ R189, R189, -R186 ;  /* 0x800000babdbd7221 */ /* 0x000fe20000010000 */
[----:B------:R-:W-:Y:S01]  /*4680*/  FFMA.FTZ R59, R148, R59, R67 ;  /* 0x0000003b943b7223 */ /* 0x000fe20000010043 */
[-C--:B------:R-:W-:Y:S01]  /*4690*/  FFMA.FTZ R146, R146, R134.reuse, R139 ;  /* 0x0000008692927223 */ /* 0x080fe2000001008b */
[----:B------:R-:W-:Y:S01]  /*46a0*/  HADD2.F32 R67, -RZ, R56.H0_H0 ;  /* 0x20000038ff437230 */ /* 0x000fe20000004100 */
[----:B------:R-:W-:Y:S01]  /*46b0*/  SHF.R.U32.HI R56, RZ, 0x10, R121 ;  /* 0x00000010ff387819 */ /* 0x000fe20000011679 */
[-CC-:B------:R-:W-:Y:S01]  /*46c0*/  FFMA.FTZ R144, R144, R134.reuse, R139.reuse ;  /* 0x0000008690907223 */ /* 0x180fe2000001008b */
[----:B------:R-:W-:Y:S01]  /*46d0*/  FADD.FTZ R183, R183, -R146 ;  /* 0x80000092b7b77221 */ /* 0x000fe20000010000 */
[----:B------:R1:W-:Y:S01]  /*46e0*/  F2F.F16.F32 R66, R59 ;  /* 0x0000003b00427304 */ /* 0x0003e20000200800 */
[--C-:B------:R-:W-:Y:S01]  /*46f0*/  FFMA.FTZ R142, R142, R134, R139.reuse ;  /* 0x000000868e8e7223 */ /* 0x100fe2000001008b */
[----:B0-----:R-:W-:Y:S01]  /*4700*/  HADD2.F32 R57, -RZ, R56.H0_H0 ;  /* 0x20000038ff397230 */ /* 0x001fe20000004100 */
[----:B------:R-:W-:Y:S01]  /*4710*/  MOV R56, R120 ;  /* 0x0000007800387202 */ /* 0x000fe20000000f00 */
[----:B------:R-:W-:Y:S01]  /*4720*/  FADD.FTZ R149, R149, -R144 ;  /* 0x8000009095957221 */ /* 0x000fe20000010000 */
[-C--:B------:R-:W-:Y:S01]  /*4730*/  FFMA.FTZ R178, R178, R134.reuse, R139 ;  /* 0x00000086b2b27223 */ /* 0x080fe2000001008b */
[----:B------:R-:W-:Y:S01]  /*4740*/  FADD.FTZ R147, R147, -R142 ;  /* 0x8000008e93937221 */ /* 0x000fe20000010000 */
[----:B------:R-:W-:Y:S01]  /*4750*/  FFMA.FTZ R88, R148, R193, R57 ;  /* 0x000000c194587223 */ /* 0x000fe20000010039 */
[----:B------:R-:W-:Y:S01]  /*4760*/  HADD2.F32 R57, -RZ, R56.H0_H0 ;  /* 0x20000038ff397230 */ /* 0x000fe20000004100 */
[----:B------:R-:W-:Y:S01]  /*4770*/  SHF.R.U64 R56, R120, 0x10, R121 ;  /* 0x0000001078387819 */ /* 0x000fe20000001279 */
[----:B------:R-:W-:Y:S01]  /*4780*/  FADD.FTZ R181, R181, -R178 ;  /* 0x800000b2b5b57221 */ /* 0x000fe20000010000 */
[-CC-:B------:R-:W-:Y:S01]  /*4790*/  FFMA.FTZ R136, R136, R134.reuse, R139.reuse ;  /* 0x0000008688887223 */ /* 0x180fe2000001008b */
[-C--:B------:R-:W-:Y:S01]  /*47a0*/  FFMA.FTZ R138, R138, R134.reuse, R139 ;  /* 0x000000868a8a7223 */ /* 0x080fe2000001008b */
[C---:B------:R-:W-:Y:S01]  /*47b0*/  FFMA.FTZ R57, R148.reuse, R187, R57 ;  /* 0x000000bb94397223 */ /* 0x040fe20000010039 */
[----:B-1----:R-:W-:Y:S01]  /*47c0*/  HADD2.F32 R59, -RZ, R56.H0_H0 ;  /* 0x20000038ff3b7230 */ /* 0x002fe20000004100 */
[----:B------:R-:W-:Y:S01]  /*47d0*/  MOV R56, R119 ;  /* 0x0000007700387202 */ /* 0x000fe20000000f00 */
[----:B------:R-:W-:Y:S01]  /*47e0*/  FADD.FTZ R145, R145, -R136 ;  /* 0x8000008891917221 */ /* 0x000fe20000010000 */
[----:B------:R0:W-:Y:S01]  /*47f0*/  F2F.F16.F32 R91, R57 ;  /* 0x00000039005b7304 */ /* 0x0001e20000200800 */
[----:B------:R-:W-:Y:S01]  /*4800*/  FADD.FTZ R141, R141, -R138 ;  /* 0x8000008a8d8d7221 */ /* 0x000fe20000010000 */
[----:B------:R-:W-:Y:S01]  /*4810*/  FFMA.FTZ R59, R148, R189, R59 ;  /* 0x000000bd943b7223 */ /* 0x000fe2000001003b */
[----:B------:R-:W-:Y:S01]  /*4820*/  HADD2.F32 R93, -RZ, R56.H0_H0 ;  /* 0x20000038ff5d7230 */ /* 0x000fe20000004100 */
[----:B------:R-:W-:Y:S01]  /*4830*/  SHF.R.U32.HI R56, RZ, 0x10, R119 ;  /* 0x00000010ff387819 */ /* 0x000fe20000011677 */
[-CC-:B------:R-:W-:Y:S01]  /*4840*/  FFMA.FTZ R184, R184, R134.reuse, R139.reuse ;  /* 0x00000086b8b87223 */ /* 0x180fe2000001008b */
        /* <DEDUP_REMOVED lines=12> */
[----:B------:R-:W-:Y:S01]  /*4910*/  FADD.FTZ R133, R133, -R58 ;  /* 0x8000003a85857221 */ /* 0x000fe20000010000 */
[-C--:B------:R-:W-:Y:S01]  /*4920*/  FFMA.FTZ R131, R131, R134.reuse, R139 ;  /* 0x0000008683837223 */ /* 0x080fe2000001008b */
[C---:B------:R-:W-:Y:S01]  /*4930*/  FFMA.FTZ R57, R148.reuse, R149, R57 ;  /* 0x0000009594397223 */ /* 0x040fe20000010039 */
[----:B-1----:R-:W-:Y:S01]  /*4940*/  HADD2.F32 R59, -RZ, R56.H0_H0 ;  /* 0x20000038ff3b7230 */ /* 0x002fe20000004100 */
[----:B------:R-:W-:Y:S01]  /*4950*/  MOV R56, R117 ;  /* 0x0000007500387202 */ /* 0x000fe20000000f00 */
[----:B------:R-:W-:Y:S01]  /*4960*/  FFMA.FTZ R67, R148, R191, R67 ;  /* 0x000000bf94437223 */ /* 0x000fe20000010043 */
[-C--:B------:R-:W-:Y:S01]  /*4970*/  FFMA.FTZ R130, R130, R134.reuse, R139 ;  /* 0x0000008682827223 */ /* 0x080fe2000001008b */
[----:B------:R0:W-:Y:S01]  /*4980*/  F2F.F16.F32 R93, R57 ;  /* 0x00000039005d7304 */ /* 0x0001e20000200800 */
[----:B------:R-:W-:Y:S01]  /*4990*/  FFMA.FTZ R59, R148, R181, R59 ;  /* 0x000000b5943b7223 */ /* 0x000fe2000001003b */
[----:B------:R-:W-:Y:S01]  /*49a0*/  HADD2.F32 R95, -RZ, R56.H0_H0 ;  /* 0x20000038ff5f7230 */ /* 0x000fe20000004100 */
[----:B------:R-:W-:Y:S01]  /*49b0*/  SHF.R.U32.HI R56, RZ, 0x10, R117 ;  /* 0x00000010ff387819 */ /* 0x000fe20000011675 */
[----:B------:R-:W-:Y:S01]  /*49c0*/  FADD.FTZ R131, R132, -R131 ;  /* 0x8000008384837221 */ /* 0x000fe20000010000 */
[----:B------:R-:W-:Y:S01]  /*49d0*/  FADD.FTZ R129, R129, -R130 ;  /* 0x8000008281817221 */ /* 0x000fe20000010000 */
[----:B------:R-:W-:Y:S01]  /*49e0*/  FFMA.FTZ R128, R128, R134, R139 ;  /* 0x0000008680807223 */ /* 0x000fe2000001008b */
[----:B------:R-:W-:Y:S01]  /*49f0*/  FFMA.FTZ R95, R148, R145, R95 ;  /* 0x00000091945f7223 */ /* 0x000fe2000001005f */
[----:B------:R1:W-:Y:S01]  /*4a00*/  F2F.F16.F32 R92, R59 ;  /* 0x0000003b005c7304 */ /* 0x0003e20000200800 */
[----:B0-----:R-:W-:Y:S01]  /*4a10*/  HADD2.F32 R57, -RZ, R56.H0_H0 ;  /* 0x20000038ff397230 */ /* 0x001fe20000004100 */
[----:B------:R-:W-:Y:S01]  /*4a20*/  MOV R56, R116 ;  /* 0x0000007400387202 */ /* 0x000fe20000000f00 */
[----:B------:R-:W-:-:S03]  /*4a30*/  FADD.FTZ R127, R127, -R128 ;  /* 0x800000807f7f7221 */ /* 0x000fc60000010000 */
[----:B------:R-:W-:Y:S01]  /*4a40*/  FFMA.FTZ R147, R148, R147, R57 ;  /* 0x0000009394937223 */ /* 0x000fe20000010039 */
[----:B------:R-:W-:Y:S01]  /*4a50*/  HADD2.F32 R57, -RZ, R56.H0_H0 ;  /* 0x20000038ff397230 */ /* 0x000fe20000004100 */
[----:B------:R-:W-:Y:S01]  /*4a60*/  SHF.R.U64 R56, R116, 0x10, R117 ;  /* 0x0000001074387819 */ /* 0x000fe20000001275 */
[----:B------:R-:W-:Y:S03]  /*4a70*/  F2F.F16.F32 R125, R95 ;  /* 0x0000005f007d7304 */ /* 0x000fe60000200800 */
[----:B------:R-:W-:Y:S01]  /*4a80*/  FFMA.FTZ R57, R148, R141, R57 ;  /* 0x0000008d94397223 */ /* 0x000fe20000010039 */
[----:B-1----:R-:W-:Y:S01]  /*4a90*/  HADD2.F32 R59, -RZ, R56.H0_H0 ;  /* 0x20000038ff3b7230 */ /* 0x002fe20000004100 */
[----:B------:R-:W-:-:S03]  /*4aa0*/  SHF.R.U32.HI R56, RZ, 0x10, R115 ;  /* 0x00000010ff387819 */ /* 0x000fc60000011673 */
[----:B------:R0:W-:Y:S01]  /*4ab0*/  F2F.F16.F32 R95, R57 ;  /* 0x00000039005f7304 */ /* 0x0001e20000200800 */
[----:B------:R-:W-:Y:S01]  /*4ac0*/  FFMA.FTZ R59, R148, R143, R59 ;  /* 0x0000008f943b7223 */ /* 0x000fe2000001003b */
[----:B------:R-:W-:Y:S01]  /*4ad0*/  HADD2.F32 R135, -RZ, R56.H0_H0 ;  /* 0x20000038ff877230 */ /* 0x000fe20000004100 */
[----:B------:R-:W-:-:S04]  /*4ae0*/  SHF.R.U64 R56, R114, 0x10, R115 ;  /* 0x0000001072387819 */ /* 0x000fc80000001273 */
[C---:B------:R-:W-:Y:S01]  /*4af0*/  FFMA.FTZ R135, R148.reuse, R133, R135 ;  /* 0x0000008594877223 */ /* 0x040fe20000010087 */
[----:B------:R-:W-:Y:S01]  /*4b00*/  HADD2.F32 R133, -RZ, R56.H0_H0 ;  /* 0x20000038ff857230 */ /* 0x000fe20000004100 */
[----:B0-----:R-:W-:Y:S01]  /*4b10*/  MOV R57, R115 ;  /* 0x0000007300397202 */ /* 0x001fe20000000f00 */
[----:B------:R-:W-:Y:S01]  /*4b20*/  F2F.F16.F32 R64, R64 ;  /* 0x0000004000407304 */ /* 0x000fe20000200800 */
[----:B------:R-:W-:Y:S02]  /*4b30*/  MOV R56, R114 ;  /* 0x0000007200387202 */ /* 0x000fe40000000f00 */
[C---:B------:R-:W-:Y:S01]  /*4b40*/  FFMA.FTZ R129, R148.reuse, R129, R133 ;  /* 0x0000008194817223 */ /* 0x040fe20000010085 */
[----:B------:R-:W-:Y:S02]  /*4b50*/  HADD2.F32 R57, -RZ, R57.H0_H0 ;  /* 0x20000039ff397230 */ /* 0x000fe40000004100 */
[----:B------:R-:W-:Y:S02]  /*4b60*/  HADD2.F32 R130, -RZ, R56.H0_H0 ;  /* 0x20000038ff827230 */ /* 0x000fe40000004100 */
[----:B------:R-:W0:Y:S01]  /*4b70*/  F2F.F16.F32 R65, R65 ;  /* 0x0000004100417304 */ /* 0x000e220000200800 */
[----:B------:R-:W-:-:S02]  /*4b80*/  FFMA.FTZ R131, R148, R131, R57 ;  /* 0x0000008394837223 */ /* 0x000fc40000010039 */
[----:B------:R-:W1:Y:S01]  /*4b90*/  LDC.64 R56, c[0x0][0x468] ;  /* 0x00011a00ff387b82 */ /* 0x000e620000000a00 */
[----:B------:R-:W-:-:S04]  /*4ba0*/  FFMA.FTZ R127, R148, R127, R130 ;  /* 0x0000007f947f7223 */ /* 0x000fc80000010082 */
[----:B------:R2:W-:Y:S01]  /*4bb0*/  F2F.F16.F32 R124, R59 ;  /* 0x0000003b007c7304 */ /* 0x0005e20000200800 */
[----:B0-----:R-:W-:-:S07]  /*4bc0*/  PRMT R137, R64, 0x5410, R65 ;  /* 0x0000541040897816 */ /* 0x001fce0000000041 */
[----:B------:R-:W-:Y:S01]  /*4bd0*/  F2F.F16.F32 R67, R67 ;  /* 0x0000004300437304 */ /* 0x000fe20000200800 */
[----:B--2---:R-:W0:Y:S01]  /*4be0*/  LDC.64 R58, c[0x0][0x478] ;  /* 0x00011e00ff3a7b82 */ /* 0x004e220000000a00 */
[----:B------:R-:W-:-:S05]  /*4bf0*/  IMAD.WIDE.U32 R64, R66, 0x10000, RZ ;  /* 0x0001000042407825 */ /* 0x000fca00078e00ff */
[----:B------:R-:W-:Y:S01]  /*4c00*/  LOP3.LUT R137, R137, R65, RZ, 0xfc, !PT ;  /* 0x0000004189897212 */ /* 0x000fe200078efcff */
[----:B------:R-:W2:Y:S01]  /*4c10*/  F2F.F16.F32 R88, R88 ;  /* 0x0000005800587304 */ /* 0x000ea20000200800 */
[----:B-1----:R-:W-:-:S07]  /*4c20*/  IMAD.WIDE.U32 R142, R179, 0x8, R56 ;  /* 0x00000008b38e7825 */ /* 0x002fce00078e0038 */
[----:B------:R1:W-:Y:S01]  /*4c30*/  F2F.F16.F32 R146, R135 ;  /* 0x0000008700927304 */ /* 0x0003e20000200800 */
[----:B--2---:R-:W-:-:S07]  /*4c40*/  PRMT R133, R67, 0x5410, R88 ;  /* 0x0000541043857816 */ /* 0x004fce0000000058 */
[----:B------:R-:W2:Y:S01]  /*4c50*/  F2F.F16.F32 R136, R147 ;  /* 0x0000009300887304 */ /* 0x000ea20000200800 */
[----:B-1----:R-:W1:Y:S01]  /*4c60*/  LDC.64 R134, c[0x0][0x470] ;  /* 0x00011c00ff867b82 */ /* 0x002e620000000a00 */
[----:B------:R-:W-:-:S04]  /*4c70*/  IMAD.WIDE.U32 R66, R90, 0x10000, RZ ;  /* 0x000100005a427825 */ /* 0x000fc800078e00ff */
[----:B0-----:R-:W-:Y:S01]  /*4c80*/  IMAD.WIDE.U32 R140, R179, 0x8, R58 ;  /* 0x00000008b38c7825 */ /* 0x001fe200078e003a */
[----:B------:R-:W-:Y:S01]  /*4c90*/  LOP3.LUT R133, R133, R67, RZ, 0xfc, !PT ;  /* 0x0000004385857212 */ /* 0x000fe200078efcff */
[----:B------:R-:W0:Y:S01]  /*4ca0*/  F2F.F16.F32 R185, R185 ;  /* 0x000000b900b97304 */ /* 0x000e220000200800 */
[----:B------:R-:W-:Y:S01]  /*4cb0*/  LOP3.LUT R132, R66, R91, RZ, 0xfc, !PT ;  /* 0x0000005b42847212 */ /* 0x000fe200078efcff */
[----:B------:R-:W-:-:S04]  /*4cc0*/  IMAD.WIDE.U32 R66, R124, 0x10000, RZ ;  /* 0x000100007c427825 */ /* 0x000fc800078e00ff */
[----:B------:R-:W-:Y:S01]  /*4cd0*/  IMAD.WIDE.U32 R90, R99, 0x8, R56 ;  /* 0x00000008635a7825 */ /* 0x000fe200078e0038 */
[----:B--2---:R-:W-:Y:S01]  /*4ce0*/  PRMT R125, R125, 0x5410, R136 ;  /* 0x000054107d7d7816 */ /* 0x004fe20000000088 */
[----:B------:R-:W2:Y:S01]  /*4cf0*/  F2F.F16.F32 R144, R129 ;  /* 0x0000008100907304 */ /* 0x000ea20000200800 */
[----:B------:R-:W-:Y:S01]  /*4d00*/  LOP3.LUT R136, R64, R89, RZ, 0xfc, !PT ;  /* 0x0000005940887212 */ /* 0x000fe200078efcff */
[----:B------:R-:W-:Y:S01]  /*4d10*/  IMAD.WIDE.U32 R64, R92, 0x10000, RZ ;  /* 0x000100005c407825 */ /* 0x000fe200078e00ff */
[----:B------:R-:W-:Y:S02]  /*4d20*/  LOP3.LUT R124, R66, R95, RZ, 0xfc, !PT ;  /* 0x0000005f427c7212 */ /* 0x000fe400078efcff */
[----:B------:R-:W-:Y:S01]  /*4d30*/  LOP3.LUT R125, R125, R67, RZ, 0xfc, !PT ;  /* 0x000000437d7d7212 */ /* 0x000fe200078efcff */
[----:B------:R3:W-:Y:S01]  /*4d40*/  STG.E.64 desc[UR8][R140.64], R136 ;  /* 0x000000888c007986 */ /* 0x0007e2000c101b08 */
[----:B0-----:R-:W-:Y:S01]  /*4d50*/  PRMT R185, R94, 0x5410, R185 ;  /* 0x000054105eb97816 */ /* 0x001fe200000000b9 */
[----:B------:R0:W4:Y:S01]  /*4d60*/  F2F.F16.F32 R145, R131 ;  /* 0x0000008300917304 */ /* 0x0001220000200800 */
[----:B------:R-:W-:Y:S01]  /*4d70*/  LOP3.LUT R130, R64, R93, RZ, 0xfc, !PT ;  /* 0x0000005d40827212 */ /* 0x000fe200078efcff */
[----:B-1----:R-:W-:Y:S01]  /*4d80*/  IMAD.WIDE.U32 R138, R179, 0x8, R134 ;  /* 0x00000008b38a7825 */ /* 0x002fe200078e0086 */
[----:B------:R-:W-:Y:S03]  /*4d90*/  STG.E.64 desc[UR8][R142.64], R136 ;  /* 0x000000888e007986 */ /* 0x000fe6000c101b08 */
[----:B------:R-:W-:Y:S01]  /*4da0*/  IMAD.WIDE.U32 R94, R99, 0x8, R58 ;  /* 0x00000008635e7825 */ /* 0x000fe200078e003a */
[----:B------:R-:W-:Y:S01]  /*4db0*/  STG.E.64 desc[UR8][R138.64], R136 ;  /* 0x000000888a007986 */ /* 0x000fe2000c101b08 */
[----:B------:R-:W1:Y:S01]  /*4dc0*/  F2F.F16.F32 R127, R127 ;  /* 0x0000007f007f7304 */ /* 0x000e620000200800 */
[----:B0-----:R-:W-:Y:S01]  /*4dd0*/  LOP3.LUT R131, R185, R65, RZ, 0xfc, !PT ;  /* 0x00000041b9837212 */ /* 0x001fe200078efcff */
[----:B--2---:R-:W-:Y:S01]  /*4de0*/  IMAD.WIDE.U32 R64, R144, 0x10000, RZ ;  /* 0x0001000090407825 */ /* 0x004fe200078e00ff */
[----:B------:R0:W-:Y:S03]  /*4df0*/  STG.E.64 desc[UR8][R94.64], R132 ;  /* 0x000000845e007986 */ /* 0x0001e6000c101b08 */
[----:B---3--:R-:W-:Y:S01]  /*4e00*/  IMAD.WIDE.U32 R140, R99, 0x8, R134 ;  /* 0x00000008638c7825 */ /* 0x008fe200078e0086 */
[----:B----4-:R-:W-:Y:S01]  /*4e10*/  PRMT R89, R145, 0x5410, R146 ;  /* 0x0000541091597816 */ /* 0x010fe20000000092 */
[----:B------:R2:W-:Y:S02]  /*4e20*/  STG.E.64 desc[UR8][R90.64], R132 ;  /* 0x000000845a007986 */ /* 0x0005e4000c101b08 */
[C---:B------:R-:W-:Y:S01]  /*4e30*/  IMAD.WIDE.U32 R128, R98.reuse, 0x8, R58 ;  /* 0x0000000862807825 */ /* 0x040fe200078e003a */
[----:B------:R-:W-:Y:S01]  /*4e40*/  LOP3.LUT R65, R89, R65, RZ, 0xfc, !PT ;  /* 0x0000004159417212 */ /* 0x000fe200078efcff */
[----:B------:R-:W-:Y:S02]  /*4e50*/  STG.E.64 desc[UR8][R140.64], R132 ;  /* 0x000000848c007986 */ /* 0x000fe4000c101b08 */
[----:B------:R-:W-:Y:S01]  /*4e60*/  IMAD.WIDE.U32 R92, R98, 0x8, R56 ;  /* 0x00000008625c7825 */ /* 0x000fe200078e0038 */
[----:B-1----:R-:W-:Y:S01]  /*4e70*/  LOP3.LUT R64, R64, R127, RZ, 0xfc, !PT ;  /* 0x0000007f40407212 */ /* 0x002fe200078efcff */
[----:B------:R-:W-:Y:S01]  /*4e80*/  STG.E.64 desc[UR8][R128.64], R130 ;  /* 0x0000008280007986 */ /* 0x000fe2000c101b08 */
[----:B0-----:R-:W-:Y:S01]  /*4e90*/  PRMT R95, R127, 0x7610, R95 ;  /* 0x000076107f5f7816 */ /* 0x001fe2000000005f */
[----:B------:R-:W-:Y:S01]  /*4ea0*/  IMAD.WIDE.U32 R98, R98, 0x8, R134 ;  /* 0x0000000862627825 */ /* 0x000fe200078e0086 */
[C---:B------:R-:W-:Y:S01]  /*4eb0*/  PRMT R94, R144.reuse, 0x7610, R94 ;  /* 0x00007610905e7816 */ /* 0x040fe2000000005e */
[----:B------:R0:W-:Y:S02]  /*4ec0*/  STG.E.64 desc[UR8][R92.64], R130 ;  /* 0x000000825c007986 */ /* 0x0001e4000c101b08 */
[----:B------:R-:W-:Y:S01]  /*4ed0*/  IMAD.WIDE.U32 R88, R97, 0x8, R58 ;  /* 0x0000000861587825 */ /* 0x000fe200078e003a */
[----:B--2---:R-:W-:Y:S01]  /*4ee0*/  PRMT R91, R127, 0x7610, R91 ;  /* 0x000076107f5b7816 */ /* 0x004fe2000000005b */
[----:B------:R-:W-:Y:S01]  /*4ef0*/  STG.E.64 desc[UR8][R98.64], R130 ;  /* 0x0000008262007986 */ /* 0x000fe2000c101b08 */
[----:B------:R-:W-:Y:S01]  /*4f00*/  PRMT R90, R144, 0x7610, R90 ;  /* 0x00007610905a7816 */ /* 0x000fe2000000005a */
[----:B------:R-:W-:-:S02]  /*4f10*/  IMAD.WIDE.U32 R66, R97, 0x8, R56 ;  /* 0x0000000861427825 */ /* 0x000fc400078e0038 */
[----:B------:R1:W-:Y:S02]  /*4f20*/  STG.E.64 desc[UR8][R88.64], R124 ;  /* 0x0000007c58007986 */ /* 0x0003e4000c101b08 */
[----:B------:R-:W-:Y:S02]  /*4f30*/  IMAD.WIDE.U32 R142, R97, 0x8, R134 ;  /* 0x00000008618e7825 */ /* 0x000fe400078e0086 */
[----:B------:R2:W-:Y:S02]  /*4f40*/  STG.E.64 desc[UR8][R66.64], R124 ;  /* 0x0000007c42007986 */ /* 0x0005e4000c101b08 */
[----:B------:R-:W-:Y:S01]  /*4f50*/  IMAD.WIDE.U32 R58, R96, 0x8, R58 ;  /* 0x00000008603a7825 */ /* 0x000fe200078e003a */
[----:B0-----:R-:W-:Y:S01]  /*4f60*/  PRMT R93, R145, 0x7610, R93 ;  /* 0x00007610915d7816 */ /* 0x001fe2000000005d */
[----:B------:R2:W-:Y:S01]  /*4f70*/  STG.E.64 desc[UR8][R142.64], R124 ;  /* 0x0000007c8e007986 */ /* 0x0005e2000c101b08 */
[----:B------:R-:W-:Y:S01]  /*4f80*/  PRMT R92, R146, 0x7610, R92 ;  /* 0x00007610925c7816 */ /* 0x000fe2000000005c */
[----:B------:R-:W-:-:S02]  /*4f90*/  IMAD.WIDE.U32 R56, R96, 0x8, R56 ;  /* 0x0000000860387825 */ /* 0x000fc400078e0038 */
[----:B------:R2:W-:Y:S02]  /*4fa0*/  STG.E.64 desc[UR8][R58.64], R64 ;  /* 0x000000403a007986 */ /* 0x0005e4000c101b08 */
[----:B------:R-:W-:Y:S01]  /*4fb0*/  IMAD.WIDE.U32 R96, R96, 0x8, R134 ;  /* 0x0000000860607825 */ /* 0x000fe200078e0086 */
[----:B-1----:R-:W-:Y:S01]  /*4fc0*/  PRMT R89, R145, 0x7610, R89 ;  /* 0x0000761091597816 */ /* 0x002fe20000000059 */
[----:B------:R2:W-:Y:S01]  /*4fd0*/  STG.E.64 desc[UR8][R56.64], R64 ;  /* 0x0000004038007986 */ /* 0x0005e2000c101b08 */
[----:B------:R-:W-:-:S03]  /*4fe0*/  PRMT R88, R146, 0x7610, R88 ;  /* 0x0000761092587816 */ /* 0x000fc60000000058 */
[----:B------:R2:W-:Y:S01]  /*4ff0*/  STG.E.64 desc[UR8][R96.64], R64 ;  /* 0x0000004060007986 */ /* 0x0005e2000c101b08 */
[----:B------:R-:W-:Y:S05]  /*5000*/  BRA `(.L_x_648) ;  /* 0x0000002400547947 */ /* 0x000fea0003800000 */
.L_x_645:
        /* <DEDUP_REMOVED lines=24> */
.L_x_651:
        /* <DEDUP_REMOVED lines=23> */
.L_x_650:
        /* <DEDUP_REMOVED lines=26> */
.L_x_653:
        /* <DEDUP_REMOVED lines=26> */
.L_x_652:
        /* <DEDUP_REMOVED lines=16> */
.L_x_654:
        /* <DEDUP_REMOVED lines=10> */
.L_x_655:
        /* <DEDUP_REMOVED lines=28> */
.L_x_657:
        /* <DEDUP_REMOVED lines=23> */
.L_x_656:
        /* <DEDUP_REMOVED lines=24> */
.L_x_659:
        /* <DEDUP_REMOVED lines=12> */
[----:B------:R-:W-:Y:S02]  /*5d50*/  F2FP.F16.F32.PACK_AB R187, R58, R187 ;  /* 0x000000bb3abb723e */ /* 0x000fe400000000ff */
[----:B------:R-:W-:Y:S02]  /*5d60*/  F2FP.F16.F32.PACK_AB R64, R64, R191 ;  /* 0x000000bf4040723e */ /* 0x000fe400000000ff */
[C---:B------:R-:W-:Y:S02]  /*5d70*/  PRMT R58, R187.reuse, 0x7632, R58 ;  /* 0x00007632bb3a7816 */ /* 0x040fe4000000003a */
[----:B------:R-:W-:Y:S02]  /*5d80*/  PRMT R67, R187, 0x7610, R67 ;  /* 0x00007610bb437816 */ /* 0x000fe40000000043 */
[C---:B------:R-:W-:Y:S02]  /*5d90*/  PRMT R66, R64.reuse, 0x7632, R66 ;  /* 0x0000763240427816 */ /* 0x040fe40000000042 */
[----:B------:R-:W-:-:S07]  /*5da0*/  PRMT R59, R64, 0x7610, R59 ;  /* 0x00007610403b7816 */ /* 0x000fce000000003b */
.L_x_658:
        /* <DEDUP_REMOVED lines=15> */
.L_x_660:
        /* <DEDUP_REMOVED lines=10> */
.L_x_661:
        /* <DEDUP_REMOVED lines=14> */
[----:B------:R-:W-:Y:S02]  /*6020*/  F2FP.F16.F32.PACK_AB R64, R65, R64 ;  /* 0x000000404140723e */ /* 0x000fe400000000ff */
[----:B0-----:R-:W-:Y:S02]  /*6030*/  F2FP.F16.F32.PACK_AB R67, R59, R58 ;  /* 0x0000003a3b43723e */ /* 0x001fe400000000ff */
        /* <DEDUP_REMOVED lines=12> */
.L_x_663:
        /* <DEDUP_REMOVED lines=12> */
[----:B------:R-:W-:Y:S02]  /*61c0*/  F2FP.F16.F32.PACK_AB R64, R64, R183 ;  /* 0x000000b74040723e */ /* 0x000fe400000000ff */
[----:B------:R-:W-:Y:S02]  /*61d0*/  F2FP.F16.F32.PACK_AB R149, R58, R149 ;  /* 0x000000953a95723e */ /* 0x000fe400000000ff */
        /* <DEDUP_REMOVED lines=9> */
.L_x_662:
        /* <DEDUP_REMOVED lines=24> */
.L_x_665:
        /* <DEDUP_REMOVED lines=14> */
[C---:B------:R-:W-:Y:S02]  /*64d0*/  PRMT R58, R149.reuse, 0x7632, R58 ;  /* 0x00007632953a7816 */ /* 0x040fe4000000003a */
[----:B0-----:R-:W-:Y:S02]  /*64e0*/  PRMT R67, R149, 0x7610, R67 ;  /* 0x0000761095437816 */ /* 0x001fe40000000043 */
[C---:B------:R-:W-:Y:S02]  /*64f0*/  PRMT R66, R64.reuse, 0x7632, R66 ;  /* 0x0000763240427816 */ /* 0x040fe40000000042 */
[----:B------:R-:W-:-:S07]  /*6500*/  PRMT R59, R64, 0x7610, R59 ;  /* 0x00007610403b7816 */ /* 0x000fce000000003b */
.L_x_664:
        /* <DEDUP_REMOVED lines=15> */
.L_x_666:
        /* <DEDUP_REMOVED lines=10> */
.L_x_667:
        /* <DEDUP_REMOVED lines=28> */
.L_x_669:
        /* <DEDUP_REMOVED lines=23> */
.L_x_668:
        /* <DEDUP_REMOVED lines=24> */
.L_x_671:
        /* <DEDUP_REMOVED lines=18> */
.L_x_670:
        /* <DEDUP_REMOVED lines=15> */
.L_x_672:
        /* <DEDUP_REMOVED lines=10> */
.L_x_673:
        /* <DEDUP_REMOVED lines=28> */
.L_x_675:
        /* <DEDUP_REMOVED lines=23> */
.L_x_674:
        /* <DEDUP_REMOVED lines=24> */
.L_x_677:
        /* <DEDUP_REMOVED lines=18> */
.L_x_676:
        /* <DEDUP_REMOVED lines=15> */
.L_x_678:
[----:B------:R4:W-:Y:S01]  /*74c0*/  STG.E.64 desc[UR8][R56.64], R66 ;  /* 0x0000004238007986 */ /* 0x0009e2000c101b08 */
[----:B------:R-:W-:Y:S05]  /*74d0*/  BRA.U !UP2, `(.L_x_648) ;  /* 0x000000010a207547 */ /* 0x000fea000b800000 */
[----:B0-----:R-:W0:Y:S01]  /*74e0*/  LDC.64 R58, c[0x0][0x470] ;  /* 0x00011c00ff3a7b82 */ /* 0x001e220000000a00 */
[----:B----4-:R-:W-:Y:S02]  /*74f0*/  LOP3.LUT R56, R94, 0xffff, RZ, 0xc0, !PT ;  /* 0x0000ffff5e387812 */ /* 0x010fe400078ec0ff */
[----:B------:R-:W-:-:S03]  /*7500*/  PRMT R65, R93, 0x5410, R92 ;  /* 0x000054105d417816 */ /* 0x000fc6000000005c */
[----:B------:R-:W-:-:S05]  /*7510*/  IMAD.WIDE.U32 R56, R56, 0x10000, RZ ;  /* 0x0001000038387825 */ /* 0x000fca00078e00ff */
[----:B------:R-:W-:Y:S02]  /*7520*/  LOP3.LUT R57, R65, R57, RZ, 0xfc, !PT ;  /* 0x0000003941397212 */ /* 0x000fe400078efcff */
[----:B------:R-:W-:Y:S01]  /*7530*/  LOP3.LUT R56, R56, 0xffff, R95, 0xf8, !PT ;  /* 0x0000ffff38387812 */ /* 0x000fe200078ef85f */
[----:B0-----:R-:W-:-:S05]  /*7540*/  IMAD.WIDE.U32 R58, R96, 0x8, R58 ;  /* 0x00000008603a7825 */ /* 0x001fca00078e003a */
[----:B------:R0:W-:Y:S02]  /*7550*/  STG.E.64 desc[UR8][R58.64], R56 ;  /* 0x000000383a007986 */ /* 0x0001e4000c101b08 */
.L_x_648:
        /* <DEDUP_REMOVED lines=63> */
.L_x_642:
        /* <DEDUP_REMOVED lines=33> */
.L_x_680:
        /* <DEDUP_REMOVED lines=10> */
.L_x_5385:


//--------------------- .text._ZN10layer_norm31ln_parallel_residual_bwd_kernelINS_13Kernel_traitsI6__halfS2_S2_S2_fjLj2560ELj1ELj1ELj4ELj8ENS_18Kernel_traits_baseILj2560ES2_S2_S2_S2_fjLj128EEEEELb0ELb1ELb0EEEvNS_9BwdParamsE --------------------------
	.section	.text._ZN10layer_norm31ln_parallel_residual_bwd_kernelINS_13Kernel_traitsI6__halfS2_S2_S2_fjLj2560ELj1ELj1ELj4ELj8ENS_18Kernel_traits_baseILj2560ES2_S2_S2_S2_fjLj128EEEEELb0ELb1ELb0EEEvNS_9BwdParamsE,"ax",@progbits
	.align	128
        .global         _ZN10layer_norm31ln_parallel_residual_bwd_kernelINS_13Kernel_traitsI6__halfS2_S2_S2_fjLj2560ELj1ELj1ELj4ELj8ENS_18Kernel_traits_baseILj2560ES2_S2_S2_S2_fjLj128EEEEELb0ELb1ELb0EEEvNS_9BwdParamsE
        .type           _ZN10layer_norm31ln_parallel_residual_bwd_kernelINS_13Kernel_traitsI6__halfS2_S2_S2_fjLj2560ELj1ELj1ELj4ELj8ENS_18Kernel_traits_baseILj2560ES2_S2_S2_S2_fjLj128EEEEELb0ELb1ELb0EEEvNS_9BwdParamsE,@function
        .size           _ZN10layer_norm31ln_parallel_residual_bwd_kernelINS_13Kernel_traitsI6__halfS2_S2_S2_fjLj2560ELj1ELj1ELj4ELj8ENS_18Kernel_traits_baseILj2560ES2_S2_S2_S2_fjLj128EEEEELb0ELb1ELb0EEEvNS_9BwdParamsE,(.L_x_5386 - _ZN10layer_norm31ln_parallel_residual_bwd_kernelINS_13Kernel_traitsI6__halfS2_S2_S2_fjLj2560ELj1ELj1ELj4ELj8ENS_18Kernel_traits_baseILj2560ES2_S2_S2_S2_fjLj128EEEEELb0ELb1ELb0EEEvNS_9BwdParamsE)
        .other          _ZN10layer_norm31ln_parallel_residual_bwd_kernelINS_13Kernel_traitsI6__halfS2_S2_S2_fjLj2560ELj1ELj1ELj4ELj8ENS_18Kernel_traits_baseILj2560ES2_S2_S2_S2_fjLj128EEEEELb0ELb1ELb0EEEvNS_9BwdParamsE,@"STO_CUDA_ENTRY STV_DEFAULT"
_ZN10layer_norm31ln_parallel_residual_bwd_kernelINS_13Kernel_traitsI6__halfS2_S2_S2_fjLj2560ELj1ELj1ELj4ELj8ENS_18Kernel_traits_baseILj2560ES2_S2_S2_S2_fjLj128EEEEELb0ELb1ELb0EEEvNS_9BwdParamsE:
.text._ZN10layer_norm31ln_parallel_residual_bwd_kernelINS_13Kernel_traitsI6__halfS2_S2_S2_fjLj2560ELj1ELj1ELj4ELj8ENS_18Kernel_traits_baseILj2560ES2_S2_S2_S2_fjLj128EEEEELb0ELb1ELb0EEEvNS_9BwdParamsE:
        /* <DEDUP_REMOVED lines=14> */
[C---:B------:R-:W-:Y:S01]  /*00e0*/  ISETP.GE.U32.AND P3, PT, R61.reuse, 0x200, PT ;  /* 0x000002003d00780c */ /* 0x040fe20003f66070 */
[----:B------:R-:W0:Y:S01]  /*00f0*/  S2UR UR4, SR_CTAID.X ;  /* 0x00000000000479c3 */ /* 0x000e220000002500 */
[----:B------:R-:W-:-:S07]  /*0100*/  ISETP.GE.U32.AND P4, PT, R61, 0x280, PT ;  /* 0x000002803d00780c */ /* 0x000fce0003f86070 */
[----:B------:R-:W1:Y:S08]  /*0110*/  @P0 LDC.64 R2, c[0x0][0x3d0] ;  /* 0x0000f400ff020b82 */ /* 0x000e700000000a00 */
[----:B------:R-:W4:Y:S08]  /*0120*/  @P1 LDC.64 R4, c[0x0][0x3d0] ;  /* 0x0000f400ff041b82 */ /* 0x000f300000000a00 */
[----:B------:R-:W3:Y:S01]  /*0130*/  @P2 LDC.64 R8, c[0x0][0x3d0] ;  /* 0x0000f400ff082b82 */ /* 0x000ee20000000a00 */
[----:B-1----:R-:W-:-:S07]  /*0140*/  @P0 IMAD.WIDE.U32 R2, R15, 0x8, R2 ;  /* 0x000000080f020825 */ /* 0x002fce00078e0002 */
[----:B------:R-:W1:Y:S01]  /*0150*/  @P3 LDC.64 R10, c[0x0][0x3d0] ;  /* 0x0000f400ff0a3b82 */ /* 0x000e620000000a00 */
[----:B------:R-:W-:Y:S01]  /*0160*/  @P0 LOP3.LUT R15, R15, 0x80, RZ, 0xfc, !PT ;  /* 0x000000800f0f0812 */ /* 0x000fe200078efcff */
[----:B--2---:R-:W5:Y:S04]  /*0170*/  @P0 LDG.E.64 R44, desc[UR10][R2.64] ;  /* 0x0000000a022c0981 */ /* 0x004f68000c1e1b00 */
[C---:B----4-:R-:W-:Y:S02]  /*0180*/  @P1 IMAD.WIDE.U32 R6, R15.reuse, 0x8, R4 ;  /* 0x000000080f061825 */ /* 0x050fe400078e0004 */
[----:B------:R-:W2:Y:S01]  /*0190*/  @P4 LDC.64 R12, c[0x0][0x3d0] ;  /* 0x0000f400ff0c4b82 */ /* 0x000ea20000000a00 */
[----:B------:R-:W-:Y:S02]  /*01a0*/  @P1 IADD3 R15, PT, PT, R15, 0x80, RZ ;  /* 0x000000800f0f1810 */ /* 0x000fe40007ffe0ff */
[----:B0-----:R-:W-:Y:S01]  /*01b0*/  MOV R60, UR4 ;  /* 0x00000004003c7c02 */ /* 0x001fe20008000f00 */
[----:B------:R-:W5:Y:S02]  /*01c0*/  @P1 LDG.E.64 R46, desc[UR10][R6.64] ;  /* 0x0000000a062e1981 */ /* 0x000f64000c1e1b00 */
[C---:B---3--:R-:W-:Y:S01]  /*01d0*/  @P2 IMAD.WIDE.U32 R8, R15.reuse, 0x8, R8 ;  /* 0x000000080f082825 */ /* 0x048fe200078e0008 */
[----:B------:R-:W-:-:S02]  /*01e0*/  @P2 IADD3 R15, PT, PT, R15, 0x80, RZ ;  /* 0x000000800f0f2810 */ /* 0x000fc40007ffe0ff */
[----:B------:R-:W-:Y:S02]  /*01f0*/  ISETP.GE.AND P5, PT, R60, UR5, PT ;  /* 0x000000053c007c0c */ /* 0x000fe4000bfa6270 */
[----:B------:R-:W-:Y:S01]  /*0200*/  CS2R R40, SRZ ;  /* 0x0000000000287805 */ /* 0x000fe2000001ff00 */
[----:B------:R0:W5:Y:S01]  /*0210*/  @P2 LDG.E.64 R48, desc[UR10][R8.64] ;  /* 0x0000000a08302981 */ /* 0x000162000c1e1b00 */
[C---:B-1----:R-:W-:Y:S01]  /*0220*/  @P3 IMAD.WIDE.U32 R10, R15.reuse, 0x8, R10 ;  /* 0x000000080f0a3825 */ /* 0x042fe200078e000a */
[----:B------:R-:W-:Y:S02]  /*0230*/  @P3 IADD3 R15, PT, PT, R15, 0x80, RZ ;  /* 0x000000800f0f3810 */ /* 0x000fe40007ffe0ff */
[----:B------:R-:W-:Y:S02]  /*0240*/  CS2R R42, SRZ ;  /* 0x00000000002a7805 */ /* 0x000fe4000001ff00 */
[----:B------:R-:W-:Y:S02]  /*0250*/  CS2R R36, SRZ ;  /* 0x0000000000247805 */ /* 0x000fe4000001ff00 */
[----:B------:R-:W-:Y:S01]  /*0260*/  CS2R R38, SRZ ;  /* 0x0000000000267805 */ /* 0x000fe2000001ff00 */
[----:B------:R1:W5:Y:S01]  /*0270*/  @P3 LDG.E.64 R50, desc[UR10][R10.64] ;  /* 0x0000000a0a323981 */ /* 0x000362000c1e1b00 */
[----:B--2---:R-:W-:Y:S01]  /*0280*/  @P4 IMAD.WIDE.U32 R4, R15, 0x8, R12 ;  /* 0x000000080f044825 */ /* 0x004fe200078e000c */
[----:B------:R-:W-:-:S02]  /*0290*/  CS2R R32, SRZ ;  /* 0x0000000000207805 */ /* 0x000fc4000001ff00 */
[----:B------:R-:W-:Y:S02]  /*02a0*/  CS2R R34, SRZ ;  /* 0x0000000000227805 */ /* 0x000fe4000001ff00 */
[----:B------:R-:W-:Y:S02]  /*02b0*/  CS2R R28, SRZ ;  /* 0x00000000001c7805 */ /* 0x000fe4000001ff00 */
[----:B------:R-:W-:Y:S01]  /*02c0*/  CS2R R30, SRZ ;  /* 0x00000000001e7805 */ /* 0x000fe2000001ff00 */
[----:B------:R2:W5:Y:S01]  /*02d0*/  @P4 LDG.E.64 R52, desc[UR10][R4.64] ;  /* 0x0000000a04344981 */ /* 0x000562000c1e1b00 */
        /* <DEDUP_REMOVED lines=10> */
[----:B--2---:R-:W-:Y:S02]  /*0380*/  CS2R R4, SRZ ;  /* 0x0000000000047805 */ /* 0x004fe4000001ff00 */
        /* <DEDUP_REMOVED lines=15> */
[----:B------:R-:W-:Y:S02]  /*0480*/  MOV R64, R44 ;  /* 0x0000002c00407202 */ /* 0x000fe40000000f00 */
[----:B------:R-:W-:Y:S02]  /*0490*/  CS2R R28, SRZ ;  /* 0x00000000001c7805 */ /* 0x000fe4000001ff00 */
[--C-:B------:R-:W-:Y:S02]  /*04a0*/  SHF.R.U64 R62, R44, 0x10, R45.reuse ;  /* 0x000000102c3e7819 */ /* 0x100fe4000000122d */
[----:B------:R-:W-:Y:S02]  /*04b0*/  CS2R R30, SRZ ;  /* 0x00000000001e7805 */ /* 0x000fe4000001ff00 */
[----:B------:R-:W-:Y:S01]  /*04c0*/  MOV R65, R45 ;  /* 0x0000002d00417202 */ /* 0x000fe20000000f00 */
[----:B0-----:R-:W-:Y:S01]  /*04d0*/  UISETP.NE.AND UP0, UPT, UR4, URZ, UPT ;  /* 0x000000ff0400728c */ /* 0x001fe2000bf05270 */
        /* <DEDUP_REMOVED lines=20> */
[----:B------:R-:W-:Y:S01]  /*0620*/  SHF.R.U64 R3, R50, 0x10, R51 ;  /* 0x0000001032037819 */ /* 0x000fe20000001233 */
[----:B------:R-:W-:Y:S01]  /*0630*/  UPLOP3.LUT UP1, UPT, UPT, UPT, UPT, 0x40, 0x4 ;  /* 0x000000000004789c */ /* 0x000fe20003f2e870 */
[----:B------:R-:W-:Y:S01]  /*0640*/  PRMT R116, R116, 0x5410, R4 ;  /* 0x0000541074747816 */ /* 0x000fe20000000004 */
[----:B------:R-:W0:Y:S01]  /*0650*/  LDCU UR14, c[0x0][0x400] ;  /* 0x00008000ff0e77ac */ /* 0x000e220008000800 */
[----:B------:R-:W-:Y:S02]  /*0660*/  PRMT R118, R118, 0x5410, R5 ;  /* 0x0000541076767816 */ /* 0x000fe40000000005 */
[----:B------:R-:W-:Y:S02]  /*0670*/  CS2R R4, SRZ ;  /* 0x0000000000047805 */ /* 0x000fe4000001ff00 */
[----:B------:R-:W-:-:S02]  /*0680*/  PRMT R119, R119, 0x5410, R6 ;  /* 0x0000541077777816 */ /* 0x000fc40000000006 */
[----:B------:R-:W-:Y:S02]  /*0690*/  CS2R R6, SRZ ;  /* 0x0000000000067805 */ /* 0x000fe4000001ff00 */
[----:B------:R-:W-:Y:S01]  /*06a0*/  PRMT R64, R64, 0x5410, R64 ;  /* 0x0000541040407816 */ /* 0x000fe20000000040 */
[----:B------:R-:W1:Y:S01]  /*06b0*/  LDCU.64 UR6, c[0x0][0x470] ;  /* 0x00008e00ff0677ac */ /* 0x000e620008000a00 */
[----:B------:R-:W-:Y:S02]  /*06c0*/  PRMT R62, R62, 0x5410, R62 ;  /* 0x000054103e3e7816 */ /* 0x000fe4000000003e */
[----:B------:R-:W-:Y:S01]  /*06d0*/  PRMT R65, R65, 0x5410, R65 ;  /* 0x0000541041417816 */ /* 0x000fe20000000041 */
[----:B------:R-:W2:Y:S01]  /*06e0*/  LDCU.64 UR12, c[0x0][0x438] ;  /* 0x00008700ff0c77ac */ /* 0x000ea20008000a00 */
[----:B------:R-:W-:Y:S02]  /*06f0*/  PRMT R66, R66, 0x5410, R66 ;  /* 0x0000541042427816 */ /* 0x000fe40000000042 */
[----:B------:R-:W-:Y:S01]  /*0700*/  PRMT R67, R67, 0x5410, R67 ;  /* 0x0000541043437816 */ /* 0x000fe20000000043 */
[----:B------:R-:W3:Y:S01]  /*0710*/  LDCU.64 UR8, c[0x0][0x478] ;  /* 0x00008f00ff0877ac */ /* 0x000ee20008000a00 */
[----:B------:R-:W-:-:S02]  /*0720*/  PRMT R68, R68, 0x5410, R68 ;  /* 0x0000541044447816 */ /* 0x000fc40000000044 */
[----:B------:R-:W-:Y:S02]  /*0730*/  PRMT R69, R69, 0x5410, R69 ;  /* 0x0000541045457816 */ /* 0x000fe40000000045 */
[----:B------:R-:W-:Y:S02]  /*0740*/  PRMT R70, R70, 0x5410, R70 ;  /* 0x0000541046467816 */ /* 0x000fe40000000046 */
[----:B------:R-:W-:Y:S02]  /*0750*/  PRMT R110, R110, 0x5410, R0 ;  /* 0x000054106e6e7816 */ /* 0x000fe40000000000 */
[----:B------:R-:W-:Y:S02]  /*0760*/  PRMT R113, R113, 0x5410, R2 ;  /* 0x0000541071717816 */ /* 0x000fe40000000002 */
[----:B------:R-:W-:Y:S02]  /*0770*/  PRMT R114, R114, 0x5410, R3 ;  /* 0x0000541072727816 */ /* 0x000fe40000000003 */
[----:B01----:R-:W-:-:S13]  /*0780*/  PLOP3.LUT P5, PT, PT, PT, UP0, 0x80, 0x8 ;  /* 0x000000000008781c */ /* 0x003fda0003faf008 */
.L_x_753:
[----:B0-----:R-:W0:Y:S08]  /*0790*/  LDC R63, c[0x0][0x388] ;  /* 0x0000e200ff3f7b82 */ /* 0x001e300000000800 */
[----:B-1-34-:R-:W1:Y:S08]  /*07a0*/  LDC.64 R44, c[0x0][0x3c0] ;  /* 0x0000f000ff2c7b82 */ /* 0x01ae700000000a00 */
[----:B--2---:R-:W4:Y:S01]  /*07b0*/  LDC.64 R58, c[0x0][0x3c8] ;  /* 0x0000f200ff3a7b82 */ /* 0x004f220000000a00 */
[----:B0----5:R-:W-:-:S02]  /*07c0*/  IMAD R0, R60, R63, RZ ;  /* 0x0000003f3c007224 */ /* 0x021fc400078e02ff */
[----:B-1----:R-:W-:-:S03]  /*07d0*/  IMAD.WIDE R46, R60, 0x4, R44 ;  /* 0x000000043c2e7825 */ /* 0x002fc600078e022c */
[----:B------:R-:W-:-:S04]  /*07e0*/  SHF.R.S32.HI R45, RZ, 0x1f, R0 ;  /* 0x0000001fff2d7819 */ /* 0x000fc80000011400 */
[----:B------:R-:W-:Y:S01]  /*07f0*/  LEA.HI R0, R45, R0, RZ, 0x2 ;  /* 0x000000002d007211 */ /* 0x000fe200078f10ff */
[----:B------:R0:W2:Y:S01]  /*0800*/  LDG.E R46, desc[UR10][R46.64] ;  /* 0x0000000a2e2e7981 */ /* 0x0000a2000c1e1900 */
[C---:B------:R-:W-:Y:S01]  /*0810*/  ISETP.GE.U32.AND P1, PT, R61.reuse, 0x100, PT ;  /* 0x000001003d00780c */ /* 0x040fe20003f26070 */
[----:B----4-:R-:W-:Y:S01]  /*0820*/  IMAD.WIDE R44, R60, 0x4, R58 ;  /* 0x000000043c2c7825 */ /* 0x010fe200078e023a */
[----:B------:R-:W-:Y:S02]  /*0830*/  LEA.HI.SX32 R2, R0, R111, 0x1e ;  /* 0x0000006f00027211 */ /* 0x000fe400078ff2ff */
[C---:B------:R-:W-:Y:S02]  /*0840*/  ISETP.GE.U32.AND P2, PT, R61.reuse, 0x180, PT ;  /* 0x000001803d00780c */ /* 0x040fe40003f46070 */
[----:B------:R1:W5:Y:S01]  /*0850*/  LDG.E R0, desc[UR10][R44.64] ;  /* 0x0000000a2c007981 */ /* 0x000362000c1e1900 */
[----:B------:R-:W-:Y:S01]  /*0860*/  BSSY.RECONVERGENT B0, `(.L_x_682) ;  /* 0x0000042000007945 */ /* 0x000fe20003800200 */
[----:B------:R-:W-:Y:S01]  /*0870*/  HFMA2 R58, -RZ, RZ, 0, 0 ;  /* 0x00000000ff3a7431 */ /* 0x000fe200000001ff */
[----:B------:R-:W-:-:S02]  /*0880*/  ISETP.GE.U32.AND P3, PT, R61, 0x200, PT ;  /* 0x000002003d00780c */ /* 0x000fc40003f66070 */
[----:B------:R-:W-:Y:S02]  /*0890*/  ISETP.GE.U32.AND P4, PT, R61, 0x280, PT ;  /* 0x000002803d00780c */ /* 0x000fe40003f86070 */
[----:B------:R-:W-:Y:S02]  /*08a0*/  MOV R112, RZ ;  /* 0x000000ff00707202 */ /* 0x000fe40000000f00 */
[----:B0-----:R-:W-:Y:S02]  /*08b0*/  MOV R47, R2 ;  /* 0x00000002002f7202 */ /* 0x001fe40000000f00 */
[----:B--2---:R-:W-:Y:S01]  /*08c0*/  FSEL R46, R46, RZ, !P5 ;  /* 0x000000ff2e2e7208 */ /* 0x004fe20006800000 */
[----:B-1----:R-:W-:Y:S06]  /*08d0*/  @!P0 BRA `(.L_x_683) ;  /* 0x0000000000e88947 */ /* 0x002fec0003800000 */
[----:B------:R-:W0:Y:S08]  /*08e0*/  LDC.64 R44, c[0x0][0x3a8] ;  /* 0x0000ea00ff2c7b82 */ /* 0x000e300000000a00 */
[----:B------:R-:W1:Y:S01]  /*08f0*/  LDC.64 R58, c[0x0][0x428] ;  /* 0x00010a00ff3a7b82 */ /* 0x000e620000000a00 */
[----:B0-----:R-:W-:-:S06]  /*0900*/  IMAD.WIDE.U32 R44, R2, 0x8, R44 ;  /* 0x00000008022c7825 */ /* 0x001fcc00078e002c */
[----:B------:R-:W2:Y:S01]  /*0910*/  LDG.E.64 R44, desc[UR10][R44.64] ;  /* 0x0000000a2c2c7981 */ /* 0x000ea2000c1e1b00 */
[----:B-1----:R-:W-:-:S06]  /*0920*/  IMAD.WIDE.U32 R58, R2, 0x8, R58 ;  /* 0x00000008023a7825 */ /* 0x002fcc00078e003a */
[----:B------:R-:W4:Y:S01]  /*0930*/  LDG.E.64 R58, desc[UR10][R58.64] ;  /* 0x0000000a3a3a7981 */ /* 0x000f22000c1e1b00 */
[----:B------:R-:W-:-:S04]  /*0940*/  ISETP.NE.U32.AND P0, PT, RZ, UR12, PT ;  /* 0x0000000cff007c0c */ /* 0x000fc8000bf05070 */
[----:B------:R-:W-:-:S13]  /*0950*/  ISETP.NE.AND.EX P0, PT, RZ, UR13, PT, P0 ;  /* 0x0000000dff007c0c */ /* 0x000fda000bf05300 */
[----:B------:R-:W0:Y:S02]  /*0960*/  @P0 LDC.64 R84, c[0x0][0x438] ;  /* 0x00010e00ff540b82 */ /* 0x000e240000000a00 */
[----:B0-----:R-:W-:-:S05]  /*0970*/  @P0 IMAD.WIDE.U32 R84, R2, 0x8, R84 ;  /* 0x0000000802540825 */ /* 0x001fca00078e0054 */
[----:B------:R0:W5:Y:S02]  /*0980*/  @P0 LDG.E.64 R48, desc[UR10][R84.64] ;  /* 0x0000000a54300981 */ /* 0x000164000c1e1b00 */
[----:B0-----:R-:W-:Y:S02]  /*0990*/  HADD2.F32 R84, -RZ, R64.H1_H1 ;  /* 0x30000040ff547230 */ /* 0x001fe40000004100 */
[----:B------:R-:W-:Y:S02]  /*09a0*/  HADD2.F32 R85, -RZ, R62.H1_H1 ;  /* 0x3000003eff557230 */ /* 0x000fe40000004100 */
[----:B--2---:R-:W-:Y:S01]  /*09b0*/  HADD2.F32 R87, -RZ, R44.H0_H0 ;  /* 0x2000002cff577230 */ /* 0x004fe20000004100 */
[----:B------:R-:W-:-:S04]  /*09c0*/  SHF.R.U64 R86, R44, 0x10, R45 ;  /* 0x000000102c567819 */ /* 0x000fc8000000122d */
[----:B------:R-:W-:Y:S01]  /*09d0*/  FADD.FTZ R89, -R46, R87 ;  /* 0x000000572e597221 */ /* 0x000fe20000010100 */
[----:B------:R-:W-:Y:S01]  /*09e0*/  HADD2.F32 R87, -RZ, R86.H0_H0 ;  /* 0x20000056ff577230 */ /* 0x000fe20000004100 */
[----:B----4-:R-:W-:-:S04]  /*09f0*/  SHF.R.U64 R82, R58, 0x10, R59 ;  /* 0x000000103a527819 */ /* 0x010fc8000000123b */
[----:B------:R-:W-:Y:S01]  /*0a00*/  FADD.FTZ R87, -R46, R87 ;  /* 0x000000572e577221 */ /* 0x000fe20000010100 */
[----:B------:R-:W-:Y:S01]  /*0a10*/  MOV R3, R58 ;  /* 0x0000003a00037202 */ /* 0x000fe20000000f00 */
[----:B------:R-:W-:Y:S02]  /*0a20*/  HADD2.F32 R44, -RZ, R82.H0_H0 ;  /* 0x20000052ff2c7230 */ /* 0x000fe40000004100 */
[----:B-----5:R-:W-:Y:S01]  /*0a30*/  FMUL.FTZ R82, R0, R87 ;  /* 0x0000005700527220 */ /* 0x020fe20000410000 */
[----:B------:R-:W-:Y:S01]  /*0a40*/  HADD2.F32 R87, -RZ, R45.H0_H0 ;  /* 0x2000002dff577230 */ /* 0x000fe20000004100 */
[----:B------:R-:W-:Y:S02]  /*0a50*/  SHF.R.U32.HI R45, RZ, 0x10, R45 ;  /* 0x00000010ff2d7819 */ /* 0x000fe4000001162d */
[----:B------:R-:W-:Y:S02]  /*0a60*/  MOV R47, R59 ;  /* 0x0000003b002f7202 */ /* 0x000fe40000000f00 */
[----:B------:R-:W-:Y:S01]  /*0a70*/  SHF.R.U32.HI R58, RZ, 0x10, R59 ;  /* 0x00000010ff3a7819 */ /* 0x000fe2000001163b */
[----:B------:R-:W-:-:S02]  /*0a80*/  HADD2.F32 R59, -RZ, R3.H0_H0 ;  /* 0x20000003ff3b7230 */ /* 0x000fc40000004100 */
[----:B------:R-:W-:Y:S01]  /*0a90*/  FADD.FTZ R87, -R46, R87 ;  /* 0x000000572e577221 */ /* 0x000fe20000010100 */
[----:B------:R-:W-:Y:S02]  /*0aa0*/  HADD2.F32 R45, -RZ, R45.H0_H0 ;  /* 0x2000002dff2d7230 */ /* 0x000fe40000004100 */
[----:B------:R-:W-:Y:S02]  /*0ab0*/  HADD2.F32 R47, -RZ, R47.H0_H0 ;  /* 0x2000002fff2f7230 */ /* 0x000fe40000004100 */
[----:B------:R-:W-:Y:S01]  /*0ac0*/  FMUL.FTZ R84, R84, R59 ;  /* 0x0000003b54547220 */ /* 0x000fe20000410000 */
[----:B------:R-:W-:Y:S02]  /*0ad0*/  HADD2.F32 R86, -RZ, R65.H1_H1 ;  /* 0x30000041ff567230 */ /* 0x000fe40000004100 */
[C---:B------:R-:W-:Y:S01]  /*0ae0*/  FMUL.FTZ R87, R0.reuse, R87 ;  /* 0x0000005700577220 */ /* 0x040fe20000410000 */
[----:B------:R-:W-:Y:S01]  /*0af0*/  FMUL.FTZ R3, R0, R89 ;  /* 0x0000005900037220 */ /* 0x000fe20000410000 */
[----:B------:R-:W-:Y:S01]  /*0b00*/  FADD.FTZ R21, R21, R44 ;  /* 0x0000002c15157221 */ /* 0x000fe20000010000 */
[-C--:B------:R-:W-:Y:S01]  /*0b10*/  FFMA.FTZ R41, R82, R44.reuse, R41 ;  /* 0x0000002c52297223 */ /* 0x080fe20000010029 */
[----:B------:R-:W-:Y:S01]  /*0b20*/  FMUL.FTZ R85, R85, R44 ;  /* 0x0000002c55557220 */ /* 0x000fe20000410000 */
[----:B------:R-:W-:Y:S01]  /*0b30*/  FADD.FTZ R45, -R46, R45 ;  /* 0x0000002d2e2d7221 */ /* 0x000fe20000010100 */
[----:B------:R-:W-:Y:S01]  /*0b40*/  FADD.FTZ R22, R22, R47 ;  /* 0x0000002f16167221 */ /* 0x000fe20000010000 */
[-C--:B------:R-:W-:Y:S01]  /*0b50*/  FFMA.FTZ R42, R87, R47.reuse, R42 ;  /* 0x0000002f572a7223 */ /* 0x080fe2000001002a */
[----:B------:R-:W-:Y:S01]  /*0b60*/  FMUL.FTZ R86, R86, R47 ;  /* 0x0000002f56567220 */ /* 0x000fe20000410000 */
[----:B------:R-:W-:Y:S01]  /*0b70*/  FADD.FTZ R44, RZ, R84 ;  /* 0x00000054ff2c7221 */ /* 0x000fe20000010000 */
[----:B------:R-:W-:Y:S01]  /*0b80*/  FFMA.FTZ R47, R3, R84, RZ ;  /* 0x00000054032f7223 */ /* 0x000fe200000100ff */
[----:B------:R-:W-:-:S02]  /*0b90*/  HADD2.F32 R58, -RZ, R58.H0_H0 ;  /* 0x2000003aff3a7230 */ /* 0x000fc40000004100 */
[----:B------:R-:W-:Y:S01]  /*0ba0*/  FMUL.FTZ R88, R0, R45 ;  /* 0x0000002d00587220 */ /* 0x000fe20000410000 */
[----:B------:R-:W-:Y:S02]  /*0bb0*/  HADD2.F32 R89, -RZ, R66.H1_H1 ;  /* 0x30000042ff597230 */ /* 0x000fe40000004100 */
[----:B------:R-:W-:Y:S01]  /*0bc0*/  FADD.FTZ R45, R44, R85 ;  /* 0x000000552c2d7221 */ /* 0x000fe20000010000 */
[----:B------:R-:W-:Y:S01]  /*0bd0*/  FFMA.FTZ R44, R82, R85, R47 ;  /* 0x00000055522c7223 */ /* 0x000fe2000001002f */
[----:B------:R-:W-:Y:S01]  /*0be0*/  FADD.FTZ R23, R23, R58 ;  /* 0x0000003a17177221 */ /* 0x000fe20000010000 */
[-C--:B------:R-:W-:Y:S01]  /*0bf0*/  FFMA.FTZ R43, R88, R58.reuse, R43 ;  /* 0x0000003a582b7223 */ /* 0x080fe2000001002b */
[----:B------:R-:W-:Y:S01]  /*0c00*/  FMUL.FTZ R89, R89, R58 ;  /* 0x0000003a59597220 */ /* 0x000fe20000410000 */
[----:B------:R-:W-:Y:S01]  /*0c10*/  FADD.FTZ R58, R45, R86 ;  /* 0x000000562d3a7221 */ /* 0x000fe20000010000 */
[----:B------:R-:W-:Y:S01]  /*0c20*/  FFMA.FTZ R45, R87, R86, R44 ;  /* 0x00000056572d7223 */ /* 0x000fe2000001002c */
[----:B------:R-:W-:Y:S01]  /*0c30*/  FADD.FTZ R20, R20, R59 ;  /* 0x0000003b14147221 */ /* 0x000fe20000010000 */
[----:B------:R-:W-:Y:S01]  /*0c40*/  FFMA.FTZ R40, R3, R59, R40 ;  /* 0x0000003b03287223 */ /* 0x000fe20000010028 */
[----:B------:R-:W-:Y:S01]  /*0c50*/  FADD.FTZ R58, R58, R89 ;  /* 0x000000593a3a7221 */ /* 0x000fe20000010000 */
[----:B------:R-:W-:Y:S01]  /*0c60*/  FFMA.FTZ R112, R88, R89, R45 ;  /* 0x0000005958707223 */ /* 0x000fe2000001002d */
[----:B------:R-:W-:-:S07]  /*0c70*/  IADD3 R47, PT, PT, R2, 0x80, RZ ;  /* 0x00000080022f7810 */ /* 0x000fce0007ffe0ff */
.L_x_683:
[----:B---3--:R-:W-:Y:S05]  /*0c80*/  BSYNC.RECONVERGENT B0 ;  /* 0x0000000000007941 */ /* 0x008fea0003800200 */
.L_x_682:
[----:B------:R-:W-:Y:S04]  /*0c90*/  BSSY.RECONVERGENT B0, `(.L_x_684) ;  /* 0x000003c000007945 */ /* 0x000fe80003800200 */
[----:B------:R-:W-:Y:S05]  /*0ca0*/  @!P1 BRA `(.L_x_685) ;  /* 0x0000000000e89947 */ /* 0x000fea0003800000 */
[----:B------:R-:W0:Y:S08]  /*0cb0*/  LDC.64 R90, c[0x0][0x428] ;  /* 0x00010a00ff5a7b82 */ /* 0x000e300000000a00 */
[----:B------:R-:W1:Y:S01]  /*0cc0*/  LDC.64 R44, c[0x0][0x3a8] ;  /* 0x0000ea00ff2c7b82 */ /* 0x000e620000000a00 */
[----:B------:R-:W-:Y:S01]  /*0cd0*/  ISETP.NE.U32.AND P0, PT, RZ, UR12, PT ;  /* 0x0000000cff007c0c */ /* 0x000fe2000bf05070 */
[----:B0-----:R-:W-:-:S06]  /*0ce0*/  IMAD.WIDE.U32 R90, R47, 0x8, R90 ;  /* 0x000000082f5a7825 */ /* 0x001fcc00078e005a */
[----:B------:R-:W2:Y:S01]  /*0cf0*/  LDG.E.64 R90, desc[UR10][R90.64] ;  /* 0x0000000a5a5a7981 */ /* 0x000ea2000c1e1b00 */
[----:B-1----:R-:W-:-:S06]  /*0d00*/  IMAD.WIDE.U32 R44, R47, 0x8, R44 ;  /* 0x000000082f2c7825 */ /* 0x002fcc00078e002c */
[----:B------:R-:W3:Y:S01]  /*0d10*/  LDG.E.64 R44, desc[UR10][R44.64] ;  /* 0x0000000a2c2c7981 */ /* 0x000ee2000c1e1b00 */
[----:B------:R-:W-:-:S13]  /*0d20*/  ISETP.NE.AND.EX P0, PT, RZ, UR13, PT, P0 ;  /* 0x0000000dff007c0c */ /* 0x000fda000bf05300 */
[----:B------:R-:W0:Y:S02]  /*0d30*/  @P0 LDC.64 R80, c[0x0][0x438] ;  /* 0x00010e00ff500b82 */ /* 0x000e240000000a00 */
[----:B0-----:R-:W-:-:S05]  /*0d40*/  @P0 IMAD.WIDE.U32 R120, R47, 0x8, R80 ;  /* 0x000000082f780825 */ /* 0x001fca00078e0050 */
[----:B------:R0:W5:Y:S01]  /*0d50*/  @P0 LDG.E.64 R50, desc[UR10][R120.64] ;  /* 0x0000000a78320981 */ /* 0x000162000c1e1b00 */
[----:B------:R-:W-:Y:S02]  /*0d60*/  IADD3 R47, PT, PT, R47, 0x80, RZ ;  /* 0x000000802f2f7810 */ /* 0x000fe40007ffe0ff */
[--C-:B--2---:R-:W-:Y:S02]  /*0d70*/  SHF.R.U64 R78, R90, 0x10, R91.reuse ;  /* 0x000000105a4e7819 */ /* 0x104fe4000000125b */
[----:B------:R-:W-:Y:S02]  /*0d80*/  MOV R93, R91 ;  /* 0x0000005b005d7202 */ /* 0x000fe40000000f00 */
[----:B------:R-:W-:Y:S02]  /*0d90*/  SHF.R.U32.HI R59, RZ, 0x10, R91 ;  /* 0x00000010ff3b7819 */ /* 0x000fe4000001165b */
[----:B---3--:R-:W-:Y:S02]  /*0da0*/  SHF.R.U64 R91, R44, 0x10, R45 ;  /* 0x000000102c5b7819 */ /* 0x008fe4000000122d */
[----:B------:R-:W-:-:S03]  /*0db0*/  MOV R80, R90 ;  /* 0x0000005a00507202 */ /* 0x000fc60000000f00 */
[----:B------:R-:W-:Y:S02]  /*0dc0*/  HADD2.F32 R91, -RZ, R91.H0_H0 ;  /* 0x2000005bff5b7230 */ /* 0x000fe40000004100 */
[----:B------:R-:W-:-:S03]  /*0dd0*/  HADD2.F32 R81, -RZ, R80.H0_H0 ;  /* 0x20000050ff517230 */ /* 0x000fc60000004100 */
[----:B------:R-:W-:Y:S01]  /*0de0*/  FADD.FTZ R91, -R46, R91 ;  /* 0x0000005b2e5b7221 */ /* 0x000fe20000010100 */
[----:B------:R-:W-:-:S03]  /*0df0*/  HADD2.F32 R78, -RZ, R78.H0_H0 ;  /* 0x2000004eff4e7230 */ /* 0x000fc60000004100 */
[----:B-----5:R-:W-:Y:S01]  /*0e00*/  FMUL.FTZ R80, R0, R91 ;  /* 0x0000005b00507220 */ /* 0x020fe20000410000 */
[----:B------:R-:W-:Y:S02]  /*0e10*/  HADD2.F32 R91, -RZ, R68.H1_H1 ;  /* 0x30000044ff5b7230 */ /* 0x000fe40000004100 */
[----:B------:R-:W-:Y:S02]  /*0e20*/  HADD2.F32 R83, -RZ, R44.H0_H0 ;  /* 0x2000002cff537230 */ /* 0x000fe40000004100 */
[----:B------:R-:W-:Y:S01]  /*0e30*/  FADD.FTZ R17, R17, R78 ;  /* 0x0000004e11117221 */ /* 0x000fe20000010000 */
[-C--:B------:R-:W-:Y:S01]  /*0e40*/  FFMA.FTZ R37, R80, R78.reuse, R37 ;  /* 0x0000004e50257223 */ /* 0x080fe20000010025 */
[----:B------:R-:W-:Y:S01]  /*0e50*/  FMUL.FTZ R78, R91, R78 ;  /* 0x0000004e5b4e7220 */ /* 0x000fe20000410000 */
[----:B------:R-:W-:Y:S02]  /*0e60*/  HADD2.F32 R91, -RZ, R45.H0_H0 ;  /* 0x2000002dff5b7230 */ /* 0x000fe40000004100 */
[----:B------:R-:W-:Y:S01]  /*0e70*/  FADD.FTZ R83, -R46, R83 ;  /* 0x000000532e537221 */ /* 0x000fe20000010100 */
[----:B------:R-:W-:Y:S01]  /*0e80*/  SHF.R.U32.HI R45, RZ, 0x10, R45 ;  /* 0x00000010ff2d7819 */ /* 0x000fe2000001162d */
[----:B------:R-:W-:-:S02]  /*0e90*/  HADD2.F32 R44, -RZ, R67.H1_H1 ;  /* 0x30000043ff2c7230 */ /* 0x000fc40000004100 */
[----:B------:R-:W-:Y:S01]  /*0ea0*/  FMUL.FTZ R83, R0, R83 ;  /* 0x0000005300537220 */ /* 0x000fe20000410000 */
[----:B------:R-:W-:Y:S01]  /*0eb0*/  FADD.FTZ R91, -R46, R91 ;  /* 0x0000005b2e5b7221 */ /* 0x000fe20000010100 */
[----:B------:R-:W-:Y:S02]  /*0ec0*/  HADD2.F32 R45, -RZ, R45.H0_H0 ;  /* 0x2000002dff2d7230 */ /* 0x000fe40000004100 */
[----:B------:R-:W-:Y:S01]  /*0ed0*/  FADD.FTZ R16, R16, R81 ;  /* 0x0000005110107221 */ /* 0x000fe20000010000 */
[----:B------:R-:W-:Y:S02]  /*0ee0*/  HADD2.F32 R93, -RZ, R93.H0_H0 ;  /* 0x2000005dff5d7230 */ /* 0x000fe40000004100 */
[----:B------:R-:W-:Y:S01]  /*0ef0*/  FFMA.FTZ R36, R83, R81, R36 ;  /* 0x0000005153247223 */ /* 0x000fe20000010024 */
[----:B------:R-:W-:Y:S02]  /*0f00*/  HADD2.F32 R90, -RZ, R69.H1_H1 ;  /* 0x30000045ff5a7230 */ /* 0x000fe40000004100 */
[----:B------:R-:W-:Y:S01]  /*0f10*/  FMUL.FTZ R91, R0, R91 ;  /* 0x0000005b005b7220 */ /* 0x000fe20000410000 */
[----:B------:R-:W-:Y:S01]  /*0f20*/  FMUL.FTZ R81, R44, R81 ;  /* 0x000000512c517220 */ /* 0x000fe20000410000 */
[----:B------:R-:W-:Y:S01]  /*0f30*/  FADD.FTZ R45, -R46, R45 ;  /* 0x0000002d2e2d7221 */ /* 0x000fe20000010100 */
[----:B------:R-:W-:-:S02]  /*0f40*/  HADD2.F32 R44, -RZ, R59.H0_H0 ;  /* 0x2000003bff2c7230 */ /* 0x000fc40000004100 */
[----:B------:R-:W-:Y:S01]  /*0f50*/  FADD.FTZ R18, R18, R93 ;  /* 0x0000005d12127221 */ /* 0x000fe20000010000 */
[-C--:B------:R-:W-:Y:S01]  /*0f60*/  FFMA.FTZ R38, R91, R93.reuse, R38 ;  /* 0x0000005d5b267223 */ /* 0x080fe20000010026 */
[----:B------:R-:W-:Y:S01]  /*0f70*/  FMUL.FTZ R90, R90, R93 ;  /* 0x0000005d5a5a7220 */ /* 0x000fe20000410000 */
[----:B------:R-:W-:Y:S01]  /*0f80*/  FADD.FTZ R59, R58, R81 ;  /* 0x000000513a3b7221 */ /* 0x000fe20000010000 */
[----:B------:R-:W-:Y:S01]  /*0f90*/  FFMA.FTZ R93, R83, R81, R112 ;  /* 0x00000051535d7223 */ /* 0x000fe20000010070 */
        /* <DEDUP_REMOVED lines=8> */
[----:B------:R-:W-:-:S03]  /*1020*/  FFMA.FTZ R45, R91, R90, R58 ;  /* 0x0000005a5b2d7223 */ /* 0x000fc6000001003a */
[----:B------:R-:W-:Y:S01]  /*1030*/  FADD.FTZ R58, R44, R93 ;  /* 0x0000005d2c3a7221 */ /* 0x000fe20000010000 */
[----:B0-----:R-:W-:-:S07]  /*1040*/  FFMA.FTZ R112, R92, R93, R45 ;  /* 0x0000005d5c707223 */ /* 0x001fce000001002d */
.L_x_685:
[----:B------:R-:W-:Y:S05]  /*1050*/  BSYNC.RECONVERGENT B0 ;  /* 0x0000000000007941 */ /* 0x000fea0003800200 */
.L_x_684:
        /* <DEDUP_REMOVED lines=32> */
[----:B------:R-:W-:-:S02]  /*1260*/  HADD2.F32 R44, -RZ, R110.H0_H0 ;  /* 0x2000006eff2c7230 */ /* 0x000fc40000004100 */
[----:B------:R-:W-:Y:S01]  /*1270*/  FMUL.FTZ R79, R0, R79 ;  /* 0x0000004f004f7220 */ /* 0x000fe20000410000 */
[----:B------:R-:W-:Y:S01]  /*1280*/  FADD.FTZ R95, -R46, R95 ;  /* 0x0000005f2e5f7221 */ /* 0x000fe20000010100 */
[----:B------:R-:W-:Y:S02]  /*1290*/  HADD2.F32 R45, -RZ, R45.H0_H0 ;  /* 0x2000002dff2d7230 */ /* 0x000fe40000004100 */
[----:B------:R-:W-:Y:S01]  /*12a0*/  FADD.FTZ R12, R12, R77 ;  /* 0x0000004d0c0c7221 */ /* 0x000fe20000010000 */
[----:B------:R-:W-:Y:S02]  /*12b0*/  HADD2.F32 R97, -RZ, R97.H0_H0 ;  /* 0x20000061ff617230 */ /* 0x000fe40000004100 */
[----:B------:R-:W-:Y:S01]  /*12c0*/  FFMA.FTZ R32, R79, R77, R32 ;  /* 0x0000004d4f207223 */ /* 0x000fe20000010020 */
[----:B------:R-:W-:Y:S02]  /*12d0*/  HADD2.F32 R94, -RZ, R113.H0_H0 ;  /* 0x20000071ff5e7230 */ /* 0x000fe40000004100 */
        /* <DEDUP_REMOVED lines=20> */
.L_x_687:
[----:B------:R-:W-:Y:S05]  /*1420*/  BSYNC.RECONVERGENT B0 ;  /* 0x0000000000007941 */ /* 0x000fea0003800200 */
.L_x_686:
[----:B------:R-:W-:Y:S04]  /*1430*/  BSSY.RECONVERGENT B0, `(.L_x_688) ;  /* 0x000003c000007945 */ /* 0x000fe80003800200 */
[----:B------:R-:W-:Y:S05]  /*1440*/  @!P3 BRA `(.L_x_689) ;  /* 0x0000000000e8b947 */ /* 0x000fea0003800000 */
[----:B------:R-:W0:Y:S08]  /*1450*/  LDC.64 R98, c[0x0][0x428] ;  /* 0x00010a00ff627b82 */ /* 0x000e300000000a00 */
[----:B------:R-:W1:Y:S01]  /*1460*/  LDC.64 R44, c[0x0][0x3a8] ;  /* 0x0000ea00ff2c7b82 */ /* 0x000e620000000a00 */
[----:B------:R-:W-:-:S04]  /*1470*/  ISETP.NE.U32.AND P0, PT, RZ, UR12, PT ;  /* 0x0000000cff007c0c */ /* 0x000fc8000bf05070 */
[----:B------:R-:W-:Y:S01]  /*1480*/  ISETP.NE.AND.EX P0, PT, RZ, UR13, PT, P0 ;  /* 0x0000000dff007c0c */ /* 0x000fe2000bf05300 */
[----:B0-----:R-:W-:-:S12]  /*1490*/  IMAD.WIDE.U32 R98, R47, 0x8, R98 ;  /* 0x000000082f627825 */ /* 0x001fd800078e0062 */
[----:B------:R-:W0:Y:S01]  /*14a0*/  @P0 LDC.64 R120, c[0x0][0x438] ;  /* 0x00010e00ff780b82 */ /* 0x000e220000000a00 */
[----:B------:R-:W2:Y:S01]  /*14b0*/  LDG.E.64 R98, desc[UR10][R98.64] ;  /* 0x0000000a62627981 */ /* 0x000ea2000c1e1b00 */
[----:B-1----:R-:W-:-:S06]  /*14c0*/  IMAD.WIDE.U32 R44, R47, 0x8, R44 ;  /* 0x000000082f2c7825 */ /* 0x002fcc00078e002c */
[----:B------:R-:W3:Y:S01]  /*14d0*/  LDG.E.64 R44, desc[UR10][R44.64] ;  /* 0x0000000a2c2c7981 */ /* 0x000ee2000c1e1b00 */
[----:B0-----:R-:W-:-:S05]  /*14e0*/  @P0 IMAD.WIDE.U32 R120, R47, 0x8, R120 ;  /* 0x000000082f780825 */ /* 0x001fca00078e0078 */
[----:B------:R0:W5:Y:S01]  /*14f0*/  @P0 LDG.E.64 R54, desc[UR10][R120.64] ;  /* 0x0000000a78360981 */ /* 0x000162000c1e1b00 */
[----:B------:R-:W-:Y:S02]  /*1500*/  IADD3 R47, PT, PT, R47, 0x80, RZ ;  /* 0x000000802f2f7810 */ /* 0x000fe40007ffe0ff */
[--C-:B--2---:R-:W-:Y:S02]  /*1510*/  SHF.R.U64 R71, R98, 0x10, R99.reuse ;  /* 0x0000001062477819 */ /* 0x104fe40000001263 */
[----:B------:R-:W-:Y:S02]  /*1520*/  MOV R101, R99 ;  /* 0x0000006300657202 */ /* 0x000fe40000000f00 */
[----:B------:R-:W-:Y:S02]  /*1530*/  SHF.R.U32.HI R59, RZ, 0x10, R99 ;  /* 0x00000010ff3b7819 */ /* 0x000fe40000011663 */
[----:B---3--:R-:W-:Y:S01]  /*1540*/  SHF.R.U64 R99, R44, 0x10, R45 ;  /* 0x000000102c637819 */ /* 0x008fe2000000122d */
[----:B------:R-:W-:Y:S01]  /*1550*/  HADD2.F32 R75, -RZ, R44.H0_H0 ;  /* 0x2000002cff4b7230 */ /* 0x000fe20000004100 */
[----:B------:R-:W-:-:S03]  /*1560*/  MOV R72, R98 ;  /* 0x0000006200487202 */ /* 0x000fc60000000f00 */
[----:B------:R-:W-:Y:S02]  /*1570*/  HADD2.F32 R99, -RZ, R99.H0_H0 ;  /* 0x20000063ff637230 */ /* 0x000fe40000004100 */
[C---:B------:R-:W-:Y:S01]  /*1580*/  FADD.FTZ R75, -R46.reuse, R75 ;  /* 0x0000004b2e4b7221 */ /* 0x040fe20000010100 */
[----:B------:R-:W-:Y:S02]  /*1590*/  HADD2.F32 R73, -RZ, R72.H0_H0 ;  /* 0x20000048ff497230 */ /* 0x000fe40000004100 */
[----:B------:R-:W-:Y:S01]  /*15a0*/  FADD.FTZ R99, -R46, R99 ;  /* 0x000000632e637221 */ /* 0x000fe20000010100 */
[C---:B-----5:R-:W-:Y:S01]  /*15b0*/  FMUL.FTZ R75, R0.reuse, R75 ;  /* 0x0000004b004b7220 */ /* 0x060fe20000410000 */
[----:B------:R-:W-:Y:S02]  /*15c0*/  HADD2.F32 R44, -RZ, R114.H0_H0 ;  /* 0x20000072ff2c7230 */ /* 0x000fe40000004100 */
[----:B------:R-:W-:Y:S01]  /*15d0*/  FMUL.FTZ R72, R0, R99 ;  /* 0x0000006300487220 */ /* 0x000fe20000410000 */
[----:B------:R-:W-:Y:S01]  /*15e0*/  HADD2.F32 R99, -RZ, R45.H0_H0 ;  /* 0x2000002dff637230 */ /* 0x000fe20000004100 */
[----:B------:R-:W-:Y:S01]  /*15f0*/  SHF.R.U32.HI R45, RZ, 0x10, R45 ;  /* 0x00000010ff2d7819 */ /* 0x000fe2000001162d */
[----:B------:R-:W-:Y:S01]  /*1600*/  FADD.FTZ R8, R8, R73 ;  /* 0x0000004908087221 */ /* 0x000fe20000010000 */
[-C--:B------:R-:W-:Y:S01]  /*1610*/  FFMA.FTZ R28, R75, R73.reuse, R28 ;  /* 0x000000494b1c7223 */ /* 0x080fe2000001001c */
[----:B------:R-:W-:Y:S01]  /*1620*/  FMUL.FTZ R73, R44, R73 ;  /* 0x000000492c497220 */ /* 0x000fe20000410000 */
[----:B------:R-:W-:-:S02]  /*1630*/  HADD2.F32 R44, -RZ, R71.H0_H0 ;  /* 0x20000047ff2c7230 */ /* 0x000fc40000004100 */
[----:B------:R-:W-:Y:S01]  /*1640*/  FADD.FTZ R99, -R46, R99 ;  /* 0x000000632e637221 */ /* 0x000fe20000010100 */
[----:B------:R-:W-:Y:S02]  /*1650*/  HADD2.F32 R71, -RZ, R114.H1_H1 ;  /* 0x30000072ff477230 */ /* 0x000fe40000004100 */
[----:B------:R-:W-:Y:S02]  /*1660*/  HADD2.F32 R45, -RZ, R45.H0_H0 ;  /* 0x2000002dff2d7230 */ /* 0x000fe40000004100 */
[----:B------:R-:W-:Y:S01]  /*1670*/  FMUL.FTZ R99, R0, R99 ;  /* 0x0000006300637220 */ /* 0x000fe20000410000 */
[----:B------:R-:W-:Y:S02]  /*1680*/  HADD2.F32 R101, -RZ, R101.H0_H0 ;  /* 0x20000065ff657230 */ /* 0x000fe40000004100 */
[----:B------:R-:W-:Y:S02]  /*1690*/  HADD2.F32 R98, -RZ, R116.H0_H0 ;  /* 0x20000074ff627230 */ /* 0x000fe40000004100 */
[----:B------:R-:W-:Y:S01]  /*16a0*/  FADD.FTZ R9, R9, R44 ;  /* 0x0000002c09097221 */ /* 0x000fe20000010000 */
[-C--:B------:R-:W-:Y:S01]  /*16b0*/  FFMA.FTZ R29, R72, R44.reuse, R29 ;  /* 0x0000002c481d7223 */ /* 0x080fe2000001001d */
[----:B------:R-:W-:Y:S01]  /*16c0*/  FMUL.FTZ R71, R71, R44 ;  /* 0x0000002c47477220 */ /* 0x000fe20000410000 */
[----:B------:R-:W-:Y:S01]  /*16d0*/  FADD.FTZ R45, -R46, R45 ;  /* 0x0000002d2e2d7221 */ /* 0x000fe20000010100 */
[----:B------:R-:W-:-:S02]  /*16e0*/  HADD2.F32 R44, -RZ, R59.H0_H0 ;  /* 0x2000003bff2c7230 */ /* 0x000fc40000004100 */
[----:B------:R-:W-:Y:S01]  /*16f0*/  FADD.FTZ R58, R58, R73 ;  /* 0x000000493a3a7221 */ /* 0x000fe20000010000 */
[----:B------:R-:W-:Y:S01]  /*1700*/  FADD.FTZ R10, R10, R101 ;  /* 0x000000650a0a7221 */ /* 0x000fe20000010000 */
[-C--:B------:R-:W-:Y:S01]  /*1710*/  FFMA.FTZ R30, R99, R101.reuse, R30 ;  /* 0x00000065631e7223 */ /* 0x080fe2000001001e */
[----:B------:R-:W-:Y:S01]  /*1720*/  FMUL.FTZ R98, R98, R101 ;  /* 0x0000006562627220 */ /* 0x000fe20000410000 */
[----:B------:R-:W-:Y:S01]  /*1730*/  FFMA.FTZ R59, R75, R73, R112 ;  /* 0x000000494b3b7223 */ /* 0x000fe20000010070 */
[----:B------:R-:W-:Y:S02]  /*1740*/  HADD2.F32 R101, -RZ, R116.H1_H1 ;  /* 0x30000074ff657230 */ /* 0x000fe40000004100 */
[----:B------:R-:W-:Y:S01]  /*1750*/  FMUL.FTZ R100, R0, R45 ;  /* 0x0000002d00647220 */ /* 0x000fe20000410000 */
        /* <DEDUP_REMOVED lines=9> */
.L_x_689:
[----:B------:R-:W-:Y:S05]  /*17f0*/  BSYNC.RECONVERGENT B0 ;  /* 0x0000000000007941 */ /* 0x000fea0003800200 */
.L_x_688:
        /* <DEDUP_REMOVED lines=8> */
[----:B------:R2:W3:Y:S01]  /*1880*/  LDG.E.64 R104, desc[UR10][R106.64] ;  /* 0x0000000a6a687981 */ /* 0x0004e2000c1e1b00 */
[----:B-1----:R-:W-:-:S06]  /*1890*/  IMAD.WIDE.U32 R44, R47, 0x8, R44 ;  /* 0x000000082f2c7825 */ /* 0x002fcc00078e002c */
[----:B------:R-:W4:Y:S01]  /*18a0*/  LDG.E.64 R44, desc[UR10][R44.64] ;  /* 0x0000000a2c2c7981 */ /* 0x000f22000c1e1b00 */
[----:B0-----:R-:W-:-:S05]  /*18b0*/  @P0 IMAD.WIDE.U32 R120, R47, 0x8, R102 ;  /* 0x000000082f780825 */ /* 0x001fca00078e0066 */
[----:B------:R0:W5:Y:S01]  /*18c0*/  @P0 LDG.E.64 R56, desc[UR10][R120.64] ;  /* 0x0000000a78380981 */ /* 0x000162000c1e1b00 */
[----:B--2---:R-:W-:Y:S01]  /*18d0*/  HADD2.F32 R106, -RZ, R119.H0_H0 ;  /* 0x20000077ff6a7230 */ /* 0x004fe20000004100 */
[----:B---3--:R-:W-:Y:S02]  /*18e0*/  MOV R102, R104 ;  /* 0x0000006800667202 */ /* 0x008fe40000000f00 */
[--C-:B------:R-:W-:Y:S02]  /*18f0*/  SHF.R.U64 R104, R104, 0x10, R105.reuse ;  /* 0x0000001068687819 */ /* 0x100fe40000001269 */
[----:B------:R-:W-:Y:S02]  /*1900*/  MOV R59, R105 ;  /* 0x00000069003b7202 */ /* 0x000fe40000000f00 */
[----:B------:R-:W-:Y:S02]  /*1910*/  SHF.R.U32.HI R47, RZ, 0x10, R105 ;  /* 0x00000010ff2f7819 */ /* 0x000fe40000011669 */
[--C-:B----4-:R-:W-:Y:S01]  /*1920*/  SHF.R.U64 R105, R44, 0x10, R45.reuse ;  /* 0x000000102c697819 */ /* 0x110fe2000000122d */
[----:B------:R-:W-:Y:S01]  /*1930*/  HADD2.F32 R109, -RZ, R44.H0_H0 ;  /* 0x2000002cff6d7230 */ /* 0x000fe20000004100 */
[----:B------:R-:W-:-:S03]  /*1940*/  SHF.R.U32.HI R103, RZ, 0x10, R45 ;  /* 0x00000010ff677819 */ /* 0x000fc6000001162d */
[----:B------:R-:W-:Y:S02]  /*1950*/  HADD2.F32 R105, -RZ, R105.H0_H0 ;  /* 0x20000069ff697230 */ /* 0x000fe40000004100 */
[----:B------:R-:W-:Y:S02]  /*1960*/  HADD2.F32 R107, -RZ, R45.H0_H0 ;  /* 0x2000002dff6b7230 */ /* 0x000fe40000004100 */
[----:B------:R-:W-:Y:S02]  /*1970*/  HADD2.F32 R45, -RZ, R103.H0_H0 ;  /* 0x20000067ff2d7230 */ /* 0x000fe40000004100 */
[C---:B------:R-:W-:Y:S01]  /*1980*/  FADD.FTZ R103, -R46.reuse, R109 ;  /* 0x0000006d2e677221 */ /* 0x040fe20000010100 */
[----:B------:R-:W-:Y:S01]  /*1990*/  FADD.FTZ R105, -R46, R105 ;  /* 0x000000692e697221 */ /* 0x000fe20000010100 */
[----:B------:R-:W-:Y:S02]  /*19a0*/  HADD2.F32 R109, -RZ, R102.H0_H0 ;  /* 0x20000066ff6d7230 */ /* 0x000fe40000004100 */
[----:B------:R-:W-:-:S02]  /*19b0*/  HADD2.F32 R102, -RZ, R118.H0_H0 ;  /* 0x20000076ff667230 */ /* 0x000fc40000004100 */
[----:B------:R-:W-:Y:S02]  /*19c0*/  HADD2.F32 R44, -RZ, R104.H0_H0 ;  /* 0x20000068ff2c7230 */ /* 0x000fe40000004100 */
[----:B-----5:R-:W-:Y:S01]  /*19d0*/  FMUL.FTZ R104, R0, R105 ;  /* 0x0000006900687220 */ /* 0x020fe20000410000 */
[----:B------:R-:W-:Y:S02]  /*19e0*/  HADD2.F32 R105, -RZ, R118.H1_H1 ;  /* 0x30000076ff697230 */ /* 0x000fe40000004100 */
[----:B------:R-:W-:Y:S01]  /*19f0*/  FMUL.FTZ R102, R102, R109 ;  /* 0x0000006d66667220 */ /* 0x000fe20000410000 */
[----:B------:R-:W-:Y:S01]  /*1a00*/  FMUL.FTZ R103, R0, R103 ;  /* 0x0000006700677220 */ /* 0x000fe20000410000 */
[----:B------:R-:W-:Y:S01]  /*1a10*/  FADD.FTZ R45, -R46, R45 ;  /* 0x0000002d2e2d7221 */ /* 0x000fe20000010100 */
[----:B------:R-:W-:Y:S01]  /*1a20*/  FADD.FTZ R5, R5, R44 ;  /* 0x0000002c05057221 */ /* 0x000fe20000010000 */
[-C--:B------:R-:W-:Y:S01]  /*1a30*/  FFMA.FTZ R25, R104, R44.reuse, R25 ;  /* 0x0000002c68197223 */ /* 0x080fe20000010019 */
[----:B------:R-:W-:Y:S01]  /*1a40*/  FMUL.FTZ R105, R105, R44 ;  /* 0x0000002c69697220 */ /* 0x000fe20000410000 */
[----:B------:R-:W-:-:S02]  /*1a50*/  HADD2.F32 R59, -RZ, R59.H0_H0 ;  /* 0x2000003bff3b7230 */ /* 0x000fc40000004100 */
[----:B------:R-:W-:Y:S01]  /*1a60*/  FADD.FTZ R58, R58, R102 ;  /* 0x000000663a3a7221 */ /* 0x000fe20000010000 */
[----:B------:R-:W-:Y:S02]  /*1a70*/  HADD2.F32 R44, -RZ, R47.H0_H0 ;  /* 0x2000002fff2c7230 */ /* 0x000fe40000004100 */
[----:B------:R-:W-:Y:S01]  /*1a80*/  FADD.FTZ R107, -R46, R107 ;  /* 0x0000006b2e6b7221 */ /* 0x000fe20000010100 */
[C---:B------:R-:W-:Y:S01]  /*1a90*/  FFMA.FTZ R47, R103.reuse, R102, R112 ;  /* 0x00000066672f7223 */ /* 0x040fe20000010070 */
[----:B------:R-:W-:Y:S01]  /*1aa0*/  FADD.FTZ R4, R4, R109 ;  /* 0x0000006d04047221 */ /* 0x000fe20000010000 */
[----:B------:R-:W-:Y:S01]  /*1ab0*/  FFMA.FTZ R24, R103, R109, R24 ;  /* 0x0000006d67187223 */ /* 0x000fe20000010018 */
[----:B------:R-:W-:Y:S01]  /*1ac0*/  FMUL.FTZ R108, R0, R45 ;  /* 0x0000002d006c7220 */ /* 0x000fe20000410000 */
[----:B------:R-:W-:Y:S01]  /*1ad0*/  FMUL.FTZ R106, R106, R59 ;  /* 0x0000003b6a6a7220 */ /* 0x000fe20000410000 */
[----:B------:R-:W-:Y:S02]  /*1ae0*/  HADD2.F32 R109, -RZ, R119.H1_H1 ;  /* 0x30000077ff6d7230 */ /* 0x000fe40000004100 */
[----:B------:R-:W-:Y:S01]  /*1af0*/  FADD.FTZ R45, R58, R105 ;  /* 0x000000693a2d7221 */ /* 0x000fe20000010000 */
[----:B------:R-:W-:Y:S01]  /*1b00*/  FMUL.FTZ R107, R0, R107 ;  /* 0x0000006b006b7220 */ /* 0x000fe20000410000 */
[----:B------:R-:W-:-:S02]  /*1b10*/  FFMA.FTZ R46, R104, R105, R47 ;  /* 0x00000069682e7223 */ /* 0x000fc4000001002f */
[----:B------:R-:W-:Y:S01]  /*1b20*/  FADD.FTZ R58, R45, R106 ;  /* 0x0000006a2d3a7221 */ /* 0x000fe20000010000 */
[----:B------:R-:W-:Y:S01]  /*1b30*/  FMUL.FTZ R109, R109, R44 ;  /* 0x0000002c6d6d7220 */ /* 0x000fe20000410000 */
[C---:B------:R-:W-:Y:S01]  /*1b40*/  FFMA.FTZ R45, R107.reuse, R106, R46 ;  /* 0x0000006a6b2d7223 */ /* 0x040fe2000001002e */
[----:B------:R-:W-:Y:S01]  /*1b50*/  FADD.FTZ R6, R6, R59 ;  /* 0x0000003b06067221 */ /* 0x000fe20000010000 */
[----:B------:R-:W-:Y:S01]  /*1b60*/  FFMA.FTZ R26, R107, R59, R26 ;  /* 0x0000003b6b1a7223 */ /* 0x000fe2000001001a */
[----:B------:R-:W-:Y:S01]  /*1b70*/  FADD.FTZ R7, R7, R44 ;  /* 0x0000002c07077221 */ /* 0x000fe20000010000 */
[----:B------:R-:W-:Y:S01]  /*1b80*/  FFMA.FTZ R27, R108, R44, R27 ;  /* 0x0000002c6c1b7223 */ /* 0x000fe2000001001b */
[----:B------:R-:W-:Y:S01]  /*1b90*/  FADD.FTZ R58, R58, R109 ;  /* 0x0000006d3a3a7221 */ /* 0x000fe20000010000 */
[----:B0-----:R-:W-:-:S07]  /*1ba0*/  FFMA.FTZ R112, R108, R109, R45 ;  /* 0x0000006d6c707223 */ /* 0x001fce000001002d */
.L_x_691:
[----:B------:R-:W-:Y:S05]  /*1bb0*/  BSYNC.RECONVERGENT B0 ;  /* 0x0000000000007941 */ /* 0x000fea0003800200 */
.L_x_690:
        /* <DEDUP_REMOVED lines=32> */
.L_x_693:
[----:B------:R-:W-:Y:S05]  /*1dc0*/  BSYNC.RECONVERGENT B0 ;  /* 0x0000000000007941 */ /* 0x000fea0003800200 */
.L_x_692:
[----:B------:R-:W1:Y:S08]  /*1dd0*/  S2UR UR5, SR_CgaCtaId ;  /* 0x00000000000579c3 */ /* 0x000e700000008800 */
[----:B------:R-:W-:Y:S01]  /*1de0*/  BAR.SYNC.DEFER_BLOCKING 0x0 ;  /* 0x0000000000007b1d */ /* 0x000fe20000010000 */
[----:B------:R-:W-:-:S05]  /*1df0*/  ISETP.GE.U32.AND P0, PT, R61, 0x80, PT ;  /* 0x000000803d00780c */ /* 0x000fca0003f06070 */
[----:B------:R-:W-:Y:S02]  /*1e00*/  UMOV UR4, 0x400 ;  /* 0x0000040000047882 */ /* 0x000fe40000000000 */
[----:B------:R-:W2:Y:S01]  /*1e10*/  LDC.64 R58, c[0x0][0x380] ;  /* 0x0000e000ff3a7b82 */ /* 0x000ea20000000a00 */
[----:B------:R-:W-:Y:S01]  /*1e20*/  BSSY.RECONVERGENT B0, `(.L_x_694) ;  /* 0x000011a000007945 */ /* 0x000fe20003800200 */
[----:B-1----:R-:W-:-:S04]  /*1e30*/  ULEA UR4, UR5, UR4, 0x18 ;  /* 0x0000000405047291 */ /* 0x002fc8000f8ec0ff */
[----:B------:R-:W-:Y:S02]  /*1e40*/  UIADD3 UR5, UPT, UPT, UR4, 0x2820, URZ ;  /* 0x0000282004057890 */ /* 0x000fe4000fffe0ff */
[----:B------:R-:W-:Y:S01]  /*1e50*/  @!UP1 UIADD3 UR5, UPT, UPT, UR4, 0x2800, URZ ;  /* 0x0000280004059890 */ /* 0x000fe2000fffe0ff */
[----:B--2---:R-:W-:-:S04]  /*1e60*/  IADD3 R60, PT, PT, R60, R58, RZ ;  /* 0x0000003a3c3c7210 */ /* 0x004fc80007ffe0ff */
[----:B------:R-:W-:-:S04]  /*1e70*/  ISETP.GE.AND P6, PT, R60, R59, PT ;  /* 0x0000003b3c00720c */ /* 0x000fc80003fc6270 */
[----:B0-----:R-:W0:Y:S01]  /*1e80*/  LDS.128 R44, [UR5] ;  /* 0x00000005ff2c7984 */ /* 0x001e220008000c00 */
[----:B------:R-:W-:Y:S02]  /*1e90*/  UIADD3 UR5, UPT, UPT, UR4, 0x2830, URZ ;  /* 0x0000283004057890 */ /* 0x000fe4000fffe0ff */
[----:B------:R-:W-:Y:S01]  /*1ea0*/  @!UP1 UIADD3 UR5, UPT, UPT, UR4, 0x2810, URZ ;  /* 0x0000281004059890 */ /* 0x000fe2000fffe0ff */
[----:B0-----:R-:W-:Y:S01]  /*1eb0*/  FADD.FTZ R115, RZ, R44 ;  /* 0x0000002cff737221 */ /* 0x001fe20000010000 */
[----:B------:R-:W-:-:S03]  /*1ec0*/  FADD.FTZ R112, RZ, R45 ;  /* 0x0000002dff707221 */ /* 0x000fc60000010000 */
[----:B------:R-:W-:Y:S01]  /*1ed0*/  FADD.FTZ R115, R46, R115 ;  /* 0x000000732e737221 */ /* 0x000fe20000010000 */
[----:B------:R-:W-:-:S03]  /*1ee0*/  FADD.FTZ R112, R47, R112 ;  /* 0x000000702f707221 */ /* 0x000fc60000010000 */
[----:B------:R-:W0:Y:S02]  /*1ef0*/  LDS.128 R44, [UR5] ;  /* 0x00000005ff2c7984 */ /* 0x000e240008000c00 */
[----:B0-----:R-:W-:Y:S01]  /*1f00*/  FADD.FTZ R115, R115, R44 ;  /* 0x0000002c73737221 */ /* 0x001fe20000010000 */
[----:B------:R-:W-:Y:S01]  /*1f10*/  FADD.FTZ R112, R112, R45 ;  /* 0x0000002d70707221 */ /* 0x000fe20000010000 */
[----:B------:R-:W0:Y:S02]  /*1f20*/  LDC.U8 R44, c[0x0][0x410] ;  /* 0x00010400ff2c7b82 */ /* 0x000e240000000000 */
[----:B------:R-:W-:Y:S01]  /*1f30*/  FADD.FTZ R46, R46, R115 ;  /* 0x000000732e2e7221 */ /* 0x000fe20000010000 */
[----:B------:R-:W-:-:S03]  /*1f40*/  FADD.FTZ R47, R47, R112 ;  /* 0x000000702f2f7221 */ /* 0x000fc60000010000 */
[----:B------:R-:W-:Y:S01]  /*1f50*/  FMUL.FTZ R45, R46, UR14 ;  /* 0x0000000e2e2d7c20 */ /* 0x000fe20008410000 */
[----:B0-----:R-:W-:Y:S01]  /*1f60*/  ISETP.NE.AND P5, PT, R44, RZ, PT ;  /* 0x000000ff2c00720c */ /* 0x001fe20003fa5270 */
[----:B------:R-:W-:-:S03]  /*1f70*/  FMUL.FTZ R44, R47, UR14 ;  /* 0x0000000e2f2c7c20 */ /* 0x000fc60008410000 */
[----:B------:R-:W-:Y:S01]  /*1f80*/  FSEL R45, R45, RZ, !P5 ;  /* 0x000000ff2d2d7208 */ /* 0x000fe20006800000 */
[----:B------:R-:W-:Y:S08]  /*1f90*/  @!P0 BRA `(.L_x_695) ;  /* 0x0000001000088947 */ /* 0x000ff00003800000 */
        /* <DEDUP_REMOVED lines=26> */
[----:B------:R-:W-:Y:S01]  /*2140*/  PRMT R46, R59, 0x7632, R46 ;  /* 0x000076323b2e7816 */ /* 0x000fe2000000002e */
[----:B------:R-:W-:Y:S06]  /*2150*/  BRA `(.L_x_699) ;  /* 0x0000000c001c7947 */ /* 0x000fec0003800000 */
.L_x_698:
        /* <DEDUP_REMOVED lines=15> */
[----:B------:R-:W-:Y:S02]  /*2250*/  PRMT R58, R47, 0x7632, R58 ;  /* 0x000076322f3a7816 */ /* 0x000fe4000000003a */
[----:B------:R-:W-:Y:S02]  /*2260*/  PRMT R62, R46, 0x7610, R62 ;  /* 0x000076102e3e7816 */ /* 0x000fe4000000003e */
[----:B------:R-:W-:-:S02]  /*2270*/  PRMT R65, R59, 0x7610, R65 ;  /* 0x000076103b417816 */ /* 0x000fc40000000041 */
[----:B------:R-:W-:Y:S02]  /*2280*/  PRMT R64, R58, 0x7610, R64 ;  /* 0x000076103a407816 */ /* 0x000fe40000000040 */
[----:B------:R-:W-:Y:S01]  /*2290*/  PRMT R66, R47, 0x7610, R66 ;  /* 0x000076102f427816 */ /* 0x000fe20000000042 */
[----:B------:R-:W-:Y:S06]  /*22a0*/  BRA `(.L_x_699) ;  /* 0x0000000800c87947 */ /* 0x000fec0003800000 */
.L_x_697:
        /* <DEDUP_REMOVED lines=24> */
.L_x_700:
        /* <DEDUP_REMOVED lines=26> */
.L_x_696:
        /* <DEDUP_REMOVED lines=11> */
[-C--:B------:R-:W-:Y:S02]  /*2680*/  FFMA.FTZ R59, R87, R44.reuse, R45 ;  /* 0x0000002c573b7223 */ /* 0x080fe4000001002d */
[----:B------:R-:W-:Y:S02]  /*2690*/  HADD2.F32 R47, -RZ, R46.H0_H0 ;  /* 0x2000002eff2f7230 */ /* 0x000fe40000004100 */
[----:B------:R-:W-:Y:S01]  /*26a0*/  FADD.FTZ R117, R84, -R117 ;  /* 0x8000007554757221 */ /* 0x000fe20000010000 */
[----:B------:R-:W-:Y:S01]  /*26b0*/  FFMA.FTZ R46, R82, R44, R45 ;  /* 0x0000002c522e7223 */ /* 0x000fe2000001002d */
[----:B------:R-:W-:Y:S02]  /*26c0*/  HADD2.F32 R115, -RZ, R115.H0_H0 ;  /* 0x20000073ff737230 */ /* 0x000fe40000004100 */
[----:B------:R-:W-:Y:S01]  /*26d0*/  FADD.FTZ R59, R86, -R59 ;  /* 0x8000003b563b7221 */ /* 0x000fe20000010000 */
[----:B-----5:R-:W-:Y:S01]  /*26e0*/  FFMA.FTZ R117, R0, R117, R47 ;  /* 0x0000007500757223 */ /* 0x020fe2000001002f */
[----:B------:R-:W-:Y:S01]  /*26f0*/  FADD.FTZ R47, R85, -R46 ;  /* 0x8000002e552f7221 */ /* 0x000fe20000010000 */
[----:B------:R-:W-:-:S05]  /*2700*/  MOV R46, R49 ;  /* 0x00000031002e7202 */ /* 0x000fca0000000f00 */
[----:B------:R-:W-:Y:S02]  /*2710*/  HADD2.F32 R58, -RZ, R46.H0_H0 ;  /* 0x2000002eff3a7230 */ /* 0x000fe40000004100 */
[C---:B------:R-:W-:Y:S01]  /*2720*/  FFMA.FTZ R46, R0.reuse, R47, R115 ;  /* 0x0000002f002e7223 */ /* 0x040fe20000010073 */
[----:B------:R-:W-:Y:S02]  /*2730*/  SHF.R.U32.HI R115, RZ, 0x10, R49 ;  /* 0x00000010ff737819 */ /* 0x000fe40000011631 */
[----:B------:R-:W-:Y:S01]  /*2740*/  FFMA.FTZ R59, R0, R59, R58 ;  /* 0x0000003b003b7223 */ /* 0x000fe2000001003a */
[----:B------:R-:W-:Y:S02]  /*2750*/  FFMA.FTZ R58, R88, R44, R45 ;  /* 0x0000002c583a7223 */ /* 0x000fe4000001002d */
[----:B------:R-:W-:Y:S02]  /*2760*/  HADD2.F32 R115, -RZ, R115.H0_H0 ;  /* 0x20000073ff737230 */ /* 0x000fe40000004100 */
[----:B------:R-:W-:-:S04]  /*2770*/  FADD.FTZ R47, R89, -R58 ;  /* 0x8000003a592f7221 */ /* 0x000fc80000010000 */
[----:B------:R-:W-:Y:S01]  /*2780*/  FFMA.FTZ R58, R0, R47, R115 ;  /* 0x0000002f003a7223 */ /* 0x000fe20000010073 */
[----:B------:R-:W-:-:S04]  /*2790*/  F2FP.F16.F32.PACK_AB R47, R46, R117 ;  /* 0x000000752e2f723e */ /* 0x000fc800000000ff */
[----:B------:R-:W-:Y:S02]  /*27a0*/  F2FP.F16.F32.PACK_AB R59, R58, R59 ;  /* 0x0000003b3a3b723e */ /* 0x000fe400000000ff */
[----:B------:R-:W-:Y:S02]  /*27b0*/  PRMT R58, R47, 0x7632, R58 ;  /* 0x000076322f3a7816 */ /* 0x000fe4000000003a */
[----:B------:R-:W-:Y:S01]  /*27c0*/  PRMT R46, R59, 0x7632, R46 ;  /* 0x000076323b2e7816 */ /* 0x000fe2000000002e */
[----:B------:R-:W-:Y:S06]  /*27d0*/  BRA `(.L_x_699) ;  /* 0x00000004007c7947 */ /* 0x000fec0003800000 */
.L_x_702:
[----:B------:R-:W-:Y:S01]  /*27e0*/  SHF.R.U32.HI R59, RZ, 0x10, R49 ;  /* 0x00000010ff3b7819 */ /* 0x000fe20000011631 */
[-CC-:B------:R-:W-:Y:S01]  /*27f0*/  FFMA.FTZ R47, R87, R44.reuse, R45.reuse ;  /* 0x0000002c572f7223 */ /* 0x180fe2000001002d */
[----:B------:R-:W-:Y:S01]  /*2800*/  FFMA.FTZ R46, R88, R44, R45 ;  /* 0x0000002c582e7223 */ /* 0x000fe2000001002d */
[----:B------:R-:W-:Y:S02]  /*2810*/  MOV R115, R48 ;  /* 0x0000003000737202 */ /* 0x000fe40000000f00 */
[----:B------:R-:W-:Y:S02]  /*2820*/  HADD2.F32 R59, -RZ, R59.H0_H0 ;  /* 0x2000003bff3b7230 */ /* 0x000fe40000004100 */
[----:B------:R-:W-:Y:S01]  /*2830*/  FADD.FTZ R58, R86, -R47 ;  /* 0x8000002f563a7221 */ /* 0x000fe20000010000 */
[----:B------:R-:W-:Y:S01]  /*2840*/  FADD.FTZ R46, R89, -R46 ;  /* 0x8000002e592e7221 */ /* 0x000fe20000010000 */
[----:B------:R-:W-:Y:S01]  /*2850*/  MOV R47, R49 ;  /* 0x00000031002f7202 */ /* 0x000fe20000000f00 */
[----:B------:R-:W-:-:S02]  /*2860*/  HADD2.F32 R115, -RZ, R115.H0_H0 ;  /* 0x20000073ff737230 */ /* 0x000fc40000004100 */
[----:B-----5:R-:W-:Y:S01]  /*2870*/  FFMA.FTZ R46, R0, R46, R59 ;  /* 0x0000002e002e7223 */ /* 0x020fe2000001003b */
[----:B------:R-:W-:Y:S01]  /*2880*/  FFMA.FTZ R59, R3, R44, R45 ;  /* 0x0000002c033b7223 */ /* 0x000fe2000001002d */
[----:B------:R-:W-:-:S03]  /*2890*/  HADD2.F32 R47, -RZ, R47.H0_H0 ;  /* 0x2000002fff2f7230 */ /* 0x000fc60000004100 */
[----:B------:R-:W-:Y:S01]  /*28a0*/  FADD.FTZ R112, R84, -R59 ;  /* 0x8000003b54707221 */ /* 0x000fe20000010000 */
[----:B------:R-:W-:Y:S01]  /*28b0*/  SHF.R.U64 R59, R48, 0x10, R49 ;  /* 0x00000010303b7819 */ /* 0x000fe20000001231 */
[----:B------:R-:W-:Y:S01]  /*28c0*/  FFMA.FTZ R47, R0, R58, R47 ;  /* 0x0000003a002f7223 */ /* 0x000fe2000001002f */
        /* <DEDUP_REMOVED lines=8> */
[----:B------:R-:W-:Y:S02]  /*2950*/  PRMT R58, R47, 0x7632, R58 ;  /* 0x000076322f3a7816 */ /* 0x000fe4000000003a */
[----:B------:R-:W-:Y:S02]  /*2960*/  PRMT R62, R46, 0x7610, R62 ;  /* 0x000076102e3e7816 */ /* 0x000fe4000000003e */
[----:B------:R-:W-:Y:S02]  /*2970*/  PRMT R65, R59, 0x7610, R65 ;  /* 0x000076103b417816 */ /* 0x000fe40000000041 */
[----:B------:R-:W-:-:S02]  /*2980*/  PRMT R64, R58, 0x7610, R64 ;  /* 0x000076103a407816 */ /* 0x000fc40000000040 */
[----:B------:R-:W-:Y:S01]  /*2990*/  PRMT R66, R47, 0x7610, R66 ;  /* 0x000076102f427816 */ /* 0x000fe20000000042 */
[----:B------:R-:W-:Y:S06]  /*29a0*/  BRA `(.L_x_699) ;  /* 0x0000000400087947 */ /* 0x000fec0003800000 */
.L_x_701:
[----:B------:R-:W-:-:S04]  /*29b0*/  UISETP.NE.U32.AND UP0, UPT, UR6, URZ, UPT ;  /* 0x000000ff0600728c */ /* 0x000fc8000bf05070 */
[----:B------:R-:W-:-:S09]  /*29c0*/  UISETP.NE.AND.EX UP0, UPT, UR7, URZ, UPT, UP0 ;  /* 0x000000ff0700728c */ /* 0x000fd2000bf05300 */
[----:B------:R-:W-:Y:S05]  /*29d0*/  BRA.U UP0, `(.L_x_703) ;  /* 0x0000000100747547 */ /* 0x000fea000b800000 */
        /* <DEDUP_REMOVED lines=29> */
.L_x_703:
[----:B------:R-:W-:Y:S01]  /*2bb0*/  MOV R46, R49 ;  /* 0x00000031002e7202 */ /* 0x000fe20000000f00 */
[-C--:B------:R-:W-:Y:S01]  /*2bc0*/  FFMA.FTZ R47, R87, R44.reuse, R45 ;  /* 0x0000002c572f7223 */ /* 0x080fe2000001002d */
[----:B------:R-:W-:Y:S01]  /*2bd0*/  SHF.R.U32.HI R112, RZ, 0x10, R49 ;  /* 0x00000010ff707819 */ /* 0x000fe20000011631 */
[-CC-:B------:R-:W-:Y:S01]  /*2be0*/  FFMA.FTZ R58, R88, R44.reuse, R45.reuse ;  /* 0x0000002c583a7223 */ /* 0x180fe2000001002d */
[-C--:B------:R-:W-:Y:S01]  /*2bf0*/  FFMA.FTZ R115, R3, R44.reuse, R45 ;  /* 0x0000002c03737223 */ /* 0x080fe2000001002d */
[----:B------:R-:W-:Y:S02]  /*2c00*/  HADD2.F32 R59, -RZ, R46.H0_H0 ;  /* 0x2000002eff3b7230 */ /* 0x000fe40000004100 */
[----:B------:R-:W-:Y:S01]  /*2c10*/  FADD.FTZ R47, R86, -R47 ;  /* 0x8000002f562f7221 */ /* 0x000fe20000010000 */
[----:B------:R-:W-:Y:S02]  /*2c20*/  HADD2.F32 R112, -RZ, R112.H0_H0 ;  /* 0x20000070ff707230 */ /* 0x000fe40000004100 */
[----:B------:R-:W-:Y:S01]  /*2c30*/  FADD.FTZ R117, R89, -R58 ;  /* 0x8000003a59757221 */ /* 0x000fe20000010000 */
[----:B------:R-:W-:Y:S01]  /*2c40*/  FFMA.FTZ R58, R82, R44, R45 ;  /* 0x0000002c523a7223 */ /* 0x000fe2000001002d */
[----:B-----5:R-:W-:Y:S01]  /*2c50*/  FFMA.FTZ R46, R0, R47, R59 ;  /* 0x0000002f002e7223 */ /* 0x020fe2000001003b */
[----:B------:R-:W-:Y:S01]  /*2c60*/  SHF.R.U64 R59, R48, 0x10, R49 ;  /* 0x00000010303b7819 */ /* 0x000fe20000001231 */
[----:B------:R-:W-:Y:S01]  /*2c70*/  FFMA.FTZ R47, R0, R117, R112 ;  /* 0x00000075002f7223 */ /* 0x000fe20000010070 */
[----:B------:R-:W-:Y:S01]  /*2c80*/  MOV R112, R48 ;  /* 0x0000003000707202 */ /* 0x000fe20000000f00 */
[----:B------:R-:W-:Y:S01]  /*2c90*/  FADD.FTZ R115, R84, -R115 ;  /* 0x8000007354737221 */ /* 0x000fe20000010000 */
[----:B------:R-:W-:Y:S01]  /*2ca0*/  FADD.FTZ R58, R85, -R58 ;  /* 0x8000003a553a7221 */ /* 0x000fe20000010000 */
[----:B------:R-:W-:Y:S01]  /*2cb0*/  HADD2.F32 R59, -RZ, R59.H0_H0 ;  /* 0x2000003bff3b7230 */ /* 0x000fe20000004100 */
[----:B------:R-:W-:Y:S01]  /*2cc0*/  F2FP.F16.F32.PACK_AB R47, R47, R46 ;  /* 0x0000002e2f2f723e */ /* 0x000fe200000000ff */
[----:B------:R-:W-:-:S03]  /*2cd0*/  HADD2.F32 R117, -RZ, R112.H0_H0 ;  /* 0x20000070ff757230 */ /* 0x000fc60000004100 */
[C---:B------:R-:W-:Y:S01]  /*2ce0*/  FFMA.FTZ R58, R0.reuse, R58, R59 ;  /* 0x0000003a003a7223 */ /* 0x040fe2000001003b */
[C---:B------:R-:W-:Y:S01]  /*2cf0*/  PRMT R46, R47.reuse, 0x7632, R46 ;  /* 0x000076322f2e7816 */ /* 0x040fe2000000002e */
[----:B------:R-:W-:Y:S01]  /*2d00*/  FFMA.FTZ R115, R0, R115, R117 ;  /* 0x0000007300737223 */ /* 0x000fe20000010075 */
[----:B------:R-:W-:Y:S02]  /*2d10*/  PRMT R59, R47, 0x7610, R59 ;  /* 0x000076102f3b7816 */ /* 0x000fe4000000003b */
[----:B------:R-:W-:Y:S02]  /*2d20*/  PRMT R62, R46, 0x7610, R62 ;  /* 0x000076102e3e7816 */ /* 0x000fe4000000003e */
[----:B------:R-:W-:Y:S02]  /*2d30*/  F2FP.F16.F32.PACK_AB R115, R58, R115 ;  /* 0x000000733a73723e */ /* 0x000fe400000000ff */
        /* <DEDUP_REMOVED lines=9> */
.L_x_699:
        /* <DEDUP_REMOVED lines=10> */
[----:B------:R-:W-:-:S05]  /*2e70*/  LOP3.LUT R46, R69, 0xffff, RZ, 0xc0, !PT ;  /* 0x0000ffff452e7812 */ /* 0x000fca00078ec0ff */
[----:B------:R-:W-:Y:S01]  /*2e80*/  IMAD.WIDE.U32 R122, R46, 0x10000, RZ ;  /* 0x000100002e7a7825 */ /* 0x000fe200078e00ff */
[----:B------:R-:W-:-:S04]  /*2e90*/  PRMT R46, R68, 0x5410, R67 ;  /* 0x00005410442e7816 */ /* 0x000fc80000000043 */
[----:B------:R-:W-:Y:S02]  /*2ea0*/  LOP3.LUT R123, R46, R123, RZ, 0xfc, !PT ;  /* 0x0000007b2e7b7212 */ /* 0x000fe400078efcff */
[----:B------:R-:W0:Y:S01]  /*2eb0*/  LDC.64 R46, c[0x0][0x478] ;  /* 0x00011e00ff2e7b82 */ /* 0x000e220000000a00 */
[----:B------:R-:W-:Y:S01]  /*2ec0*/  LOP3.LUT R122, R122, 0xffff, R70, 0xf8, !PT ;  /* 0x0000ffff7a7a7812 */ /* 0x000fe200078ef846 */
[----:B0-----:R-:W-:-:S05]  /*2ed0*/  IMAD.WIDE.U32 R46, R2, 0x8, R46 ;  /* 0x00000008022e7825 */ /* 0x001fca00078e002e */
[----:B------:R0:W-:Y:S02]  /*2ee0*/  STG.E.64 desc[UR10][R46.64], R122 ;  /* 0x0000007a2e007986 */ /* 0x0001e4000c101b0a */
.L_x_704:
[----:B------:R1:W-:Y:S01]  /*2ef0*/  STG.E.64 desc[UR10][R120.64], R58 ;  /* 0x0000003a78007986 */ /* 0x0003e2000c101b0a */
[----:B------:R-:W-:-:S04]  /*2f00*/  UISETP.NE.U32.AND UP0, UPT, UR6, URZ, UPT ;  /* 0x000000ff0600728c */ /* 0x000fc8000bf05070 */
[----:B------:R-:W-:-:S09]  /*2f10*/  UISETP.NE.AND.EX UP0, UPT, UR7, URZ, UPT, UP0 ;  /* 0x000000ff0700728c */ /* 0x000fd2000bf05300 */
[----:B-1----:R-:W-:Y:S05]  /*2f20*/  BRA.U !UP0, `(.L_x_705) ;  /* 0x0000000108207547 */ /* 0x002fea000b800000 */
[----:B------:R-:W1:Y:S01]  /*2f30*/  LDC.64 R58, c[0x0][0x470] ;  /* 0x00011c00ff3a7b82 */ /* 0x000e620000000a00 */
[----:B0-----:R-:W-:-:S05]  /*2f40*/  LOP3.LUT R46, R64, 0xffff, RZ, 0xc0, !PT ;  /* 0x0000ffff402e7812 */ /* 0x001fca00078ec0ff */
[----:B------:R-:W-:Y:S01]  /*2f50*/  IMAD.WIDE.U32 R120, R46, 0x10000, RZ ;  /* 0x000100002e787825 */ /* 0x000fe200078e00ff */
[----:B------:R-:W-:-:S04]  /*2f60*/  PRMT R46, R65, 0x5410, R62 ;  /* 0x00005410412e7816 */ /* 0x000fc8000000003e */
[----:B------:R-:W-:Y:S02]  /*2f70*/  LOP3.LUT R47, R46, R121, RZ, 0xfc, !PT ;  /* 0x000000792e2f7212 */ /* 0x000fe400078efcff */
[----:B------:R-:W-:Y:S01]  /*2f80*/  LOP3.LUT R46, R120, 0xffff, R66, 0xf8, !PT ;  /* 0x0000ffff782e7812 */ /* 0x000fe200078ef842 */
[----:B-1----:R-:W-:-:S05]  /*2f90*/  IMAD.WIDE.U32 R58, R2, 0x8, R58 ;  /* 0x00000008023a7825 */ /* 0x002fca00078e003a */
[----:B------:R1:W-:Y:S02]  /*2fa0*/  STG.E.64 desc[UR10][R58.64], R46 ;  /* 0x0000002e3a007986 */ /* 0x0003e4000c101b0a */
.L_x_705:
[----:B------:R-:W-:-:S07]  /*2fb0*/  IADD3 R2, PT, PT, R2, 0x80, RZ ;  /* 0x0000008002027810 */ /* 0x000fce0007ffe0ff */
.L_x_695:
[----:B------:R-:W-:Y:S05]  /*2fc0*/  BSYNC.RECONVERGENT B0 ;  /* 0x0000000000007941 */ /* 0x000fea0003800200 */
.L_x_694:
        /* <DEDUP_REMOVED lines=11> */
[----:B01----:R-:W-:Y:S01]  /*3080*/  MOV R46, R51 ;  /* 0x00000033002e7202 */ /* 0x003fe20000000f00 */
[-C--:B------:R-:W-:Y:S01]  /*3090*/  FFMA.FTZ R47, R91, R44.reuse, R45 ;  /* 0x0000002c5b2f7223 */ /* 0x080fe2000001002d */
[----:B------:R-:W-:Y:S01]  /*30a0*/  SHF.R.U32.HI R120, RZ, 0x10, R51 ;  /* 0x00000010ff787819 */ /* 0x000fe20000011633 */
[----:B------:R-:W-:Y:S01]  /*30b0*/  FFMA.FTZ R58, R92, R44, R45 ;  /* 0x0000002c5c3a7223 */ /* 0x000fe2000001002d */
[----:B------:R-:W-:Y:S01]  /*30c0*/  MOV R117, R50 ;  /* 0x0000003200757202 */ /* 0x000fe20000000f00 */
[----:B------:R-:W-:Y:S02]  /*30d0*/  HADD2.F32 R59, -RZ, R46.H0_H0 ;  /* 0x2000002eff3b7230 */ /* 0x000fe40000004100 */
[----:B------:R-:W-:Y:S01]  /*30e0*/  FADD.FTZ R47, R90, -R47 ;  /* 0x8000002f5a2f7221 */ /* 0x000fe20000010000 */
[----:B------:R-:W-:Y:S01]  /*30f0*/  FADD.FTZ R115, R93, -R58 ;  /* 0x8000003a5d737221 */ /* 0x000fe20000010000 */
[----:B------:R-:W-:Y:S01]  /*3100*/  HADD2.F32 R120, -RZ, R120.H0_H0 ;  /* 0x20000078ff787230 */ /* 0x000fe20000004100 */
[----:B------:R-:W-:Y:S01]  /*3110*/  SHF.R.U64 R58, R50, 0x10, R51 ;  /* 0x00000010323a7819 */ /* 0x000fe20000001233 */
[----:B-----5:R-:W-:Y:S01]  /*3120*/  FFMA.FTZ R46, R0, R47, R59 ;  /* 0x0000002f002e7223 */ /* 0x020fe2000001003b */
[-CC-:B------:R-:W-:Y:S01]  /*3130*/  FFMA.FTZ R112, R83, R44.reuse, R45.reuse ;  /* 0x0000002c53707223 */ /* 0x180fe2000001002d */
[----:B------:R-:W-:Y:S01]  /*3140*/  FFMA.FTZ R59, R80, R44, R45 ;  /* 0x0000002c503b7223 */ /* 0x000fe2000001002d */
[----:B------:R-:W-:-:S02]  /*3150*/  HADD2.F32 R121, -RZ, R117.H0_H0 ;  /* 0x20000075ff797230 */ /* 0x000fc40000004100 */
[----:B------:R-:W-:Y:S01]  /*3160*/  FFMA.FTZ R47, R0, R115, R120 ;  /* 0x00000073002f7223 */ /* 0x000fe20000010078 */
[----:B------:R-:W-:Y:S02]  /*3170*/  HADD2.F32 R117, -RZ, R58.H0_H0 ;  /* 0x2000003aff757230 */ /* 0x000fe40000004100 */
[----:B------:R-:W-:Y:S01]  /*3180*/  FADD.FTZ R115, R81, -R112 ;  /* 0x8000007051737221 */ /* 0x000fe20000010000 */
[----:B------:R-:W-:Y:S01]  /*3190*/  FADD.FTZ R58, R78, -R59 ;  /* 0x8000003b4e3a7221 */ /* 0x000fe20000010000 */
[----:B------:R-:W-:Y:S02]  /*31a0*/  F2FP.F16.F32.PACK_AB R47, R47, R46 ;  /* 0x0000002e2f2f723e */ /* 0x000fe400000000ff */
[C---:B------:R-:W-:Y:S01]  /*31b0*/  FFMA.FTZ R115, R0.reuse, R115, R121 ;  /* 0x0000007300737223 */ /* 0x040fe20000010079 */
[----:B------:R-:W-:Y:S01]  /*31c0*/  FFMA.FTZ R58, R0, R58, R117 ;  /* 0x0000003a003a7223 */ /* 0x000fe20000010075 */
[C---:B------:R-:W-:Y:S02]  /*31d0*/  PRMT R46, R47.reuse, 0x7632, R46 ;  /* 0x000076322f2e7816 */ /* 0x040fe4000000002e */
[----:B------:R-:W-:-:S02]  /*31e0*/  PRMT R59, R47, 0x7610, R59 ;  /* 0x000076102f3b7816 */ /* 0x000fc4000000003b */
[----:B------:R-:W-:Y:S02]  /*31f0*/  F2FP.F16.F32.PACK_AB R115, R58, R115 ;  /* 0x000000733a73723e */ /* 0x000fe400000000ff */
[----:B------:R-:W-:Y:S02]  /*3200*/  PRMT R62, R46, 0x7610, R62 ;  /* 0x000076102e3e7816 */ /* 0x000fe4000000003e */
        /* <DEDUP_REMOVED lines=8> */
[----:B------:R-:W-:Y:S01]  /*3290*/  PRMT R70, R47, 0x7610, R70 ;  /* 0x000076102f467816 */ /* 0x000fe20000000046 */
[----:B------:R-:W-:Y:S06]  /*32a0*/  BRA `(.L_x_711) ;  /* 0x0000000800c87947 */ /* 0x000fec0003800000 */
.L_x_710:
[-C--:B01----:R-:W-:Y:S01]  /*32b0*/  FFMA.FTZ R47, R91, R44.reuse, R45 ;  /* 0x0000002c5b2f7223 */ /* 0x083fe2000001002d */
[----:B------:R-:W-:Y:S01]  /*32c0*/  SHF.R.U32.HI R59, RZ, 0x10, R51 ;  /* 0x00000010ff3b7819 */ /* 0x000fe20000011633 */
[----:B------:R-:W-:Y:S01]  /*32d0*/  FFMA.FTZ R46, R92, R44, R45 ;  /* 0x0000002c5c2e7223 */ /* 0x000fe2000001002d */
[----:B------:R-:W-:Y:S01]  /*32e0*/  MOV R112, R50 ;  /* 0x0000003200707202 */ /* 0x000fe20000000f00 */
[----:B------:R-:W-:Y:S01]  /*32f0*/  FADD.FTZ R58, R90, -R47 ;  /* 0x8000002f5a3a7221 */ /* 0x000fe20000010000 */
[----:B------:R-:W-:Y:S01]  /*3300*/  MOV R47, R51 ;  /* 0x00000033002f7202 */ /* 0x000fe20000000f00 */
[----:B------:R-:W-:Y:S02]  /*3310*/  HADD2.F32 R59, -RZ, R59.H0_H0 ;  /* 0x2000003bff3b7230 */ /* 0x000fe40000004100 */
[----:B------:R-:W-:Y:S01]  /*3320*/  FADD.FTZ R46, R93, -R46 ;  /* 0x8000002e5d2e7221 */ /* 0x000fe20000010000 */
[----:B------:R-:W-:Y:S01]  /*3330*/  FFMA.FTZ R115, R80, R44, R45 ;  /* 0x0000002c50737223 */ /* 0x000fe2000001002d */
[----:B------:R-:W-:-:S02]  /*3340*/  HADD2.F32 R117, -RZ, R112.H0_H0 ;  /* 0x20000070ff757230 */ /* 0x000fc40000004100 */
[----:B------:R-:W-:Y:S02]  /*3350*/  HADD2.F32 R47, -RZ, R47.H0_H0 ;  /* 0x2000002fff2f7230 */ /* 0x000fe40000004100 */
[----:B-----5:R-:W-:Y:S01]  /*3360*/  FFMA.FTZ R46, R0, R46, R59 ;  /* 0x0000002e002e7223 */ /* 0x020fe2000001003b */
[----:B------:R-:W-:Y:S01]  /*3370*/  SHF.R.U64 R59, R50, 0x10, R51 ;  /* 0x00000010323b7819 */ /* 0x000fe20000001233 */
[----:B------:R-:W-:Y:S01]  /*3380*/  FADD.FTZ R112, R78, -R115 ;  /* 0x800000734e707221 */ /* 0x000fe20000010000 */
[----:B------:R-:W-:Y:S01]  /*3390*/  FFMA.FTZ R47, R0, R58, R47 ;  /* 0x0000003a002f7223 */ /* 0x000fe2000001002f */
[----:B------:R-:W-:Y:S02]  /*33a0*/  FFMA.FTZ R58, R83, R44, R45 ;  /* 0x0000002c533a7223 */ /* 0x000fe4000001002d */
[----:B------:R-:W-:Y:S02]  /*33b0*/  HADD2.F32 R59, -RZ, R59.H0_H0 ;  /* 0x2000003bff3b7230 */ /* 0x000fe40000004100 */
[----:B------:R-:W-:-:S03]  /*33c0*/  FADD.FTZ R58, R81, -R58 ;  /* 0x8000003a513a7221 */ /* 0x000fc60000010000 */
[----:B------:R-:W-:Y:S01]  /*33d0*/  FFMA.FTZ R115, R0, R112, R59 ;  /* 0x0000007000737223 */ /* 0x000fe2000001003b */
[----:B------:R-:W-:Y:S01]  /*33e0*/  F2FP.F16.F32.PACK_AB R59, R46, R47 ;  /* 0x0000002f2e3b723e */ /* 0x000fe200000000ff */
[----:B------:R-:W-:-:S03]  /*33f0*/  FFMA.FTZ R58, R0, R58, R117 ;  /* 0x0000003a003a7223 */ /* 0x000fc60000010075 */
[----:B------:R-:W-:Y:S02]  /*3400*/  PRMT R46, R59, 0x7632, R46 ;  /* 0x000076323b2e7816 */ /* 0x000fe4000000002e */
[----:B------:R-:W-:Y:S02]  /*3410*/  F2FP.F16.F32.PACK_AB R47, R115, R58 ;  /* 0x0000003a732f723e */ /* 0x000fe400000000ff */
[----:B------:R-:W-:Y:S02]  /*3420*/  PRMT R67, R46, 0x7610, R67 ;  /* 0x000076102e437816 */ /* 0x000fe40000000043 */
[----:B------:R-:W-:Y:S02]  /*3430*/  PRMT R58, R47, 0x7632, R58 ;  /* 0x000076322f3a7816 */ /* 0x000fe4000000003a */
[----:B------:R-:W-:Y:S02]  /*3440*/  PRMT R68, R59, 0x7610, R68 ;  /* 0x000076103b447816 */ /* 0x000fe40000000044 */
[----:B------:R-:W-:-:S02]  /*3450*/  PRMT R69, R58, 0x7610, R69 ;  /* 0x000076103a457816 */ /* 0x000fc40000000045 */
[----:B------:R-:W-:Y:S01]  /*3460*/  PRMT R70, R47, 0x7610, R70 ;  /* 0x000076102f467816 */ /* 0x000fe20000000046 */
[----:B------:R-:W-:Y:S06]  /*3470*/  BRA `(.L_x_711) ;  /* 0x0000000800547947 */ /* 0x000fec0003800000 */
.L_x_709:
[----:B------:R-:W-:-:S04]  /*3480*/  UISETP.NE.U32.AND UP2, UPT, UR6, URZ, UPT ;  /* 0x000000ff0600728c */ /* 0x000fc8000bf45070 */
[----:B------:R-:W-:-:S09]  /*3490*/  UISETP.NE.AND.EX UP2, UPT, UR7, URZ, UPT, UP2 ;  /* 0x000000ff0700728c */ /* 0x000fd2000bf45320 */
[----:B------:R-:W-:Y:S05]  /*34a0*/  BRA.U !UP2, `(.L_x_712) ;  /* 0x000000010a747547 */ /* 0x000fea000b800000 */
        /* <DEDUP_REMOVED lines=29> */
.L_x_712:
[----:B01----:R-:W-:Y:S01]  /*3680*/  MOV R47, R50 ;  /* 0x00000032002f7202 */ /* 0x003fe20000000f00 */
[-CC-:B------:R-:W-:Y:S01]  /*3690*/  FFMA.FTZ R46, R83, R44.reuse, R45.reuse ;  /* 0x0000002c532e7223 */ /* 0x180fe2000001002d */
[----:B------:R-:W-:-:S03]  /*36a0*/  FFMA.FTZ R115, R91, R44, R45 ;  /* 0x0000002c5b737223 */ /* 0x000fc6000001002d */
[----:B------:R-:W-:Y:S02]  /*36b0*/  HADD2.F32 R47, -RZ, R47.H0_H0 ;  /* 0x2000002fff2f7230 */ /* 0x000fe40000004100 */
[----:B------:R-:W-:-:S04]  /*36c0*/  FADD.FTZ R46, R81, -R46 ;  /* 0x8000002e512e7221 */ /* 0x000fc80000010000 */
[----:B-----5:R-:W-:Y:S01]  /*36d0*/  FFMA.FTZ R58, R0, R46, R47 ;  /* 0x0000002e003a7223 */ /* 0x020fe2000001002f */
[----:B------:R-:W-:Y:S01]  /*36e0*/  FFMA.FTZ R47, R80, R44, R45 ;  /* 0x0000002c502f7223 */ /* 0x000fe2000001002d */
[----:B------:R-:W-:-:S03]  /*36f0*/  MOV R46, R51 ;  /* 0x00000033002e7202 */ /* 0x000fc60000000f00 */
[----:B------:R-:W-:Y:S01]  /*3700*/  FADD.FTZ R112, R78, -R47 ;  /* 0x8000002f4e707221 */ /* 0x000fe20000010000 */
[----:B------:R-:W-:Y:S01]  /*3710*/  SHF.R.U64 R47, R50, 0x10, R51 ;  /* 0x00000010322f7819 */ /* 0x000fe20000001233 */
[----:B------:R-:W-:Y:S02]  /*3720*/  HADD2.F32 R59, -RZ, R46.H0_H0 ;  /* 0x2000002eff3b7230 */ /* 0x000fe40000004100 */
[----:B------:R-:W-:Y:S02]  /*3730*/  FADD.FTZ R46, R90, -R115 ;  /* 0x800000735a2e7221 */ /* 0x000fe40000010000 */
[----:B------:R-:W-:Y:S02]  /*3740*/  HADD2.F32 R47, -RZ, R47.H0_H0 ;  /* 0x2000002fff2f7230 */ /* 0x000fe40000004100 */
[C---:B------:R-:W-:Y:S01]  /*3750*/  FFMA.FTZ R46, R0.reuse, R46, R59 ;  /* 0x0000002e002e7223 */ /* 0x040fe2000001003b */
[----:B------:R-:W-:Y:S02]  /*3760*/  SHF.R.U32.HI R59, RZ, 0x10, R51 ;  /* 0x00000010ff3b7819 */ /* 0x000fe40000011633 */
[----:B------:R-:W-:Y:S01]  /*3770*/  FFMA.FTZ R47, R0, R112, R47 ;  /* 0x00000070002f7223 */ /* 0x000fe2000001002f */
[----:B------:R-:W-:-:S02]  /*3780*/  FFMA.FTZ R112, R92, R44, R45 ;  /* 0x0000002c5c707223 */ /* 0x000fc4000001002d */
[----:B------:R-:W-:Y:S02]  /*3790*/  HADD2.F32 R59, -RZ, R59.H0_H0 ;  /* 0x2000003bff3b7230 */ /* 0x000fe40000004100 */
[----:B------:R-:W-:Y:S01]  /*37a0*/  FADD.FTZ R112, R93, -R112 ;  /* 0x800000705d707221 */ /* 0x000fe20000010000 */
[----:B------:R-:W-:-:S03]  /*37b0*/  F2FP.F16.F32.PACK_AB R47, R47, R58 ;  /* 0x0000003a2f2f723e */ /* 0x000fc600000000ff */
[----:B------:R-:W-:Y:S01]  /*37c0*/  FFMA.FTZ R59, R0, R112, R59 ;  /* 0x00000070003b7223 */ /* 0x000fe2000001003b */
[----:B------:R-:W-:-:S04]  /*37d0*/  PRMT R58, R47, 0x7632, R58 ;  /* 0x000076322f3a7816 */ /* 0x000fc8000000003a */
[----:B------:R-:W-:-:S04]  /*37e0*/  F2FP.F16.F32.PACK_AB R59, R59, R46 ;  /* 0x0000002e3b3b723e */ /* 0x000fc800000000ff */
[----:B------:R-:W-:Y:S01]  /*37f0*/  PRMT R46, R59, 0x7632, R46 ;  /* 0x000076323b2e7816 */ /* 0x000fe2000000002e */
[----:B------:R-:W-:Y:S06]  /*3800*/  BRA `(.L_x_711) ;  /* 0x0000000400707947 */ /* 0x000fec0003800000 */
.L_x_708:
[----:B------:R-:W-:-:S04]  /*3810*/  UISETP.NE.U32.AND UP0, UPT, UR8, URZ, UPT ;  /* 0x000000ff0800728c */ /* 0x000fc8000bf05070 */
[----:B------:R-:W-:-:S09]  /*3820*/  UISETP.NE.AND.EX UP0, UPT, UR9, URZ, UPT, UP0 ;  /* 0x000000ff0900728c */ /* 0x000fd2000bf05300 */
[----:B------:R-:W-:Y:S05]  /*3830*/  BRA.U !UP0, `(.L_x_713) ;  /* 0x0000000108c47547 */ /* 0x000fea000b800000 */
        /* <DEDUP_REMOVED lines=14> */
[----:B------:R-:W-:-:S04]  /*3920*/  FMUL.FTZ R47, R0, R115 ;  /* 0x00000073002f7220 */ /* 0x000fc80000410000 */
[----:B------:R-:W-:Y:S02]  /*3930*/  F2FP.F16.F32.PACK_AB R59, R59, R58 ;  /* 0x0000003a3b3b723e */ /* 0x000fe400000000ff */
[----:B------:R-:W-:Y:S02]  /*3940*/  F2FP.F16.F32.PACK_AB R47, R47, R46 ;  /* 0x0000002e2f2f723e */ /* 0x000fe400000000ff */
[----:B------:R-:W-:Y:S02]  /*3950*/  PRMT R46, R59, 0x7632, R46 ;  /* 0x000076323b2e7816 */ /* 0x000fe4000000002e */
        /* <DEDUP_REMOVED lines=8> */
[----:B------:R-:W-:Y:S01]  /*39e0*/  PRMT R70, R47, 0x7610, R70 ;  /* 0x000076102f467816 */ /* 0x000fe20000000046 */
[----:B------:R-:W-:Y:S06]  /*39f0*/  BRA `(.L_x_711) ;  /* 0x0000000000f47947 */ /* 0x000fec0003800000 */
.L_x_714:
[-CC-:B------:R-:W-:Y:S01]  /*3a00*/  FFMA.FTZ R117, R91, R44.reuse, R45.reuse ;  /* 0x0000002c5b757223 */ /* 0x180fe2000001002d */
[-CC-:B-1----:R-:W-:Y:S01]  /*3a10*/  FFMA.FTZ R58, R92, R44.reuse, R45.reuse ;  /* 0x0000002c5c3a7223 */ /* 0x182fe2000001002d */
        /* <DEDUP_REMOVED lines=19> */
.L_x_713:
[----:B------:R-:W-:-:S04]  /*3b50*/  UISETP.NE.U32.AND UP2, UPT, UR6, URZ, UPT ;  /* 0x000000ff0600728c */ /* 0x000fc8000bf45070 */
[----:B------:R-:W-:-:S09]  /*3b60*/  UISETP.NE.AND.EX UP2, UPT, UR7, URZ, UPT, UP2 ;  /* 0x000000ff0700728c */ /* 0x000fd2000bf45320 */
[----:B------:R-:W-:Y:S05]  /*3b70*/  BRA.U !UP2, `(.L_x_715) ;  /* 0x000000010a547547 */ /* 0x000fea000b800000 */
        /* <DEDUP_REMOVED lines=21> */
.L_x_715:
[-CC-:B01----:R-:W-:Y:S01]  /*3cd0*/  FFMA.FTZ R46, R83, R44.reuse, R45.reuse ;  /* 0x0000002c532e7223 */ /* 0x183fe2000001002d */
[-CC-:B------:R-:W-:Y:S01]  /*3ce0*/  FFMA.FTZ R47, R80, R44.reuse, R45.reuse ;  /* 0x0000002c502f7223 */ /* 0x180fe2000001002d */
[-CC-:B------:R-:W-:Y:S02]  /*3cf0*/  FFMA.FTZ R115, R91, R44.reuse, R45.reuse ;  /* 0x0000002c5b737223 */ /* 0x180fe4000001002d */
[----:B------:R-:W-:Y:S01]  /*3d00*/  FADD.FTZ R117, R81, -R46 ;  /* 0x8000002e51757221 */ /* 0x000fe20000010000 */
[----:B------:R-:W-:Y:S01]  /*3d10*/  FFMA.FTZ R46, R92, R44, R45 ;  /* 0x0000002c5c2e7223 */ /* 0x000fe2000001002d */
[----:B------:R-:W-:Y:S01]  /*3d20*/  FADD.FTZ R47, R78, -R47 ;  /* 0x8000002f4e2f7221 */ /* 0x000fe20000010000 */
[----:B------:R-:W-:Y:S01]  /*3d30*/  FADD.FTZ R115, R90, -R115 ;  /* 0x800000735a737221 */ /* 0x000fe20000010000 */
[C---:B-----5:R-:W-:Y:S01]  /*3d40*/  FMUL.FTZ R58, R0.reuse, R117 ;  /* 0x00000075003a7220 */ /* 0x060fe20000410000 */
[----:B------:R-:W-:Y:S01]  /*3d50*/  FADD.FTZ R59, R93, -R46 ;  /* 0x8000002e5d3b7221 */ /* 0x000fe20000010000 */
[C---:B------:R-:W-:Y:S01]  /*3d60*/  FMUL.FTZ R47, R0.reuse, R47 ;  /* 0x0000002f002f7220 */ /* 0x040fe20000410000 */
[----:B------:R-:W-:-:S02]  /*3d70*/  FMUL.FTZ R46, R0, R115 ;  /* 0x00000073002e7220 */ /* 0x000fc40000410000 */
[----:B------:R-:W-:Y:S02]  /*3d80*/  FMUL.FTZ R59, R0, R59 ;  /* 0x0000003b003b7220 */ /* 0x000fe40000410000 */
[----:B------:R-:W-:-:S03]  /*3d90*/  F2FP.F16.F32.PACK_AB R47, R47, R58 ;  /* 0x0000003a2f2f723e */ /* 0x000fc600000000ff */
[----:B------:R-:W-:Y:S02]  /*3da0*/  F2FP.F16.F32.PACK_AB R59, R59, R46 ;  /* 0x0000002e3b3b723e */ /* 0x000fe400000000ff */
[----:B------:R-:W-:Y:S02]  /*3db0*/  PRMT R58, R47, 0x7632, R58 ;  /* 0x000076322f3a7816 */ /* 0x000fe4000000003a */
[----:B------:R-:W-:-:S07]  /*3dc0*/  PRMT R46, R59, 0x7632, R46 ;  /* 0x000076323b2e7816 */ /* 0x000fce000000002e */
.L_x_711:
        /* <DEDUP_REMOVED lines=12> */
[----:B------:R-:W-:Y:S02]  /*3e90*/  LOP3.LUT R46, R122, 0xffff, R70, 0xf8, !PT ;  /* 0x0000ffff7a2e7812 */ /* 0x000fe400078ef846 */
[----:B------:R-:W0:Y:S02]  /*3ea0*/  LDC.64 R122, c[0x0][0x478] ;  /* 0x00011e00ff7a7b82 */ /* 0x000e240000000a00 */
[----:B0-----:R-:W-:-:S05]  /*3eb0*/  IMAD.WIDE.U32 R122, R2, 0x8, R122 ;  /* 0x00000008027a7825 */ /* 0x001fca00078e007a */
[----:B------:R0:W-:Y:S02]  /*3ec0*/  STG.E.64 desc[UR10][R122.64], R46 ;  /* 0x0000002e7a007986 */ /* 0x0001e4000c101b0a */
.L_x_716:
[----:B------:R1:W-:Y:S01]  /*3ed0*/  STG.E.64 desc[UR10][R120.64], R58 ;  /* 0x0000003a78007986 */ /* 0x0003e2000c101b0a */
[----:B------:R-:W-:Y:S05]  /*3ee0*/  BRA.U !UP2, `(.L_x_717) ;  /* 0x000000010a207547 */ /* 0x000fea000b800000 */
[----:B-1----:R-:W1:Y:S01]  /*3ef0*/  LDC.64 R58, c[0x0][0x470] ;  /* 0x00011c00ff3a7b82 */ /* 0x002e620000000a00 */
[----:B0-----:R-:W-:-:S05]  /*3f00*/  LOP3.LUT R46, R64, 0xffff, RZ, 0xc0, !PT ;  /* 0x0000ffff402e7812 */ /* 0x001fca00078ec0ff */
[----:B------:R-:W-:Y:S01]  /*3f10*/  IMAD.WIDE.U32 R120, R46, 0x10000, RZ ;  /* 0x000100002e787825 */ /* 0x000fe200078e00ff */
[----:B------:R-:W-:-:S04]  /*3f20*/  PRMT R46, R65, 0x5410, R62 ;  /* 0x00005410412e7816 */ /* 0x000fc8000000003e */
[----:B------:R-:W-:Y:S02]  /*3f30*/  LOP3.LUT R47, R46, R121, RZ, 0xfc, !PT ;  /* 0x000000792e2f7212 */ /* 0x000fe400078efcff */
[----:B------:R-:W-:Y:S01]  /*3f40*/  LOP3.LUT R46, R120, 0xffff, R66, 0xf8, !PT ;  /* 0x0000ffff782e7812 */ /* 0x000fe200078ef842 */
[----:B-1----:R-:W-:-:S05]  /*3f50*/  IMAD.WIDE.U32 R58, R2, 0x8, R58 ;  /* 0x00000008023a7825 */ /* 0x002fca00078e003a */
[----:B------:R2:W-:Y:S02]  /*3f60*/  STG.E.64 desc[UR10][R58.64], R46 ;  /* 0x0000002e3a007986 */ /* 0x0005e4000c101b0a */
.L_x_717:
[----:B------:R-:W-:-:S07]  /*3f70*/  IADD3 R2, PT, PT, R2, 0x80, RZ ;  /* 0x0000008002027810 */ /* 0x000fce0007ffe0ff */
.L_x_707:
[----:B------:R-:W-:Y:S05]  /*3f80*/  BSYNC.RECONVERGENT B0 ;  /* 0x0000000000007941 */ /* 0x000fea0003800200 */
.L_x_706:
        /* <DEDUP_REMOVED lines=11> */
[----:B012---:R-:W-:Y:S01]  /*4040*/  MOV R46, R53 ;  /* 0x00000035002e7202 */ /* 0x007fe20000000f00 */
        /* <DEDUP_REMOVED lines=34> */
.L_x_722:
[-C--:B012---:R-:W-:Y:S01]  /*4270*/  FFMA.FTZ R47, R95, R44.reuse, R45 ;  /* 0x0000002c5f2f7223 */ /* 0x087fe2000001002d */
        /* <DEDUP_REMOVED lines=28> */
.L_x_721:
[----:B------:R-:W-:-:S04]  /*4440*/  UISETP.NE.U32.AND UP2, UPT, UR6, URZ, UPT ;  /* 0x000000ff0600728c */ /* 0x000fc8000bf45070 */
[----:B------:R-:W-:-:S09]  /*4450*/  UISETP.NE.AND.EX UP2, UPT, UR7, URZ, UPT, UP2 ;  /* 0x000000ff0700728c */ /* 0x000fd2000bf45320 */
[----:B------:R-:W-:Y:S05]  /*4460*/  BRA.U !UP2, `(.L_x_724) ;  /* 0x000000010a747547 */ /* 0x000fea000b800000 */
        /* <DEDUP_REMOVED lines=29> */
.L_x_724:
[----:B012---:R-:W-:Y:S01]  /*4640*/  MOV R47, R52 ;  /* 0x00000034002f7202 */ /* 0x007fe20000000f00 */
[-CC-:B------:R-:W-:Y:S01]  /*4650*/  FFMA.FTZ R46, R79, R44.reuse, R45.reuse ;  /* 0x0000002c4f2e7223 */ /* 0x180fe2000001002d */
[----:B------:R-:W-:-:S03]  /*4660*/  FFMA.FTZ R115, R95, R44, R45 ;  /* 0x0000002c5f737223 */ /* 0x000fc6000001002d */
[----:B------:R-:W-:Y:S02]  /*4670*/  HADD2.F32 R47, -RZ, R47.H0_H0 ;  /* 0x2000002fff2f7230 */ /* 0x000fe40000004100 */
[----:B------:R-:W-:-:S04]  /*4680*/  FADD.FTZ R46, R77, -R46 ;  /* 0x8000002e4d2e7221 */ /* 0x000fc80000010000 */
[----:B-----5:R-:W-:Y:S01]  /*4690*/  FFMA.FTZ R58, R0, R46, R47 ;  /* 0x0000002e003a7223 */ /* 0x020fe2000001002f */
[----:B------:R-:W-:Y:S01]  /*46a0*/  MOV R46, R53 ;  /* 0x00000035002e7202 */ /* 0x000fe20000000f00 */
[----:B------:R-:W-:-:S04]  /*46b0*/  FFMA.FTZ R47, R76, R44, R45 ;  /* 0x0000002c4c2f7223 */ /* 0x000fc8000001002d */
[----:B------:R-:W-:Y:S02]  /*46c0*/  HADD2.F32 R59, -RZ, R46.H0_H0 ;  /* 0x2000002eff3b7230 */ /* 0x000fe40000004100 */
[----:B------:R-:W-:Y:S01]  /*46d0*/  FADD.FTZ R46, R94, -R115 ;  /* 0x800000735e2e7221 */ /* 0x000fe20000010000 */
[----:B------:R-:W-:Y:S01]  /*46e0*/  FADD.FTZ R112, R74, -R47 ;  /* 0x8000002f4a707221 */ /* 0x000fe20000010000 */
[--C-:B------:R-:W-:Y:S02]  /*46f0*/  SHF.R.U64 R47, R52, 0x10, R53.reuse ;  /* 0x00000010342f7819 */ /* 0x100fe40000001235 */
[----:B------:R-:W-:Y:S01]  /*4700*/  SHF.R.U32.HI R115, RZ, 0x10, R53 ;  /* 0x00000010ff737819 */ /* 0x000fe20000011635 */
[----:B------:R-:W-:Y:S01]  /*4710*/  FFMA.FTZ R59, R0, R46, R59 ;  /* 0x0000002e003b7223 */ /* 0x000fe2000001003b */
[----:B------:R-:W-:Y:S01]  /*4720*/  FFMA.FTZ R46, R96, R44, R45 ;  /* 0x0000002c602e7223 */ /* 0x000fe2000001002d */
[----:B------:R-:W-:Y:S02]  /*4730*/  HADD2.F32 R47, -RZ, R47.H0_H0 ;  /* 0x2000002fff2f7230 */ /* 0x000fe40000004100 */
[----:B------:R-:W-:-:S02]  /*4740*/  HADD2.F32 R115, -RZ, R115.H0_H0 ;  /* 0x20000073ff737230 */ /* 0x000fc40000004100 */
[----:B------:R-:W-:Y:S01]  /*4750*/  FADD.FTZ R46, R97, -R46 ;  /* 0x8000002e612e7221 */ /* 0x000fe20000010000 */
[----:B------:R-:W-:-:S03]  /*4760*/  FFMA.FTZ R47, R0, R112, R47 ;  /* 0x00000070002f7223 */ /* 0x000fc6000001002f */
[----:B------:R-:W-:Y:S02]  /*4770*/  FFMA.FTZ R46, R0, R46, R115 ;  /* 0x0000002e002e7223 */ /* 0x000fe40000010073 */
[----:B------:R-:W-:-:S03]  /*4780*/  F2FP.F16.F32.PACK_AB R47, R47, R58 ;  /* 0x0000003a2f2f723e */ /* 0x000fc600000000ff */
[----:B------:R-:W-:Y:S02]  /*4790*/  F2FP.F16.F32.PACK_AB R59, R46, R59 ;  /* 0x0000003b2e3b723e */ /* 0x000fe400000000ff */
[----:B------:R-:W-:Y:S02]  /*47a0*/  PRMT R58, R47, 0x7632, R58 ;  /* 0x000076322f3a7816 */ /* 0x000fe4000000003a */
[----:B------:R-:W-:Y:S01]  /*47b0*/  PRMT R46, R59, 0x7632, R46 ;  /* 0x000076323b2e7816 */ /* 0x000fe2000000002e */
[----:B------:R-:W-:Y:S06]  /*47c0*/  BRA `(.L_x_723) ;  /* 0x0000000400707947 */ /* 0x000fec0003800000 */
.L_x_720:
[----:B------:R-:W-:-:S04]  /*47d0*/  UISETP.NE.U32.AND UP0, UPT, UR8, URZ, UPT ;  /* 0x000000ff0800728c */ /* 0x000fc8000bf05070 */
[----:B------:R-:W-:-:S09]  /*47e0*/  UISETP.NE.AND.EX UP0, UPT, UR9, URZ, UPT, UP0 ;  /* 0x000000ff0900728c */ /* 0x000fd2000bf05300 */
[----:B------:R-:W-:Y:S05]  /*47f0*/  BRA.U !UP0, `(.L_x_725) ;  /* 0x0000000108c47547 */ /* 0x000fea000b800000 */
        /* <DEDUP_REMOVED lines=28> */
.L_x_726:
[-CC-:B------:R-:W-:Y:S01]  /*49c0*/  FFMA.FTZ R117, R95, R44.reuse, R45.reuse ;  /* 0x0000002c5f757223 */ /* 0x180fe2000001002d */
[-CC-:B-12---:R-:W-:Y:S01]  /*49d0*/  FFMA.FTZ R58, R96, R44.reuse, R45.reuse ;  /* 0x0000002c603a7223 */ /* 0x186fe2000001002d */
        /* <DEDUP_REMOVED lines=19> */
.L_x_725:
[----:B------:R-:W-:-:S04]  /*4b10*/  UISETP.NE.U32.AND UP2, UPT, UR6, URZ, UPT ;  /* 0x000000ff0600728c */ /* 0x000fc8000bf45070 */
[----:B------:R-:W-:-:S09]  /*4b20*/  UISETP.NE.AND.EX UP2, UPT, UR7, URZ, UPT, UP2 ;  /* 0x000000ff0700728c */ /* 0x000fd2000bf45320 */
[----:B------:R-:W-:Y:S05]  /*4b30*/  BRA.U !UP2, `(.L_x_727) ;  /* 0x000000010a547547 */ /* 0x000fea000b800000 */
        /* <DEDUP_REMOVED lines=21> */
.L_x_727:
[-CC-:B012---:R-:W-:Y:S01]  /*4c90*/  FFMA.FTZ R46, R79, R44.reuse, R45.reuse ;  /* 0x0000002c4f2e7223 */ /* 0x187fe2000001002d */
        /* <DEDUP_REMOVED lines=15> */
.L_x_723:
        /* <DEDUP_REMOVED lines=16> */
.L_x_728:
        /* <DEDUP_REMOVED lines=10> */
.L_x_729:
[----:B------:R-:W-:-:S07]  /*4f30*/  IADD3 R2, PT, PT, R2, 0x80, RZ ;  /* 0x0000008002027810 */ /* 0x000fce0007ffe0ff */
.L_x_719:
[----:B------:R-:W-:Y:S05]  /*4f40*/  BSYNC.RECONVERGENT B0 ;  /* 0x0000000000007941 */ /* 0x000fea0003800200 */
.L_x_718:
        /* <DEDUP_REMOVED lines=18> */
[----:B------:R-:W-:Y:S02]  /*5070*/  HADD2.F32 R120, -RZ, R120.H0_H0 ;  /* 0x20000078ff787230 */ /* 0x000fe40000004100 */
[----:B------:R-:W-:Y:S01]  /*5080*/  FADD.FTZ R115, R101, -R58 ;  /* 0x8000003a65737221 */ /* 0x000fe20000010000 */
[-C--:B------:R-:W-:Y:S01]  /*5090*/  FFMA.FTZ R112, R75, R44.reuse, R45 ;  /* 0x0000002c4b707223 */ /* 0x080fe2000001002d */
[----:B-----5:R-:W-:Y:S01]  /*50a0*/  FFMA.FTZ R46, R0, R47, R59 ;  /* 0x0000002f002e7223 */ /* 0x020fe2000001003b */
[----:B------:R-:W-:Y:S01]  /*50b0*/  SHF.R.U64 R59, R54, 0x10, R55 ;  /* 0x00000010363b7819 */ /* 0x000fe20000001237 */
[----:B------:R-:W-:Y:S01]  /*50c0*/  FFMA.FTZ R58, R72, R44, R45 ;  /* 0x0000002c483a7223 */ /* 0x000fe2000001002d */
[----:B------:R-:W-:Y:S01]  /*50d0*/  FFMA.FTZ R47, R0, R115, R120 ;  /* 0x00000073002f7223 */ /* 0x000fe20000010078 */
[----:B------:R-:W-:-:S02]  /*50e0*/  HADD2.F32 R117, -RZ, R117.H0_H0 ;  /* 0x20000075ff757230 */ /* 0x000fc40000004100 */
[----:B------:R-:W-:Y:S01]  /*50f0*/  FADD.FTZ R115, R73, -R112 ;  /* 0x8000007049737221 */ /* 0x000fe20000010000 */
[----:B------:R-:W-:Y:S02]  /*5100*/  HADD2.F32 R59, -RZ, R59.H0_H0 ;  /* 0x2000003bff3b7230 */ /* 0x000fe40000004100 */
[----:B------:R-:W-:Y:S01]  /*5110*/  FADD.FTZ R58, R71, -R58 ;  /* 0x8000003a473a7221 */ /* 0x000fe20000010000 */
[----:B------:R-:W-:Y:S01]  /*5120*/  F2FP.F16.F32.PACK_AB R47, R47, R46 ;  /* 0x0000002e2f2f723e */ /* 0x000fe200000000ff */
[C---:B------:R-:W-:Y:S02]  /*5130*/  FFMA.FTZ R115, R0.reuse, R115, R117 ;  /* 0x0000007300737223 */ /* 0x040fe40000010075 */
[----:B------:R-:W-:Y:S01]  /*5140*/  FFMA.FTZ R58, R0, R58, R59 ;  /* 0x0000003a003a7223 */ /* 0x000fe2000001003b */
[----:B------:R-:W-:-:S04]  /*5150*/  PRMT R46, R47, 0x7632, R46 ;  /* 0x000076322f2e7816 */ /* 0x000fc8000000002e */
        /* <DEDUP_REMOVED lines=13> */
.L_x_734:
        /* <DEDUP_REMOVED lines=17> */
[----:B------:R-:W-:Y:S01]  /*5340*/  FFMA.FTZ R112, R0, R112, R115 ;  /* 0x0000007000707223 */ /* 0x000fe20000010073 */
[----:B------:R-:W-:Y:S01]  /*5350*/  FADD.FTZ R58, R71, -R58 ;  /* 0x8000003a473a7221 */ /* 0x000fe20000010000 */
[----:B------:R-:W-:-:S03]  /*5360*/  F2FP.F16.F32.PACK_AB R47, R46, R47 ;  /* 0x0000002f2e2f723e */ /* 0x000fc600000000ff */
[----:B------:R-:W-:Y:S01]  /*5370*/  FFMA.FTZ R59, R0, R58, R59 ;  /* 0x0000003a003b7223 */ /* 0x000fe2000001003b */
[C---:B------:R-:W-:Y:S02]  /*5380*/  PRMT R46, R47.reuse, 0x7632, R46 ;  /* 0x000076322f2e7816 */ /* 0x040fe4000000002e */
[----:B------:R-:W-:Y:S02]  /*5390*/  PRMT R115, R47, 0x7610, R115 ;  /* 0x000076102f737816 */ /* 0x000fe40000000073 */
[----:B------:R-:W-:Y:S02]  /*53a0*/  F2FP.F16.F32.PACK_AB R59, R59, R112 ;  /* 0x000000703b3b723e */ /* 0x000fe400000000ff */
[----:B------:R-:W-:Y:S02]  /*53b0*/  PRMT R67, R46, 0x7610, R67 ;  /* 0x000076102e437816 */ /* 0x000fe40000000043 */
[----:B------:R-:W-:Y:S02]  /*53c0*/  PRMT R47, R59, 0x7632, R47 ;  /* 0x000076323b2f7816 */ /* 0x000fe4000000002f */
[----:B------:R-:W-:-:S02]  /*53d0*/  PRMT R68, R115, 0x7610, R68 ;  /* 0x0000761073447816 */ /* 0x000fc40000000044 */
[----:B------:R-:W-:Y:S02]  /*53e0*/  PRMT R69, R47, 0x7610, R69 ;  /* 0x000076102f457816 */ /* 0x000fe40000000045 */
[----:B------:R-:W-:Y:S01]  /*53f0*/  PRMT R70, R59, 0x7610, R70 ;  /* 0x000076103b467816 */ /* 0x000fe20000000046 */
[----:B------:R-:W-:Y:S06]  /*5400*/  BRA `(.L_x_735) ;  /* 0x0000000800647947 */ /* 0x000fec0003800000 */
.L_x_733:
        /* <DEDUP_REMOVED lines=33> */
.L_x_736:
[----:B012---:R-:W-:Y:S01]  /*5620*/  MOV R47, R54 ;  /* 0x00000036002f7202 */ /* 0x007fe20000000f00 */
[-C--:B------:R-:W-:Y:S01]  /*5630*/  FFMA.FTZ R46, R75, R44.reuse, R45 ;  /* 0x0000002c4b2e7223 */ /* 0x080fe2000001002d */
[----:B------:R-:W-:Y:S01]  /*5640*/  SHF.R.U64 R59, R54, 0x10, R55 ;  /* 0x00000010363b7819 */ /* 0x000fe20000001237 */
[-CC-:B------:R-:W-:Y:S01]  /*5650*/  FFMA.FTZ R58, R72, R44.reuse, R45.reuse ;  /* 0x0000002c483a7223 */ /* 0x180fe2000001002d */
[-CC-:B------:R-:W-:Y:S01]  /*5660*/  FFMA.FTZ R117, R99, R44.reuse, R45.reuse ;  /* 0x0000002c63757223 */ /* 0x180fe2000001002d */
[----:B------:R-:W-:Y:S02]  /*5670*/  HADD2.F32 R47, -RZ, R47.H0_H0 ;  /* 0x2000002fff2f7230 */ /* 0x000fe40000004100 */
[----:B------:R-:W-:Y:S01]  /*5680*/  FADD.FTZ R46, R73, -R46 ;  /* 0x8000002e492e7221 */ /* 0x000fe20000010000 */
[----:B------:R-:W-:Y:S02]  /*5690*/  HADD2.F32 R59, -RZ, R59.H0_H0 ;  /* 0x2000003bff3b7230 */ /* 0x000fe40000004100 */
[----:B------:R-:W-:Y:S01]  /*56a0*/  FFMA.FTZ R112, R100, R44, R45 ;  /* 0x0000002c64707223 */ /* 0x000fe2000001002d */
[----:B-----5:R-:W-:Y:S01]  /*56b0*/  FFMA.FTZ R46, R0, R46, R47 ;  /* 0x0000002e002e7223 */ /* 0x020fe2000001002f */
[----:B------:R-:W-:Y:S01]  /*56c0*/  FADD.FTZ R47, R71, -R58 ;  /* 0x8000003a472f7221 */ /* 0x000fe20000010000 */
[----:B------:R-:W-:Y:S01]  /*56d0*/  MOV R58, R55 ;  /* 0x00000037003a7202 */ /* 0x000fe20000000f00 */
[----:B------:R-:W-:-:S02]  /*56e0*/  FADD.FTZ R112, R101, -R112 ;  /* 0x8000007065707221 */ /* 0x000fc40000010000 */
[----:B------:R-:W-:Y:S01]  /*56f0*/  FFMA.FTZ R47, R0, R47, R59 ;  /* 0x0000002f002f7223 */ /* 0x000fe2000001003b */
[----:B------:R-:W-:Y:S01]  /*5700*/  SHF.R.U32.HI R59, RZ, 0x10, R55 ;  /* 0x00000010ff3b7819 */ /* 0x000fe20000011637 */
[----:B------:R-:W-:Y:S02]  /*5710*/  HADD2.F32 R115, -RZ, R58.H0_H0 ;  /* 0x2000003aff737230 */ /* 0x000fe40000004100 */
[----:B------:R-:W-:Y:S01]  /*5720*/  FADD.FTZ R58, R98, -R117 ;  /* 0x80000075623a7221 */ /* 0x000fe20000010000 */
[----:B------:R-:W-:Y:S01]  /*5730*/  F2FP.F16.F32.PACK_AB R46, R47, R46 ;  /* 0x0000002e2f2e723e */ /* 0x000fe200000000ff */
[----:B------:R-:W-:Y:S02]  /*5740*/  HADD2.F32 R59, -RZ, R59.H0_H0 ;  /* 0x2000003bff3b7230 */ /* 0x000fe40000004100 */
[----:B------:R-:W-:Y:S01]  /*5750*/  FFMA.FTZ R58, R0, R58, R115 ;  /* 0x0000003a003a7223 */ /* 0x000fe20000010073 */
[----:B------:R-:W-:Y:S02]  /*5760*/  PRMT R47, R46, 0x7632, R47 ;  /* 0x000076322e2f7816 */ /* 0x000fe4000000002f */
[----:B------:R-:W-:-:S05]  /*5770*/  FFMA.FTZ R59, R0, R112, R59 ;  /* 0x00000070003b7223 */ /* 0x000fca000001003b */
[----:B------:R-:W-:Y:S02]  /*5780*/  F2FP.F16.F32.PACK_AB R58, R59, R58 ;  /* 0x0000003a3b3a723e */ /* 0x000fe400000000ff */
[----:B------:R-:W-:Y:S02]  /*5790*/  PRMT R59, R46, 0x7610, R59 ;  /* 0x000076102e3b7816 */ /* 0x000fe4000000003b */
[C---:B------:R-:W-:Y:S02]  /*57a0*/  PRMT R46, R58.reuse, 0x7632, R46 ;  /* 0x000076323a2e7816 */ /* 0x040fe4000000002e */
[----:B------:R-:W-:Y:S01]  /*57b0*/  PRMT R115, R58, 0x7610, R115 ;  /* 0x000076103a737816 */ /* 0x000fe20000000073 */
[----:B------:R-:W-:Y:S06]  /*57c0*/  BRA `(.L_x_735) ;  /* 0x0000000400747947 */ /* 0x000fec0003800000 */
.L_x_732:
        /* <DEDUP_REMOVED lines=32> */
.L_x_738:
[-CC-:B------:R-:W-:Y:S01]  /*59d0*/  FFMA.FTZ R117, R99, R44.reuse, R45.reuse ;  /* 0x0000002c63757223 */ /* 0x180fe2000001002d */
[-CC-:B------:R-:W-:Y:S01]  /*59e0*/  FFMA.FTZ R112, R100, R44.reuse, R45.reuse ;  /* 0x0000002c64707223 */ /* 0x180fe2000001002d */
[-CC-:B-12---:R-:W-:Y:S01]  /*59f0*/  FFMA.FTZ R58, R75, R44.reuse, R45.reuse ;  /* 0x0000002c4b3a7223 */ /* 0x186fe2000001002d */
        /* <DEDUP_REMOVED lines=18> */
.L_x_737:
[----:B------:R-:W-:-:S04]  /*5b20*/  UISETP.NE.U32.AND UP2, UPT, UR6, URZ, UPT ;  /* 0x000000ff0600728c */ /* 0x000fc8000bf45070 */
[----:B------:R-:W-:-:S09]  /*5b30*/  UISETP.NE.AND.EX UP2, UPT, UR7, URZ, UPT, UP2 ;  /* 0x000000ff0700728c */ /* 0x000fd2000bf45320 */
[----:B------:R-:W-:Y:S05]  /*5b40*/  BRA.U !UP2, `(.L_x_739) ;  /* 0x000000010a547547 */ /* 0x000fea000b800000 */
        /* <DEDUP_REMOVED lines=21> */
.L_x_739:
        /* <DEDUP_REMOVED lines=16> */
.L_x_735:
[----:B------:R-:W-:Y:S02]  /*5da0*/  LOP3.LUT R47, R47, 0xffff, RZ, 0xc0, !PT ;  /* 0x0000ffff2f2f7812 */ /* 0x000fe400078ec0ff */
[----:B------:R-:W-:-:S03]  /*5db0*/  PRMT R46, R115, 0x5410, R46 ;  /* 0x00005410732e7816 */ /* 0x000fc6000000002e */
[----:B------:R-:W-:-:S03]  /*5dc0*/  IMAD.WIDE.U32 R120, R47, 0x10000, RZ ;  /* 0x000100002f787825 */ /* 0x000fc600078e00ff */
[----:B------:R-:W-:Y:S02]  /*5dd0*/  LOP3.LUT R120, R120, 0xffff, R59, 0xf8, !PT ;  /* 0x0000ffff78787812 */ /* 0x000fe400078ef83b */
[----:B------:R-:W0:Y:S01]  /*5de0*/  LDC.64 R58, c[0x0][0x468] ;  /* 0x00011a00ff3a7b82 */ /* 0x000e220000000a00 */
[----:B------:R-:W-:Y:S01]  /*5df0*/  LOP3.LUT R121, R46, R121, RZ, 0xfc, !PT ;  /* 0x000000792e797212 */ /* 0x000fe200078efcff */
        /* <DEDUP_REMOVED lines=10> */
.L_x_740:
        /* <DEDUP_REMOVED lines=10> */
.L_x_741:
[----:B------:R-:W-:-:S07]  /*5f40*/  IADD3 R2, PT, PT, R2, 0x80, RZ ;  /* 0x0000008002027810 */ /* 0x000fce0007ffe0ff */
.L_x_731:
[----:B------:R-:W-:Y:S05]  /*5f50*/  BSYNC.RECONVERGENT B0 ;  /* 0x0000000000007941 */ /* 0x000fea0003800200 */
.L_x_730:
        /* <DEDUP_REMOVED lines=11> */
[----:B-12---:R-:W-:Y:S01]  /*6010*/  SHF.R.U32.HI R59, RZ, 0x10, R57 ;  /* 0x00000010ff3b7819 */ /* 0x006fe20000011639 */
[-CC-:B------:R-:W-:Y:S01]  /*6020*/  FFMA.FTZ R58, R108, R44.reuse, R45.reuse ;  /* 0x0000002c6c3a7223 */ /* 0x180fe2000001002d */
[-CC-:B0-----:R-:W-:Y:S01]  /*6030*/  FFMA.FTZ R47, R103, R44.reuse, R45.reuse ;  /* 0x0000002c672f7223 */ /* 0x181fe2000001002d */
[-CC-:B------:R-:W-:Y:S01]  /*6040*/  FFMA.FTZ R46, R104, R44.reuse, R45.reuse ;  /* 0x0000002c682e7223 */ /* 0x180fe2000001002d */
[----:B------:R-:W-:Y:S01]  /*6050*/  FFMA.FTZ R45, R107, R44, R45 ;  /* 0x0000002c6b2d7223 */ /* 0x000fe2000001002d */
[----:B------:R-:W-:Y:S02]  /*6060*/  HADD2.F32 R59, -RZ, R59.H0_H0 ;  /* 0x2000003bff3b7230 */ /* 0x000fe40000004100 */
[----:B------:R-:W-:Y:S01]  /*6070*/  FADD.FTZ R115, R109, -R58 ;  /* 0x8000003a6d737221 */ /* 0x000fe20000010000 */
[----:B------:R-:W-:Y:S01]  /*6080*/  MOV R112, R56 ;  /* 0x0000003800707202 */ /* 0x000fe20000000f00 */
[----:B------:R-:W-:Y:S01]  /*6090*/  FADD.FTZ R47, R102, -R47 ;  /* 0x8000002f662f7221 */ /* 0x000fe20000010000 */
[----:B------:R-:W-:Y:S01]  /*60a0*/  MOV R58, R57 ;  /* 0x00000039003a7202 */ /* 0x000fe20000000f00 */
[----:B-----5:R-:W-:Y:S01]  /*60b0*/  FFMA.FTZ R44, R0, R115, R59 ;  /* 0x00000073002c7223 */ /* 0x020fe2000001003b */
[----:B------:R-:W-:Y:S01]  /*60c0*/  SHF.R.U64 R59, R56, 0x10, R57 ;  /* 0x00000010383b7819 */ /* 0x000fe20000001239 */
[----:B------:R-:W-:-:S02]  /*60d0*/  HADD2.F32 R112, -RZ, R112.H0_H0 ;  /* 0x20000070ff707230 */ /* 0x000fc40000004100 */
[----:B------:R-:W-:Y:S01]  /*60e0*/  FADD.FTZ R45, R106, -R45 ;  /* 0x8000002d6a2d7221 */ /* 0x000fe20000010000 */
[----:B------:R-:W-:Y:S02]  /*60f0*/  HADD2.F32 R115, -RZ, R58.H0_H0 ;  /* 0x2000003aff737230 */ /* 0x000fe40000004100 */
[----:B------:R-:W-:Y:S01]  /*6100*/  FADD.FTZ R46, R105, -R46 ;  /* 0x8000002e692e7221 */ /* 0x000fe20000010000 */
[----:B------:R-:W-:Y:S02]  /*6110*/  HADD2.F32 R59, -RZ, R59.H0_H0 ;  /* 0x2000003bff3b7230 */ /* 0x000fe40000004100 */
[C---:B------:R-:W-:Y:S01]  /*6120*/  FFMA.FTZ R47, R0.reuse, R47, R112 ;  /* 0x0000002f002f7223 */ /* 0x040fe20000010070 */
[C---:B------:R-:W-:Y:S02]  /*6130*/  FFMA.FTZ R45, R0.reuse, R45, R115 ;  /* 0x0000002d002d7223 */ /* 0x040fe40000010073 */
[----:B------:R-:W-:-:S03]  /*6140*/  FFMA.FTZ R46, R0, R46, R59 ;  /* 0x0000002e002e7223 */ /* 0x000fc6000001003b */
        /* <DEDUP_REMOVED lines=14> */
.L_x_746:
[-CC-:B012---:R-:W-:Y:S01]  /*6230*/  FFMA.FTZ R47, R103, R44.reuse, R45.reuse ;  /* 0x0000002c672f7223 */ /* 0x187fe2000001002d */
[-CC-:B------:R-:W-:Y:S01]  /*6240*/  FFMA.FTZ R46, R104, R44.reuse, R45.reuse ;  /* 0x0000002c682e7223 */ /* 0x180fe2000001002d */
[-CC-:B------:R-:W-:Y:S01]  /*6250*/  FFMA.FTZ R58, R108, R44.reuse, R45.reuse ;  /* 0x0000002c6c3a7223 */ /* 0x180fe2000001002d */
[----:B------:R-:W-:Y:S01]  /*6260*/  FFMA.FTZ R59, R107, R44, R45 ;  /* 0x0000002c6b3b7223 */ /* 0x000fe2000001002d */
[----:B------:R-:W-:Y:S01]  /*6270*/  SHF.R.U32.HI R44, RZ, 0x10, R57 ;  /* 0x00000010ff2c7819 */ /* 0x000fe20000011639 */
[----:B------:R-:W-:Y:S01]  /*6280*/  FADD.FTZ R47, R102, -R47 ;  /* 0x8000002f662f7221 */ /* 0x000fe20000010000 */
[----:B------:R-:W-:Y:S01]  /*6290*/  MOV R45, R57 ;  /* 0x00000039002d7202 */ /* 0x000fe20000000f00 */
[----:B------:R-:W-:Y:S01]  /*62a0*/  FADD.FTZ R115, R109, -R58 ;  /* 0x8000003a6d737221 */ /* 0x000fe20000010000 */
[----:B------:R-:W-:Y:S01]  /*62b0*/  MOV R58, R56 ;  /* 0x00000038003a7202 */ /* 0x000fe20000000f00 */
[----:B------:R-:W-:Y:S02]  /*62c0*/  HADD2.F32 R117, -RZ, R44.H0_H0 ;  /* 0x2000002cff757230 */ /* 0x000fe40000004100 */
[----:B------:R-:W-:Y:S01]  /*62d0*/  FADD.FTZ R44, R106, -R59 ;  /* 0x8000003b6a2c7221 */ /* 0x000fe20000010000 */
[----:B------:R-:W-:-:S02]  /*62e0*/  HADD2.F32 R45, -RZ, R45.H0_H0 ;  /* 0x2000002dff2d7230 */ /* 0x000fc40000004100 */
[----:B------:R-:W-:Y:S01]  /*62f0*/  FADD.FTZ R46, R105, -R46 ;  /* 0x8000002e692e7221 */ /* 0x000fe20000010000 */
[----:B------:R-:W-:Y:S02]  /*6300*/  HADD2.F32 R59, -RZ, R58.H0_H0 ;  /* 0x2000003aff3b7230 */ /* 0x000fe40000004100 */
[C---:B-----5:R-:W-:Y:S01]  /*6310*/  FFMA.FTZ R115, R0.reuse, R115, R117 ;  /* 0x0000007300737223 */ /* 0x060fe20000010075 */
[----:B------:R-:W-:Y:S01]  /*6320*/  FFMA.FTZ R44, R0, R44, R45 ;  /* 0x0000002c002c7223 */ /* 0x000fe2000001002d */
[----:B------:R-:W-:Y:S01]  /*6330*/  SHF.R.U64 R45, R56, 0x10, R57 ;  /* 0x00000010382d7819 */ /* 0x000fe20000001239 */
[----:B------:R-:W-:-:S03]  /*6340*/  FFMA.FTZ R47, R0, R47, R59 ;  /* 0x0000002f002f7223 */ /* 0x000fc6000001003b */
[----:B------:R-:W-:Y:S01]  /*6350*/  F2FP.F16.F32.PACK_AB R44, R115, R44 ;  /* 0x0000002c732c723e */ /* 0x000fe200000000ff */
[----:B------:R-:W-:-:S03]  /*6360*/  HADD2.F32 R45, -RZ, R45.H0_H0 ;  /* 0x2000002dff2d7230 */ /* 0x000fc60000004100 */
[----:B------:R-:W-:Y:S02]  /*6370*/  PRMT R59, R44, 0x7610, R59 ;  /* 0x000076102c3b7816 */ /* 0x000fe4000000003b */
[----:B------:R-:W-:Y:S02]  /*6380*/  FFMA.FTZ R46, R0, R46, R45 ;  /* 0x0000002e002e7223 */ /* 0x000fe4000001002d */
[----:B------:R-:W-:-:S03]  /*6390*/  PRMT R68, R59, 0x7610, R68 ;  /* 0x000076103b447816 */ /* 0x000fc60000000044 */
[----:B------:R-:W-:Y:S02]  /*63a0*/  F2FP.F16.F32.PACK_AB R47, R46, R47 ;  /* 0x0000002f2e2f723e */ /* 0x000fe400000000ff */
[----:B------:R-:W-:Y:S02]  /*63b0*/  PRMT R46, R44, 0x7632, R46 ;  /* 0x000076322c2e7816 */ /* 0x000fe4000000002e */
[----:B------:R-:W-:Y:S02]  /*63c0*/  PRMT R45, R47, 0x7632, R45 ;  /* 0x000076322f2d7816 */ /* 0x000fe4000000002d */
[----:B------:R-:W-:Y:S02]  /*63d0*/  PRMT R67, R46, 0x7610, R67 ;  /* 0x000076102e437816 */ /* 0x000fe40000000043 */
[----:B------:R-:W-:Y:S02]  /*63e0*/  PRMT R69, R45, 0x7610, R69 ;  /* 0x000076102d457816 */ /* 0x000fe40000000045 */
[----:B------:R-:W-:Y:S01]  /*63f0*/  PRMT R70, R47, 0x7610, R70 ;  /* 0x000076102f467816 */ /* 0x000fe20000000046 */
[----:B------:R-:W-:Y:S06]  /*6400*/  BRA `(.L_x_747) ;  /* 0x0000000800747947 */ /* 0x000fec0003800000 */
.L_x_745:
[----:B------:R-:W-:-:S04]  /*6410*/  UISETP.NE.U32.AND UP2, UPT, UR6, URZ, UPT ;  /* 0x000000ff0600728c */ /* 0x000fc8000bf45070 */
[----:B------:R-:W-:-:S09]  /*6420*/  UISETP.NE.AND.EX UP2, UPT, UR7, URZ, UPT, UP2 ;  /* 0x000000ff0700728c */ /* 0x000fd2000bf45320 */
[----:B------:R-:W-:Y:S05]  /*6430*/  BRA.U !UP2, `(.L_x_748) ;  /* 0x000000010a787547 */ /* 0x000fea000b800000 */
        /* <DEDUP_REMOVED lines=30> */
.L_x_748:
[-CC-:B012---:R-:W-:Y:S01]  /*6620*/  FFMA.FTZ R47, R103, R44.reuse, R45.reuse ;  /* 0x0000002c672f7223 */ /* 0x187fe2000001002d */
[-CC-:B------:R-:W-:Y:S01]  /*6630*/  FFMA.FTZ R58, R104, R44.reuse, R45.reuse ;  /* 0x0000002c683a7223 */ /* 0x180fe2000001002d */
[-CC-:B------:R-:W-:Y:S01]  /*6640*/  FFMA.FTZ R46, R108, R44.reuse, R45.reuse ;  /* 0x0000002c6c2e7223 */ /* 0x180fe2000001002d */
[----:B------:R-:W-:Y:S01]  /*6650*/  FFMA.FTZ R45, R107, R44, R45 ;  /* 0x0000002c6b2d7223 */ /* 0x000fe2000001002d */
[----:B------:R-:W-:Y:S01]  /*6660*/  SHF.R.U64 R44, R56, 0x10, R57 ;  /* 0x00000010382c7819 */ /* 0x000fe20000001239 */
[----:B------:R-:W-:Y:S01]  /*6670*/  FADD.FTZ R58, R105, -R58 ;  /* 0x8000003a693a7221 */ /* 0x000fe20000010000 */
[----:B------:R-:W-:Y:S01]  /*6680*/  MOV R59, R56 ;  /* 0x00000038003b7202 */ /* 0x000fe20000000f00 */
[----:B------:R-:W-:Y:S02]  /*6690*/  FADD.FTZ R47, R102, -R47 ;  /* 0x8000002f662f7221 */ /* 0x000fe40000010000 */
[----:B------:R-:W-:Y:S01]  /*66a0*/  HADD2.F32 R115, -RZ, R44.H0_H0 ;  /* 0x2000002cff737230 */ /* 0x000fe20000004100 */
[----:B------:R-:W-:Y:S01]  /*66b0*/  SHF.R.U32.HI R44, RZ, 0x10, R57 ;  /* 0x00000010ff2c7819 */ /* 0x000fe20000011639 */
[----:B------:R-:W-:-:S03]  /*66c0*/  HADD2.F32 R59, -RZ, R59.H0_H0 ;  /* 0x2000003bff3b7230 */ /* 0x000fc60000004100 */
[C---:B-----5:R-:W-:Y:S01]  /*66d0*/  FFMA.FTZ R112, R0.reuse, R58, R115 ;  /* 0x0000003a00707223 */ /* 0x060fe20000010073 */
[----:B------:R-:W-:Y:S01]  /*66e0*/  MOV R58, R57 ;  /* 0x00000039003a7202 */ /* 0x000fe20000000f00 */
[----:B------:R-:W-:Y:S01]  /*66f0*/  FFMA.FTZ R47, R0, R47, R59 ;  /* 0x0000002f002f7223 */ /* 0x000fe2000001003b */
[----:B------:R-:W-:Y:S02]  /*6700*/  HADD2.F32 R115, -RZ, R44.H0_H0 ;  /* 0x2000002cff737230 */ /* 0x000fe40000004100 */
[----:B------:R-:W-:Y:S01]  /*6710*/  FADD.FTZ R59, R109, -R46 ;  /* 0x8000002e6d3b7221 */ /* 0x000fe20000010000 */
[----:B------:R-:W-:Y:S01]  /*6720*/  FADD.FTZ R44, R106, -R45 ;  /* 0x8000002d6a2c7221 */ /* 0x000fe20000010000 */
[----:B------:R-:W-:Y:S01]  /*6730*/  HADD2.F32 R117, -RZ, R58.H0_H0 ;  /* 0x2000003aff757230 */ /* 0x000fe20000004100 */
[----:B------:R-:W-:Y:S01]  /*6740*/  F2FP.F16.F32.PACK_AB R47, R112, R47 ;  /* 0x0000002f702f723e */ /* 0x000fe200000000ff */
[----:B------:R-:W-:-:S03]  /*6750*/  FFMA.FTZ R59, R0, R59, R115 ;  /* 0x0000003b003b7223 */ /* 0x000fc60000010073 */
[----:B------:R-:W-:Y:S01]  /*6760*/  FFMA.FTZ R44, R0, R44, R117 ;  /* 0x0000002c002c7223 */ /* 0x000fe20000010075 */
[----:B------:R-:W-:-:S04]  /*6770*/  PRMT R45, R47, 0x7632, R45 ;  /* 0x000076322f2d7816 */ /* 0x000fc8000000002d */
[----:B------:R-:W-:-:S04]  /*6780*/  F2FP.F16.F32.PACK_AB R44, R59, R44 ;  /* 0x0000002c3b2c723e */ /* 0x000fc800000000ff */
[C---:B------:R-:W-:Y:S02]  /*6790*/  PRMT R46, R44.reuse, 0x7632, R46 ;  /* 0x000076322c2e7816 */ /* 0x040fe4000000002e */
[----:B------:R-:W-:Y:S01]  /*67a0*/  PRMT R59, R44, 0x7610, R59 ;  /* 0x000076102c3b7816 */ /* 0x000fe2000000003b */
[----:B------:R-:W-:Y:S06]  /*67b0*/  BRA `(.L_x_747) ;  /* 0x0000000400887947 */ /* 0x000fec0003800000 */
.L_x_744:
        /* <DEDUP_REMOVED lines=24> */
[C---:B------:R-:W-:Y:S02]  /*6940*/  PRMT R62, R46.reuse, 0x7610, R62 ;  /* 0x000076102e3e7816 */ /* 0x040fe4000000003e */
        /* <DEDUP_REMOVED lines=8> */
.L_x_750:
        /* <DEDUP_REMOVED lines=22> */
.L_x_749:
        /* <DEDUP_REMOVED lines=25> */
.L_x_751:
        /* <DEDUP_REMOVED lines=17> */
[----:B------:R-:W-:-:S07]  /*6dd0*/  PRMT R59, R0, 0x7610, R59 ;  /* 0x00007610003b7816 */ /* 0x000fce000000003b */
.L_x_747:
        /* <DEDUP_REMOVED lines=9> */
[----:B------:R-:W-:-:S05]  /*6e70*/  LOP3.LUT R0, R69, 0xffff, RZ, 0xc0, !PT ;  /* 0x0000ffff45007812 */ /* 0x000fca00078ec0ff */
[----:B------:R-:W-:Y:S01]  /*6e80*/  IMAD.WIDE.U32 R46, R0, 0x10000, RZ ;  /* 0x00010000002e7825 */ /* 0x000fe200078e00ff */
[----:B------:R-:W-:-:S04]  /*6e90*/  PRMT R0, R68, 0x5410, R67 ;  /* 0x0000541044007816 */ /* 0x000fc80000000043 */
[----:B------:R-:W-:Y:S02]  /*6ea0*/  LOP3.LUT R47, R0, R47, RZ, 0xfc, !PT ;  /* 0x0000002f002f7212 */ /* 0x000fe400078efcff */
[----:B------:R-:W-:Y:S01]  /*6eb0*/  LOP3.LUT R46, R46, 0xffff, R70, 0xf8, !PT ;  /* 0x0000ffff2e2e7812 */ /* 0x000fe200078ef846 */
[----:B0-----:R-:W-:-:S05]  /*6ec0*/  IMAD.WIDE.U32 R58, R2, 0x8, R58 ;  /* 0x00000008023a7825 */ /* 0x001fca00078e003a */
[----:B------:R0:W-:Y:S02]  /*6ed0*/  STG.E.64 desc[UR10][R58.64], R46 ;  /* 0x0000002e3a007986 */ /* 0x0001e4000c101b0a */
.L_x_752:
[----:B------:R3:W-:Y:S01]  /*6ee0*/  STG.E.64 desc[UR10][R120.64], R44 ;  /* 0x0000002c78007986 */ /* 0x0007e2000c101b0a */
[----:B------:R-:W-:Y:S05]  /*6ef0*/  BRA.U !UP2, `(.L_x_743) ;  /* 0x000000010a207547 */ /* 0x000fea000b800000 */
[----:B---3--:R-:W1:Y:S01]  /*6f00*/  LDC.64 R44, c[0x0][0x470] ;  /* 0x00011c00ff2c7b82 */ /* 0x008e620000000a00 */
[----:B------:R-:W-:-:S05]  /*6f10*/  LOP3.LUT R0, R64, 0xffff, RZ, 0xc0, !PT ;  /* 0x0000ffff40007812 */ /* 0x000fca00078ec0ff */
[----:B0-----:R-:W-:Y:S01]  /*6f20*/  IMAD.WIDE.U32 R46, R0, 0x10000, RZ ;  /* 0x00010000002e7825 */ /* 0x001fe200078e00ff */
[----:B------:R-:W-:-:S04]  /*6f30*/  PRMT R0, R65, 0x5410, R62 ;  /* 0x0000541041007816 */ /* 0x000fc8000000003e */
[----:B------:R-:W-:Y:S02]  /*6f40*/  LOP3.LUT R47, R0, R47, RZ, 0xfc, !PT ;  /* 0x0000002f002f7212 */ /* 0x000fe400078efcff */
[----:B------:R-:W-:Y:S01]  /*6f50*/  LOP3.LUT R46, R46, 0xffff, R66, 0xf8, !PT ;  /* 0x0000ffff2e2e7812 */ /* 0x000fe200078ef842 */
[----:B-1----:R-:W-:-:S05]  /*6f60*/  IMAD.WIDE.U32 R44, R2, 0x8, R44 ;  /* 0x00000008022c7825 */ /* 0x002fca00078e002c */
[----:B------:R4:W-:Y:S02]  /*6f70*/  STG.E.64 desc[UR10][R44.64], R46 ;  /* 0x0000002e2c007986 */ /* 0x0009e4000c101b0a */
.L_x_743:
[----:B------:R-:W-:Y:S05]  /*6f80*/  BSYNC.RECONVERGENT B0 ;  /* 0x0000000000007941 */ /* 0x000fea0003800200 */
.L_x_742:
[----:B------:R-:W-:Y:S01]  /*6f90*/  UPLOP3.LUT UP1, UPT, UPT, UPT, UP1, 0x40, 0x4 ;  /* 0x000000000004789c */ /* 0x000fe20003f2e810 */
[----:B------:R-:W-:Y:S10]  /*6fa0*/  @!P6 BRA `(.L_x_753) ;  /* 0xffffff9400f8e947 */ /* 0x000ff4000383ffff */
.L_x_681:
[----:B------:R-:W0:Y:S08]  /*6fb0*/  S2UR UR4, SR_CTAID.X ;  /* 0x00000000000479c3 */ /* 0x000e300000002500 */
[----:B------:R-:W0:Y:S08]  /*6fc0*/  LDC.64 R2, c[0x0][0x440] ;  /* 0x00011000ff027b82 */ /* 0x000e300000000a00 */
[----:B---345:R-:W3:Y:S08]  /*6fd0*/  LDC.64 R44, c[0x0][0x448] ;  /* 0x00011200ff2c7b82 */ /* 0x038ef00000000a00 */
[----:B012---:R-:W0:Y:S01]  /*6fe0*/  LDC.64 R46, c[0x0][0x440] ;  /* 0x00011000ff2e7b82 */ /* 0x007e220000000a00 */
[----:B------:R-:W-:-:S05]  /*6ff0*/  IMAD R0, R63, UR4, RZ ;  /* 0x000000043f007c24 */ /* 0x000fca000f8e02ff */
[----:B------:R-:W-:Y:S02]  /*7000*/  LEA.HI R111, R0, R111, RZ, 0x1e ;  /* 0x0000006f006f7211 */ /* 0x000fe400078ff0ff */
[----:B------:R-:W1:Y:S03]  /*7010*/  LDC.64 R48, c[0x0][0x448] ;  /* 0x00011200ff307b82 */ /* 0x000e660000000a00 */
[----:B------:R-:W-:-:S05]  /*7020*/  @P0 IMAD.WIDE.U32 R2, R111, 0x10, R2 ;  /* 0x000000106f020825 */ /* 0x000fca00078e0002 */
[----:B------:R-:W2:Y:S01]  /*7030*/  LDC.64 R50, c[0x0][0x440] ;  /* 0x00011000ff327b82 */ /* 0x000ea20000000a00 */
[C---:B---3--:R-:W-:Y:S01]  /*7040*/  @P0 IMAD.WIDE.U32 R44, R111.reuse, 0x10, R44 ;  /* 0x000000106f2c0825 */ /* 0x048fe200078e002c */
[----:B------:R-:W-:Y:S01]  /*7050*/  @P0 IADD3 R111, PT, PT, R111, 0x80, RZ ;  /* 0x000000806f6f0810 */ /* 0x000fe20007ffe0ff */
[----:B------:R3:W-:Y:S04]  /*7060*/  @P0 STG.E.128 desc[UR10][R2.64], R20 ;  /* 0x0000001402000986 */ /* 0x0007e8000c101d0a */
[----:B------:R3:W-:Y:S01]  /*7070*/  @P0 STG.E.128 desc[UR10][R44.64], R40 ;  /* 0x000000282c000986 */ /* 0x0007e2000c101d0a */
[----:B------:R-:W4:Y:S01]  /*7080*/  LDC.64 R52, c[0x0][0x448] ;  /* 0x00011200ff347b82 */ /* 0x000f220000000a00 */
[----:B0-----:R-:W-:-:S05]  /*7090*/  @P1 IMAD.WIDE.U32 R46, R111, 0x10, R46 ;  /* 0x000000106f2e1825 */ /* 0x001fca00078e002e */
[----:B------:R3:W-:Y:S02]  /*70a0*/  @P1 STG.E.128 desc[UR10][R46.64], R16 ;  /* 0x000000102e001986 */ /* 0x0007e4000c101d0a */
[----:B------:R-:W0:Y:S01]  /*70b0*/  LDC.64 R54, c[0x0][0x440] ;  /* 0x00011000ff367b82 */ /* 0x000e220000000a00 */
[C---:B-1----:R-:W-:Y:S01]  /*70c0*/  @P1 IMAD.WIDE.U32 R48, R111.reuse, 0x10, R48 ;  /* 0x000000106f301825 */ /* 0x042fe200078e0030 */
[----:B------:R-:W-:-:S04]  /*70d0*/  @P1 IADD3 R111, PT, PT, R111, 0x80, RZ ;  /* 0x000000806f6f1810 */ /* 0x000fc80007ffe0ff */
[----:B------:R3:W-:Y:S02]  /*70e0*/  @P1 STG.E.128 desc[UR10][R48.64], R36 ;  /* 0x0000002430001986 */ /* 0x0007e4000c101d0a */
[----:B------:R-:W1:Y:S01]  /*70f0*/  LDC.64 R56, c[0x0][0x448] ;  /* 0x00011200ff387b82 */ /* 0x000e620000000a00 */
[----:B--2---:R-:W-:-:S05]  /*7100*/  @P2 IMAD.WIDE.U32 R50, R111, 0x10, R50 ;  /* 0x000000106f322825 */ /* 0x004fca00078e0032 */
[----:B------:R3:W-:Y:S01]  /*7110*/  @P2 STG.E.128 desc[UR10][R50.64], R12 ;  /* 0x0000000c32002986 */ /* 0x0007e2000c101d0a */
[C---:B----4-:R-:W-:Y:S01]  /*7120*/  @P2 IMAD.WIDE.U32 R52, R111.reuse, 0x10, R52 ;  /* 0x000000106f342825 */ /* 0x050fe200078e0034 */
[----:B------:R-:W-:-:S04]  /*7130*/  @P2 IADD3 R111, PT, PT, R111, 0x80, RZ ;  /* 0x000000806f6f2810 */ /* 0x000fc80007ffe0ff */
[----:B------:R3:W-:Y:S01]  /*7140*/  @P2 STG.E.128 desc[UR10][R52.64], R32 ;  /* 0x0000002034002986 */ /* 0x0007e2000c101d0a */
[----:B0-----:R-:W-:-:S05]  /*7150*/  @P3 IMAD.WIDE.U32 R54, R111, 0x10, R54 ;  /* 0x000000106f363825 */ /* 0x001fca00078e0036 */
[----:B------:R3:W-:Y:S01]  /*7160*/  @P3 STG.E.128 desc[UR10][R54.64], R8 ;  /* 0x0000000836003986 */ /* 0x0007e2000c101d0a */
[----:B-1----:R-:W-:-:S05]  /*7170*/  @P3 IMAD.WIDE.U32 R56, R111, 0x10, R56 ;  /* 0x000000106f383825 */ /* 0x002fca00078e0038 */
[----:B------:R3:W-:Y:S01]  /*7180*/  @P3 STG.E.128 desc[UR10][R56.64], R28 ;  /* 0x0000001c38003986 */ /* 0x0007e2000c101d0a */
[----:B------:R-:W-:Y:S05]  /*7190*/  @!P4 EXIT ;  /* 0x000000000000c94d */ /* 0x000fea0003800000 */
[----:B---3--:R-:W0:Y:S01]  /*71a0*/  LDC.64 R2, c[0x0][0x440] ;  /* 0x00011000ff027b82 */ /* 0x008e220000000a00 */
[----:B------:R-:W-:-:S07]  /*71b0*/  @P3 IADD3 R111, PT, PT, R111, 0x80, RZ ;  /* 0x000000806f6f3810 */ /* 0x000fce0007ffe0ff */
[----:B------:R-:W1:Y:S01]  /*71c0*/  LDC.64 R8, c[0x0][0x448] ;  /* 0x00011200ff087b82 */ /* 0x000e620000000a00 */
[----:B0-----:R-:W-:-:S05]  /*71d0*/  IMAD.WIDE.U32 R2, R111, 0x10, R2 ;  /* 0x000000106f027825 */ /* 0x001fca00078e0002 */
[----:B------:R-:W-:Y:S01]  /*71e0*/  STG.E.128 desc[UR10][R2.64], R4 ;  /* 0x0000000402007986 */ /* 0x000fe2000c101d0a */
[----:B-1----:R-:W-:-:S05]  /*71f0*/  IMAD.WIDE.U32 R8, R111, 0x10, R8 ;  /* 0x000000106f087825 */ /* 0x002fca00078e0008 */
[----:B------:R-:W-:Y:S01]  /*7200*/  STG.E.128 desc[UR10][R8.64], R24 ;  /* 0x0000001808007986 */ /* 0x000fe2000c101d0a */
[----:B------:R-:W-:Y:S05]  /*7210*/  EXIT ;  /* 0x000000000000794d */ /* 0x000fea0003800000 */
.L_x_754:
        /* <DEDUP_REMOVED lines=14> */
.L_x_5386:


//--------------------- .text._ZN10layer_norm31ln_parallel_residual_bwd_kernelINS_13Kernel_traitsI6__halfS2_S2_S2_fjLj2560ELj1ELj1ELj4ELj8ENS_18Kernel_traits_baseILj2560ES2_S2_S2_S2_fjLj128EEEEELb0ELb1ELb1EEEvNS_9BwdParamsE --------------------------
	.section	.text._ZN10layer_norm31ln_parallel_residual_bwd_kernelINS_13Kernel_traitsI6__halfS2_S2_S2_fjLj2560ELj1ELj1ELj4ELj8ENS_18Kernel_traits_baseILj2560ES2_S2_S2_S2_fjLj128EEEEELb0ELb1ELb1EEEvNS_9BwdParamsE,"ax",@progbits
	.align	128
        .global         _ZN10layer_norm31ln_parallel_residual_bwd_kernelINS_13Kernel_traitsI6__halfS2_S2_S2_fjLj2560ELj1ELj1ELj4ELj8ENS_18Kernel_traits_baseILj2560ES2_S2_S2_S2_fjLj128EEEEELb0ELb1ELb1EEEvNS_9BwdParamsE
        .type           _ZN10layer_norm31ln_parallel_residual_bwd_kernelINS_13Kernel_traitsI6__halfS2_S2_S2_fjLj2560ELj1ELj1ELj4ELj8ENS_18Kernel_traits_baseILj2560ES2_S2_S2_S2_fjLj128EEEEELb0ELb1ELb1EEEvNS_9BwdParamsE,@function
        .size           _ZN10layer_norm31ln_parallel_residual_bwd_kernelINS_13Kernel_traitsI6__halfS2_S2_S2_fjLj2560ELj1ELj1ELj4ELj8ENS_18Kernel_traits_baseILj2560ES2_S2_S2_S2_fjLj128EEEEELb0ELb1ELb1EEEvNS_9BwdParamsE,(.L_x_5387 - _ZN10layer_norm31ln_parallel_residual_bwd_kernelINS_13Kernel_traitsI6__halfS2_S2_S2_fjLj2560ELj1ELj1ELj4ELj8ENS_18Kernel_traits_baseILj2560ES2_S2_S2_S2_fjLj128EEEEELb0ELb1ELb1EEEvNS_9BwdParamsE)
        .other          _ZN10layer_norm31ln_parallel_residual_bwd_kernelINS_13Kernel_traitsI6__halfS2_S2_S2_fjLj2560ELj1ELj1ELj4ELj8ENS_18Kernel_traits_baseILj2560ES2_S2_S2_S2_fjLj128EEEEELb0ELb1ELb1EEEvNS_9BwdParamsE,@"STO_CUDA_ENTRY STV_DEFAULT"
_ZN10layer_norm31ln_parallel_residual_bwd_kernelINS_13Kernel_traitsI6__halfS2_S2_S2_fjLj2560ELj1ELj1ELj4ELj8ENS_18Kernel_traits_baseILj2560ES2_S2_S2_S2_fjLj128EEEEELb0ELb1ELb1EEEvNS_9BwdParamsE:
.text._ZN10layer_norm31ln_parallel_residual_bwd_kernelINS_13Kernel_traitsI6__halfS2_S2_S2_fjLj2560ELj1ELj1ELj4ELj8ENS_18Kernel_traits_baseILj2560ES2_S2_S2_S2_fjLj128EEEEELb0ELb1ELb1EEEvNS_9BwdParamsE:
        /* <DEDUP_REMOVED lines=45> */
[----:B------:R-:W-:Y:S01]  /*02d0*/  UPLOP3.LUT UP4, UPT, UPT, UPT, UPT, 0x40, 0x4 ;  /* 0x000000000004789c */ /* 0x000fe20003f8e870 */
[----:B------:R-:W3:Y:S01]  /*02e0*/  LDCU UR14, c[0x0][0x388] ;  /* 0x00007100ff0e77ac */ /* 0x000ee20008000800 */
[----:B------:R-:W4:Y:S01]  /*02f0*/  LDCU UR15, c[0x0][0x400] ;  /* 0x00008000ff0f77ac */ /* 0x000f220008000800 */
[----:B------:R-:W1:Y:S01]  /*0300*/  LDCU.64 UR6, c[0x0][0x470] ;  /* 0x00008e00ff0677ac */ /* 0x000e620008000a00 */
[----:B0-----:R-:W-:Y:S01]  /*0310*/  IMAD.WIDE.U32 R4, R32, 0x8, R4 ;  /* 0x0000000820047825 */ /* 0x001fe200078e0004 */
[----:B------:R-:W0:Y:S04]  /*0320*/  LDCU.64 UR16, c[0x0][0x438] ;  /* 0x00008700ff1077ac */ /* 0x000e280008000a00 */
[----:B-1----:R-:W5:Y:S01]  /*0330*/  LDG.E.64 R18, desc[UR12][R4.64+0x1000] ;  /* 0x0010000c04127981 */ /* 0x002f62000c1e1b00 */
[----:B------:R-:W1:Y:S03]  /*0340*/  LDCU.64 UR8, c[0x0][0x478] ;  /* 0x00008f00ff0877ac */ /* 0x000e660008000a00 */
[----:B------:R-:W3:Y:S04]  /*0350*/  LDG.E.64 R16, desc[UR12][R4.64+0xc00] ;  /* 0x000c000c04107981 */ /* 0x000ee8000c1e1b00 */
[----:B------:R-:W4:Y:S04]  /*0360*/  LDG.E.64 R14, desc[UR12][R4.64+0x800] ;  /* 0x0008000c040e7981 */ /* 0x000f28000c1e1b00 */
[----:B------:R-:W4:Y:S04]  /*0370*/  LDG.E.64 R12, desc[UR12][R4.64+0x400] ;  /* 0x0004000c040c7981 */ /* 0x000f28000c1e1b00 */
[----:B------:R-:W4:Y:S01]  /*0380*/  LDG.E.64 R2, desc[UR12][R4.64] ;  /* 0x0000000c04027981 */ /* 0x000f22000c1e1b00 */
[----:B--2---:R-:W-:Y:S01]  /*0390*/  UISETP.NE.U32.AND UP0, UPT, UR4, URZ, UPT ;  /* 0x000000ff0400728c */ /* 0x004fe2000bf05070 */
[----:B------:R-:W-:Y:S01]  /*03a0*/  CS2R R64, SRZ ;  /* 0x0000000000407805 */ /* 0x000fe2000001ff00 */
[----:B------:R-:W2:Y:S01]  /*03b0*/  LDCU.U8 UR4, c[0x0][0x410] ;  /* 0x00008200ff0477ac */ /* 0x000ea20008000000 */
[----:B------:R-:W-:-:S02]  /*03c0*/  CS2R R66, SRZ ;  /* 0x0000000000427805 */ /* 0x000fc4000001ff00 */
[----:B------:R-:W-:Y:S02]  /*03d0*/  CS2R R68, SRZ ;  /* 0x0000000000447805 */ /* 0x000fe4000001ff00 */
[----:B------:R-:W-:Y:S02]  /*03e0*/  CS2R R70, SRZ ;  /* 0x0000000000467805 */ /* 0x000fe4000001ff00 */
[----:B------:R-:W-:Y:S01]  /*03f0*/  MOV R72, RZ ;  /* 0x000000ff00487202 */ /* 0x000fe20000000f00 */
[----:B------:R-:W-:Y:S01]  /*0400*/  UISETP.NE.AND.EX UP0, UPT, UR5, URZ, UPT, UP0 ;  /* 0x000000ff0500728c */ /* 0x000fe2000bf05300 */
[----:B------:R-:W-:Y:S01]  /*0410*/  MOV R73, UR11 ;  /* 0x0000000b00497c02 */ /* 0x000fe20008000f00 */
        /* <DEDUP_REMOVED lines=10> */
[----:B------:R-:W-:Y:S02]  /*04c0*/  PRMT R92, R92, 0x5410, R92 ;  /* 0x000054105c5c7816 */ /* 0x000fe4000000005c */
[----:B------:R-:W-:Y:S02]  /*04d0*/  PRMT R94, R94, 0x5410, R94 ;  /* 0x000054105e5e7816 */ /* 0x000fe4000000005e */
[----:B------:R-:W-:-:S02]  /*04e0*/  PRMT R96, R96, 0x5410, R96 ;  /* 0x0000541060607816 */ /* 0x000fc40000000060 */
[----:B------:R-:W-:Y:S02]  /*04f0*/  PRMT R97, R97, 0x5410, R97 ;  /* 0x0000541061617816 */ /* 0x000fe40000000061 */
[----:B------:R-:W-:Y:S02]  /*0500*/  PRMT R98, R98, 0x5410, R98 ;  /* 0x0000541062627816 */ /* 0x000fe40000000062 */
[----:B------:R-:W-:Y:S02]  /*0510*/  PRMT R99, R99, 0x5410, R99 ;  /* 0x0000541063637816 */ /* 0x000fe40000000063 */
[----:B------:R-:W-:Y:S02]  /*0520*/  SHF.R.U32.HI R153, RZ, 0x10, R3 ;  /* 0x00000010ff997819 */ /* 0x000fe40000011603 */
[----:B------:R-:W-:Y:S02]  /*0530*/  PRMT R101, R101, 0x5410, R101 ;  /* 0x0000541065657816 */ /* 0x000fe40000000065 */
[----:B01----:R-:W-:-:S07]  /*0540*/  PRMT R103, R103, 0x5410, R103 ;  /* 0x0000541067677816 */ /* 0x003fce0000000067 */
.L_x_810:
        /* <DEDUP_REMOVED lines=18> */
[C---:B0-----:R-:W-:Y:S01]  /*0670*/  IMAD.WIDE.U32 R30, R109.reuse, 0x8, R6 ;  /* 0x000000086d1e7825 */ /* 0x041fe200078e0006 */
[----:B------:R-:W-:-:S03]  /*0680*/  IADD3 R77, PT, PT, R109, 0x180, RZ ;  /* 0x000001806d4d7810 */ /* 0x000fc60007ffe0ff */
[----:B------:R-:W-:Y:S02]  /*0690*/  IMAD.WIDE.U32 R10, R107, 0x8, R6 ;  /* 0x000000086b0a7825 */ /* 0x000fe400078e0006 */
[----:B------:R-:W2:Y:S02]  /*06a0*/  LDG.E.64 R30, desc[UR12][R30.64] ;  /* 0x0000000c1e1e7981 */ /* 0x000ea4000c1e1b00 */
[C---:B-1----:R-:W-:Y:S01]  /*06b0*/  IMAD.WIDE.U32 R80, R109.reuse, 0x8, R88 ;  /* 0x000000086d507825 */ /* 0x042fe200078e0058 */
[----:B------:R-:W-:Y:S01]  /*06c0*/  IADD3 R79, PT, PT, R109, 0x200, RZ ;  /* 0x000002006d4f7810 */ /* 0x000fe20007ffe0ff */
[----:B------:R-:W3:Y:S02]  /*06d0*/  LDG.E.64 R10, desc[UR12][R10.64] ;  /* 0x0000000c0a0a7981 */ /* 0x000ee4000c1e1b00 */
[----:B------:R-:W-:Y:S02]  /*06e0*/  IMAD.WIDE.U32 R8, R75, 0x8, R6 ;  /* 0x000000084b087825 */ /* 0x000fe400078e0006 */
[----:B------:R-:W4:Y:S02]  /*06f0*/  LDG.E.64 R80, desc[UR12][R80.64] ;  /* 0x0000000c50507981 */ /* 0x000f24000c1e1b00 */
[----:B------:R-:W-:-:S02]  /*0700*/  IMAD.WIDE.U32 R82, R107, 0x8, R88 ;  /* 0x000000086b527825 */ /* 0x000fc400078e0058 */
[----:B------:R-:W3:Y:S02]  /*0710*/  LDG.E.64 R8, desc[UR12][R8.64] ;  /* 0x0000000c08087981 */ /* 0x000ee4000c1e1b00 */
[--C-:B------:R-:W-:Y:S02]  /*0720*/  IMAD.WIDE.U32 R4, R77, 0x8, R6.reuse ;  /* 0x000000084d047825 */ /* 0x100fe400078e0006 */
[----:B------:R-:W3:Y:S02]  /*0730*/  LDG.E.64 R82, desc[UR12][R82.64] ;  /* 0x0000000c52527981 */ /* 0x000ee4000c1e1b00 */
[----:B------:R-:W-:Y:S02]  /*0740*/  IMAD.WIDE.U32 R6, R79, 0x8, R6 ;  /* 0x000000084f067825 */ /* 0x000fe400078e0006 */
[----:B------:R-:W3:Y:S02]  /*0750*/  LDG.E.64 R4, desc[UR12][R4.64] ;  /* 0x0000000c04047981 */ /* 0x000ee4000c1e1b00 */
[----:B------:R-:W-:-:S02]  /*0760*/  IMAD.WIDE.U32 R86, R75, 0x8, R88 ;  /* 0x000000084b567825 */ /* 0x000fc400078e0058 */
[----:B------:R-:W3:Y:S02]  /*0770*/  LDG.E.64 R6, desc[UR12][R6.64] ;  /* 0x0000000c06067981 */ /* 0x000ee4000c1e1b00 */
[--C-:B------:R-:W-:Y:S02]  /*0780*/  IMAD.WIDE.U32 R84, R77, 0x8, R88.reuse ;  /* 0x000000084d547825 */ /* 0x100fe400078e0058 */
[----:B------:R-:W3:Y:S02]  /*0790*/  LDG.E.64 R86, desc[UR12][R86.64] ;  /* 0x0000000c56567981 */ /* 0x000ee4000c1e1b00 */
[----:B------:R-:W-:Y:S02]  /*07a0*/  IMAD.WIDE.U32 R88, R79, 0x8, R88 ;  /* 0x000000084f587825 */ /* 0x000fe400078e0058 */
[----:B------:R-:W3:Y:S04]  /*07b0*/  LDG.E.64 R84, desc[UR12][R84.64] ;  /* 0x0000000c54547981 */ /* 0x000ee8000c1e1b00 */
[----:B------:R-:W3:Y:S01]  /*07c0*/  LDG.E.64 R88, desc[UR12][R88.64] ;  /* 0x0000000c58587981 */ /* 0x000ee2000c1e1b00 */
[----:B------:R-:W-:-:S02]  /*07d0*/  HADD2.F32 R151, -RZ, R0.H0_H0 ;  /* 0x20000000ff977230 */ /* 0x000fc40000004100 */
[----:B------:R-:W-:Y:S02]  /*07e0*/  HADD2.F32 R0, -RZ, R2.H0_H0 ;  /* 0x20000002ff007230 */ /* 0x000fe40000004100 */
[----:B------:R-:W-:Y:S02]  /*07f0*/  HADD2.F32 R128, -RZ, R3.H0_H0 ;  /* 0x20000003ff807230 */ /* 0x000fe40000004100 */
[----:B------:R-:W-:Y:S02]  /*0800*/  HADD2.F32 R149, -RZ, R153.H0_H0 ;  /* 0x20000099ff957230 */ /* 0x000fe40000004100 */
[----:B------:R-:W-:Y:S02]  /*0810*/  HADD2.F32 R155, -RZ, R12.H0_H0 ;  /* 0x2000000cff9b7230 */ /* 0x000fe40000004100 */
[----:B------:R-:W-:Y:S02]  /*0820*/  HADD2.F32 R147, -RZ, R101.H1_H1 ;  /* 0x30000065ff937230 */ /* 0x000fe40000004100 */
[----:B------:R-:W-:-:S02]  /*0830*/  HADD2.F32 R157, -RZ, R13.H0_H0 ;  /* 0x2000000dff9d7230 */ /* 0x000fc40000004100 */
[----:B------:R-:W-:Y:S02]  /*0840*/  HADD2.F32 R159, -RZ, R14.H0_H0 ;  /* 0x2000000eff9f7230 */ /* 0x000fe40000004100 */
[----:B------:R-:W-:Y:S02]  /*0850*/  HADD2.F32 R161, -RZ, R15.H0_H0 ;  /* 0x2000000fffa17230 */ /* 0x000fe40000004100 */
[----:B------:R-:W-:Y:S02]  /*0860*/  HADD2.F32 R163, -RZ, R16.H0_H0 ;  /* 0x20000010ffa37230 */ /* 0x000fe40000004100 */
[----:B------:R-:W-:Y:S02]  /*0870*/  HADD2.F32 R165, -RZ, R17.H0_H0 ;  /* 0x20000011ffa57230 */ /* 0x000fe40000004100 */
[----:B------:R-:W-:Y:S02]  /*0880*/  HADD2.F32 R143, -RZ, R97.H1_H1 ;  /* 0x30000061ff8f7230 */ /* 0x000fe40000004100 */
[----:B------:R-:W-:-:S02]  /*0890*/  HADD2.F32 R141, -RZ, R92.H1_H1 ;  /* 0x3000005cff8d7230 */ /* 0x000fc40000004100 */
[----:B------:R-:W-:Y:S01]  /*08a0*/  HADD2.F32 R139, -RZ, R94.H1_H1 ;  /* 0x3000005eff8b7230 */ /* 0x000fe20000004100 */
[--C-:B--2---:R-:W-:Y:S01]  /*08b0*/  SHF.R.U64 R145, R30, 0x10, R31.reuse ;  /* 0x000000101e917819 */ /* 0x104fe2000000121f */
[----:B------:R-:W-:Y:S01]  /*08c0*/  HADD2.F32 R131, -RZ, R30.H0_H0 ;  /* 0x2000001eff837230 */ /* 0x000fe20000004100 */
[----:B------:R-:W-:-:S03]  /*08d0*/  SHF.R.U32.HI R30, RZ, 0x10, R31 ;  /* 0x00000010ff1e7819 */ /* 0x000fc6000001161f */
[----:B------:R-:W-:Y:S01]  /*08e0*/  HADD2.F32 R145, -RZ, R145.H0_H0 ;  /* 0x20000091ff917230 */ /* 0x000fe20000004100 */
[----:B----4-:R-:W-:Y:S01]  /*08f0*/  SHF.R.U64 R140, R80, 0x10, R81 ;  /* 0x00000010508c7819 */ /* 0x010fe20000001251 */
[----:B------:R-:W-:Y:S02]  /*0900*/  HADD2.F32 R105, -RZ, R80.H0_H0 ;  /* 0x20000050ff697230 */ /* 0x000fe40000004100 */
[----:B------:R-:W-:Y:S01]  /*0910*/  FADD.FTZ R131, -R76, R131 ;  /* 0x000000834c837221 */ /* 0x000fe20000010100 */
[----:B------:R-:W-:Y:S02]  /*0920*/  HADD2.F32 R129, -RZ, R31.H0_H0 ;  /* 0x2000001fff817230 */ /* 0x000fe40000004100 */
[----:B------:R-:W-:Y:S02]  /*0930*/  HADD2.F32 R140, -RZ, R140.H0_H0 ;  /* 0x2000008cff8c7230 */ /* 0x000fe40000004100 */
[----:B------:R-:W-:Y:S01]  /*0940*/  FMUL.FTZ R133, R0, R105 ;  /* 0x0000006900857220 */ /* 0x000fe20000410000 */
[----:B------:R-:W-:Y:S01]  /*0950*/  FADD.FTZ R145, -R76, R145 ;  /* 0x000000914c917221 */ /* 0x000fe20000010100 */
[----:B-----5:R-:W-:Y:S01]  /*0960*/  FMUL.FTZ R0, R74, R131 ;  /* 0x000000834a007220 */ /* 0x020fe20000410000 */
[----:B------:R-:W-:Y:S01]  /*0970*/  SHF.R.U32.HI R138, RZ, 0x10, R81 ;  /* 0x00000010ff8a7819 */ /* 0x000fe20000011651 */
[----:B------:R-:W-:-:S02]  /*0980*/  HADD2.F32 R127, -RZ, R81.H0_H0 ;  /* 0x20000051ff7f7230 */ /* 0x000fc40000004100 */
[----:B------:R-:W-:Y:S01]  /*0990*/  FMUL.FTZ R126, R151, R140 ;  /* 0x0000008c977e7220 */ /* 0x000fe20000410000 */
[----:B------:R-:W-:Y:S02]  /*09a0*/  HADD2.F32 R31, -RZ, R30.H0_H0 ;  /* 0x2000001eff1f7230 */ /* 0x000fe40000004100 */
[----:B------:R-:W-:Y:S01]  /*09b0*/  FADD.FTZ R151, RZ, R133 ;  /* 0x00000085ff977221 */ /* 0x000fe20000010000 */
[----:B------:R-:W-:Y:S01]  /*09c0*/  FADD.FTZ R129, -R76, R129 ;  /* 0x000000814c817221 */ /* 0x000fe20000010100 */
[----:B------:R-:W-:Y:S01]  /*09d0*/  FMUL.FTZ R131, R74, R145 ;  /* 0x000000914a837220 */ /* 0x000fe20000410000 */
[----:B------:R-:W-:Y:S01]  /*09e0*/  FFMA.FTZ R80, R0, R133, RZ ;  /* 0x0000008500507223 */ /* 0x000fe200000100ff */
[----:B---3--:R-:W-:Y:S01]  /*09f0*/  SHF.R.U64 R121, R10, 0x10, R11 ;  /* 0x000000100a797819 */ /* 0x008fe2000000120b */
[----:B------:R-:W-:Y:S02]  /*0a00*/  HADD2.F32 R138, -RZ, R138.H0_H0 ;  /* 0x2000008aff8a7230 */ /* 0x000fe40000004100 */
[----:B------:R-:W-:Y:S01]  /*0a10*/  FMUL.FTZ R128, R128, R127 ;  /* 0x0000007f80807220 */ /* 0x000fe20000410000 */
[----:B------:R-:W-:-:S02]  /*0a20*/  HADD2.F32 R119, -RZ, R10.H0_H0 ;  /* 0x2000000aff777230 */ /* 0x000fc40000004100 */
[----:B------:R-:W-:Y:S01]  /*0a30*/  FADD.FTZ R151, R151, R126 ;  /* 0x0000007e97977221 */ /* 0x000fe20000010000 */
[----:B------:R-:W-:Y:S01]  /*0a40*/  FADD.FTZ R31, -R76, R31 ;  /* 0x0000001f4c1f7221 */ /* 0x000fe20000010100 */
[----:B------:R-:W-:Y:S01]  /*0a50*/  FMUL.FTZ R129, R74, R129 ;  /* 0x000000814a817220 */ /* 0x000fe20000410000 */
[----:B------:R-:W-:Y:S01]  /*0a60*/  FFMA.FTZ R80, R131, R126, R80 ;  /* 0x0000007e83507223 */ /* 0x000fe20000010050 */
[----:B------:R-:W-:Y:S01]  /*0a70*/  SHF.R.U64 R136, R82, 0x10, R83 ;  /* 0x0000001052887819 */ /* 0x000fe20000001253 */
[----:B------:R-:W-:Y:S02]  /*0a80*/  HADD2.F32 R100, -RZ, R82.H0_H0 ;  /* 0x20000052ff647230 */ /* 0x000fe40000004100 */
[----:B------:R-:W-:Y:S01]  /*0a90*/  FMUL.FTZ R124, R149, R138 ;  /* 0x0000008a957c7220 */ /* 0x000fe20000410000 */
[----:B------:R-:W-:Y:S02]  /*0aa0*/  HADD2.F32 R121, -RZ, R121.H0_H0 ;  /* 0x20000079ff797230 */ /* 0x000fe40000004100 */
[----:B------:R-:W-:Y:S01]  /*0ab0*/  FADD.FTZ R151, R151, R128 ;  /* 0x0000008097977221 */ /* 0x000fe20000010000 */
[----:B------:R-:W-:Y:S01]  /*0ac0*/  SHF.R.U32.HI R125, RZ, 0x10, R11 ;  /* 0x00000010ff7d7819 */ /* 0x000fe2000001160b */
[----:B------:R-:W-:-:S02]  /*0ad0*/  HADD2.F32 R123, -RZ, R11.H0_H0 ;  /* 0x2000000bff7b7230 */ /* 0x000fc40000004100 */
[----:B------:R-:W-:Y:S01]  /*0ae0*/  FADD.FTZ R119, -R76, R119 ;  /* 0x000000774c777221 */ /* 0x000fe20000010100 */
[----:B------:R-:W-:Y:S01]  /*0af0*/  FMUL.FTZ R31, R74, R31 ;  /* 0x0000001f4a1f7220 */ /* 0x000fe20000410000 */
[----:B------:R-:W-:Y:S01]  /*0b00*/  FFMA.FTZ R80, R129, R128, R80 ;  /* 0x0000008081507223 */ /* 0x000fe20000010050 */
[--C-:B------:R-:W-:Y:S01]  /*0b10*/  SHF.R.U64 R11, R4, 0x10, R5.reuse ;  /* 0x00000010040b7819 */ /* 0x100fe20000001205 */
[----:B------:R-:W-:Y:S01]  /*0b20*/  HADD2.F32 R135, -RZ, R5.H0_H0 ;  /* 0x20000005ff877230 */ /* 0x000fe20000004100 */
[----:B------:R-:W-:Y:S01]  /*0b30*/  SHF.R.U32.HI R91, RZ, 0x10, R5 ;  /* 0x00000010ff5b7819 */ /* 0x000fe20000011605 */
[----:B------:R-:W-:Y:S01]  /*0b40*/  HADD2.F32 R115, -RZ, R9.H0_H0 ;  /* 0x20000009ff737230 */ /* 0x000fe20000004100 */
[--C-:B------:R-:W-:Y:S01]  /*0b50*/  SHF.R.U64 R113, R8, 0x10, R9.reuse ;  /* 0x0000001008717819 */ /* 0x100fe20000001209 */
[----:B------:R-:W-:Y:S01]  /*0b60*/  HADD2.F32 R5, -RZ, R6.H0_H0 ;  /* 0x20000006ff057230 */ /* 0x000fe20000004100 */
[----:B------:R-:W-:Y:S01]  /*0b70*/  SHF.R.U32.HI R117, RZ, 0x10, R9 ;  /* 0x00000010ff757819 */ /* 0x000fe20000011609 */
[----:B------:R-:W-:-:S02]  /*0b80*/  HADD2.F32 R136, -RZ, R136.H0_H0 ;  /* 0x20000088ff887230 */ /* 0x000fc40000004100 */
[----:B------:R-:W-:Y:S01]  /*0b90*/  FMUL.FTZ R110, R155, R100 ;  /* 0x000000649b6e7220 */ /* 0x000fe20000410000 */
[----:B------:R-:W-:Y:S02]  /*0ba0*/  HADD2.F32 R9, -RZ, R7.H0_H0 ;  /* 0x20000007ff097230 */ /* 0x000fe40000004100 */
[----:B------:R-:W-:Y:S01]  /*0bb0*/  FADD.FTZ R151, R151, R124 ;  /* 0x0000007c97977221 */ /* 0x000fe20000010000 */
[----:B------:R-:W-:Y:S01]  /*0bc0*/  FADD.FTZ R121, -R76, R121 ;  /* 0x000000794c797221 */ /* 0x000fe20000010100 */
[----:B------:R-:W-:Y:S01]  /*0bd0*/  FMUL.FTZ R119, R74, R119 ;  /* 0x000000774a777220 */ /* 0x000fe20000410000 */
[----:B------:R-:W-:Y:S01]  /*0be0*/  FFMA.FTZ R80, R31, R124, R80 ;  /* 0x0000007c1f507223 */ /* 0x000fe20000010050 */
[----:B------:R-:W-:Y:S01]  /*0bf0*/  SHF.R.U32.HI R134, RZ, 0x10, R83 ;  /* 0x00000010ff867819 */ /* 0x000fe20000011653 */
[----:B------:R-:W-:Y:S01]  /*0c00*/  HADD2.F32 R118, -RZ, R83.H0_H0 ;  /* 0x20000053ff767230 */ /* 0x000fe20000004100 */
[--C-:B------:R-:W-:Y:S01]  /*0c10*/  SHF.R.U64 R93, R6, 0x10, R7.reuse ;  /* 0x00000010065d7819 */ /* 0x100fe20000001207 */
[----:B------:R-:W-:Y:S01]  /*0c20*/  HADD2.F32 R125, -RZ, R125.H0_H0 ;  /* 0x2000007dff7d7230 */ /* 0x000fe20000004100 */
[----:B------:R-:W-:Y:S01]  /*0c30*/  SHF.R.U32.HI R95, RZ, 0x10, R7 ;  /* 0x00000010ff5f7819 */ /* 0x000fe20000011607 */
[C---:B------:R-:W-:Y:S01]  /*0c40*/  FADD.FTZ R7, -R76.reuse, R5 ;  /* 0x000000054c077221 */ /* 0x040fe20000010100 */
[----:B------:R-:W-:Y:S01]  /*0c50*/  FMUL.FTZ R114, R147, R136 ;  /* 0x0000008893727220 */ /* 0x000fe20000410000 */
[----:B------:R-:W-:Y:S01]  /*0c60*/  FADD.FTZ R151, R151, R110 ;  /* 0x0000006e97977221 */ /* 0x000fe20000010000 */
[C---:B------:R-:W-:Y:S01]  /*0c70*/  FADD.FTZ R123, -R76.reuse, R123 ;  /* 0x0000007b4c7b7221 */ /* 0x040fe20000010100 */
[----:B------:R-:W-:Y:S01]  /*0c80*/  FADD.FTZ R5, -R76, R9 ;  /* 0x000000094c057221 */ /* 0x000fe20000010100 */
[----:B------:R-:W-:Y:S01]  /*0c90*/  FMUL.FTZ R121, R74, R121 ;  /* 0x000000794a797220 */ /* 0x000fe20000410000 */
[----:B------:R-:W-:Y:S01]  /*0ca0*/  FFMA.FTZ R80, R119, R110, R80 ;  /* 0x0000006e77507223 */ /* 0x000fe20000010050 */
[--C-:B------:R-:W-:Y:S01]  /*0cb0*/  SHF.R.U64 R158, R88, 0x10, R89.reuse ;  /* 0x00000010589e7819 */ /* 0x100fe20000001259 */
[----:B------:R-:W-:Y:S01]  /*0cc0*/  HADD2.F32 R9, -RZ, R89.H0_H0 ;  /* 0x20000059ff097230 */ /* 0x000fe20000004100 */
[----:B------:R-:W-:Y:S01]  /*0cd0*/  SHF.R.U32.HI R10, RZ, 0x10, R89 ;  /* 0x00000010ff0a7819 */ /* 0x000fe20000011659 */
[----:B------:R-:W-:-:S02]  /*0ce0*/  HADD2.F32 R89, -RZ, R103.H1_H1 ;  /* 0x30000067ff597230 */ /* 0x000fc40000004100 */
[----:B------:R-:W-:Y:S01]  /*0cf0*/  FMUL.FTZ R112, R157, R118 ;  /* 0x000000769d707220 */ /* 0x000fe20000410000 */
[----:B------:R-:W-:Y:S02]  /*0d00*/  HADD2.F32 R134, -RZ, R134.H0_H0 ;  /* 0x20000086ff867230 */ /* 0x000fe40000004100 */
[----:B------:R-:W-:Y:S01]  /*0d10*/  FADD.FTZ R151, R151, R114 ;  /* 0x0000007297977221 */ /* 0x000fe20000010000 */
[----:B------:R-:W-:Y:S02]  /*0d20*/  HADD2.F32 R111, -RZ, R8.H0_H0 ;  /* 0x20000008ff6f7230 */ /* 0x000fe40000004100 */
[----:B------:R-:W-:Y:S01]  /*0d30*/  FADD.FTZ R125, -R76, R125 ;  /* 0x0000007d4c7d7221 */ /* 0x000fe20000010100 */
[----:B------:R-:W-:Y:S01]  /*0d40*/  FMUL.FTZ R123, R74, R123 ;  /* 0x0000007b4a7b7220 */ /* 0x000fe20000410000 */
[----:B------:R-:W-:Y:S01]  /*0d50*/  FFMA.FTZ R80, R121, R114, R80 ;  /* 0x0000007279507223 */ /* 0x000fe20000010050 */
[----:B------:R-:W-:Y:S01]  /*0d60*/  SHF.R.U64 R132, R86, 0x10, R87 ;  /* 0x0000001056847819 */ /* 0x000fe20000001257 */
[----:B------:R-:W-:-:S02]  /*0d70*/  HADD2.F32 R120, -RZ, R86.H0_H0 ;  /* 0x20000056ff787230 */ /* 0x000fc40000004100 */
[----:B------:R-:W-:Y:S01]  /*0d80*/  FMUL.FTZ R116, R89, R134 ;  /* 0x0000008659747220 */ /* 0x000fe20000410000 */
[----:B------:R-:W-:Y:S02]  /*0d90*/  HADD2.F32 R113, -RZ, R113.H0_H0 ;  /* 0x20000071ff717230 */ /* 0x000fe40000004100 */
[----:B------:R-:W-:Y:S01]  /*0da0*/  FADD.FTZ R151, R151, R112 ;  /* 0x0000007097977221 */ /* 0x000fe20000010000 */
[----:B------:R-:W-:Y:S01]  /*0db0*/  FADD.FTZ R111, -R76, R111 ;  /* 0x0000006f4c6f7221 */ /* 0x000fe20000010100 */
[----:B------:R-:W-:Y:S01]  /*0dc0*/  FMUL.FTZ R125, R74, R125 ;  /* 0x0000007d4a7d7220 */ /* 0x000fe20000410000 */
[----:B------:R-:W-:Y:S01]  /*0dd0*/  FFMA.FTZ R82, R123, R112, R80 ;  /* 0x000000707b527223 */ /* 0x000fe20000010050 */
[----:B------:R-:W-:Y:S02]  /*0de0*/  HADD2.F32 R81, -RZ, R98.H1_H1 ;  /* 0x30000062ff517230 */ /* 0x000fe40000004100 */
[----:B------:R-:W-:Y:S01]  /*0df0*/  FMUL.FTZ R102, R159, R120 ;  /* 0x000000789f667220 */ /* 0x000fe20000410000 */
[----:B------:R-:W-:-:S02]  /*0e00*/  HADD2.F32 R132, -RZ, R132.H0_H0 ;  /* 0x20000084ff847230 */ /* 0x000fc40000004100 */
[----:B------:R-:W-:Y:S01]  /*0e10*/  FADD.FTZ R151, R151, R116 ;  /* 0x0000007497977221 */ /* 0x000fe20000010000 */
[----:B------:R-:W-:Y:S01]  /*0e20*/  FADD.FTZ R113, -R76, R113 ;  /* 0x000000714c717221 */ /* 0x000fe20000010100 */
[----:B------:R-:W-:Y:S01]  /*0e30*/  FMUL.FTZ R111, R74, R111 ;  /* 0x0000006f4a6f7220 */ /* 0x000fe20000410000 */
[----:B------:R-:W-:Y:S01]  /*0e40*/  FFMA.FTZ R82, R125, R116, R82 ;  /* 0x000000747d527223 */ /* 0x000fe20000010052 */
[----:B------:R-:W-:Y:S01]  /*0e50*/  SHF.R.U32.HI R130, RZ, 0x10, R87 ;  /* 0x00000010ff827819 */ /* 0x000fe20000011657 */
[----:B------:R-:W-:Y:S02]  /*0e60*/  HADD2.F32 R122, -RZ, R87.H0_H0 ;  /* 0x20000057ff7a7230 */ /* 0x000fe40000004100 */
[----:B------:R-:W-:Y:S01]  /*0e70*/  FMUL.FTZ R106, R81, R132 ;  /* 0x00000084516a7220 */ /* 0x000fe20000410000 */
[----:B------:R-:W-:Y:S02]  /*0e80*/  HADD2.F32 R117, -RZ, R117.H0_H0 ;  /* 0x20000075ff757230 */ /* 0x000fe40000004100 */
[----:B------:R-:W-:Y:S01]  /*0e90*/  FADD.FTZ R151, R151, R102 ;  /* 0x0000006697977221 */ /* 0x000fe20000010000 */
[----:B------:R-:W-:Y:S01]  /*0ea0*/  FADD.FTZ R115, -R76, R115 ;  /* 0x000000734c737221 */ /* 0x000fe20000010100 */
[----:B------:R-:W-:Y:S01]  /*0eb0*/  FMUL.FTZ R113, R74, R113 ;  /* 0x000000714a717220 */ /* 0x000fe20000410000 */
[----:B------:R-:W-:Y:S01]  /*0ec0*/  FFMA.FTZ R82, R111, R102, R82 ;  /* 0x000000666f527223 */ /* 0x000fe20000010052 */
        /* <DEDUP_REMOVED lines=8> */
[----:B------:R-:W-:Y:S01]  /*0f50*/  HADD2.F32 R11, -RZ, R11.H0_H0 ;  /* 0x2000000bff0b7230 */ /* 0x000fe20000004100 */
[----:B------:R-:W-:Y:S01]  /*0f60*/  SHF.R.U64 R162, R84, 0x10, R85 ;  /* 0x0000001054a27819 */ /* 0x000fe20000001255 */
[----:B------:R-:W-:-:S02]  /*0f70*/  HADD2.F32 R91, -RZ, R91.H0_H0 ;  /* 0x2000005bff5b7230 */ /* 0x000fc40000004100 */
[----:B------:R-:W-:Y:S02]  /*0f80*/  HADD2.F32 R93, -RZ, R93.H0_H0 ;  /* 0x2000005dff5d7230 */ /* 0x000fe40000004100 */
[----:B------:R-:W-:Y:S02]  /*0f90*/  HADD2.F32 R95, -RZ, R95.H0_H0 ;  /* 0x2000005fff5f7230 */ /* 0x000fe40000004100 */
[----:B------:R-:W-:Y:S01]  /*0fa0*/  FMUL.FTZ R108, R83, R130 ;  /* 0x00000082536c7220 */ /* 0x000fe20000410000 */
[----:B------:R-:W-:Y:S02]  /*0fb0*/  HADD2.F32 R30, -RZ, R84.H0_H0 ;  /* 0x20000054ff1e7230 */ /* 0x000fe40000004100 */
[----:B------:R-:W-:Y:S01]  /*0fc0*/  FADD.FTZ R151, R151, R104 ;  /* 0x0000006897977221 */ /* 0x000fe20000010000 */
[----:B------:R-:W-:Y:S02]  /*0fd0*/  HADD2.F32 R4, -RZ, R19.H0_H0 ;  /* 0x20000013ff047230 */ /* 0x000fe40000004100 */
[----:B------:R-:W-:Y:S01]  /*0fe0*/  FADD.FTZ R137, -R76, R137 ;  /* 0x000000894c897221 */ /* 0x000fe20000010100 */
[----:B------:R-:W-:Y:S01]  /*0ff0*/  FMUL.FTZ R117, R74, R117 ;  /* 0x000000754a757220 */ /* 0x000fe20000410000 */
[----:B------:R-:W-:Y:S01]  /*1000*/  FFMA.FTZ R82, R115, R104, R82 ;  /* 0x0000006873527223 */ /* 0x000fe20000010052 */
[C---:B------:R-:W-:Y:S01]  /*1010*/  FADD.FTZ R135, -R76.reuse, R135 ;  /* 0x000000874c877221 */ /* 0x040fe20000010100 */
[C---:B------:R-:W-:Y:S01]  /*1020*/  FADD.FTZ R11, -R76.reuse, R11 ;  /* 0x0000000b4c0b7221 */ /* 0x040fe20000010100 */
[C---:B------:R-:W-:Y:S01]  /*1030*/  FADD.FTZ R91, -R76.reuse, R91 ;  /* 0x0000005b4c5b7221 */ /* 0x040fe20000010100 */
[C---:B------:R-:W-:Y:S01]  /*1040*/  FADD.FTZ R93, -R76.reuse, R93 ;  /* 0x0000005d4c5d7221 */ /* 0x040fe20000010100 */
[----:B------:R-:W-:Y:S01]  /*1050*/  FADD.FTZ R95, -R76, R95 ;  /* 0x0000005f4c5f7221 */ /* 0x000fe20000010100 */
[----:B------:R-:W-:-:S02]  /*1060*/  HADD2.F32 R87, -RZ, R96.H1_H1 ;  /* 0x30000060ff577230 */ /* 0x000fc40000004100 */
[----:B------:R-:W-:Y:S01]  /*1070*/  FMUL.FTZ R76, R163, R30 ;  /* 0x0000001ea34c7220 */ /* 0x000fe20000410000 */
[----:B------:R-:W-:Y:S02]  /*1080*/  HADD2.F32 R162, -RZ, R162.H0_H0 ;  /* 0x200000a2ffa27230 */ /* 0x000fe40000004100 */
[----:B------:R-:W-:Y:S01]  /*1090*/  FMUL.FTZ R81, R4, R9 ;  /* 0x0000000904517220 */ /* 0x000fe20000410000 */
[----:B------:R-:W-:Y:S01]  /*10a0*/  FADD.FTZ R151, R151, R108 ;  /* 0x0000006c97977221 */ /* 0x000fe20000010000 */
[----:B------:R-:W-:Y:S01]  /*10b0*/  FMUL.FTZ R83, R74, R137 ;  /* 0x000000894a537220 */ /* 0x000fe20000410000 */
[----:B------:R-:W-:Y:S01]  /*10c0*/  FFMA.FTZ R4, R117, R108, R82 ;  /* 0x0000006c75047223 */ /* 0x000fe20000010052 */
[----:B------:R-:W-:Y:S01]  /*10d0*/  SHF.R.U32.HI R160, RZ, 0x10, R85 ;  /* 0x00000010ffa07819 */ /* 0x000fe20000011655 */
[----:B------:R-:W-:Y:S02]  /*10e0*/  HADD2.F32 R6, -RZ, R85.H0_H0 ;  /* 0x20000055ff067230 */ /* 0x000fe40000004100 */
[----:B------:R-:W-:Y:S01]  /*10f0*/  FMUL.FTZ R82, R87, R162 ;  /* 0x000000a257527220 */ /* 0x000fe20000410000 */
[----:B------:R-:W-:-:S02]  /*1100*/  HADD2.F32 R8, -RZ, R88.H0_H0 ;  /* 0x20000058ff087230 */ /* 0x000fc40000004100 */
[----:B------:R-:W-:Y:S01]  /*1110*/  FADD.FTZ R151, R151, R76 ;  /* 0x0000004c97977221 */ /* 0x000fe20000010000 */
[----:B------:R-:W-:Y:S02]  /*1120*/  HADD2.F32 R85, -RZ, R18.H0_H0 ;  /* 0x20000012ff557230 */ /* 0x000fe40000004100 */
[C---:B------:R-:W-:Y:S01]  /*1130*/  FMUL.FTZ R87, R74.reuse, R11 ;  /* 0x0000000b4a577220 */ /* 0x040fe20000410000 */
[----:B------:R-:W-:Y:S01]  /*1140*/  FFMA.FTZ R4, R83, R76, R4 ;  /* 0x0000004c53047223 */ /* 0x000fe20000010004 */
[----:B------:R-:W-:Y:S02]  /*1150*/  HADD2.F32 R160, -RZ, R160.H0_H0 ;  /* 0x200000a0ffa07230 */ /* 0x000fe40000004100 */
[----:B------:R-:W-:Y:S01]  /*1160*/  FMUL.FTZ R78, R165, R6 ;  /* 0x00000006a54e7220 */ /* 0x000fe20000410000 */
[----:B------:R-:W-:Y:S01]  /*1170*/  FMUL.FTZ R80, R85, R8 ;  /* 0x0000000855507220 */ /* 0x000fe20000410000 */
[----:B------:R-:W-:Y:S01]  /*1180*/  FADD.FTZ R151, R151, R82 ;  /* 0x0000005297977221 */ /* 0x000fe20000010000 */
[C---:B------:R-:W-:Y:S01]  /*1190*/  FMUL.FTZ R85, R74.reuse, R135 ;  /* 0x000000874a557220 */ /* 0x040fe20000410000 */
[----:B------:R-:W-:Y:S01]  /*11a0*/  FFMA.FTZ R4, R87, R82, R4 ;  /* 0x0000005257047223 */ /* 0x000fe20000010004 */
[----:B------:R-:W-:Y:S01]  /*11b0*/  FMUL.FTZ R86, R143, R160 ;  /* 0x000000a08f567220 */ /* 0x000fe20000410000 */
[----:B------:R-:W-:Y:S01]  /*11c0*/  FADD.FTZ R151, R151, R78 ;  /* 0x0000004e97977221 */ /* 0x000fe20000010000 */
[----:B------:R-:W-:Y:S01]  /*11d0*/  FMUL.FTZ R91, R74, R91 ;  /* 0x0000005b4a5b7220 */ /* 0x000fe20000410000 */
[----:B------:R-:W-:Y:S01]  /*11e0*/  FFMA.FTZ R4, R85, R78, R4 ;  /* 0x0000004e55047223 */ /* 0x000fe20000010004 */
[----:B------:R-:W-:-:S02]  /*11f0*/  HADD2.F32 R158, -RZ, R158.H0_H0 ;  /* 0x2000009eff9e7230 */ /* 0x000fc40000004100 */
[----:B------:R-:W-:Y:S01]  /*1200*/  FADD.FTZ R151, R151, R86 ;  /* 0x0000005697977221 */ /* 0x000fe20000010000 */
[C---:B------:R-:W-:Y:S01]  /*1210*/  FMUL.FTZ R89, R74.reuse, R7 ;  /* 0x000000074a597220 */ /* 0x040fe20000410000 */
[----:B------:R-:W-:Y:S01]  /*1220*/  FFMA.FTZ R4, R91, R86, R4 ;  /* 0x000000565b047223 */ /* 0x000fe20000010004 */
[C---:B------:R-:W-:Y:S01]  /*1230*/  FMUL.FTZ R93, R74.reuse, R93 ;  /* 0x0000005d4a5d7220 */ /* 0x040fe20000410000 */
[----:B------:R-:W-:Y:S01]  /*1240*/  FMUL.FTZ R88, R141, R158 ;  /* 0x0000009e8d587220 */ /* 0x000fe20000410000 */
[----:B------:R-:W-:Y:S01]  /*1250*/  FADD.FTZ R151, R151, R80 ;  /* 0x0000005097977221 */ /* 0x000fe20000010000 */
[----:B------:R-:W-:Y:S01]  /*1260*/  FFMA.FTZ R4, R89, R80, R4 ;  /* 0x0000005059047223 */ /* 0x000fe20000010004 */
[----:B------:R-:W-:Y:S02]  /*1270*/  HADD2.F32 R10, -RZ, R10.H0_H0 ;  /* 0x2000000aff0a7230 */ /* 0x000fe40000004100 */
        /* <DEDUP_REMOVED lines=29> */
[----:B------:R-:W-:Y:S06]  /*1450*/  BRA `(.L_x_757) ;  /* 0x0000000c00b47947 */ /* 0x000fec0003800000 */
.L_x_756:
[----:B------:R-:W0:Y:S01]  /*1460*/  LDC.64 R4, c[0x0][0x3a8] ;  /* 0x0000ea00ff047b82 */ /* 0x000e220000000a00 */
[C---:B------:R-:W-:Y:S02]  /*1470*/  IADD3 R107, PT, PT, R109.reuse, 0x80, RZ ;  /* 0x000000806d6b7810 */ /* 0x040fe40007ffe0ff */
[----:B------:R-:W-:-:S05]  /*1480*/  IADD3 R75, PT, PT, R109, 0x100, RZ ;  /* 0x000001006d4b7810 */ /* 0x000fca0007ffe0ff */
[----:B------:R-:W1:Y:S01]  /*1490*/  LDC.64 R80, c[0x0][0x428] ;  /* 0x00010a00ff507b82 */ /* 0x000e620000000a00 */
[C---:B------:R-:W-:Y:S02]  /*14a0*/  IADD3 R77, PT, PT, R109.reuse, 0x180, RZ ;  /* 0x000001806d4d7810 */ /* 0x040fe40007ffe0ff */
[----:B------:R-:W-:-:S05]  /*14b0*/  IADD3 R79, PT, PT, R109, 0x200, RZ ;  /* 0x000002006d4f7810 */ /* 0x000fca0007ffe0ff */
[----:B------:R-:W2:Y:S01]  /*14c0*/  LDC.64 R28, c[0x0][0x438] ;  /* 0x00010e00ff1c7b82 */ /* 0x000ea20000000a00 */
        /* <DEDUP_REMOVED lines=8> */
[----:B------:R2:W4:Y:S04]  /*1550*/  LDG.E.64 R4, desc[UR12][R20.64] ;  /* 0x0000000c14047981 */ /* 0x000528000c1e1b00 */
[----:B------:R-:W4:Y:S01]  /*1560*/  LDG.E.64 R6, desc[UR12][R6.64] ;  /* 0x0000000c06067981 */ /* 0x000f22000c1e1b00 */
[----:B-1----:R-:W-:-:S04]  /*1570*/  IMAD.WIDE.U32 R88, R109, 0x8, R80 ;  /* 0x000000086d587825 */ /* 0x002fc800078e0050 */
[--C-:B------:R-:W-:Y:S02]  /*1580*/  IMAD.WIDE.U32 R8, R107, 0x8, R80.reuse ;  /* 0x000000086b087825 */ /* 0x100fe400078e0050 */
[----:B------:R-:W4:Y:S02]  /*1590*/  LDG.E.64 R88, desc[UR12][R88.64] ;  /* 0x0000000c58587981 */ /* 0x000f24000c1e1b00 */
[--C-:B------:R-:W-:Y:S02]  /*15a0*/  IMAD.WIDE.U32 R10, R75, 0x8, R80.reuse ;  /* 0x000000084b0a7825 */ /* 0x100fe400078e0050 */
[----:B------:R-:W4:Y:S02]  /*15b0*/  LDG.E.64 R8, desc[UR12][R8.64] ;  /* 0x0000000c08087981 */ /* 0x000f24000c1e1b00 */
[--C-:B------:R-:W-:Y:S02]  /*15c0*/  IMAD.WIDE.U32 R30, R77, 0x8, R80.reuse ;  /* 0x000000084d1e7825 */ /* 0x100fe400078e0050 */
[----:B------:R-:W4:Y:S02]  /*15d0*/  LDG.E.64 R10, desc[UR12][R10.64] ;  /* 0x0000000c0a0a7981 */ /* 0x000f24000c1e1b00 */
[----:B------:R-:W-:-:S02]  /*15e0*/  IMAD.WIDE.U32 R80, R79, 0x8, R80 ;  /* 0x000000084f507825 */ /* 0x000fc400078e0050 */
[----:B------:R-:W4:Y:S04]  /*15f0*/  LDG.E.64 R30, desc[UR12][R30.64] ;  /* 0x0000000c1e1e7981 */ /* 0x000f28000c1e1b00 */
[----:B------:R-:W4:Y:S01]  /*1600*/  LDG.E.64 R80, desc[UR12][R80.64] ;  /* 0x0000000c50507981 */ /* 0x000f22000c1e1b00 */
[----:B--2---:R-:W-:-:S04]  /*1610*/  IMAD.WIDE.U32 R20, R109, 0x8, R28 ;  /* 0x000000086d147825 */ /* 0x004fc800078e001c */
[--C-:B------:R-:W-:Y:S02]  /*1620*/  IMAD.WIDE.U32 R22, R107, 0x8, R28.reuse ;  /* 0x000000086b167825 */ /* 0x100fe400078e001c */
[----:B------:R-:W5:Y:S02]  /*1630*/  LDG.E.64 R20, desc[UR12][R20.64] ;  /* 0x0000000c14147981 */ /* 0x000f64000c1e1b00 */
[--C-:B------:R-:W-:Y:S02]  /*1640*/  IMAD.WIDE.U32 R24, R75, 0x8, R28.reuse ;  /* 0x000000084b187825 */ /* 0x100fe400078e001c */
[----:B------:R-:W5:Y:S02]  /*1650*/  LDG.E.64 R22, desc[UR12][R22.64] ;  /* 0x0000000c16167981 */ /* 0x000f64000c1e1b00 */
[--C-:B------:R-:W-:Y:S02]  /*1660*/  IMAD.WIDE.U32 R26, R77, 0x8, R28.reuse ;  /* 0x000000084d1a7825 */ /* 0x100fe400078e001c */
[----:B------:R-:W5:Y:S02]  /*1670*/  LDG.E.64 R24, desc[UR12][R24.64] ;  /* 0x0000000c18187981 */ /* 0x000f64000c1e1b00 */
[----:B------:R-:W-:-:S02]  /*1680*/  IMAD.WIDE.U32 R28, R79, 0x8, R28 ;  /* 0x000000084f1c7825 */ /* 0x000fc400078e001c */
[----:B------:R-:W5:Y:S04]  /*1690*/  LDG.E.64 R26, desc[UR12][R26.64] ;  /* 0x0000000c1a1a7981 */ /* 0x000f68000c1e1b00 */
[----:B------:R-:W5:Y:S01]  /*16a0*/  LDG.E.64 R28, desc[UR12][R28.64] ;  /* 0x0000000c1c1c7981 */ /* 0x000f62000c1e1b00 */
[----:B------:R-:W-:Y:S02]  /*16b0*/  HADD2.F32 R151, -RZ, R0.H0_H0 ;  /* 0x20000000ff977230 */ /* 0x000fe40000004100 */
[----:B------:R-:W-:Y:S02]  /*16c0*/  HADD2.F32 R0, -RZ, R2.H0_H0 ;  /* 0x20000002ff007230 */ /* 0x000fe40000004100 */
[----:B------:R-:W-:Y:S02]  /*16d0*/  HADD2.F32 R128, -RZ, R3.H0_H0 ;  /* 0x20000003ff807230 */ /* 0x000fe40000004100 */
[----:B------:R-:W-:-:S02]  /*16e0*/  HADD2.F32 R155, -RZ, R12.H0_H0 ;  /* 0x2000000cff9b7230 */ /* 0x000fc40000004100 */
[----:B------:R-:W-:Y:S02]  /*16f0*/  HADD2.F32 R147, -RZ, R101.H1_H1 ;  /* 0x30000065ff937230 */ /* 0x000fe40000004100 */
[----:B------:R-:W-:Y:S02]  /*1700*/  HADD2.F32 R157, -RZ, R13.H0_H0 ;  /* 0x2000000dff9d7230 */ /* 0x000fe40000004100 */
[----:B------:R-:W-:Y:S02]  /*1710*/  HADD2.F32 R145, -RZ, R103.H1_H1 ;  /* 0x30000067ff917230 */ /* 0x000fe40000004100 */
[----:B------:R-:W-:Y:S02]  /*1720*/  HADD2.F32 R159, -RZ, R14.H0_H0 ;  /* 0x2000000eff9f7230 */ /* 0x000fe40000004100 */
[----:B------:R-:W-:Y:S02]  /*1730*/  HADD2.F32 R161, -RZ, R15.H0_H0 ;  /* 0x2000000fffa17230 */ /* 0x000fe40000004100 */
[----:B------:R-:W-:-:S02]  /*1740*/  HADD2.F32 R139, -RZ, R99.H1_H1 ;  /* 0x30000063ff8b7230 */ /* 0x000fc40000004100 */
[----:B------:R-:W-:Y:S02]  /*1750*/  HADD2.F32 R163, -RZ, R16.H0_H0 ;  /* 0x20000010ffa37230 */ /* 0x000fe40000004100 */
[----:B------:R-:W-:Y:S02]  /*1760*/  HADD2.F32 R165, -RZ, R17.H0_H0 ;  /* 0x20000011ffa57230 */ /* 0x000fe40000004100 */
[----:B------:R-:W-:Y:S02]  /*1770*/  HADD2.F32 R137, -RZ, R97.H1_H1 ;  /* 0x30000061ff897230 */ /* 0x000fe40000004100 */
[----:B------:R-:W-:Y:S02]  /*1780*/  HADD2.F32 R143, -RZ, R18.H0_H0 ;  /* 0x20000012ff8f7230 */ /* 0x000fe40000004100 */
[----:B------:R-:W-:Y:S01]  /*1790*/  HADD2.F32 R135, -RZ, R92.H1_H1 ;  /* 0x3000005cff877230 */ /* 0x000fe20000004100 */
[--C-:B---3--:R-:W-:Y:S01]  /*17a0*/  SHF.R.U64 R78, R82, 0x10, R83.reuse ;  /* 0x00000010524e7819 */ /* 0x108fe20000001253 */
[----:B------:R-:W-:Y:S01]  /*17b0*/  HADD2.F32 R131, -RZ, R82.H0_H0 ;  /* 0x20000052ff837230 */ /* 0x000fe20000004100 */
[----:B------:R-:W-:Y:S01]  /*17c0*/  SHF.R.U32.HI R82, RZ, 0x10, R83 ;  /* 0x00000010ff527819 */ /* 0x000fe20000011653 */
[----:B------:R-:W-:Y:S01]  /*17d0*/  HADD2.F32 R129, -RZ, R83.H0_H0 ;  /* 0x20000053ff817230 */ /* 0x000fe20000004100 */
[--C-:B----4-:R-:W-:Y:S01]  /*17e0*/  SHF.R.U64 R83, R86, 0x10, R87.reuse ;  /* 0x0000001056537819 */ /* 0x110fe20000001257 */
        /* <DEDUP_REMOVED lines=15> */
[----:B------:R-:W-:Y:S02]  /*18e0*/  HADD2.F32 R121, -RZ, R83.H0_H0 ;  /* 0x20000053ff797230 */ /* 0x000fe40000004100 */
[C---:B------:R-:W-:Y:S01]  /*18f0*/  FADD.FTZ R83, -R76.reuse, R91 ;  /* 0x0000005b4c537221 */ /* 0x040fe20000010100 */
[----:B------:R-:W-:Y:S02]  /*1900*/  HADD2.F32 R87, -RZ, R87.H0_H0 ;  /* 0x20000057ff577230 */ /* 0x000fe40000004100 */
[C---:B------:R-:W-:Y:S01]  /*1910*/  FADD.FTZ R7, -R76.reuse, R95 ;  /* 0x0000005f4c077221 */ /* 0x040fe20000010100 */
[----:B------:R-:W-:Y:S02]  /*1920*/  HADD2.F32 R91, -RZ, R85.H0_H0 ;  /* 0x20000055ff5b7230 */ /* 0x000fe40000004100 */
[C---:B------:R-:W-:Y:S01]  /*1930*/  FADD.FTZ R85, -R76.reuse, R5 ;  /* 0x000000054c557221 */ /* 0x040fe20000010100 */
[----:B------:R-:W-:Y:S02]  /*1940*/  HADD2.F32 R93, -RZ, R4.H0_H0 ;  /* 0x20000004ff5d7230 */ /* 0x000fe40000004100 */
[----:B------:R-:W-:Y:S01]  /*1950*/  FADD.FTZ R5, -R76, R105 ;  /* 0x000000694c057221 */ /* 0x000fe20000010100 */
[----:B------:R-:W-:-:S02]  /*1960*/  HADD2.F32 R95, -RZ, R90.H0_H0 ;  /* 0x2000005aff5f7230 */ /* 0x000fc40000004100 */
[C---:B------:R-:W-:Y:S01]  /*1970*/  FADD.FTZ R113, -R76.reuse, R87 ;  /* 0x000000574c717221 */ /* 0x040fe20000010100 */
[----:B------:R-:W-:Y:S02]  /*1980*/  HADD2.F32 R105, -RZ, R6.H0_H0 ;  /* 0x20000006ff697230 */ /* 0x000fe40000004100 */
[C---:B------:R-:W-:Y:S01]  /*1990*/  FADD.FTZ R87, -R76.reuse, R91 ;  /* 0x0000005b4c577221 */ /* 0x040fe20000010100 */
[C---:B------:R-:W-:Y:S01]  /*19a0*/  FADD.FTZ R91, -R76.reuse, R93 ;  /* 0x0000005d4c5b7221 */ /* 0x040fe20000010100 */
[----:B------:R-:W-:Y:S01]  /*19b0*/  FADD.FTZ R93, -R76, R95 ;  /* 0x0000005f4c5d7221 */ /* 0x000fe20000010100 */
[----:B------:R-:W-:Y:S01]  /*19c0*/  SHF.R.U64 R140, R88, 0x10, R89 ;  /* 0x00000010588c7819 */ /* 0x000fe20000001259 */
[C---:B------:R-:W-:Y:S01]  /*19d0*/  FADD.FTZ R95, -R76.reuse, R105 ;  /* 0x000000694c5f7221 */ /* 0x040fe20000010100 */
[----:B------:R-:W-:Y:S02]  /*19e0*/  HADD2.F32 R105, -RZ, R88.H0_H0 ;  /* 0x20000058ff697230 */ /* 0x000fe40000004100 */
[----:B------:R-:W-:Y:S01]  /*19f0*/  FADD.FTZ R131, -R76, R131 ;  /* 0x000000834c837221 */ /* 0x000fe20000010100 */
[----:B------:R-:W-:-:S02]  /*1a00*/  HADD2.F32 R149, -RZ, R78.H0_H0 ;  /* 0x2000004eff957230 */ /* 0x000fc40000004100 */
[----:B------:R-:W-:Y:S02]  /*1a10*/  HADD2.F32 R140, -RZ, R140.H0_H0 ;  /* 0x2000008cff8c7230 */ /* 0x000fe40000004100 */
[----:B------:R-:W-:Y:S01]  /*1a20*/  FMUL.FTZ R133, R0, R105 ;  /* 0x0000006900857220 */ /* 0x000fe20000410000 */
[----:B-----5:R-:W-:Y:S01]  /*1a30*/  FMUL.FTZ R0, R74, R131 ;  /* 0x000000834a007220 */ /* 0x020fe20000410000 */
[----:B------:R-:W-:Y:S01]  /*1a40*/  FADD.FTZ R149, -R76, R149 ;  /* 0x000000954c957221 */ /* 0x000fe20000010100 */
[----:B------:R-:W-:Y:S01]  /*1a50*/  SHF.R.U32.HI R138, RZ, 0x10, R89 ;  /* 0x00000010ff8a7819 */ /* 0x000fe20000011659 */
[----:B------:R-:W-:Y:S01]  /*1a60*/  HADD2.F32 R127, -RZ, R89.H0_H0 ;  /* 0x20000059ff7f7230 */ /* 0x000fe20000004100 */
[----:B------:R-:W-:Y:S01]  /*1a70*/  SHF.R.U64 R136, R8, 0x10, R9 ;  /* 0x0000001008887819 */ /* 0x000fe20000001209 */
[----:B------:R-:W-:Y:S02]  /*1a80*/  HADD2.F32 R100, -RZ, R8.H0_H0 ;  /* 0x20000008ff647230 */ /* 0x000fe40000004100 */
[----:B------:R-:W-:Y:S01]  /*1a90*/  FMUL.FTZ R126, R151, R140 ;  /* 0x0000008c977e7220 */ /* 0x000fe20000410000 */
[----:B------:R-:W-:Y:S01]  /*1aa0*/  HADD2.F32 R141, -RZ, R82.H0_H0 ;  /* 0x20000052ff8d7230 */ /* 0x000fe20000004100 */
[----:B------:R-:W-:Y:S01]  /*1ab0*/  SHF.R.U64 R158, R80, 0x10, R81 ;  /* 0x00000010509e7819 */ /* 0x000fe20000001251 */
[----:B------:R-:W-:-:S02]  /*1ac0*/  HADD2.F32 R8, -RZ, R80.H0_H0 ;  /* 0x20000050ff087230 */ /* 0x000fc40000004100 */
[----:B------:R-:W-:Y:S01]  /*1ad0*/  FADD.FTZ R151, RZ, R133 ;  /* 0x00000085ff977221 */ /* 0x000fe20000010000 */
[----:B------:R-:W-:Y:S01]  /*1ae0*/  FADD.FTZ R129, -R76, R129 ;  /* 0x000000814c817221 */ /* 0x000fe20000010100 */
[----:B------:R-:W-:Y:S01]  /*1af0*/  FMUL.FTZ R131, R74, R149 ;  /* 0x000000954a837220 */ /* 0x000fe20000410000 */
[----:B------:R-:W-:Y:S01]  /*1b00*/  FFMA.FTZ R80, R0, R133, RZ ;  /* 0x0000008500507223 */ /* 0x000fe200000100ff */
[--C-:B------:R-:W-:Y:S01]  /*1b10*/  SHF.R.U64 R162, R30, 0x10, R31.reuse ;  /* 0x000000101ea27819 */ /* 0x100fe2000000121f */
[----:B------:R-:W-:Y:S01]  /*1b20*/  HADD2.F32 R6, -RZ, R31.H0_H0 ;  /* 0x2000001fff067230 */ /* 0x000fe20000004100 */
[----:B------:R-:W-:Y:S01]  /*1b30*/  SHF.R.U32.HI R160, RZ, 0x10, R31 ;  /* 0x00000010ffa07819 */ /* 0x000fe2000001161f */
[----:B------:R-:W-:Y:S02]  /*1b40*/  HADD2.F32 R31, -RZ, R153.H0_H0 ;  /* 0x20000099ff1f7230 */ /* 0x000fe40000004100 */
[----:B------:R-:W-:Y:S01]  /*1b50*/  FMUL.FTZ R128, R128, R127 ;  /* 0x0000007f80807220 */ /* 0x000fe20000410000 */
[----:B------:R-:W-:-:S02]  /*1b60*/  HADD2.F32 R138, -RZ, R138.H0_H0 ;  /* 0x2000008aff8a7230 */ /* 0x000fc40000004100 */
[----:B------:R-:W-:Y:S01]  /*1b70*/  FADD.FTZ R151, R151, R126 ;  /* 0x0000007e97977221 */ /* 0x000fe20000010000 */
[----:B------:R-:W-:Y:S01]  /*1b80*/  FADD.FTZ R141, -R76, R141 ;  /* 0x0000008d4c8d7221 */ /* 0x000fe20000010100 */
[----:B------:R-:W-:Y:S01]  /*1b90*/  FMUL.FTZ R129, R74, R129 ;  /* 0x000000814a817220 */ /* 0x000fe20000410000 */
[----:B------:R-:W-:Y:S01]  /*1ba0*/  FFMA.FTZ R80, R131, R126, R80 ;  /* 0x0000007e83507223 */ /* 0x000fe20000010050 */
[----:B------:R-:W-:Y:S01]  /*1bb0*/  FMUL.FTZ R124, R31, R138 ;  /* 0x0000008a1f7c7220 */ /* 0x000fe20000410000 */
[----:B------:R-:W-:Y:S01]  /*1bc0*/  FADD.FTZ R151, R151, R128 ;  /* 0x0000008097977221 */ /* 0x000fe20000010000 */
[----:B------:R-:W-:Y:S01]  /*1bd0*/  FADD.FTZ R119, -R76, R119 ;  /* 0x000000774c777221 */ /* 0x000fe20000010100 */
[----:B------:R-:W-:Y:S01]  /*1be0*/  FMUL.FTZ R31, R74, R141 ;  /* 0x0000008d4a1f7220 */ /* 0x000fe20000410000 */
[----:B------:R-:W-:Y:S01]  /*1bf0*/  FFMA.FTZ R80, R129, R128, R80 ;  /* 0x0000008081507223 */ /* 0x000fe20000010050 */
[----:B------:R-:W-:Y:S02]  /*1c00*/  HADD2.F32 R136, -RZ, R136.H0_H0 ;  /* 0x20000088ff887230 */ /* 0x000fe40000004100 */
[----:B------:R-:W-:Y:S01]  /*1c10*/  FMUL.FTZ R110, R155, R100 ;  /* 0x000000649b6e7220 */ /* 0x000fe20000410000 */
[----:B------:R-:W-:Y:S01]  /*1c20*/  FADD.FTZ R151, R151, R124 ;  /* 0x0000007c97977221 */ /* 0x000fe20000010000 */
[----:B------:R-:W-:Y:S01]  /*1c30*/  FADD.FTZ R121, -R76, R121 ;  /* 0x000000794c797221 */ /* 0x000fe20000010100 */
[----:B------:R-:W-:Y:S01]  /*1c40*/  FMUL.FTZ R119, R74, R119 ;  /* 0x000000774a777220 */ /* 0x000fe20000410000 */
[----:B------:R-:W-:Y:S01]  /*1c50*/  FFMA.FTZ R80, R31, R124, R80 ;  /* 0x0000007c1f507223 */ /* 0x000fe20000010050 */
        /* <DEDUP_REMOVED lines=14> */
[----:B------:R-:W-:Y:S01]  /*1d40*/  SHF.R.U64 R132, R10, 0x10, R11 ;  /* 0x000000100a847819 */ /* 0x000fe2000000120b */
[----:B------:R-:W-:-:S02]  /*1d50*/  HADD2.F32 R120, -RZ, R10.H0_H0 ;  /* 0x2000000aff787230 */ /* 0x000fc40000004100 */
[----:B------:R-:W-:Y:S01]  /*1d60*/  FMUL.FTZ R116, R145, R134 ;  /* 0x0000008691747220 */ /* 0x000fe20000410000 */
[----:B------:R-:W-:Y:S01]  /*1d70*/  FADD.FTZ R151, R151, R112 ;  /* 0x0000007097977221 */ /* 0x000fe20000010000 */
[----:B------:R-:W-:Y:S01]  /*1d80*/  FADD.FTZ R111, -R76, R111 ;  /* 0x0000006f4c6f7221 */ /* 0x000fe20000010100 */
[----:B------:R-:W-:Y:S01]  /*1d90*/  FMUL.FTZ R125, R74, R125 ;  /* 0x0000007d4a7d7220 */ /* 0x000fe20000410000 */
[----:B------:R-:W-:Y:S01]  /*1da0*/  FFMA.FTZ R82, R123, R112, R80 ;  /* 0x000000707b527223 */ /* 0x000fe20000010050 */
[----:B------:R-:W-:Y:S01]  /*1db0*/  SHF.R.U32.HI R10, RZ, 0x10, R81 ;  /* 0x00000010ff0a7819 */ /* 0x000fe20000011651 */
[----:B------:R-:W-:Y:S02]  /*1dc0*/  HADD2.F32 R9, -RZ, R81.H0_H0 ;  /* 0x20000051ff097230 */ /* 0x000fe40000004100 */
[----:B------:R-:W-:Y:S01]  /*1dd0*/  FMUL.FTZ R102, R159, R120 ;  /* 0x000000789f667220 */ /* 0x000fe20000410000 */
[----:B------:R-:W-:Y:S02]  /*1de0*/  HADD2.F32 R81, -RZ, R98.H1_H1 ;  /* 0x30000062ff517230 */ /* 0x000fe40000004100 */
[----:B------:R-:W-:Y:S01]  /*1df0*/  FADD.FTZ R151, R151, R116 ;  /* 0x0000007497977221 */ /* 0x000fe20000010000 */
[----:B------:R-:W-:-:S02]  /*1e00*/  HADD2.F32 R132, -RZ, R132.H0_H0 ;  /* 0x20000084ff847230 */ /* 0x000fc40000004100 */
        /* <DEDUP_REMOVED lines=10> */
[----:B------:R-:W-:-:S02]  /*1eb0*/  HADD2.F32 R130, -RZ, R130.H0_H0 ;  /* 0x20000082ff827230 */ /* 0x000fc40000004100 */
[----:B------:R-:W-:Y:S01]  /*1ec0*/  FMUL.FTZ R104, R161, R122 ;  /* 0x0000007aa1687220 */ /* 0x000fe20000410000 */
[----:B------:R-:W-:Y:S01]  /*1ed0*/  FADD.FTZ R151, R151, R106 ;  /* 0x0000006a97977221 */ /* 0x000fe20000010000 */
[----:B------:R-:W-:Y:S01]  /*1ee0*/  FADD.FTZ R117, -R76, R117 ;  /* 0x000000754c757221 */ /* 0x000fe20000010100 */
[C---:B------:R-:W-:Y:S01]  /*1ef0*/  FMUL.FTZ R115, R74.reuse, R115 ;  /* 0x000000734a737220 */ /* 0x040fe20000410000 */
[----:B------:R-:W-:Y:S01]  /*1f00*/  FFMA.FTZ R82, R113, R106, R82 ;  /* 0x0000006a71527223 */ /* 0x000fe20000010052 */
[----:B------:R-:W-:Y:S02]  /*1f10*/  HADD2.F32 R30, -RZ, R30.H0_H0 ;  /* 0x2000001eff1e7230 */ /* 0x000fe40000004100 */
[----:B------:R-:W-:Y:S01]  /*1f20*/  FMUL.FTZ R108, R139, R130 ;  /* 0x000000828b6c7220 */ /* 0x000fe20000410000 */
[----:B------:R-:W-:Y:S02]  /*1f30*/  HADD2.F32 R4, -RZ, R19.H0_H0 ;  /* 0x20000013ff047230 */ /* 0x000fe40000004100 */
[----:B------:R-:W-:Y:S01]  /*1f40*/  FADD.FTZ R151, R151, R104 ;  /* 0x0000006897977221 */ /* 0x000fe20000010000 */
[----:B------:R-:W-:Y:S01]  /*1f50*/  FMUL.FTZ R117, R74, R117 ;  /* 0x000000754a757220 */ /* 0x000fe20000410000 */
[----:B------:R-:W-:Y:S01]  /*1f60*/  FFMA.FTZ R82, R115, R104, R82 ;  /* 0x0000006873527223 */ /* 0x000fe20000010052 */
[----:B------:R-:W-:-:S02]  /*1f70*/  HADD2.F32 R89, -RZ, R96.H1_H1 ;  /* 0x30000060ff597230 */ /* 0x000fc40000004100 */
[----:B------:R-:W-:Y:S01]  /*1f80*/  FMUL.FTZ R76, R163, R30 ;  /* 0x0000001ea34c7220 */ /* 0x000fe20000410000 */
[----:B------:R-:W-:Y:S02]  /*1f90*/  HADD2.F32 R162, -RZ, R162.H0_H0 ;  /* 0x200000a2ffa27230 */ /* 0x000fe40000004100 */
        /* <DEDUP_REMOVED lines=9> */
[----:B------:R-:W-:Y:S01]  /*2030*/  FMUL.FTZ R78, R165, R6 ;  /* 0x00000006a54e7220 */ /* 0x000fe20000410000 */
[----:B------:R-:W-:Y:S01]  /*2040*/  FADD.FTZ R151, R151, R82 ;  /* 0x0000005297977221 */ /* 0x000fe20000010000 */
[C---:B------:R-:W-:Y:S01]  /*2050*/  FMUL.FTZ R85, R74.reuse, R85 ;  /* 0x000000554a557220 */ /* 0x040fe20000410000 */
[----:B------:R-:W-:Y:S01]  /*2060*/  FFMA.FTZ R4, R87, R82, R4 ;  /* 0x0000005257047223 */ /* 0x000fe20000010004 */
[----:B------:R-:W-:Y:S01]  /*2070*/  FMUL.FTZ R86, R137, R160 ;  /* 0x000000a089567220 */ /* 0x000fe20000410000 */
[----:B------:R-:W-:Y:S01]  /*2080*/  FADD.FTZ R151, R151, R78 ;  /* 0x0000004e97977221 */ /* 0x000fe20000010000 */
[C---:B------:R-:W-:Y:S01]  /*2090*/  FMUL.FTZ R91, R74.reuse, R91 ;  /* 0x0000005b4a5b7220 */ /* 0x040fe20000410000 */
[----:B------:R-:W-:Y:S01]  /*20a0*/  FFMA.FTZ R4, R85, R78, R4 ;  /* 0x0000004e55047223 */ /* 0x000fe20000010004 */
        /* <DEDUP_REMOVED lines=9> */
[----:B------:R-:W-:-:S02]  /*2140*/  HADD2.F32 R11, -RZ, R94.H1_H1 ;  /* 0x3000005eff0b7230 */ /* 0x000fc40000004100 */
[----:B------:R-:W-:Y:S01]  /*2150*/  FADD.FTZ R142, R151, R88 ;  /* 0x00000058978e7221 */ /* 0x000fe20000010000 */
[----:B------:R-:W-:Y:S02]  /*2160*/  HADD2.F32 R10, -RZ, R10.H0_H0 ;  /* 0x2000000aff0a7230 */ /* 0x000fe40000004100 */
[----:B------:R-:W-:Y:S01]  /*2170*/  FMUL.FTZ R84, R74, R5 ;  /* 0x000000054a547220 */ /* 0x000fe20000410000 */
[----:B------:R-:W-:Y:S01]  /*2180*/  FFMA.FTZ R137, R93, R88, R4 ;  /* 0x000000585d897223 */ /* 0x000fe20000010004 */
[----:B------:R-:W-:Y:S01]  /*2190*/  FADD.FTZ R141, R142, R81 ;  /* 0x000000518e8d7221 */ /* 0x000fe20000010000 */
[----:B------:R-:W-:Y:S01]  /*21a0*/  FMUL.FTZ R95, R74, R95 ;  /* 0x0000005f4a5f7220 */ /* 0x000fe20000410000 */
[----:B------:R-:W-:Y:S01]  /*21b0*/  FMUL.FTZ R90, R11, R10 ;  /* 0x0000000a0b5a7220 */ /* 0x000fe20000410000 */
        /* <DEDUP_REMOVED lines=22> */
[----:B------:R-:W-:-:S07]  /*2320*/  FMUL.FTZ R156, R95, R10 ;  /* 0x0000000a5f9c7220 */ /* 0x000fce0000410000 */
.L_x_757:
[----:B------:R-:W-:Y:S01]  /*2330*/  FADD.FTZ R72, R5, R72 ;  /* 0x0000004805487221 */ /* 0x000fe20000010000 */
[----:B------:R-:W-:Y:S01]  /*2340*/  FADD.FTZ R71, R164, R71 ;  /* 0x00000047a4477221 */ /* 0x000fe20000010000 */
[----:B------:R-:W0:Y:S01]  /*2350*/  SHFL.DOWN PT, R5, R4, 0x10, 0x1f ;  /* 0x0a001f0004057f89 */ /* 0x000e2200000e0000 */
[----:B------:R-:W-:Y:S01]  /*2360*/  FADD.FTZ R70, R11, R70 ;  /* 0x000000460b467221 */ /* 0x000fe20000010000 */
[----:B------:R-:W-:Y:S01]  /*2370*/  FADD.FTZ R69, R151, R69 ;  /* 0x0000004597457221 */ /* 0x000fe20000010000 */
[----:B------:R-:W-:Y:S01]  /*2380*/  LOP3.LUT P0, RZ, R32, 0x1f, RZ, 0xc0, !PT ;  /* 0x0000001f20ff7812 */ /* 0x000fe2000780c0ff */
[----:B------:R-:W1:Y:S01]  /*2390*/  SHFL.DOWN PT, R164, R149, 0x10, 0x1f ;  /* 0x0a001f0095a47f89 */ /* 0x000e6200000e0000 */
[----:B------:R-:W-:Y:S01]  /*23a0*/  BSSY.RECONVERGENT B0, `(.L_x_758) ;  /* 0x000001d000007945 */ /* 0x000fe20003800200 */
[----:B0-----:R-:W-:Y:S01]  /*23b0*/  FADD.FTZ R5, R5, R4 ;  /* 0x0000000405057221 */ /* 0x001fe20000010000 */
[----:B-1----:R-:W-:-:S04]  /*23c0*/  FADD.FTZ R11, R164, R149 ;  /* 0x00000095a40b7221 */ /* 0x002fc80000010000 */
[----:B------:R-:W0:Y:S02]  /*23d0*/  SHFL.DOWN PT, R164, R5, 0x8, 0x1f ;  /* 0x09001f0005a47f89 */ /* 0x000e2400000e0000 */
[----:B0-----:R-:W-:Y:S02]  /*23e0*/  FADD.FTZ R151, R5, R164 ;  /* 0x000000a405977221 */ /* 0x001fe40000010000 */
[----:B------:R-:W0:Y:S02]  /*23f0*/  SHFL.DOWN PT, R164, R11, 0x8, 0x1f ;  /* 0x09001f000ba47f89 */ /* 0x000e2400000e0000 */
[----:B0-----:R-:W-:Y:S02]  /*2400*/  FADD.FTZ R155, R11, R164 ;  /* 0x000000a40b9b7221 */ /* 0x001fe40000010000 */
[----:B------:R-:W0:Y:S02]  /*2410*/  SHFL.DOWN PT, R164, R151, 0x4, 0x1f ;  /* 0x08801f0097a47f89 */ /* 0x000e2400000e0000 */
[----:B0-----:R-:W-:-:S02]  /*2420*/  FADD.FTZ R157, R151, R164 ;  /* 0x000000a4979d7221 */ /* 0x001fc40000010000 */
[----:B------:R-:W0:Y:S04]  /*2430*/  SHFL.DOWN PT, R164, R155, 0x4, 0x1f ;  /* 0x08801f009ba47f89 */ /* 0x000e2800000e0000 */
[----:B------:R-:W1:Y:S01]  /*2440*/  SHFL.DOWN PT, R4, R157, 0x2, 0x1f ;  /* 0x08401f009d047f89 */ /* 0x000e6200000e0000 */
[----:B0-----:R-:W-:Y:S01]  /*2450*/  FADD.FTZ R159, R155, R164 ;  /* 0x000000a49b9f7221 */ /* 0x001fe20000010000 */
[----:B-1----:R-:W-:-:S04]  /*2460*/  FADD.FTZ R149, R157, R4 ;  /* 0x000000049d957221 */ /* 0x002fc80000010000 */
[----:B------:R-:W0:Y:S02]  /*2470*/  SHFL.DOWN PT, R4, R159, 0x2, 0x1f ;  /* 0x08401f009f047f89 */ /* 0x000e2400000e0000 */
[----:B0-----:R-:W-:Y:S02]  /*2480*/  FADD.FTZ R161, R159, R4 ;  /* 0x000000049fa17221 */ /* 0x001fe40000010000 */
        /* <DEDUP_REMOVED lines=14> */
.L_x_759:
[----:B------:R-:W-:Y:S05]  /*2570*/  BSYNC.RECONVERGENT B0 ;  /* 0x0000000000007941 */ /* 0x000fea0003800200 */
.L_x_758:
[----:B------:R-:W1:Y:S08]  /*2580*/  S2UR UR5, SR_CgaCtaId ;  /* 0x00000000000579c3 */ /* 0x000e700000008800 */
[----:B------:R-:W-:Y:S01]  /*2590*/  BAR.SYNC.DEFER_BLOCKING 0x0 ;  /* 0x0000000000007b1d */ /* 0x000fe20000010000 */
[----:B------:R-:W-:Y:S01]  /*25a0*/  FADD.FTZ R68, R7, R68 ;  /* 0x0000004407447221 */ /* 0x000fe20000010000 */
[----:B------:R-:W-:Y:S01]  /*25b0*/  FADD.FTZ R62, R6, R62 ;  /* 0x0000003e063e7221 */ /* 0x000fe20000010000 */
[----:B------:R-:W-:Y:S01]  /*25c0*/  FADD.FTZ R67, R10, R67 ;  /* 0x000000430a437221 */ /* 0x000fe20000010000 */
[----:B------:R-:W-:Y:S01]  /*25d0*/  FADD.FTZ R66, R9, R66 ;  /* 0x0000004209427221 */ /* 0x000fe20000010000 */
[----:B------:R-:W-:Y:S01]  /*25e0*/  FADD.FTZ R64, R8, R64 ;  /* 0x0000004008407221 */ /* 0x000fe20000010000 */
[----:B------:R-:W-:Y:S01]  /*25f0*/  UMOV UR4, 0x400 ;  /* 0x0000040000047882 */ /* 0x000fe20000000000 */
[----:B------:R-:W-:Y:S01]  /*2600*/  FADD.FTZ R60, R30, R60 ;  /* 0x0000003c1e3c7221 */ /* 0x000fe20000010000 */
[----:B------:R-:W-:Y:S01]  /*2610*/  FADD.FTZ R48, R105, R48 ;  /* 0x0000003069307221 */ /* 0x000fe20000010000 */
[----:B------:R-:W2:Y:S01]  /*2620*/  LDC.U8 R30, c[0x0][0x410] ;  /* 0x00010400ff1e7b82 */ /* 0x000ea20000000000 */
[----:B------:R-:W-:Y:S01]  /*2630*/  UISETP.NE.U32.AND UP0, UPT, UR16, URZ, UPT ;  /* 0x000000ff1000728c */ /* 0x000fe2000bf05070 */
[----:B------:R-:W-:Y:S01]  /*2640*/  FADD.FTZ R52, R100, R52 ;  /* 0x0000003464347221 */ /* 0x000fe20000010000 */
[----:B------:R-:W-:Y:S01]  /*2650*/  FADD.FTZ R65, R158, R65 ;  /* 0x000000419e417221 */ /* 0x000fe20000010000 */
[----:B------:R-:W-:Y:S01]  /*2660*/  FADD.FTZ R63, R160, R63 ;  /* 0x0000003fa03f7221 */ /* 0x000fe20000010000 */
        /* <DEDUP_REMOVED lines=18> */
[----:B------:R-:W-:Y:S01]  /*2790*/  FADD.FTZ R45, R154, R45 ;  /* 0x0000002d9a2d7221 */ /* 0x000fe20000010000 */
[----:B------:R-:W-:Y:S01]  /*27a0*/  @!UP4 UIADD3 UR10, UPT, UPT, UR4, 0x2810, URZ ;  /* 0x00002810040ac890 */ /* 0x000fe2000fffe0ff */
[----:B--2---:R-:W-:Y:S01]  /*27b0*/  ISETP.NE.AND P0, PT, R30, RZ, PT ;  /* 0x000000ff1e00720c */ /* 0x004fe20003f05270 */
        /* <DEDUP_REMOVED lines=51> */
[----:B------:R-:W-:Y:S01]  /*2af0*/  PRMT R8, R4, 0x7610, R8 ;  /* 0x0000761004087816 */ /* 0x000fe20000000008 */
[----:B------:R-:W-:Y:S06]  /*2b00*/  BRA `(.L_x_763) ;  /* 0x0000000c00487947 */ /* 0x000fec0003800000 */
.L_x_762:
        /* <DEDUP_REMOVED lines=23> */
.L_x_761:
        /* <DEDUP_REMOVED lines=26> */
.L_x_764:
        /* <DEDUP_REMOVED lines=27> */
.L_x_760:
        /* <DEDUP_REMOVED lines=9> */
[----:B------:R-:W-:Y:S01]  /*3060*/  SHF.R.U64 R7, R20, 0x10, R21 ;  /* 0x0000001014077819 */ /* 0x000fe20000001215 */
[C-C-:B------:R-:W-:Y:S01]  /*3070*/  FFMA.FTZ R131, R105.reuse, R131, R100.reuse ;  /* 0x0000008369837223 */ /* 0x140fe20000010064 */
[----:B------:R-:W-:Y:S01]  /*3080*/  MOV R4, R21 ;  /* 0x0000001500047202 */ /* 0x000fe20000000f00 */
[----:B------:R-:W-:Y:S01]  /*3090*/  FADD.FTZ R133, -R0, R133 ;  /* 0x0000008500857221 */ /* 0x000fe20000010100 */
[----:B------:R-:W-:Y:S01]  /*30a0*/  MOV R0, R20 ;  /* 0x0000001400007202 */ /* 0x000fe20000000f00 */
[C-C-:B------:R-:W-:Y:S01]  /*30b0*/  FFMA.FTZ R129, R105.reuse, R129, R100.reuse ;  /* 0x0000008169817223 */ /* 0x140fe20000010064 */
[----:B------:R-:W-:Y:S01]  /*30c0*/  SHF.R.U32.HI R11, RZ, 0x10, R21 ;  /* 0x00000010ff0b7819 */ /* 0x000fe20000011615 */
[----:B------:R-:W-:Y:S01]  /*30d0*/  FFMA.FTZ R31, R105, R31, R100 ;  /* 0x0000001f691f7223 */ /* 0x000fe20000010064 */
[----:B------:R-:W-:Y:S02]  /*30e0*/  HADD2.F32 R7, -RZ, R7.H0_H0 ;  /* 0x20000007ff077230 */ /* 0x000fe40000004100 */
[----:B------:R-:W-:Y:S01]  /*30f0*/  FADD.FTZ R126, -R131, R126 ;  /* 0x0000007e837e7221 */ /* 0x000fe20000010100 */
[----:B------:R-:W-:-:S02]  /*3100*/  HADD2.F32 R5, -RZ, R0.H0_H0 ;  /* 0x20000000ff057230 */ /* 0x000fc40000004100 */
[----:B------:R-:W-:Y:S01]  /*3110*/  FADD.FTZ R128, -R129, R128 ;  /* 0x0000008081807221 */ /* 0x000fe20000010100 */
[----:B------:R-:W-:Y:S02]  /*3120*/  HADD2.F32 R9, -RZ, R4.H0_H0 ;  /* 0x20000004ff097230 */ /* 0x000fe40000004100 */
[----:B------:R-:W-:Y:S01]  /*3130*/  FADD.FTZ R4, -R31, R124 ;  /* 0x0000007c1f047221 */ /* 0x000fe20000010100 */
[----:B------:R-:W-:Y:S02]  /*3140*/  HADD2.F32 R11, -RZ, R11.H0_H0 ;  /* 0x2000000bff0b7230 */ /* 0x000fe40000004100 */
[C---:B------:R-:W-:Y:S01]  /*3150*/  FFMA.FTZ R5, R74.reuse, R133, R5 ;  /* 0x000000854a057223 */ /* 0x040fe20000010005 */
        /* <DEDUP_REMOVED lines=10> */
.L_x_766:
[C-C-:B------:R-:W-:Y:S01]  /*3200*/  FFMA.FTZ R0, R105.reuse, R0, R100.reuse ;  /* 0x0000000069007223 */ /* 0x140fe20000010064 */
[----:B------:R-:W-:Y:S01]  /*3210*/  MOV R5, R21 ;  /* 0x0000001500057202 */ /* 0x000fe20000000f00 */
[C-C-:B------:R-:W-:Y:S01]  /*3220*/  FFMA.FTZ R129, R105.reuse, R129, R100.reuse ;  /* 0x0000008169817223 */ /* 0x140fe20000010064 */
[----:B------:R-:W-:Y:S01]  /*3230*/  SHF.R.U32.HI R6, RZ, 0x10, R21 ;  /* 0x00000010ff067819 */ /* 0x000fe20000011615 */
[----:B------:R-:W-:Y:S01]  /*3240*/  FADD.FTZ R133, -R0, R133 ;  /* 0x0000008500857221 */ /* 0x000fe20000010100 */
[----:B------:R-:W-:Y:S01]  /*3250*/  MOV R0, R20 ;  /* 0x0000001400007202 */ /* 0x000fe20000000f00 */
[C-C-:B------:R-:W-:Y:S01]  /*3260*/  FFMA.FTZ R31, R105.reuse, R31, R100.reuse ;  /* 0x0000001f691f7223 */ /* 0x140fe20000010064 */
[----:B------:R-:W-:Y:S01]  /*3270*/  SHF.R.U64 R4, R20, 0x10, R21 ;  /* 0x0000001014047819 */ /* 0x000fe20000001215 */
        /* <DEDUP_REMOVED lines=23> */
.L_x_765:
[----:B------:R-:W-:-:S04]  /*33f0*/  UISETP.NE.U32.AND UP1, UPT, UR6, URZ, UPT ;  /* 0x000000ff0600728c */ /* 0x000fc8000bf25070 */
[----:B------:R-:W-:-:S09]  /*3400*/  UISETP.NE.AND.EX UP1, UPT, UR7, URZ, UPT, UP1 ;  /* 0x000000ff0700728c */ /* 0x000fd2000bf25310 */
[----:B------:R-:W-:Y:S05]  /*3410*/  BRA.U UP1, `(.L_x_767) ;  /* 0x00000001017c7547 */ /* 0x000fea000b800000 */
        /* <DEDUP_REMOVED lines=31> */
.L_x_767:
        /* <DEDUP_REMOVED lines=34> */
.L_x_763:
        /* <DEDUP_REMOVED lines=19> */
.L_x_768:
[----:B------:R1:W-:Y:S01]  /*3960*/  STG.E.64 desc[UR12][R8.64], R6 ;  /* 0x0000000608007986 */ /* 0x0003e2000c101b0c */
[----:B------:R-:W-:Y:S02]  /*3970*/  UISETP.NE.U32.AND UP2, UPT, UR6, URZ, UPT ;  /* 0x000000ff0600728c */ /* 0x000fe4000bf45070 */
[----:B------:R-:W-:Y:S02]  /*3980*/  UISETP.NE.AND.EX UP3, UPT, UR17, URZ, UPT, UP3 ;  /* 0x000000ff1100728c */ /* 0x000fe4000bf65330 */
        /* <DEDUP_REMOVED lines=10> */
.L_x_769:
[----:B------:R-:W-:Y:S05]  /*3a30*/  BRA.U !UP3, `(.L_x_770) ;  /* 0x000000050bfc7547 */ /* 0x000fea000b800000 */
[----:B------:R-:W-:Y:S05]  /*3a40*/  BRA.U !UP1, `(.L_x_771) ;  /* 0x00000005090c7547 */ /* 0x000fea000b800000 */
[----:B------:R-:W-:Y:S05]  /*3a50*/  BRA.U !UP2, `(.L_x_772) ;  /* 0x000000010a8c7547 */ /* 0x000fea000b800000 */
[----:B-1----:R-:W-:Y:S01]  /*3a60*/  MOV R6, R23 ;  /* 0x0000001700067202 */ /* 0x002fe20000000f00 */
[C-C-:B------:R-:W-:Y:S01]  /*3a70*/  FFMA.FTZ R119, R105.reuse, R119, R100.reuse ;  /* 0x0000007769777223 */ /* 0x140fe20000010064 */
[--C-:B------:R-:W-:Y:S01]  /*3a80*/  SHF.R.U32.HI R8, RZ, 0x10, R23.reuse ;  /* 0x00000010ff087819 */ /* 0x100fe20000011617 */
[C-C-:B------:R-:W-:Y:S01]  /*3a90*/  FFMA.FTZ R123, R105.reuse, R123, R100.reuse ;  /* 0x0000007b697b7223 */ /* 0x140fe20000010064 */
        /* <DEDUP_REMOVED lines=11> */
[----:B------:R-:W-:Y:S01]  /*3b50*/  FADD.FTZ R121, -R121, R114 ;  /* 0x0000007279797221 */ /* 0x000fe20000010100 */
        /* <DEDUP_REMOVED lines=9> */
[----:B0-----:R-:W-:-:S02]  /*3bf0*/  PRMT R11, R121, 0x7610, R11 ;  /* 0x00007610790b7816 */ /* 0x001fc4000000000b */
        /* <DEDUP_REMOVED lines=9> */
.L_x_772:
        /* <DEDUP_REMOVED lines=29> */
[----:B------:R-:W-:Y:S01]  /*3e60*/  PRMT R103, R11, 0x7610, R103 ;  /* 0x000076100b677816 */ /* 0x000fe20000000067 */
[----:B------:R-:W-:Y:S06]  /*3e70*/  BRA `(.L_x_773) ;  /* 0x0000000800507947 */ /* 0x000fec0003800000 */
.L_x_771:
        /* <DEDUP_REMOVED lines=32> */
.L_x_774:
[----:B------:R-:W-:Y:S01]  /*4080*/  MOV R0, R22 ;  /* 0x0000001600007202 */ /* 0x000fe20000000f00 */
[C-C-:B------:R-:W-:Y:S01]  /*4090*/  FFMA.FTZ R119, R105.reuse, R119, R100.reuse ;  /* 0x0000007769777223 */ /* 0x140fe20000010064 */
[--C-:B-1----:R-:W-:Y:S01]  /*40a0*/  SHF.R.U64 R6, R22, 0x10, R23.reuse ;  /* 0x0000001016067819 */ /* 0x102fe20000001217 */
[C-C-:B------:R-:W-:Y:S01]  /*40b0*/  FFMA.FTZ R121, R105.reuse, R121, R100.reuse ;  /* 0x0000007969797223 */ /* 0x140fe20000010064 */
        /* <DEDUP_REMOVED lines=19> */
[----:B0-----:R-:W-:Y:S02]  /*41f0*/  PRMT R11, R6, 0x7610, R11 ;  /* 0x00007610060b7816 */ /* 0x001fe4000000000b */
[C---:B------:R-:W-:Y:S02]  /*4200*/  PRMT R7, R125.reuse, 0x7632, R7 ;  /* 0x000076327d077816 */ /* 0x040fe40000000007 */
[----:B------:R-:W-:Y:S01]  /*4210*/  PRMT R6, R125, 0x7610, R6 ;  /* 0x000076107d067816 */ /* 0x000fe20000000006 */
[----:B------:R-:W-:Y:S06]  /*4220*/  BRA `(.L_x_773) ;  /* 0x0000000400647947 */ /* 0x000fec0003800000 */
.L_x_770:
        /* <DEDUP_REMOVED lines=9> */
[----:B------:R-:W-:Y:S01]  /*42c0*/  FADD.FTZ R7, -R121, R114 ;  /* 0x0000007279077221 */ /* 0x000fe20000010100 */
        /* <DEDUP_REMOVED lines=17> */
.L_x_776:
        /* <DEDUP_REMOVED lines=9> */
[C---:B-1----:R-:W-:Y:S01]  /*4470*/  FMUL.FTZ R6, R74.reuse, R125 ;  /* 0x0000007d4a067220 */ /* 0x042fe20000410000 */
[C---:B------:R-:W-:Y:S01]  /*4480*/  FMUL.FTZ R119, R74.reuse, R119 ;  /* 0x000000774a777220 */ /* 0x040fe20000410000 */
[----:B------:R-:W-:-:S03]  /*4490*/  FMUL.FTZ R0, R74, R121 ;  /* 0x000000794a007220 */ /* 0x000fc60000410000 */
[----:B------:R-:W-:Y:S02]  /*44a0*/  F2FP.F16.F32.PACK_AB R6, R6, R123 ;  /* 0x0000007b0606723e */ /* 0x000fe400000000ff */
[----:B------:R-:W-:Y:S02]  /*44b0*/  F2FP.F16.F32.PACK_AB R119, R0, R119 ;  /* 0x000000770077723e */ /* 0x000fe400000000ff */
[----:B------:R-:W-:Y:S02]  /*44c0*/  PRMT R7, R6, 0x7632, R7 ;  /* 0x0000763206077816 */ /* 0x000fe40000000007 */
[C---:B------:R-:W-:Y:S02]  /*44d0*/  PRMT R0, R119.reuse, 0x7632, R0 ;  /* 0x0000763277007816 */ /* 0x040fe40000000000 */
[----:B0-----:R-:W-:Y:S02]  /*44e0*/  PRMT R11, R119, 0x7610, R11 ;  /* 0x00007610770b7816 */ /* 0x001fe4000000000b */
[----:B------:R-:W-:-:S02]  /*44f0*/  PRMT R96, R7, 0x7610, R96 ;  /* 0x0000761007607816 */ /* 0x000fc40000000060 */
[----:B------:R-:W-:Y:S02]  /*4500*/  PRMT R101, R6, 0x7610, R101 ;  /* 0x0000761006657816 */ /* 0x000fe40000000065 */
[----:B------:R-:W-:Y:S02]  /*4510*/  PRMT R98, R0, 0x7610, R98 ;  /* 0x0000761000627816 */ /* 0x000fe40000000062 */
[----:B------:R-:W-:Y:S01]  /*4520*/  PRMT R103, R11, 0x7610, R103 ;  /* 0x000076100b677816 */ /* 0x000fe20000000067 */
[----:B------:R-:W-:Y:S06]  /*4530*/  BRA `(.L_x_773) ;  /* 0x0000000000a07947 */ /* 0x000fec0003800000 */
.L_x_775:
        /* <DEDUP_REMOVED lines=23> */
.L_x_777:
        /* <DEDUP_REMOVED lines=11> */
[----:B-1----:R-:W-:-:S03]  /*4760*/  FMUL.FTZ R6, R74, R125 ;  /* 0x0000007d4a067220 */ /* 0x002fc60000410000 */
[----:B------:R-:W-:Y:S02]  /*4770*/  F2FP.F16.F32.PACK_AB R119, R0, R119 ;  /* 0x000000770077723e */ /* 0x000fe400000000ff */
[----:B------:R-:W-:Y:S02]  /*4780*/  F2FP.F16.F32.PACK_AB R6, R6, R123 ;  /* 0x0000007b0606723e */ /* 0x000fe400000000ff */
[C---:B------:R-:W-:Y:S02]  /*4790*/  PRMT R0, R119.reuse, 0x7632, R0 ;  /* 0x0000763277007816 */ /* 0x040fe40000000000 */
[----:B0-----:R-:W-:Y:S02]  /*47a0*/  PRMT R11, R119, 0x7610, R11 ;  /* 0x00007610770b7816 */ /* 0x001fe4000000000b */
[----:B------:R-:W-:-:S07]  /*47b0*/  PRMT R7, R6, 0x7632, R7 ;  /* 0x0000763206077816 */ /* 0x000fce0000000007 */
.L_x_773:
        /* <DEDUP_REMOVED lines=15> */
.L_x_778:
        /* <DEDUP_REMOVED lines=10> */
.L_x_779:
[----:B------:R-:W-:Y:S05]  /*4950*/  BRA.U !UP3, `(.L_x_780) ;  /* 0x000000050bfc7547 */ /* 0x000fea000b800000 */
[----:B------:R-:W-:Y:S05]  /*4960*/  BRA.U !UP1, `(.L_x_781) ;  /* 0x00000005090c7547 */ /* 0x000fea000b800000 */
[----:B------:R-:W-:Y:S05]  /*4970*/  BRA.U !UP2, `(.L_x_782) ;  /* 0x000000010a8c7547 */ /* 0x000fea000b800000 */
[----:B-12---:R-:W-:Y:S01]  /*4980*/  MOV R6, R25 ;  /* 0x0000001900067202 */ /* 0x006fe20000000f00 */
        /* <DEDUP_REMOVED lines=34> */
.L_x_782:
        /* <DEDUP_REMOVED lines=31> */
.L_x_781:
        /* <DEDUP_REMOVED lines=32> */
.L_x_784:
[----:B------:R-:W-:Y:S01]  /*4fa0*/  MOV R0, R24 ;  /* 0x0000001800007202 */ /* 0x000fe20000000f00 */
[C-C-:B------:R-:W-:Y:S01]  /*4fb0*/  FFMA.FTZ R111, R105.reuse, R111, R100.reuse ;  /* 0x0000006f696f7223 */ /* 0x140fe20000010064 */
[--C-:B-12---:R-:W-:Y:S01]  /*4fc0*/  SHF.R.U64 R6, R24, 0x10, R25.reuse ;  /* 0x0000001018067819 */ /* 0x106fe20000001219 */
        /* <DEDUP_REMOVED lines=24> */
.L_x_780:
[----:B------:R-:W-:Y:S05]  /*5150*/  BRA.U !UP1, `(.L_x_785) ;  /* 0x0000000109c07547 */ /* 0x000fea000b800000 */
[----:B------:R-:W-:Y:S05]  /*5160*/  BRA.U !UP2, `(.L_x_786) ;  /* 0x000000010a647547 */ /* 0x000fea000b800000 */
[C-C-:B------:R-:W-:Y:S01]  /*5170*/  FFMA.FTZ R115, R105.reuse, R115, R100.reuse ;  /* 0x0000007369737223 */ /* 0x140fe20000010064 */
[C-C-:B------:R-:W-:Y:S01]  /*5180*/  FFMA.FTZ R117, R105.reuse, R117, R100.reuse ;  /* 0x0000007569757223 */ /* 0x140fe20000010064 */
[C-C-:B------:R-:W-:Y:S01]  /*5190*/  FFMA.FTZ R111, R105.reuse, R111, R100.reuse ;  /* 0x0000006f696f7223 */ /* 0x140fe20000010064 */
[----:B------:R-:W-:Y:S01]  /*51a0*/  FFMA.FTZ R113, R105, R113, R100 ;  /* 0x0000007169717223 */ /* 0x000fe20000010064 */
[----:B------:R-:W-:Y:S01]  /*51b0*/  FADD.FTZ R115, -R115, R104 ;  /* 0x0000006873737221 */ /* 0x000fe20000010100 */
[----:B-12---:R-:W-:Y:S01]  /*51c0*/  FADD.FTZ R9, -R117, R108 ;  /* 0x0000006c75097221 */ /* 0x006fe20000010100 */
        /* <DEDUP_REMOVED lines=19> */
.L_x_786:
        /* <DEDUP_REMOVED lines=9> */
[C---:B-12---:R-:W-:Y:S01]  /*5390*/  FMUL.FTZ R6, R74.reuse, R117 ;  /* 0x000000754a067220 */ /* 0x046fe20000410000 */
        /* <DEDUP_REMOVED lines=12> */
.L_x_785:
        /* <DEDUP_REMOVED lines=23> */
.L_x_787:
        /* <DEDUP_REMOVED lines=11> */
[----:B-12---:R-:W-:-:S03]  /*5680*/  FMUL.FTZ R6, R74, R117 ;  /* 0x000000754a067220 */ /* 0x006fc60000410000 */
[----:B------:R-:W-:Y:S02]  /*5690*/  F2FP.F16.F32.PACK_AB R111, R0, R111 ;  /* 0x0000006f006f723e */ /* 0x000fe400000000ff */
[----:B------:R-:W-:Y:S02]  /*56a0*/  F2FP.F16.F32.PACK_AB R6, R6, R115 ;  /* 0x000000730606723e */ /* 0x000fe400000000ff */
[C---:B------:R-:W-:Y:S02]  /*56b0*/  PRMT R0, R111.reuse, 0x7632, R0 ;  /* 0x000076326f007816 */ /* 0x040fe40000000000 */
[----:B0-----:R-:W-:Y:S02]  /*56c0*/  PRMT R11, R111, 0x7610, R11 ;  /* 0x000076106f0b7816 */ /* 0x001fe4000000000b */
[----:B------:R-:W-:-:S07]  /*56d0*/  PRMT R7, R6, 0x7632, R7 ;  /* 0x0000763206077816 */ /* 0x000fce0000000007 */
.L_x_783:
        /* <DEDUP_REMOVED lines=15> */
.L_x_788:
        /* <DEDUP_REMOVED lines=10> */
.L_x_789:
        /* <DEDUP_REMOVED lines=38> */
.L_x_792:
        /* <DEDUP_REMOVED lines=31> */
.L_x_791:
        /* <DEDUP_REMOVED lines=32> */
.L_x_794:
        /* <DEDUP_REMOVED lines=27> */
.L_x_790:
        /* <DEDUP_REMOVED lines=27> */
.L_x_796:
        /* <DEDUP_REMOVED lines=22> */
.L_x_795:
        /* <DEDUP_REMOVED lines=23> */
.L_x_797:
        /* <DEDUP_REMOVED lines=17> */
.L_x_793:
        /* <DEDUP_REMOVED lines=15> */
.L_x_798:
        /* <DEDUP_REMOVED lines=10> */
.L_x_799:
        /* <DEDUP_REMOVED lines=37> */
.L_x_802:
[--C-:B-12---:R-:W-:Y:S01]  /*69e0*/  SHF.R.U32.HI R8, RZ, 0x10, R29.reuse ;  /* 0x00000010ff087819 */ /* 0x106fe2000001161d */
[C-C-:B------:R-:W-:Y:S01]  /*69f0*/  FFMA.FTZ R89, R105.reuse, R89, R100.reuse ;  /* 0x0000005969597223 */ /* 0x140fe20000010064 */
[----:B------:R-:W-:Y:S01]  /*6a00*/  MOV R7, R29 ;  /* 0x0000001d00077202 */ /* 0x000fe20000000f00 */
        /* <DEDUP_REMOVED lines=27> */
.L_x_801:
[----:B------:R-:W-:Y:S05]  /*6bc0*/  BRA.U !UP2, `(.L_x_804) ;  /* 0x000000010a787547 */ /* 0x000fea000b800000 */
        /* <DEDUP_REMOVED lines=30> */
.L_x_804:
[----:B------:R-:W-:Y:S01]  /*6db0*/  MOV R0, R28 ;  /* 0x0000001c00007202 */ /* 0x000fe20000000f00 */
[C-C-:B------:R-:W-:Y:S01]  /*6dc0*/  FFMA.FTZ R89, R105.reuse, R89, R100.reuse ;  /* 0x0000005969597223 */ /* 0x140fe20000010064 */
[--C-:B-12---:R-:W-:Y:S01]  /*6dd0*/  SHF.R.U64 R6, R28, 0x10, R29.reuse ;  /* 0x000000101c067819 */ /* 0x106fe2000000121d */
[C-C-:B------:R-:W-:Y:S01]  /*6de0*/  FFMA.FTZ R93, R105.reuse, R93, R100.reuse ;  /* 0x0000005d695d7223 */ /* 0x140fe20000010064 */
[----:B------:R-:W-:Y:S01]  /*6df0*/  SHF.R.U32.HI R9, RZ, 0x10, R29 ;  /* 0x00000010ff097819 */ /* 0x000fe2000001161d */
[C-C-:B------:R-:W-:Y:S01]  /*6e00*/  FFMA.FTZ R84, R105.reuse, R84, R100.reuse ;  /* 0x0000005469547223 */ /* 0x140fe20000010064 */
[----:B------:R-:W-:Y:S01]  /*6e10*/  MOV R8, R29 ;  /* 0x0000001d00087202 */ /* 0x000fe20000000f00 */
[----:B------:R-:W-:Y:S01]  /*6e20*/  FFMA.FTZ R95, R105, R95, R100 ;  /* 0x0000005f695f7223 */ /* 0x000fe20000010064 */
[----:B------:R-:W-:Y:S02]  /*6e30*/  HADD2.F32 R7, -RZ, R0.H0_H0 ;  /* 0x20000000ff077230 */ /* 0x000fe40000004100 */
[----:B------:R-:W-:Y:S01]  /*6e40*/  FADD.FTZ R89, -R89, R80 ;  /* 0x0000005059597221 */ /* 0x000fe20000010100 */
[----:B------:R-:W-:-:S02]  /*6e50*/  HADD2.F32 R6, -RZ, R6.H0_H0 ;  /* 0x20000006ff067230 */ /* 0x000fc40000004100 */
[----:B------:R-:W-:Y:S01]  /*6e60*/  FADD.FTZ R93, -R93, R88 ;  /* 0x000000585d5d7221 */ /* 0x000fe20000010100 */
[----:B0-----:R-:W-:Y:S02]  /*6e70*/  HADD2.F32 R10, -RZ, R9.H0_H0 ;  /* 0x20000009ff0a7230 */ /* 0x001fe40000004100 */
        /* <DEDUP_REMOVED lines=14> */
.L_x_800:
        /* <DEDUP_REMOVED lines=29> */
.L_x_806:
        /* <DEDUP_REMOVED lines=14> */
[C---:B-12---:R-:W-:Y:S02]  /*7210*/  PRMT R9, R0.reuse, 0x7632, R9 ;  /* 0x0000763200097816 */ /* 0x046fe40000000009 */
        /* <DEDUP_REMOVED lines=8> */
.L_x_805:
        /* <DEDUP_REMOVED lines=24> */
.L_x_807:
        /* <DEDUP_REMOVED lines=15> */
[----:B0-----:R-:W-:Y:S02]  /*7510*/  PRMT R11, R89, 0x7610, R11 ;  /* 0x00007610590b7816 */ /* 0x001fe4000000000b */
[C---:B-12---:R-:W-:Y:S02]  /*7520*/  PRMT R9, R74.reuse, 0x7632, R9 ;  /* 0x000076324a097816 */ /* 0x046fe40000000009 */
[----:B------:R-:W-:-:S07]  /*7530*/  PRMT R8, R74, 0x7610, R8 ;  /* 0x000076104a087816 */ /* 0x000fce0000000008 */
.L_x_803:
        /* <DEDUP_REMOVED lines=15> */
.L_x_808:
        /* <DEDUP_REMOVED lines=10> */
.L_x_809:
[----:B0-2---:R-:W0:Y:S01]  /*76d0*/  LDC.64 R4, c[0x0][0x380] ;  /* 0x0000e000ff047b82 */ /* 0x005e220000000a00 */
[----:B------:R-:W-:Y:S01]  /*76e0*/  UPLOP3.LUT UP4, UPT, UPT, UPT, UP4, 0x40, 0x4 ;  /* 0x000000000004789c */ /* 0x000fe20003f8e840 */
[----:B0-----:R-:W-:-:S04]  /*76f0*/  IADD3 R73, PT, PT, R73, R4, RZ ;  /* 0x0000000449497210 */ /* 0x001fc80007ffe0ff */
[----:B------:R-:W-:-:S13]  /*7700*/  ISETP.GE.AND P1, PT, R73, R5, PT ;  /* 0x000000054900720c */ /* 0x000fda0003f26270 */
[----:B------:R-:W-:Y:S05]  /*7710*/  @!P1 BRA `(.L_x_810) ;  /* 0xffffff8c008c9947 */ /* 0x000fea000383ffff */
[----:B------:R-:W-:Y:S02]  /*7720*/  MOV R32, R68 ;  /* 0x0000004400207202 */ /* 0x000fe40000000f00 */
[----:B------:R-:W-:Y:S02]  /*7730*/  MOV R75, R69 ;  /* 0x00000045004b7202 */ /* 0x000fe40000000f00 */
[----:B------:R-:W-:Y:S02]  /*7740*/  MOV R74, R70 ;  /* 0x00000046004a7202 */ /* 0x000fe40000000f00 */
[----:B------:R-:W-:-:S07]  /*7750*/  MOV R73, R71 ;  /* 0x0000004700497202 */ /* 0x000fce0000000f00 */
.L_x_755:
[----:B-1----:R-:W0:Y:S01]  /*7760*/  S2R R7, SR_TID.X ;  /* 0x0000000000077919 */ /* 0x002e220000002100 */
[----:B------:R-:W1:Y:S08]  /*7770*/  LDC R0, c[0x0][0x388] ;  /* 0x0000e200ff007b82 */ /* 0x000e700000000800 */
[----:B------:R-:W2:Y:S08]  /*7780*/  LDC.64 R2, c[0x0][0x440] ;  /* 0x00011000ff027b82 */ /* 0x000eb00000000a00 */
[----:B------:R-:W3:Y:S01]  /*7790*/  LDC.64 R4, c[0x0][0x448] ;  /* 0x00011200ff047b82 */ /* 0x000ee20000000a00 */
[----:B-1----:R-:W-:-:S05]  /*77a0*/  IMAD R0, R0, UR11, RZ ;  /* 0x0000000b00007c24 */ /* 0x002fca000f8e02ff */
[----:B0-----:R-:W-:-:S05]  /*77b0*/  LEA.HI R7, R0, R7, RZ, 0x1e ;  /* 0x0000000700077211 */ /* 0x001fca00078ff0ff */
[----:B--2---:R-:W-:-:S04]  /*77c0*/  IMAD.WIDE.U32 R2, R7, 0x10, R2 ;  /* 0x0000001007027825 */ /* 0x004fc800078e0002 */
[----:B---3--:R-:W-:Y:S01]  /*77d0*/  IMAD.WIDE.U32 R4, R7, 0x10, R4 ;  /* 0x0000001007047825 */ /* 0x008fe200078e0004 */
        /* <DEDUP_REMOVED lines=11> */
.L_x_811:
        /* <DEDUP_REMOVED lines=15> */
.L_x_5387:


//--------------------- .text._ZN10layer_norm31ln_parallel_residual_bwd_kernelINS_13Kernel_traitsI6__halfS2_S2_S2_fjLj2560ELj1ELj1ELj4ELj8ENS_18Kernel_traits_baseILj2560ES2_S2_S2_S2_fjLj128EEEEELb1ELb0ELb0EEEvNS_9BwdParamsE --------------------------
	.section	.text._ZN10layer_norm31ln_parallel_residual_bwd_kernelINS_13Kernel_traitsI6__halfS2_S2_S2_fjLj2560ELj1ELj1ELj4ELj8ENS_18Kernel_traits_baseILj2560ES2_S2_S2_S2_fjLj128EEEEELb1ELb0ELb0EEEvNS_9BwdParamsE,"ax",@progbits
	.align	128
        .global         _ZN10layer_norm31ln_parallel_residual_bwd_kernelINS_13Kernel_traitsI6__halfS2_S2_S2_fjLj2560ELj1ELj1ELj4ELj8ENS_18Kernel_traits_baseILj2560ES2_S2_S2_S2_fjLj128EEEEELb1ELb0ELb0EEEvNS_9BwdParamsE
        .type           _ZN10layer_norm31ln_parallel_residual_bwd_kernelINS_13Kernel_traitsI6__halfS2_S2_S2_fjLj2560ELj1ELj1ELj4ELj8ENS_18Kernel_traits_baseILj2560ES2_S2_S2_S2_fjLj128EEEEELb1ELb0ELb0EEEvNS_9BwdParamsE,@function
        .size           _ZN10layer_norm31ln_parallel_residual_bwd_kernelINS_13Kernel_traitsI6__halfS2_S2_S2_fjLj2560ELj1ELj1ELj4ELj8ENS_18Kernel_traits_baseILj2560ES2_S2_S2_S2_fjLj128EEEEELb1ELb0ELb0EEEvNS_9BwdParamsE,(.L_x_5388 - _ZN10layer_norm31ln_parallel_residual_bwd_kernelINS_13Kernel_traitsI6__halfS2_S2_S2_fjLj2560ELj1ELj1ELj4ELj8ENS_18Kernel_traits_baseILj2560ES2_S2_S2_S2_fjLj128EEEEELb1ELb0ELb0EEEvNS_9BwdParamsE)
        .other          _ZN10layer_norm31ln_parallel_residual_bwd_kernelINS_13Kernel_traitsI6__halfS2_S2_S2_fjLj2560ELj1ELj1ELj4ELj8ENS_18Kernel_traits_baseILj2560ES2_S2_S2_S2_fjLj128EEEEELb1ELb0ELb0EEEvNS_9BwdParamsE,@"STO_CUDA_ENTRY STV_DEFAULT"
_ZN10layer_norm31ln_parallel_residual_bwd_kernelINS_13Kernel_traitsI6__halfS2_S2_S2_fjLj2560ELj1ELj1ELj4ELj8ENS_18Kernel_traits_baseILj2560ES2_S2_S2_S2_fjLj128EEEEELb1ELb0ELb0EEEvNS_9BwdParamsE:
.text._ZN10layer_norm31ln_parallel_residual_bwd_kernelINS_13Kernel_traitsI6__halfS2_S2_S2_fjLj2560ELj1ELj1ELj4ELj8ENS_18Kernel_traits_baseILj2560ES2_S2_S2_S2_fjLj128EEEEELb1ELb0ELb0EEEvNS_9BwdParamsE:
        /* <DEDUP_REMOVED lines=8> */
[----:B-1----:R-:W-:-:S05]  /*0080*/  IMAD.U32 R2, RZ, RZ, UR4 ;  /* 0x00000004ff027e24 */ /* 0x002fca000f8e00ff */
[----:B------:R-:W-:Y:S02]  /*0090*/  SHF.R.S32.HI R3, RZ, 0x1f, R2 ;  /* 0x0000001fff037819 */ /* 0x000fe40000011402 */
[----:B------:R-:W1:Y:S02]  /*00a0*/  LDC.64 R10, c[0x0][0x3d8] ;  /* 0x0000f600ff0a7b82 */ /* 0x000e640000000a00 */
[----:B------:R-:W-:Y:S02]  /*00b0*/  LEA.HI R3, R3, R2, RZ, 0x2 ;  /* 0x0000000203037211 */ /* 0x000fe400078f10ff */
[----:B0-----:R-:W-:-:S04]  /*00c0*/  LOP3.LUT R102, R0, 0x7f, RZ, 0x3c, !PT ;  /* 0x0000007f00667812 */ /* 0x001fc800078e3cff */
[----:B------:R-:W0:Y:S01]  /*00d0*/  S2UR UR4, SR_CTAID.X ;  /* 0x00000000000479c3 */ /* 0x000e220000002500 */
        /* <DEDUP_REMOVED lines=13> */
[----:B----4-:R-:W5:Y:S06]  /*01b0*/  @P0 LDG.E.64 R84, desc[UR10][R4.64] ;  /* 0x0000000a04540981 */ /* 0x010f6c000c1e1b00 */
[----:B------:R-:W3:Y:S01]  /*01c0*/  LDC.64 R22, c[0x0][0x3d8] ;  /* 0x0000f600ff167b82 */ /* 0x000ee20000000a00 */
[C---:B------:R-:W-:Y:S01]  /*01d0*/  @P1 IMAD.WIDE.U32 R12, R3.reuse, 0x8, R8 ;  /* 0x00000008030c1825 */ /* 0x040fe200078e0008 */
[----:B------:R-:W5:Y:S03]  /*01e0*/  @P0 LDG.E.64 R86, desc[UR10][R6.64] ;  /* 0x0000000a06560981 */ /* 0x000f66000c1e1b00 */
[C---:B-1----:R-:W-:Y:S01]  /*01f0*/  @P1 IMAD.WIDE.U32 R14, R3.reuse, 0x8, R10 ;  /* 0x00000008030e1825 */ /* 0x042fe200078e000a */
[----:B------:R-:W5:Y:S02]  /*0200*/  @P1 LDG.E.64 R88, desc[UR10][R12.64] ;  /* 0x0000000a0c581981 */ /* 0x000f64000c1e1b00 */
[----:B------:R-:W1:Y:S01]  /*0210*/  LDC.64 R24, c[0x0][0x3d0] ;  /* 0x0000f400ff187b82 */ /* 0x000e620000000a00 */
[----:B------:R-:W-:Y:S01]  /*0220*/  @P1 VIADD R3, R3, 0x80 ;  /* 0x0000008003031836 */ /* 0x000fe20000000000 */
[----:B------:R-:W5:Y:S06]  /*0230*/  @P1 LDG.E.64 R90, desc[UR10][R14.64] ;  /* 0x0000000a0e5a1981 */ /* 0x000f6c000c1e1b00 */
[----:B------:R-:W4:Y:S01]  /*0240*/  LDC.64 R26, c[0x0][0x3d8] ;  /* 0x0000f600ff1a7b82 */ /* 0x000f220000000a00 */
[----:B0-----:R-:W-:-:S02]  /*0250*/  IMAD.U32 R103, RZ, RZ, UR4 ;  /* 0x00000004ff677e24 */ /* 0x001fc4000f8e00ff */
[----:B------:R-:W-:-:S03]  /*0260*/  @P2 IMAD.WIDE.U32 R16, R3, 0x8, R16 ;  /* 0x0000000803102825 */ /* 0x000fc600078e0010 */
[----:B------:R-:W-:Y:S01]  /*0270*/  ISETP.GE.AND P5, PT, R103, UR5, PT ;  /* 0x0000000567007c0c */ /* 0x000fe2000bfa6270 */
[C---:B------:R-:W-:Y:S01]  /*0280*/  @P2 IMAD.WIDE.U32 R18, R3.reuse, 0x8, R18 ;  /* 0x0000000803122825 */ /* 0x040fe200078e0012 */
[----:B------:R-:W5:Y:S03]  /*0290*/  @P2 LDG.E.64 R92, desc[UR10][R16.64] ;  /* 0x0000000a105c2981 */ /* 0x000f66000c1e1b00 */
[----:B------:R-:W-:Y:S01]  /*02a0*/  @P2 VIADD R3, R3, 0x80 ;  /* 0x0000008003032836 */ /* 0x000fe20000000000 */
[----:B------:R-:W5:Y:S03]  /*02b0*/  @P2 LDG.E.64 R94, desc[UR10][R18.64] ;  /* 0x0000000a125e2981 */ /* 0x000f66000c1e1b00 */
[----:B--2---:R-:W-:-:S04]  /*02c0*/  @P3 IMAD.WIDE.U32 R20, R3, 0x8, R20 ;  /* 0x0000000803143825 */ /* 0x004fc800078e0014 */
[C---:B---3--:R-:W-:Y:S01]  /*02d0*/  @P3 IMAD.WIDE.U32 R22, R3.reuse, 0x8, R22 ;  /* 0x0000000803163825 */ /* 0x048fe200078e0016 */
[----:B------:R0:W5:Y:S03]  /*02e0*/  @P3 LDG.E.64 R96, desc[UR10][R20.64] ;  /* 0x0000000a14603981 */ /* 0x000166000c1e1b00 */
[----:B------:R-:W-:Y:S01]  /*02f0*/  @P3 VIADD R3, R3, 0x80 ;  /* 0x0000008003033836 */ /* 0x000fe20000000000 */
[----:B------:R2:W5:Y:S03]  /*0300*/  @P3 LDG.E.64 R98, desc[UR10][R22.64] ;  /* 0x0000000a16623981 */ /* 0x000566000c1e1b00 */
[----:B-1----:R-:W-:-:S04]  /*0310*/  @P4 IMAD.WIDE.U32 R8, R3, 0x8, R24 ;  /* 0x0000000803084825 */ /* 0x002fc800078e0018 */
[----:B----4-:R-:W-:Y:S01]  /*0320*/  @P4 IMAD.WIDE.U32 R10, R3, 0x8, R26 ;  /* 0x00000008030a4825 */ /* 0x010fe200078e001a */
[----:B------:R1:W5:Y:S01]  /*0330*/  @P4 LDG.E.64 R100, desc[UR10][R8.64] ;  /* 0x0000000a08644981 */ /* 0x000362000c1e1b00 */
[----:B------:R-:W-:Y:S02]  /*0340*/  CS2R R80, SRZ ;  /* 0x0000000000507805 */ /* 0x000fe4000001ff00 */
[----:B------:R-:W-:Y:S02]  /*0350*/  CS2R R82, SRZ ;  /* 0x0000000000527805 */ /* 0x000fe4000001ff00 */
[----:B------:R-:W-:Y:S01]  /*0360*/  CS2R R76, SRZ ;  /* 0x00000000004c7805 */ /* 0x000fe2000001ff00 */
[----:B------:R3:W5:Y:S01]  /*0370*/  @P4 LDG.E.64 R104, desc[UR10][R10.64] ;  /* 0x0000000a0a684981 */ /* 0x000762000c1e1b00 */
        /* <DEDUP_REMOVED lines=27> */
[----:B0-----:R-:W-:Y:S02]  /*0530*/  CS2R R20, SRZ ;  /* 0x0000000000147805 */ /* 0x001fe4000001ff00 */
[----:B--2---:R-:W-:Y:S02]  /*0540*/  CS2R R22, SRZ ;  /* 0x0000000000167805 */ /* 0x004fe4000001ff00 */
[----:B------:R-:W-:Y:S02]  /*0550*/  CS2R R16, SRZ ;  /* 0x0000000000107805 */ /* 0x000fe4000001ff00 */
[----:B------:R-:W-:Y:S02]  /*0560*/  CS2R R18, SRZ ;  /* 0x0000000000127805 */ /* 0x000fe4000001ff00 */
[----:B------:R-:W-:-:S02]  /*0570*/  CS2R R12, SRZ ;  /* 0x00000000000c7805 */ /* 0x000fc4000001ff00 */
[----:B------:R-:W-:Y:S02]  /*0580*/  CS2R R14, SRZ ;  /* 0x00000000000e7805 */ /* 0x000fe4000001ff00 */
[----:B-1----:R-:W-:Y:S02]  /*0590*/  CS2R R8, SRZ ;  /* 0x0000000000087805 */ /* 0x002fe4000001ff00 */
[----:B---3--:R-:W-:Y:S02]  /*05a0*/  CS2R R10, SRZ ;  /* 0x00000000000a7805 */ /* 0x008fe4000001ff00 */
[----:B------:R-:W-:Y:S02]  /*05b0*/  CS2R R4, SRZ ;  /* 0x0000000000047805 */ /* 0x000fe4000001ff00 */
[----:B------:R-:W-:Y:S01]  /*05c0*/  CS2R R6, SRZ ;  /* 0x0000000000067805 */ /* 0x000fe2000001ff00 */
[----:B------:R-:W-:Y:S06]  /*05d0*/  @P5 BRA `(.L_x_812) ;  /* 0x000000a8009c5947 */ /* 0x000fec0003800000 */
[----:B------:R-:W0:Y:S01]  /*05e0*/  LDCU.U8 UR4, c[0x0][0x410] ;  /* 0x00008200ff0477ac */ /* 0x000e220008000000 */
[--C-:B-----5:R-:W-:Y:S01]  /*05f0*/  IMAD.MOV.U32 R164, RZ, RZ, R89.reuse ;  /* 0x000000ffffa47224 */ /* 0x120fe200078e0059 */
[----:B------:R-:W-:Y:S01]  /*0600*/  SHF.R.U32.HI R4, RZ, 0x10, R89 ;  /* 0x00000010ff047819 */ /* 0x000fe20000011659 */
        /* <DEDUP_REMOVED lines=16> */
[--C-:B------:R-:W-:Y:S01]  /*0710*/  IMAD.MOV.U32 R178, RZ, RZ, R99.reuse ;  /* 0x000000ffffb27224 */ /* 0x100fe200078e0063 */
[--C-:B------:R-:W-:Y:S01]  /*0720*/  SHF.R.U64 R11, R98, 0x10, R99.reuse ;  /* 0x00000010620b7819 */ /* 0x100fe20000001263 */
[----:B------:R-:W-:Y:S01]  /*0730*/  IMAD.MOV.U32 R179, RZ, RZ, R100 ;  /* 0x000000ffffb37224 */ /* 0x000fe200078e0064 */
[----:B------:R-:W-:Y:S01]  /*0740*/  SHF.R.U32.HI R13, RZ, 0x10, R99 ;  /* 0x00000010ff0d7819 */ /* 0x000fe20000011663 */
        /* <DEDUP_REMOVED lines=16> */
[----:B------:R-:W-:Y:S01]  /*0850*/  IMAD.MOV.U32 R168, RZ, RZ, R90 ;  /* 0x000000ffffa87224 */ /* 0x000fe200078e005a */
[----:B------:R-:W-:-:S02]  /*0860*/  SHF.R.U64 R2, R88, 0x10, R89 ;  /* 0x0000001058027819 */ /* 0x000fc40000001259 */
[----:B------:R-:W-:Y:S02]  /*0870*/  CS2R R80, SRZ ;  /* 0x0000000000507805 */ /* 0x000fe4000001ff00 */
[----:B------:R-:W-:Y:S02]  /*0880*/  SHF.R.U64 R3, R90, 0x10, R91 ;  /* 0x000000105a037819 */ /* 0x000fe4000000125b */
        /* <DEDUP_REMOVED lines=60> */
[----:B------:R-:W-:Y:S02]  /*0c50*/  PLOP3.LUT P5, PT, PT, PT, UP0, 0x80, 0x8 ;  /* 0x000000000008781c */ /* 0x000fe40003faf008 */
[----:B------:R-:W-:Y:S02]  /*0c60*/  CS2R R10, SRZ ;  /* 0x00000000000a7805 */ /* 0x000fe4000001ff00 */
[----:B------:R-:W-:Y:S02]  /*0c70*/  CS2R R4, SRZ ;  /* 0x0000000000047805 */ /* 0x000fe4000001ff00 */
[----:B------:R-:W-:Y:S01]  /*0c80*/  CS2R R6, SRZ ;  /* 0x0000000000067805 */ /* 0x000fe2000001ff00 */
[----:B------:R-:W-:Y:S01]  /*0c90*/  UPLOP3.LUT UP1, UPT, UPT, UPT, UPT, 0x40, 0x4 ;  /* 0x000000000004789c */ /* 0x000fe20003f2e870 */
[----:B------:R-:W0:Y:S01]  /*0ca0*/  LDCU UR14, c[0x0][0x408] ;  /* 0x00008100ff0e77ac */ /* 0x000e220008000800 */
[----:B------:R-:W1:Y:S01]  /*0cb0*/  LDCU UR9, c[0x0][0x400] ;  /* 0x00008000ff0977ac */ /* 0x000e620008000800 */
[----:B------:R-:W2:Y:S01]  /*0cc0*/  LDCU.64 UR6, c[0x0][0x478] ;  /* 0x00008f00ff0677ac */ /* 0x000ea20008000a00 */
[----:B------:R-:W3:Y:S01]  /*0cd0*/  LDCU.64 UR16, c[0x0][0x438] ;  /* 0x00008700ff1077ac */ /* 0x000ee20008000a00 */
[----:B------:R-:W4:Y:S06]  /*0ce0*/  LDCU.64 UR12, c[0x0][0x470] ;  /* 0x00008e00ff0c77ac */ /* 0x000f2c0008000a00 */
.L_x_884:
        /* <DEDUP_REMOVED lines=25> */
[----:B---3--:R-:W-:-:S06]  /*0e80*/  ISETP.NE.U32.AND P0, PT, RZ, UR16, PT ;  /* 0x00000010ff007c0c */ /* 0x008fcc000bf05070 */
[----:B------:R-:W0:Y:S01]  /*0e90*/  LDC.64 R108, c[0x0][0x3b0] ;  /* 0x0000ec00ff6c7b82 */ /* 0x000e220000000a00 */
[----:B------:R-:W3:Y:S01]  /*0ea0*/  LDG.E.64 R86, desc[UR10][R86.64] ;  /* 0x0000000a56567981 */ /* 0x000ee2000c1e1b00 */
[----:B-1----:R-:W-:-:S06]  /*0eb0*/  IMAD.WIDE.U32 R88, R105, 0x8, R88 ;  /* 0x0000000869587825 */ /* 0x002fcc00078e0058 */
[----:B------:R-:W3:Y:S01]  /*0ec0*/  LDG.E.64 R88, desc[UR10][R88.64] ;  /* 0x0000000a58587981 */ /* 0x000ee2000c1e1b00 */
[----:B--2---:R-:W-:-:S06]  /*0ed0*/  IMAD.WIDE.U32 R84, R105, 0x8, R84 ;  /* 0x0000000869547825 */ /* 0x004fcc00078e0054 */
[----:B------:R-:W2:Y:S01]  /*0ee0*/  LDG.E.64 R84, desc[UR10][R84.64] ;  /* 0x0000000a54547981 */ /* 0x000ea2000c1e1b00 */
[----:B------:R-:W-:Y:S02]  /*0ef0*/  ISETP.NE.AND.EX P0, PT, RZ, UR17, PT, P0 ;  /* 0x00000011ff007c0c */ /* 0x000fe4000bf05300 */
[----:B----4-:R-:W-:-:S04]  /*0f00*/  ISETP.NE.U32.AND P5, PT, RZ, UR12, PT ;  /* 0x0000000cff007c0c */ /* 0x010fc8000bfa5070 */
[----:B------:R-:W-:-:S07]  /*0f10*/  ISETP.NE.AND.EX P5, PT, RZ, UR13, PT, P5 ;  /* 0x0000000dff007c0c */ /* 0x000fce000bfa5350 */
[----:B------:R-:W1:Y:S08]  /*0f20*/  @P0 LDC.64 R90, c[0x0][0x438] ;  /* 0x00010e00ff5a0b82 */ /* 0x000e700000000a00 */
[----:B------:R-:W4:Y:S01]  /*0f30*/  @P5 LDC.64 R110, c[0x0][0x3b8] ;  /* 0x0000ee00ff6e5b82 */ /* 0x000f220000000a00 */
[----:B0-----:R-:W-:-:S05]  /*0f40*/  IMAD.WIDE.U32 R108, R105, 0x4, R108 ;  /* 0x00000004696c7825 */ /* 0x001fca00078e006c */
[----:B------:R0:W5:Y:S01]  /*0f50*/  LDG.E R107, desc[UR10][R108.64] ;  /* 0x0000000a6c6b7981 */ /* 0x000162000c1e1900 */
[----:B------:R-:W-:Y:S02]  /*0f60*/  HADD2.F32 R3, -RZ, R155.H1_H1 ;  /* 0x3000009bff037230 */ /* 0x000fe40000004100 */
[----:B-1----:R-:W-:-:S05]  /*0f70*/  @P0 IMAD.WIDE.U32 R90, R105, 0x8, R90 ;  /* 0x00000008695a0825 */ /* 0x002fca00078e005a */
[----:B------:R1:W5:Y:S01]  /*0f80*/  @P0 LDG.E.64 R100, desc[UR10][R90.64] ;  /* 0x0000000a5a640981 */ /* 0x000362000c1e1b00 */
[----:B0-----:R-:W-:Y:S02]  /*0f90*/  HADD2.F32 R108, -RZ, R161.H1_H1 ;  /* 0x300000a1ff6c7230 */ /* 0x001fe40000004100 */
[----:B----4-:R-:W-:-:S04]  /*0fa0*/  @P5 IMAD.WIDE.U32 R110, R105, 0x4, R110 ;  /* 0x00000004696e5825 */ /* 0x010fc800078e006e */
[----:B------:R-:W-:Y:S01]  /*0fb0*/  HADD2.F32 R109, -RZ, R156.H1_H1 ;  /* 0x3000009cff6d7230 */ /* 0x000fe20000004100 */
[----:B------:R0:W5:Y:S01]  /*0fc0*/  @P5 LDG.E R106, desc[UR10][R110.64] ;  /* 0x0000000a6e6a5981 */ /* 0x000162000c1e1900 */
[----:B-1----:R-:W-:Y:S02]  /*0fd0*/  HADD2.F32 R91, -RZ, R157.H1_H1 ;  /* 0x3000009dff5b7230 */ /* 0x002fe40000004100 */
[----:B0-----:R-:W-:Y:S01]  /*0fe0*/  HADD2.F32 R111, -RZ, R158.H1_H1 ;  /* 0x3000009eff6f7230 */ /* 0x001fe20000004100 */
[--C-:B---3--:R-:W-:Y:S01]  /*0ff0*/  SHF.R.U64 R166, R86, 0x10, R87.reuse ;  /* 0x0000001056a67819 */ /* 0x108fe20000001257 */
[--C-:B------:R-:W-:Y:S01]  /*1000*/  IMAD.MOV.U32 R113, RZ, RZ, R87.reuse ;  /* 0x000000ffff717224 */ /* 0x100fe200078e0057 */
[----:B------:R-:W-:Y:S01]  /*1010*/  SHF.R.U32.HI R172, RZ, 0x10, R87 ;  /* 0x00000010ffac7819 */ /* 0x000fe20000011657 */
[----:B------:R-:W-:Y:S02]  /*1020*/  IMAD.MOV.U32 R112, RZ, RZ, R86 ;  /* 0x000000ffff707224 */ /* 0x000fe400078e0056 */
[----:B------:R-:W-:Y:S01]  /*1030*/  IMAD.MOV.U32 R87, RZ, RZ, R88 ;  /* 0x000000ffff577224 */ /* 0x000fe200078e0058 */
[--C-:B------:R-:W-:Y:S01]  /*1040*/  SHF.R.U64 R88, R88, 0x10, R89.reuse ;  /* 0x0000001058587819 */ /* 0x100fe20000001259 */
[--C-:B------:R-:W-:Y:S01]  /*1050*/  IMAD.MOV.U32 R114, RZ, RZ, R89.reuse ;  /* 0x000000ffff727224 */ /* 0x100fe200078e0059 */
[----:B------:R-:W-:Y:S01]  /*1060*/  SHF.R.U32.HI R167, RZ, 0x10, R89 ;  /* 0x00000010ffa77819 */ /* 0x000fe20000011659 */
[----:B------:R-:W-:-:S02]  /*1070*/  HADD2.F32 R86, -RZ, R159.H1_H1 ;  /* 0x3000009fff567230 */ /* 0x000fc40000004100 */
[----:B------:R-:W-:Y:S02]  /*1080*/  HADD2.F32 R87, -RZ, R87.H0_H0 ;  /* 0x20000057ff577230 */ /* 0x000fe40000004100 */
[----:B------:R-:W-:Y:S02]  /*1090*/  HADD2.F32 R89, -RZ, R160.H1_H1 ;  /* 0x300000a0ff597230 */ /* 0x000fe40000004100 */
[----:B------:R-:W-:Y:S02]  /*10a0*/  HADD2.F32 R90, -RZ, R88.H0_H0 ;  /* 0x20000058ff5a7230 */ /* 0x000fe40000004100 */
[----:B------:R-:W-:Y:S02]  /*10b0*/  HADD2.F32 R165, -RZ, R114.H0_H0 ;  /* 0x20000072ffa57230 */ /* 0x000fe40000004100 */
[----:B------:R-:W-:Y:S01]  /*10c0*/  FMUL.FTZ R86, R86, R87 ;  /* 0x0000005756567220 */ /* 0x000fe20000410000 */
[----:B------:R-:W-:Y:S02]  /*10d0*/  HADD2.F32 R112, -RZ, R112.H0_H0 ;  /* 0x20000070ff707230 */ /* 0x000fe40000004100 */
[----:B------:R-:W-:Y:S01]  /*10e0*/  FMUL.FTZ R110, R89, R90 ;  /* 0x0000005a596e7220 */ /* 0x000fe20000410000 */
[----:B------:R-:W-:-:S02]  /*10f0*/  HADD2.F32 R88, -RZ, R166.H0_H0 ;  /* 0x200000a6ff587230 */ /* 0x000fc40000004100 */
[----:B------:R-:W-:Y:S01]  /*1100*/  FMUL.FTZ R166, R108, R165 ;  /* 0x000000a56ca67220 */ /* 0x000fe20000410000 */
[----:B------:R-:W-:Y:S02]  /*1110*/  HADD2.F32 R114, -RZ, R113.H0_H0 ;  /* 0x20000071ff727230 */ /* 0x000fe40000004100 */
[----:B------:R-:W-:Y:S01]  /*1120*/  FFMA.FTZ R108, R3, R112, R86 ;  /* 0x00000070036c7223 */ /* 0x000fe20000010056 */
[----:B--2---:R-:W-:Y:S02]  /*1130*/  IMAD.MOV.U32 R3, RZ, RZ, R84 ;  /* 0x000000ffff037224 */ /* 0x004fe400078e0054 */
[----:B------:R-:W-:Y:S01]  /*1140*/  FFMA.FTZ R109, R109, R88, R110 ;  /* 0x000000586d6d7223 */ /* 0x000fe2000001006e */
[----:B------:R-:W-:Y:S02]  /*1150*/  HADD2.F32 R86, -RZ, R162.H1_H1 ;  /* 0x300000a2ff567230 */ /* 0x000fe40000004100 */
[----:B------:R-:W-:Y:S01]  /*1160*/  FFMA.FTZ R110, R91, R114, R166 ;  /* 0x000000725b6e7223 */ /* 0x000fe200000100a6 */
[----:B------:R-:W-:-:S02]  /*1170*/  HADD2.F32 R91, -RZ, R167.H0_H0 ;  /* 0x200000a7ff5b7230 */ /* 0x000fc40000004100 */
[----:B------:R-:W-:Y:S01]  /*1180*/  HADD2.F32 R3, -RZ, R3.H0_H0 ;  /* 0x20000003ff037230 */ /* 0x000fe20000004100 */
[--C-:B------:R-:W-:Y:S01]  /*1190*/  SHF.R.U64 R89, R84, 0x10, R85.reuse ;  /* 0x0000001054597819 */ /* 0x100fe20000001255 */
[----:B------:R-:W-:Y:S02]  /*11a0*/  HADD2.F32 R166, -RZ, R172.H0_H0 ;  /* 0x200000acffa67230 */ /* 0x000fe40000004100 */
[----:B------:R-:W-:Y:S01]  /*11b0*/  FMUL.FTZ R84, R86, R91 ;  /* 0x0000005b56547220 */ /* 0x000fe20000410000 */
[----:B------:R-:W-:Y:S02]  /*11c0*/  IMAD.MOV.U32 R86, RZ, RZ, R85 ;  /* 0x000000ffff567224 */ /* 0x000fe400078e0055 */
[----:B------:R-:W-:Y:S01]  /*11d0*/  FADD.FTZ R3, -R0, R3 ;  /* 0x0000000300037221 */ /* 0x000fe20000010100 */
[----:B------:R-:W-:Y:S01]  /*11e0*/  FFMA.FTZ R111, R111, R166, R84 ;  /* 0x000000a66f6f7223 */ /* 0x000fe20000010054 */
[----:B------:R-:W-:Y:S02]  /*11f0*/  SHF.R.U32.HI R84, RZ, 0x10, R85 ;  /* 0x00000010ff547819 */ /* 0x000fe40000011655 */
[----:B-----5:R-:W-:Y:S01]  /*1200*/  FMUL.FTZ R3, R104, R3 ;  /* 0x0000000368037220 */ /* 0x020fe20000410000 */
[----:B------:R-:W-:-:S02]  /*1210*/  HADD2.F32 R85, -RZ, R86.H0_H0 ;  /* 0x20000056ff557230 */ /* 0x000fc40000004100 */
[----:B------:R-:W-:Y:S01]  /*1220*/  FADD.FTZ R20, R20, R87 ;  /* 0x0000005714147221 */ /* 0x000fe20000010000 */
[----:B------:R-:W-:Y:S02]  /*1230*/  HADD2.F32 R89, -RZ, R89.H0_H0 ;  /* 0x20000059ff597230 */ /* 0x000fe40000004100 */
[----:B------:R-:W-:Y:S01]  /*1240*/  FFMA.FTZ R40, R3, R87, R40 ;  /* 0x0000005703287223 */ /* 0x000fe20000010028 */
[----:B------:R-:W-:Y:S02]  /*1250*/  HADD2.F32 R87, -RZ, R84.H0_H0 ;  /* 0x20000054ff577230 */ /* 0x000fe40000004100 */
[C---:B------:R-:W-:Y:S01]  /*1260*/  FADD.FTZ R85, -R0.reuse, R85 ;  /* 0x0000005500557221 */ /* 0x040fe20000010100 */
[----:B------:R-:W-:-:S03]  /*1270*/  FADD.FTZ R89, -R0, R89 ;  /* 0x0000005900597221 */ /* 0x000fc60000010100 */
[----:B------:R-:W-:Y:S01]  /*1280*/  FMUL.FTZ R113, R104, R85 ;  /* 0x0000005568717220 */ /* 0x000fe20000410000 */
[----:B------:R-:W-:Y:S01]  /*1290*/  FADD.FTZ R87, -R0, R87 ;  /* 0x0000005700577221 */ /* 0x000fe20000010100 */
[----:B------:R-:W-:Y:S01]  /*12a0*/  FADD.FTZ R60, R60, R112 ;  /* 0x000000703c3c7221 */ /* 0x000fe20000010000 */
[C---:B------:R-:W-:Y:S01]  /*12b0*/  FFMA.FTZ R80, R3.reuse, R112, R80 ;  /* 0x0000007003507223 */ /* 0x040fe20000010050 */
[----:B------:R-:W-:Y:S01]  /*12c0*/  FADD.FTZ R84, RZ, R108 ;  /* 0x0000006cff547221 */ /* 0x000fe20000010000 */
[----:B------:R-:W-:Y:S01]  /*12d0*/  FMUL.FTZ R112, R104, R89 ;  /* 0x0000005968707220 */ /* 0x000fe20000410000 */
[----:B------:R-:W-:Y:S01]  /*12e0*/  FFMA.FTZ R85, R3, R108, RZ ;  /* 0x0000006c03557223 */ /* 0x000fe200000100ff */
[----:B------:R-:W-:Y:S01]  /*12f0*/  FADD.FTZ R62, R62, R114 ;  /* 0x000000723e3e7221 */ /* 0x000fe20000010000 */
[----:B------:R-:W-:Y:S01]  /*1300*/  FFMA.FTZ R82, R113, R114, R82 ;  /* 0x0000007271527223 */ /* 0x000fe20000010052 */
[----:B------:R-:W-:Y:S01]  /*1310*/  FMUL.FTZ R114, R104, R87 ;  /* 0x0000005768727220 */ /* 0x000fe20000410000 */
[----:B------:R-:W-:Y:S01]  /*1320*/  FADD.FTZ R87, R84, R109 ;  /* 0x0000006d54577221 */ /* 0x000fe20000010000 */
[----:B------:R-:W-:-:S03]  /*1330*/  FFMA.FTZ R84, R112, R109, R85 ;  /* 0x0000006d70547223 */ /* 0x000fc60000010055 */
        /* <DEDUP_REMOVED lines=12> */
[----:B------:R-:W-:-:S02]  /*1400*/  VIADD R165, R105, 0x80 ;  /* 0x0000008069a57836 */ /* 0x000fc40000000000 */
[----:B------:R-:W-:Y:S01]  /*1410*/  FADD.FTZ R172, R172, R111 ;  /* 0x0000006facac7221 */ /* 0x000fe20000010000 */
[----:B------:R-:W-:-:S07]  /*1420*/  FFMA.FTZ R166, R114, R111, R84 ;  /* 0x0000006f72a67223 */ /* 0x000fce0000010054 */
.L_x_814:
[----:B---34-:R-:W-:Y:S05]  /*1430*/  BSYNC.RECONVERGENT B0 ;  /* 0x0000000000007941 */ /* 0x018fea0003800200 */
.L_x_813:
        /* <DEDUP_REMOVED lines=18> */
[----:B0-----:R-:W-:-:S04]  /*1560*/  IMAD.WIDE.U32 R90, R165, 0x4, R90 ;  /* 0x00000004a55a7825 */ /* 0x001fc800078e005a */
[----:B-1----:R-:W-:-:S05]  /*1570*/  @P0 IMAD.WIDE.U32 R118, R165, 0x8, R118 ;  /* 0x00000008a5760825 */ /* 0x002fca00078e0076 */
[----:B------:R0:W5:Y:S01]  /*1580*/  @P0 LDG.E.64 R98, desc[UR10][R118.64] ;  /* 0x0000000a76620981 */ /* 0x000162000c1e1b00 */
[----:B------:R-:W-:-:S03]  /*1590*/  @P5 IMAD.WIDE.U32 R120, R165, 0x4, R116 ;  /* 0x00000004a5785825 */ /* 0x000fc600078e0074 */
[----:B------:R1:W5:Y:S01]  /*15a0*/  LDG.E R116, desc[UR10][R90.64] ;  /* 0x0000000a5a747981 */ /* 0x000362000c1e1900 */
[----:B------:R-:W-:-:S03]  /*15b0*/  HADD2.F32 R117, -RZ, R163.H0_H0 ;  /* 0x200000a3ff757230 */ /* 0x000fc60000004100 */
[----:B------:R2:W5:Y:S01]  /*15c0*/  @P5 LDG.E R115, desc[UR10][R120.64] ;  /* 0x0000000a78735981 */ /* 0x000562000c1e1900 */
[----:B0-----:R-:W-:Y:S02]  /*15d0*/  HADD2.F32 R118, -RZ, R163.H1_H1 ;  /* 0x300000a3ff767230 */ /* 0x001fe40000004100 */
[----:B-1----:R-:W-:Y:S02]  /*15e0*/  HADD2.F32 R90, -RZ, R168.H1_H1 ;  /* 0x300000a8ff5a7230 */ /* 0x002fe40000004100 */
[----:B------:R-:W-:Y:S02]  /*15f0*/  HADD2.F32 R91, -RZ, R169.H0_H0 ;  /* 0x200000a9ff5b7230 */ /* 0x000fe40000004100 */
[----:B------:R-:W-:Y:S02]  /*1600*/  HADD2.F32 R119, -RZ, R164.H0_H0 ;  /* 0x200000a4ff777230 */ /* 0x000fe40000004100 */
[----:B------:R-:W-:Y:S01]  /*1610*/  VIADD R165, R165, 0x80 ;  /* 0x00000080a5a57836 */ /* 0x000fe20000000000 */
[--C-:B---3--:R-:W-:Y:S01]  /*1620*/  SHF.R.U64 R185, R86, 0x10, R87.reuse ;  /* 0x0000001056b97819 */ /* 0x108fe20000001257 */
[--C-:B------:R-:W-:Y:S01]  /*1630*/  IMAD.MOV.U32 R123, RZ, RZ, R87.reuse ;  /* 0x000000ffff7b7224 */ /* 0x100fe200078e0057 */
[----:B------:R-:W-:Y:S01]  /*1640*/  SHF.R.U32.HI R183, RZ, 0x10, R87 ;  /* 0x00000010ffb77819 */ /* 0x000fe20000011657 */
[----:B------:R-:W-:-:S02]  /*1650*/  IMAD.MOV.U32 R122, RZ, RZ, R86 ;  /* 0x000000ffff7a7224 */ /* 0x000fc400078e0056 */
[----:B----4-:R-:W-:Y:S01]  /*1660*/  IMAD.MOV.U32 R87, RZ, RZ, R88 ;  /* 0x000000ffff577224 */ /* 0x010fe200078e0058 */
[--C-:B------:R-:W-:Y:S01]  /*1670*/  SHF.R.U64 R124, R88, 0x10, R89.reuse ;  /* 0x00000010587c7819 */ /* 0x100fe20000001259 */
[--C-:B------:R-:W-:Y:S01]  /*1680*/  IMAD.MOV.U32 R167, RZ, RZ, R89.reuse ;  /* 0x000000ffffa77224 */ /* 0x100fe200078e0059 */
[----:B------:R-:W-:Y:S01]  /*1690*/  SHF.R.U32.HI R184, RZ, 0x10, R89 ;  /* 0x00000010ffb87819 */ /* 0x000fe20000011659 */
[----:B------:R-:W-:Y:S02]  /*16a0*/  HADD2.F32 R86, -RZ, R168.H0_H0 ;  /* 0x200000a8ff567230 */ /* 0x000fe40000004100 */
[----:B------:R-:W-:Y:S02]  /*16b0*/  HADD2.F32 R89, -RZ, R87.H0_H0 ;  /* 0x20000057ff597230 */ /* 0x000fe40000004100 */
[----:B------:R-:W-:Y:S02]  /*16c0*/  HADD2.F32 R122, -RZ, R122.H0_H0 ;  /* 0x2000007aff7a7230 */ /* 0x000fe40000004100 */
[----:B------:R-:W-:-:S02]  /*16d0*/  HADD2.F32 R124, -RZ, R124.H0_H0 ;  /* 0x2000007cff7c7230 */ /* 0x000fc40000004100 */
[----:B------:R-:W-:Y:S01]  /*16e0*/  FMUL.FTZ R86, R86, R89 ;  /* 0x0000005956567220 */ /* 0x000fe20000410000 */
[----:B------:R-:W-:Y:S02]  /*16f0*/  HADD2.F32 R167, -RZ, R167.H0_H0 ;  /* 0x200000a7ffa77230 */ /* 0x000fe40000004100 */
[----:B------:R-:W-:Y:S02]  /*1700*/  HADD2.F32 R88, -RZ, R185.H0_H0 ;  /* 0x200000b9ff587230 */ /* 0x000fe40000004100 */
[----:B------:R-:W-:Y:S01]  /*1710*/  FFMA.FTZ R117, R117, R122, R86 ;  /* 0x0000007a75757223 */ /* 0x000fe20000010056 */
[----:B------:R-:W-:Y:S01]  /*1720*/  FMUL.FTZ R87, R90, R124 ;  /* 0x0000007c5a577220 */ /* 0x000fe20000410000 */
[----:B--2---:R-:W-:Y:S02]  /*1730*/  IMAD.MOV.U32 R86, RZ, RZ, R84 ;  /* 0x000000ffff567224 */ /* 0x004fe400078e0054 */
[----:B------:R-:W-:Y:S01]  /*1740*/  FMUL.FTZ R120, R91, R167 ;  /* 0x000000a75b787220 */ /* 0x000fe20000410000 */
[----:B------:R-:W-:-:S02]  /*1750*/  HADD2.F32 R90, -RZ, R123.H0_H0 ;  /* 0x2000007bff5a7230 */ /* 0x000fc40000004100 */
[----:B------:R-:W-:Y:S01]  /*1760*/  FFMA.FTZ R118, R118, R88, R87 ;  /* 0x0000005876767223 */ /* 0x000fe20000010057 */
[----:B------:R-:W-:Y:S01]  /*1770*/  HADD2.F32 R91, -RZ, R169.H1_H1 ;  /* 0x300000a9ff5b7230 */ /* 0x000fe20000004100 */
[--C-:B------:R-:W-:Y:S01]  /*1780*/  SHF.R.U64 R84, R84, 0x10, R85.reuse ;  /* 0x0000001054547819 */ /* 0x100fe20000001255 */
[----:B------:R-:W-:Y:S02]  /*1790*/  HADD2.F32 R184, -RZ, R184.H0_H0 ;  /* 0x200000b8ffb87230 */ /* 0x000fe40000004100 */
[----:B------:R-:W-:Y:S02]  /*17a0*/  HADD2.F32 R87, -RZ, R86.H0_H0 ;  /* 0x20000056ff577230 */ /* 0x000fe40000004100 */
[----:B------:R-:W-:Y:S01]  /*17b0*/  FFMA.FTZ R119, R119, R90, R120 ;  /* 0x0000005a77777223 */ /* 0x000fe20000010078 */
[----:B------:R-:W-:Y:S02]  /*17c0*/  IMAD.MOV.U32 R86, RZ, RZ, R85 ;  /* 0x000000ffff567224 */ /* 0x000fe400078e0055 */
[----:B------:R-:W-:Y:S01]  /*17d0*/  FMUL.FTZ R121, R91, R184 ;  /* 0x000000b85b797220 */ /* 0x000fe20000410000 */
[----:B------:R-:W-:-:S02]  /*17e0*/  HADD2.F32 R120, -RZ, R164.H1_H1 ;  /* 0x300000a4ff787230 */ /* 0x000fc40000004100 */
[----:B------:R-:W-:Y:S02]  /*17f0*/  HADD2.F32 R183, -RZ, R183.H0_H0 ;  /* 0x200000b7ffb77230 */ /* 0x000fe40000004100 */
[----:B------:R-:W-:Y:S01]  /*1800*/  FADD.FTZ R87, -R0, R87 ;  /* 0x0000005700577221 */ /* 0x000fe20000010100 */
[----:B------:R-:W-:Y:S01]  /*1810*/  HADD2.F32 R91, -RZ, R84.H0_H0 ;  /* 0x20000054ff5b7230 */ /* 0x000fe20000004100 */
[----:B------:R-:W-:Y:S01]  /*1820*/  SHF.R.U32.HI R84, RZ, 0x10, R85 ;  /* 0x00000010ff547819 */ /* 0x000fe20000011655 */
[----:B------:R-:W-:Y:S02]  /*1830*/  HADD2.F32 R85, -RZ, R86.H0_H0 ;  /* 0x20000056ff557230 */ /* 0x000fe40000004100 */
[----:B------:R-:W-:Y:S01]  /*1840*/  FFMA.FTZ R120, R120, R183, R121 ;  /* 0x000000b778787223 */ /* 0x000fe20000010079 */
[----:B-----5:R-:W-:Y:S01]  /*1850*/  FMUL.FTZ R121, R104, R87 ;  /* 0x0000005768797220 */ /* 0x020fe20000410000 */
[----:B------:R-:W-:Y:S02]  /*1860*/  HADD2.F32 R87, -RZ, R84.H0_H0 ;  /* 0x20000054ff577230 */ /* 0x000fe40000004100 */
[C---:B------:R-:W-:Y:S01]  /*1870*/  FADD.FTZ R85, -R0.reuse, R85 ;  /* 0x0000005500557221 */ /* 0x040fe20000010100 */
[----:B------:R-:W-:Y:S01]  /*1880*/  FADD.FTZ R91, -R0, R91 ;  /* 0x0000005b005b7221 */ /* 0x000fe20000010100 */
[----:B------:R-:W-:Y:S01]  /*1890*/  FADD.FTZ R16, R16, R89 ;  /* 0x0000005910107221 */ /* 0x000fe20000010000 */
[C---:B------:R-:W-:Y:S01]  /*18a0*/  FFMA.FTZ R36, R121.reuse, R89, R36 ;  /* 0x0000005979247223 */ /* 0x040fe20000010024 */
[----:B------:R-:W-:Y:S01]  /*18b0*/  FADD.FTZ R56, R56, R122 ;  /* 0x0000007a38387221 */ /* 0x000fe20000010000 */
[C---:B------:R-:W-:Y:S01]  /*18c0*/  FFMA.FTZ R76, R121.reuse, R122, R76 ;  /* 0x0000007a794c7223 */ /* 0x040fe2000001004c */
[----:B------:R-:W-:Y:S01]  /*18d0*/  FMUL.FTZ R123, R104, R85 ;  /* 0x00000055687b7220 */ /* 0x000fe20000410000 */
[----:B------:R-:W-:Y:S01]  /*18e0*/  FADD.FTZ R89, -R0, R87 ;  /* 0x0000005700597221 */ /* 0x000fe20000010100 */
[----:B------:R-:W-:Y:S01]  /*18f0*/  FMUL.FTZ R122, R104, R91 ;  /* 0x0000005b687a7220 */ /* 0x000fe20000410000 */
[----:B------:R-:W-:Y:S01]  /*1900*/  FADD.FTZ R85, R172, R117 ;  /* 0x00000075ac557221 */ /* 0x000fe20000010000 */
[----:B------:R-:W-:-:S03]  /*1910*/  FFMA.FTZ R87, R121, R117, R166 ;  /* 0x0000007579577223 */ /* 0x000fc600000100a6 */
        /* <DEDUP_REMOVED lines=19> */
.L_x_816:
[----:B------:R-:W-:Y:S05]  /*1a50*/  BSYNC.RECONVERGENT B0 ;  /* 0x0000000000007941 */ /* 0x000fea0003800200 */
.L_x_815:
        /* <DEDUP_REMOVED lines=97> */
.L_x_818:
[----:B------:R-:W-:Y:S05]  /*2070*/  BSYNC.RECONVERGENT B0 ;  /* 0x0000000000007941 */ /* 0x000fea0003800200 */
.L_x_817:
        /* <DEDUP_REMOVED lines=28> */
[----:B------:R-:W-:Y:S01]  /*2240*/  HADD2.F32 R139, -RZ, R176.H0_H0 ;  /* 0x200000b0ff8b7230 */ /* 0x000fe20000004100 */
[----:B------:R-:W-:Y:S02]  /*2250*/  IADD3 R165, PT, PT, R165, 0x80, RZ ;  /* 0x00000080a5a57810 */ /* 0x000fe40007ffe0ff */
        /* <DEDUP_REMOVED lines=67> */
.L_x_820:
[----:B------:R-:W-:Y:S05]  /*2690*/  BSYNC.RECONVERGENT B0 ;  /* 0x0000000000007941 */ /* 0x000fea0003800200 */
.L_x_819:
        /* <DEDUP_REMOVED lines=18> */
[----:B0-----:R-:W-:-:S04]  /*27c0*/  IMAD.WIDE.U32 R150, R165, 0x4, R150 ;  /* 0x00000004a5967825 */ /* 0x001fc800078e0096 */
[----:B------:R-:W-:Y:S01]  /*27d0*/  HADD2.F32 R154, -RZ, R181.H1_H1 ;  /* 0x300000b5ff9a7230 */ /* 0x000fe20000004100 */
[----:B------:R-:W5:Y:S01]  /*27e0*/  LDG.E R145, desc[UR10][R150.64] ;  /* 0x0000000a96917981 */ /* 0x000f62000c1e1900 */
[----:B-1----:R-:W-:-:S05]  /*27f0*/  @P0 IMAD.WIDE.U32 R90, R165, 0x8, R90 ;  /* 0x00000008a55a0825 */ /* 0x002fca00078e005a */
[----:B------:R0:W5:Y:S01]  /*2800*/  @P0 LDG.E.64 R92, desc[UR10][R90.64] ;  /* 0x0000000a5a5c0981 */ /* 0x000162000c1e1b00 */
[----:B------:R-:W-:-:S05]  /*2810*/  @P5 IMAD.WIDE.U32 R148, R165, 0x4, R148 ;  /* 0x00000004a5945825 */ /* 0x000fca00078e0094 */
[----:B------:R1:W5:Y:S01]  /*2820*/  @P5 LDG.E R146, desc[UR10][R148.64] ;  /* 0x0000000a94925981 */ /* 0x000362000c1e1900 */
[----:B0-----:R-:W-:Y:S02]  /*2830*/  HADD2.F32 R91, -RZ, R182.H0_H0 ;  /* 0x200000b6ff5b7230 */ /* 0x001fe40000004100 */
[--C-:B------:R-:W-:Y:S02]  /*2840*/  HADD2.F32 R147, -RZ, R179.reuse.H0_H0 ;  /* 0x200000b3ff937230 */ /* 0x100fe40000004100 */
[----:B------:R-:W-:Y:S02]  /*2850*/  HADD2.F32 R153, -RZ, R179.H1_H1 ;  /* 0x300000b3ff997230 */ /* 0x000fe40000004100 */
[--C-:B-1----:R-:W-:Y:S02]  /*2860*/  HADD2.F32 R149, -RZ, R180.reuse.H0_H0 ;  /* 0x200000b4ff957230 */ /* 0x102fe40000004100 */
[----:B------:R-:W-:Y:S02]  /*2870*/  HADD2.F32 R150, -RZ, R180.H1_H1 ;  /* 0x300000b4ff967230 */ /* 0x000fe40000004100 */
[--C-:B---3--:R-:W-:Y:S01]  /*2880*/  IMAD.MOV.U32 R90, RZ, RZ, R87.reuse ;  /* 0x000000ffff5a7224 */ /* 0x108fe200078e0057 */
[----:B------:R-:W-:-:S04]  /*2890*/  SHF.R.U64 R184, R86, 0x10, R87 ;  /* 0x0000001056b87819 */ /* 0x000fc80000001257 */
[----:B------:R-:W-:Y:S01]  /*28a0*/  HADD2.F32 R167, -RZ, R90.H0_H0 ;  /* 0x2000005affa77230 */ /* 0x000fe20000004100 */
[--C-:B----4-:R-:W-:Y:S01]  /*28b0*/  SHF.R.U64 R185, R88, 0x10, R89.reuse ;  /* 0x0000001058b97819 */ /* 0x110fe20000001259 */
[--C-:B------:R-:W-:Y:S01]  /*28c0*/  IMAD.MOV.U32 R165, RZ, RZ, R89.reuse ;  /* 0x000000ffffa57224 */ /* 0x100fe200078e0059 */
[----:B------:R-:W-:Y:S01]  /*28d0*/  SHF.R.U32.HI R183, RZ, 0x10, R89 ;  /* 0x00000010ffb77819 */ /* 0x000fe20000011659 */
[----:B------:R-:W-:Y:S02]  /*28e0*/  IMAD.MOV.U32 R89, RZ, RZ, R86 ;  /* 0x000000ffff597224 */ /* 0x000fe400078e0056 */
[----:B------:R-:W-:Y:S02]  /*28f0*/  IMAD.MOV.U32 R152, RZ, RZ, R88 ;  /* 0x000000ffff987224 */ /* 0x000fe400078e0058 */
[----:B------:R-:W-:Y:S01]  /*2900*/  FMUL.FTZ R86, R91, R167 ;  /* 0x000000a75b567220 */ /* 0x000fe20000410000 */
[----:B------:R-:W-:Y:S02]  /*2910*/  HADD2.F32 R88, -RZ, R181.H0_H0 ;  /* 0x200000b5ff587230 */ /* 0x000fe40000004100 */
[----:B------:R-:W-:-:S02]  /*2920*/  HADD2.F32 R89, -RZ, R89.H0_H0 ;  /* 0x20000059ff597230 */ /* 0x000fc40000004100 */
[----:B------:R-:W-:Y:S02]  /*2930*/  HADD2.F32 R184, -RZ, R184.H0_H0 ;  /* 0x200000b8ffb87230 */ /* 0x000fe40000004100 */
[----:B------:R-:W-:Y:S02]  /*2940*/  HADD2.F32 R165, -RZ, R165.H0_H0 ;  /* 0x200000a5ffa57230 */ /* 0x000fe40000004100 */
[----:B------:R-:W-:Y:S01]  /*2950*/  FMUL.FTZ R88, R88, R89 ;  /* 0x0000005958587220 */ /* 0x000fe20000410000 */
[----:B------:R-:W-:Y:S02]  /*2960*/  HADD2.F32 R152, -RZ, R152.H0_H0 ;  /* 0x20000098ff987230 */ /* 0x000fe40000004100 */
[----:B------:R-:W-:Y:S01]  /*2970*/  FMUL.FTZ R148, R154, R184 ;  /* 0x000000b89a947220 */ /* 0x000fe20000410000 */
[----:B------:R-:W-:Y:S01]  /*2980*/  HADD2.F32 R90, -RZ, R185.H0_H0 ;  /* 0x200000b9ff5a7230 */ /* 0x000fe20000004100 */
[----:B------:R-:W-:Y:S01]  /*2990*/  SHF.R.U32.HI R185, RZ, 0x10, R87 ;  /* 0x00000010ffb97819 */ /* 0x000fe20000011657 */
[----:B------:R-:W-:Y:S01]  /*29a0*/  FFMA.FTZ R149, R149, R165, R86 ;  /* 0x000000a595957223 */ /* 0x000fe20000010056 */
[----:B--2---:R-:W-:-:S02]  /*29b0*/  IMAD.MOV.U32 R86, RZ, RZ, R84 ;  /* 0x000000ffff567224 */ /* 0x004fc400078e0054 */
[----:B------:R-:W-:Y:S01]  /*29c0*/  FFMA.FTZ R147, R147, R152, R88 ;  /* 0x0000009893937223 */ /* 0x000fe20000010058 */
[----:B------:R-:W-:Y:S01]  /*29d0*/  FFMA.FTZ R148, R153, R90, R148 ;  /* 0x0000005a99947223 */ /* 0x000fe20000010094 */
[--C-:B------:R-:W-:Y:S01]  /*29e0*/  SHF.R.U64 R87, R84, 0x10, R85.reuse ;  /* 0x0000001054577819 */ /* 0x100fe20000001255 */
[--C-:B------:R-:W-:Y:S01]  /*29f0*/  IMAD.MOV.U32 R88, RZ, RZ, R85.reuse ;  /* 0x000000ffff587224 */ /* 0x100fe200078e0055 */
[----:B------:R-:W-:Y:S01]  /*2a00*/  SHF.R.U32.HI R153, RZ, 0x10, R85 ;  /* 0x00000010ff997819 */ /* 0x000fe20000011655 */
[----:B------:R-:W-:Y:S02]  /*2a10*/  HADD2.F32 R84, -RZ, R182.H1_H1 ;  /* 0x300000b6ff547230 */ /* 0x000fe40000004100 */
[----:B------:R-:W-:Y:S02]  /*2a20*/  HADD2.F32 R185, -RZ, R185.H0_H0 ;  /* 0x200000b9ffb97230 */ /* 0x000fe40000004100 */
[----:B------:R-:W-:Y:S02]  /*2a30*/  HADD2.F32 R85, -RZ, R86.H0_H0 ;  /* 0x20000056ff557230 */ /* 0x000fe40000004100 */
[----:B------:R-:W-:-:S02]  /*2a40*/  HADD2.F32 R86, -RZ, R183.H0_H0 ;  /* 0x200000b7ff567230 */ /* 0x000fc40000004100 */
[----:B------:R-:W-:Y:S01]  /*2a50*/  FMUL.FTZ R151, R84, R185 ;  /* 0x000000b954977220 */ /* 0x000fe20000410000 */
[----:B------:R-:W-:Y:S02]  /*2a60*/  HADD2.F32 R87, -RZ, R87.H0_H0 ;  /* 0x20000057ff577230 */ /* 0x000fe40000004100 */
[----:B------:R-:W-:Y:S01]  /*2a70*/  FADD.FTZ R85, -R0, R85 ;  /* 0x0000005500557221 */ /* 0x000fe20000010100 */
[----:B------:R-:W-:Y:S01]  /*2a80*/  FFMA.FTZ R150, R150, R86, R151 ;  /* 0x0000005696967223 */ /* 0x000fe20000010097 */
[----:B------:R-:W-:Y:S02]  /*2a90*/  HADD2.F32 R91, -RZ, R88.H0_H0 ;  /* 0x20000058ff5b7230 */ /* 0x000fe40000004100 */
[----:B-----5:R-:W-:Y:S01]  /*2aa0*/  FMUL.FTZ R151, R104, R85 ;  /* 0x0000005568977220 */ /* 0x020fe20000410000 */
[----:B------:R-:W-:Y:S01]  /*2ab0*/  FADD.FTZ R87, -R0, R87 ;  /* 0x0000005700577221 */ /* 0x000fe20000010100 */
[----:B------:R-:W-:Y:S02]  /*2ac0*/  HADD2.F32 R153, -RZ, R153.H0_H0 ;  /* 0x20000099ff997230 */ /* 0x000fe40000004100 */
[----:B------:R-:W-:Y:S01]  /*2ad0*/  FADD.FTZ R44, R44, R152 ;  /* 0x000000982c2c7221 */ /* 0x000fe20000010000 */
[C---:B------:R-:W-:Y:S01]  /*2ae0*/  FFMA.FTZ R64, R151.reuse, R152, R64 ;  /* 0x0000009897407223 */ /* 0x040fe20000010040 */
        /* <DEDUP_REMOVED lines=8> */
[----:B------:R-:W-:-:S02]  /*2b70*/  FMUL.FTZ R154, R104, R183 ;  /* 0x000000b7689a7220 */ /* 0x000fc40000410000 */
        /* <DEDUP_REMOVED lines=18> */
.L_x_822:
[----:B------:R-:W-:Y:S05]  /*2ca0*/  BSYNC.RECONVERGENT B0 ;  /* 0x0000000000007941 */ /* 0x000fea0003800200 */
.L_x_821:
[----:B------:R-:W0:Y:S01]  /*2cb0*/  SHFL.DOWN PT, R85, R172, 0x10, 0x1f ;  /* 0x0a001f00ac557f89 */ /* 0x000e2200000e0000 */
[----:B------:R-:W-:Y:S03]  /*2cc0*/  BSSY.RECONVERGENT B0, `(.L_x_823) ;  /* 0x000001f000007945 */ /* 0x000fe60003800200 */
[----:B------:R-:W1:Y:S01]  /*2cd0*/  SHFL.DOWN PT, R87, R166, 0x10, 0x1f ;  /* 0x0a001f00a6577f89 */ /* 0x000e6200000e0000 */
[----:B0-----:R-:W-:Y:S01]  /*2ce0*/  FADD.FTZ R85, R85, R172 ;  /* 0x000000ac55557221 */ /* 0x001fe20000010000 */
[----:B-1----:R-:W-:-:S04]  /*2cf0*/  FADD.FTZ R87, R87, R166 ;  /* 0x000000a657577221 */ /* 0x002fc80000010000 */
[----:B------:R-:W0:Y:S04]  /*2d00*/  SHFL.DOWN PT, R0, R85, 0x8, 0x1f ;  /* 0x09001f0055007f89 */ /* 0x000e2800000e0000 */
[----:B------:R-:W1:Y:S01]  /*2d10*/  SHFL.DOWN PT, R84, R87, 0x8, 0x1f ;  /* 0x09001f0057547f89 */ /* 0x000e6200000e0000 */
[----:B0-----:R-:W-:Y:S02]  /*2d20*/  FADD.FTZ R86, R85, R0 ;  /* 0x0000000055567221 */ /* 0x001fe40000010000 */
[----:B------:R-:W0:Y:S01]  /*2d30*/  S2R R0, SR_TID.X ;  /* 0x0000000000007919 */ /* 0x000e220000002100 */
[----:B-1----:R-:W-:Y:S02]  /*2d40*/  FADD.FTZ R84, R87, R84 ;  /* 0x0000005457547221 */ /* 0x002fe40000010000 */
[----:B------:R-:W1:Y:S04]  /*2d50*/  SHFL.DOWN PT, R89, R86, 0x4, 0x1f ;  /* 0x08801f0056597f89 */ /* 0x000e6800000e0000 */
[----:B------:R-:W2:Y:S01]  /*2d60*/  SHFL.DOWN PT, R91, R84, 0x4, 0x1f ;  /* 0x08801f00545b7f89 */ /* 0x000ea200000e0000 */
[----:B-1----:R-:W-:Y:S01]  /*2d70*/  FADD.FTZ R89, R86, R89 ;  /* 0x0000005956597221 */ /* 0x002fe20000010000 */
[----:B--2---:R-:W-:-:S04]  /*2d80*/  FADD.FTZ R91, R84, R91 ;  /* 0x0000005b545b7221 */ /* 0x004fc80000010000 */
[----:B------:R-:W1:Y:S01]  /*2d90*/  SHFL.DOWN PT, R88, R89, 0x2, 0x1f ;  /* 0x08401f0059587f89 */ /* 0x000e6200000e0000 */
[----:B0-----:R-:W-:-:S03]  /*2da0*/  LOP3.LUT P0, RZ, R0, 0x1f, RZ, 0xc0, !PT ;  /* 0x0000001f00ff7812 */ /* 0x001fc6000780c0ff */
[----:B------:R-:W0:Y:S01]  /*2db0*/  SHFL.DOWN PT, R90, R91, 0x2, 0x1f ;  /* 0x08401f005b5a7f89 */ /* 0x000e2200000e0000 */
[----:B-1----:R-:W-:Y:S01]  /*2dc0*/  FADD.FTZ R88, R89, R88 ;  /* 0x0000005859587221 */ /* 0x002fe20000010000 */
[----:B0-----:R-:W-:-:S04]  /*2dd0*/  FADD.FTZ R90, R91, R90 ;  /* 0x0000005a5b5a7221 */ /* 0x001fc80000010000 */
        /* <DEDUP_REMOVED lines=13> */
.L_x_824:
[----:B------:R-:W-:Y:S05]  /*2eb0*/  BSYNC.RECONVERGENT B0 ;  /* 0x0000000000007941 */ /* 0x000fea0003800200 */
.L_x_823:
        /* <DEDUP_REMOVED lines=14> */
[----:B---3--:R-:W-:Y:S02]  /*2fa0*/  ISETP.NE.AND P5, PT, R172, RZ, PT ;  /* 0x000000ffac00720c */ /* 0x008fe40003fa5270 */
[----:B------:R-:W-:Y:S01]  /*2fb0*/  P2R R167, PR, RZ, 0x1 ;  /* 0x00000001ffa77803 */ /* 0x000fe20000000000 */
[----:B------:R-:W1:Y:S01]  /*2fc0*/  LDS.128 R88, [UR8] ;  /* 0x00000008ff587984 */ /* 0x000e620008000c00 */
[----:B------:R-:W-:Y:S01]  /*2fd0*/  ISETP.GE.U32.AND P0, PT, R102, 0x80, PT ;  /* 0x000000806600780c */ /* 0x000fe20003f06070 */
        /* <DEDUP_REMOVED lines=41> */
[----:B------:R-:W-:Y:S01]  /*3270*/  F2FP.F16.F32.PACK_AB R85, R84, R85 ;  /* 0x000000555455723e */ /* 0x000fe200000000ff */
        /* <DEDUP_REMOVED lines=8> */
[----:B------:R-:W-:-:S04]  /*3300*/  F2FP.F16.F32.PACK_AB R86, R86, R87 ;  /* 0x000000575656723e */ /* 0x000fc800000000ff */
[C---:B------:R-:W-:Y:S02]  /*3310*/  PRMT R91, R86.reuse, 0x7632, R91 ;  /* 0x00007632565b7816 */ /* 0x040fe4000000005b */
[----:B------:R-:W-:Y:S01]  /*3320*/  PRMT R88, R86, 0x7610, R88 ;  /* 0x0000761056587816 */ /* 0x000fe20000000058 */
[----:B------:R-:W-:Y:S06]  /*3330*/  BRA `(.L_x_830) ;  /* 0x0000001400607947 */ /* 0x000fec0003800000 */
.L_x_829:
        /* <DEDUP_REMOVED lines=16> */
[----:B------:R-:W-:Y:S02]  /*3440*/  F2FP.F16.F32.PACK_AB R84, R84, R85 ;  /* 0x000000555454723e */ /* 0x000fe400000000ff */
[----:B------:R-:W-:Y:S02]  /*3450*/  FSEL R86, R86, RZ, P6 ;  /* 0x000000ff56567208 */ /* 0x000fe40003000000 */
[----:B------:R-:W-:Y:S02]  /*3460*/  LOP3.LUT P6, RZ, R107, 0xff0000, RZ, 0xc0, !PT ;  /* 0x00ff00006bff7812 */ /* 0x000fe400078cc0ff */
[----:B------:R-:W-:-:S02]  /*3470*/  F2FP.F16.F32.PACK_AB R86, R86, R87 ;  /* 0x000000575656723e */ /* 0x000fc400000000ff */
[----:B------:R-:W-:Y:S01]  /*3480*/  FSEL R91, R89, RZ, P6 ;  /* 0x000000ff595b7208 */ /* 0x000fe20003000000 */
[----:B------:R-:W-:Y:S01]  /*3490*/  FADD.FTZ R89, R111, -R90 ;  /* 0x8000005a6f597221 */ /* 0x000fe20000010000 */
[----:B------:R-:W-:Y:S02]  /*34a0*/  ISETP.GE.U32.AND P6, PT, R107, 0x1000000, PT ;  /* 0x010000006b00780c */ /* 0x000fe40003fc6070 */
[----:B------:R-:W-:Y:S01]  /*34b0*/  F2FP.F16.F32.PACK_AB R91, R91, R88 ;  /* 0x000000585b5b723e */ /* 0x000fe200000000ff */
[----:B------:R-:W-:Y:S01]  /*34c0*/  FMUL.FTZ R90, R104, R89 ;  /* 0x00000059685a7220 */ /* 0x000fe20000410000 */
[----:B------:R-:W-:Y:S02]  /*34d0*/  PRMT R155, R84, 0x7610, R155 ;  /* 0x00007610549b7816 */ /* 0x000fe4000000009b */
[C---:B------:R-:W-:Y:S01]  /*34e0*/  PRMT R88, R91.reuse, 0x7632, R88 ;  /* 0x000076325b587816 */ /* 0x040fe20000000058 */
[----:B------:R-:W-:Y:S01]  /*34f0*/  FMUL.FTZ R89, R90, UR14 ;  /* 0x0000000e5a597c20 */ /* 0x000fe20008410000 */
[----:B------:R-:W-:-:S02]  /*3500*/  PRMT R157, R91, 0x7610, R157 ;  /* 0x000076105b9d7816 */ /* 0x000fc4000000009d */
[----:B------:R-:W-:Y:S02]  /*3510*/  PRMT R156, R86, 0x7610, R156 ;  /* 0x00007610569c7816 */ /* 0x000fe4000000009c */
[----:B------:R-:W-:Y:S02]  /*3520*/  FSEL R183, R89, RZ, P6 ;  /* 0x000000ff59b77208 */ /* 0x000fe40003000000 */
[----:B------:R-:W-:Y:S02]  /*3530*/  PRMT R89, R84, 0x7632, R89 ;  /* 0x0000763254597816 */ /* 0x000fe40000000059 */
[----:B------:R-:W-:Y:S02]  /*3540*/  F2FP.F16.F32.PACK_AB R183, R183, R90 ;  /* 0x0000005ab7b7723e */ /* 0x000fe400000000ff */
[----:B------:R-:W-:Y:S02]  /*3550*/  PRMT R84, R86, 0x7632, R84 ;  /* 0x0000763256547816 */ /* 0x000fe40000000054 */
[----:B------:R-:W-:-:S02]  /*3560*/  PRMT R91, R183, 0x7632, R91 ;  /* 0x00007632b75b7816 */ /* 0x000fc4000000005b */
[----:B------:R-:W-:Y:S01]  /*3570*/  PRMT R158, R183, 0x7610, R158 ;  /* 0x00007610b79e7816 */ /* 0x000fe2000000009e */
[----:B------:R-:W-:Y:S06]  /*3580*/  BRA `(.L_x_830) ;  /* 0x0000001000cc7947 */ /* 0x000fec0003800000 */
.L_x_828:
[----:B------:R-:W-:Y:S01]  /*3590*/  UMOV UR4, UR6 ;  /* 0x0000000600047c82 */ /* 0x000fe20008000000 */
[----:B------:R-:W-:Y:S01]  /*35a0*/  UMOV UR5, UR7 ;  /* 0x0000000700057c82 */ /* 0x000fe20008000000 */
[----:B------:R-:W-:-:S04]  /*35b0*/  UISETP.NE.U32.AND UP0, UPT, UR4, URZ, UPT ;  /* 0x000000ff0400728c */ /* 0x000fc8000bf05070 */
[----:B------:R-:W-:-:S09]  /*35c0*/  UISETP.NE.AND.EX UP0, UPT, UR5, URZ, UPT, UP0 ;  /* 0x000000ff0500728c */ /* 0x000fd2000bf05300 */
[----:B------:R-:W-:Y:S05]  /*35d0*/  BRA.U UP0, `(.L_x_831) ;  /* 0x00000001009c7547 */ /* 0x000fea000b800000 */
[----:B------:R-:W-:Y:S02]  /*35e0*/  IMAD.MOV.U32 R84, RZ, RZ, R100 ;  /* 0x000000ffff547224 */ /* 0x000fe400078e0064 */
[-CC-:B------:R-:W-:Y:S01]  /*35f0*/  FFMA.FTZ R87, R3, R165.reuse, R166.reuse ;  /* 0x000000a503577223 */ /* 0x180fe200000100a6 */
[----:B------:R-:W-:Y:S01]  /*3600*/  LOP3.LUT P6, RZ, R107, 0xff, RZ, 0xc0, !PT ;  /* 0x000000ff6bff7812 */ /* 0x000fe200078cc0ff */
[----:B------:R-:W-:Y:S02]  /*3610*/  IMAD.MOV.U32 R86, RZ, RZ, R101 ;  /* 0x000000ffff567224 */ /* 0x000fe400078e0065 */
[-CC-:B------:R-:W-:Y:S01]  /*3620*/  FFMA.FTZ R89, R113, R165.reuse, R166.reuse ;  /* 0x000000a571597223 */ /* 0x180fe200000100a6 */
[----:B------:R-:W-:Y:S02]  /*3630*/  HADD2.F32 R85, -RZ, R84.H0_H0 ;  /* 0x20000054ff557230 */ /* 0x000fe40000004100 */
[----:B------:R-:W-:Y:S01]  /*3640*/  FADD.FTZ R87, R108, -R87 ;  /* 0x800000576c577221 */ /* 0x000fe20000010000 */
[----:B------:R-:W-:Y:S01]  /*3650*/  FFMA.FTZ R84, R112, R165, R166 ;  /* 0x000000a570547223 */ /* 0x000fe200000100a6 */
[----:B------:R-:W-:-:S02]  /*3660*/  FADD.FTZ R89, R110, -R89 ;  /* 0x800000596e597221 */ /* 0x000fc40000010000 */
[----:B-----5:R-:W-:Y:S01]  /*3670*/  FFMA.FTZ R85, R104, R87, R85 ;  /* 0x0000005768557223 */ /* 0x020fe20000010055 */
[----:B------:R-:W-:Y:S01]  /*3680*/  SHF.R.U64 R87, R100, 0x10, R101 ;  /* 0x0000001064577819 */ /* 0x000fe20000001265 */
[----:B------:R-:W-:Y:S02]  /*3690*/  FADD.FTZ R84, R109, -R84 ;  /* 0x800000546d547221 */ /* 0x000fe40000010000 */
[----:B------:R-:W-:Y:S02]  /*36a0*/  FMUL.FTZ R85, R85, UR14 ;  /* 0x0000000e55557c20 */ /* 0x000fe40008410000 */
[----:B------:R-:W-:-:S03]  /*36b0*/  HADD2.F32 R87, -RZ, R87.H0_H0 ;  /* 0x20000057ff577230 */ /* 0x000fc60000004100 */
[----:B------:R-:W-:Y:S02]  /*36c0*/  FSEL R85, R85, RZ, P6 ;  /* 0x000000ff55557208 */ /* 0x000fe40003000000 */
[----:B------:R-:W-:Y:S01]  /*36d0*/  FFMA.FTZ R87, R104, R84, R87 ;  /* 0x0000005468577223 */ /* 0x000fe20000010057 */
[----:B------:R-:W-:-:S03]  /*36e0*/  LOP3.LUT P6, RZ, R107, 0xff00, RZ, 0xc0, !PT ;  /* 0x0000ff006bff7812 */ /* 0x000fc600078cc0ff */
[----:B------:R-:W-:-:S05]  /*36f0*/  FMUL.FTZ R87, R87, UR14 ;  /* 0x0000000e57577c20 */ /* 0x000fca0008410000 */
[----:B------:R-:W-:Y:S01]  /*3700*/  FSEL R84, R87, RZ, P6 ;  /* 0x000000ff57547208 */ /* 0x000fe20003000000 */
[----:B------:R-:W-:Y:S02]  /*3710*/  HADD2.F32 R87, -RZ, R86.H0_H0 ;  /* 0x20000056ff577230 */ /* 0x000fe40000004100 */
[----:B------:R-:W-:Y:S01]  /*3720*/  FFMA.FTZ R86, R114, R165, R166 ;  /* 0x000000a572567223 */ /* 0x000fe200000100a6 */
[----:B------:R-:W-:Y:S02]  /*3730*/  LOP3.LUT P6, RZ, R107, 0xff0000, RZ, 0xc0, !PT ;  /* 0x00ff00006bff7812 */ /* 0x000fe400078cc0ff */
[----:B------:R-:W-:Y:S01]  /*3740*/  F2FP.F16.F32.PACK_AB R85, R84, R85 ;  /* 0x000000555455723e */ /* 0x000fe200000000ff */
[----:B------:R-:W-:Y:S01]  /*3750*/  FFMA.FTZ R87, R104, R89, R87 ;  /* 0x0000005968577223 */ /* 0x000fe20000010057 */
[----:B------:R-:W-:Y:S01]  /*3760*/  SHF.R.U32.HI R89, RZ, 0x10, R101 ;  /* 0x00000010ff597819 */ /* 0x000fe20000011665 */
[----:B------:R-:W-:Y:S01]  /*3770*/  FADD.FTZ R86, R111, -R86 ;  /* 0x800000566f567221 */ /* 0x000fe20000010000 */
[----:B------:R-:W-:Y:S01]  /*3780*/  PRMT R84, R85, 0x7632, R84 ;  /* 0x0000763255547816 */ /* 0x000fe20000000054 */
[----:B------:R-:W-:-:S02]  /*3790*/  FMUL.FTZ R87, R87, UR14 ;  /* 0x0000000e57577c20 */ /* 0x000fc40008410000 */
[----:B------:R-:W-:-:S03]  /*37a0*/  HADD2.F32 R89, -RZ, R89.H0_H0 ;  /* 0x20000059ff597230 */ /* 0x000fc60000004100 */
[----:B------:R-:W-:Y:S02]  /*37b0*/  FSEL R87, R87, RZ, P6 ;  /* 0x000000ff57577208 */ /* 0x000fe40003000000 */
[----:B------:R-:W-:Y:S01]  /*37c0*/  FFMA.FTZ R89, R104, R86, R89 ;  /* 0x0000005668597223 */ /* 0x000fe20000010059 */
[----:B------:R-:W-:-:S03]  /*37d0*/  ISETP.GE.U32.AND P6, PT, R107, 0x1000000, PT ;  /* 0x010000006b00780c */ /* 0x000fc60003fc6070 */
[----:B------:R-:W-:-:S05]  /*37e0*/  FMUL.FTZ R89, R89, UR14 ;  /* 0x0000000e59597c20 */ /* 0x000fca0008410000 */
[----:B------:R-:W-:Y:S02]  /*37f0*/  FSEL R86, R89, RZ, P6 ;  /* 0x000000ff59567208 */ /* 0x000fe40003000000 */
[----:B------:R-:W-:Y:S02]  /*3800*/  PRMT R89, R85, 0x7610, R89 ;  /* 0x0000761055597816 */ /* 0x000fe40000000059 */
[----:B------:R-:W-:-:S04]  /*3810*/  F2FP.F16.F32.PACK_AB R86, R86, R87 ;  /* 0x000000575656723e */ /* 0x000fc800000000ff */
[C---:B------:R-:W-:Y:S02]  /*3820*/  PRMT R91, R86.reuse, 0x7632, R91 ;  /* 0x00007632565b7816 */ /* 0x040fe4000000005b */
[----:B------:R-:W-:Y:S01]  /*3830*/  PRMT R88, R86, 0x7610, R88 ;  /* 0x0000761056587816 */ /* 0x000fe20000000058 */
[----:B------:R-:W-:Y:S06]  /*3840*/  BRA `(.L_x_830) ;  /* 0x00000010001c7947 */ /* 0x000fec0003800000 */
.L_x_831:
[----:B------:R-:W-:Y:S02]  /*3850*/  IMAD.MOV.U32 R84, RZ, RZ, R100 ;  /* 0x000000ffff547224 */ /* 0x000fe400078e0064 */
[-CC-:B------:R-:W-:Y:S01]  /*3860*/  FFMA.FTZ R85, R3, R165.reuse, R166.reuse ;  /* 0x000000a503557223 */ /* 0x180fe200000100a6 */
[-CC-:B------:R-:W-:Y:S01]  /*3870*/  FFMA.FTZ R86, R112, R165.reuse, R166.reuse ;  /* 0x000000a570567223 */ /* 0x180fe200000100a6 */
[----:B------:R-:W-:Y:S01]  /*3880*/  IMAD.MOV.U32 R88, RZ, RZ, R101 ;  /* 0x000000ffff587224 */ /* 0x000fe200078e0065 */
[----:B------:R-:W-:Y:S01]  /*3890*/  LOP3.LUT P6, RZ, R107, 0xff, RZ, 0xc0, !PT ;  /* 0x000000ff6bff7812 */ /* 0x000fe200078cc0ff */
[----:B------:R-:W-:Y:S02]  /*38a0*/  HADD2.F32 R87, -RZ, R84.H0_H0 ;  /* 0x20000054ff577230 */ /* 0x000fe40000004100 */
[----:B------:R-:W-:Y:S01]  /*38b0*/  FADD.FTZ R85, R108, -R85 ;  /* 0x800000556c557221 */ /* 0x000fe20000010000 */
[----:B------:R-:W-:Y:S01]  /*38c0*/  FFMA.FTZ R90, R114, R165, R166 ;  /* 0x000000a5725a7223 */ /* 0x000fe200000100a6 */
[----:B------:R-:W-:-:S02]  /*38d0*/  HADD2.F32 R91, -RZ, R88.H0_H0 ;  /* 0x20000058ff5b7230 */ /* 0x000fc40000004100 */
[----:B-----5:R-:W-:Y:S01]  /*38e0*/  FFMA.FTZ R85, R104, R85, R87 ;  /* 0x0000005568557223 */ /* 0x020fe20000010057 */
[----:B------:R-:W-:-:S03]  /*38f0*/  SHF.R.U64 R87, R100, 0x10, R101 ;  /* 0x0000001064577819 */ /* 0x000fc60000001265 */
[----:B------:R-:W-:Y:S02]  /*3900*/  FMUL.FTZ R84, R85, UR14 ;  /* 0x0000000e55547c20 */ /* 0x000fe40008410000 */
[----:B------:R-:W-:Y:S02]  /*3910*/  HADD2.F32 R89, -RZ, R87.H0_H0 ;  /* 0x20000057ff597230 */ /* 0x000fe40000004100 */
[----:B------:R-:W-:Y:S01]  /*3920*/  FADD.FTZ R87, R109, -R86 ;  /* 0x800000566d577221 */ /* 0x000fe20000010000 */
[----:B------:R-:W-:-:S03]  /*3930*/  FSEL R84, R84, RZ, P6 ;  /* 0x000000ff54547208 */ /* 0x000fc60003000000 */
[----:B------:R-:W-:Y:S01]  /*3940*/  FFMA.FTZ R87, R104, R87, R89 ;  /* 0x0000005768577223 */ /* 0x000fe20000010059 */
[----:B------:R-:W-:Y:S01]  /*3950*/  FFMA.FTZ R89, R113, R165, R166 ;  /* 0x000000a571597223 */ /* 0x000fe200000100a6 */
[----:B------:R-:W-:Y:S02]  /*3960*/  LOP3.LUT P6, RZ, R107, 0xff00, RZ, 0xc0, !PT ;  /* 0x0000ff006bff7812 */ /* 0x000fe400078cc0ff */
[----:B------:R-:W-:Y:S01]  /*3970*/  FMUL.FTZ R86, R87, UR14 ;  /* 0x0000000e57567c20 */ /* 0x000fe20008410000 */
[----:B------:R-:W-:Y:S01]  /*3980*/  FADD.FTZ R89, R110, -R89 ;  /* 0x800000596e597221 */ /* 0x000fe20000010000 */
[----:B------:R-:W-:-:S03]  /*3990*/  F2FP.F16.F32.PACK_AB R84, R84, R85 ;  /* 0x000000555454723e */ /* 0x000fc600000000ff */
[----:B------:R-:W-:Y:S01]  /*39a0*/  FFMA.FTZ R91, R104, R89, R91 ;  /* 0x00000059685b7223 */ /* 0x000fe2000001005b */
[----:B------:R-:W-:Y:S02]  /*39b0*/  SHF.R.U32.HI R89, RZ, 0x10, R101 ;  /* 0x00000010ff597819 */ /* 0x000fe40000011665 */
[----:B------:R-:W-:Y:S01]  /*39c0*/  FSEL R86, R86, RZ, P6 ;  /* 0x000000ff56567208 */ /* 0x000fe20003000000 */
[----:B------:R-:W-:Y:S01]  /*39d0*/  FMUL.FTZ R88, R91, UR14 ;  /* 0x0000000e5b587c20 */ /* 0x000fe20008410000 */
[----:B------:R-:W-:Y:S01]  /*39e0*/  LOP3.LUT P6, RZ, R107, 0xff0000, RZ, 0xc0, !PT ;  /* 0x00ff00006bff7812 */ /* 0x000fe200078cc0ff */
[----:B------:R-:W-:Y:S02]  /*39f0*/  HADD2.F32 R183, -RZ, R89.H0_H0 ;  /* 0x20000059ffb77230 */ /* 0x000fe40000004100 */
[----:B------:R-:W-:Y:S01]  /*3a00*/  FADD.FTZ R89, R111, -R90 ;  /* 0x8000005a6f597221 */ /* 0x000fe20000010000 */
[----:B------:R-:W-:Y:S02]  /*3a10*/  F2FP.F16.F32.PACK_AB R86, R86, R87 ;  /* 0x000000575656723e */ /* 0x000fe400000000ff */
[----:B------:R-:W-:Y:S01]  /*3a20*/  FSEL R88, R88, RZ, P6 ;  /* 0x000000ff58587208 */ /* 0x000fe20003000000 */
[----:B------:R-:W-:Y:S01]  /*3a30*/  FFMA.FTZ R183, R104, R89, R183 ;  /* 0x0000005968b77223 */ /* 0x000fe200000100b7 */
[----:B------:R-:W-:-:S02]  /*3a40*/  ISETP.GE.U32.AND P6, PT, R107, 0x1000000, PT ;  /* 0x010000006b00780c */ /* 0x000fc40003fc6070 */
[----:B------:R-:W-:Y:S01]  /*3a50*/  F2FP.F16.F32.PACK_AB R91, R88, R91 ;  /* 0x0000005b585b723e */ /* 0x000fe200000000ff */
[----:B------:R-:W-:Y:S01]  /*3a60*/  FMUL.FTZ R89, R183, UR14 ;  /* 0x0000000eb7597c20 */ /* 0x000fe20008410000 */
[C---:B------:R-:W-:Y:S02]  /*3a70*/  PRMT R155, R84.reuse, 0x7610, R155 ;  /* 0x00007610549b7816 */ /* 0x040fe4000000009b */
[----:B------:R-:W-:Y:S02]  /*3a80*/  PRMT R88, R91, 0x7632, R88 ;  /* 0x000076325b587816 */ /* 0x000fe40000000058 */
[----:B------:R-:W-:Y:S02]  /*3a90*/  FSEL R90, R89, RZ, P6 ;  /* 0x000000ff595a7208 */ /* 0x000fe40003000000 */
[----:B------:R-:W-:Y:S02]  /*3aa0*/  PRMT R89, R84, 0x7632, R89 ;  /* 0x0000763254597816 */ /* 0x000fe40000000059 */
[----:B------:R-:W-:-:S02]  /*3ab0*/  F2FP.F16.F32.PACK_AB R90, R90, R183 ;  /* 0x000000b75a5a723e */ /* 0x000fc400000000ff */
[----:B------:R-:W-:Y:S02]  /*3ac0*/  PRMT R157, R91, 0x7610, R157 ;  /* 0x000076105b9d7816 */ /* 0x000fe4000000009d */
[C---:B------:R-:W-:Y:S02]  /*3ad0*/  PRMT R84, R86.reuse, 0x7632, R84 ;  /* 0x0000763256547816 */ /* 0x040fe40000000054 */
[----:B------:R-:W-:Y:S02]  /*3ae0*/  PRMT R156, R86, 0x7610, R156 ;  /* 0x00007610569c7816 */ /* 0x000fe4000000009c */
[C---:B------:R-:W-:Y:S02]  /*3af0*/  PRMT R91, R90.reuse, 0x7632, R91 ;  /* 0x000076325a5b7816 */ /* 0x040fe4000000005b */
[----:B------:R-:W-:Y:S01]  /*3b00*/  PRMT R158, R90, 0x7610, R158 ;  /* 0x000076105a9e7816 */ /* 0x000fe2000000009e */
[----:B------:R-:W-:Y:S06]  /*3b10*/  BRA `(.L_x_830) ;  /* 0x0000000c00687947 */ /* 0x000fec0003800000 */
.L_x_827:
        /* <DEDUP_REMOVED lines=22> */
[----:B------:R-:W-:Y:S02]  /*3c80*/  F2FP.F16.F32.PACK_AB R85, R85, R88 ;  /* 0x000000585555723e */ /* 0x000fe400000000ff */
[----:B------:R-:W-:Y:S02]  /*3c90*/  FSEL R91, R87, RZ, P6 ;  /* 0x000000ff575b7208 */ /* 0x000fe40003000000 */
[----:B------:R-:W-:Y:S02]  /*3ca0*/  LOP3.LUT P6, RZ, R106, 0xff0000, RZ, 0xc0, !PT ;  /* 0x00ff00006aff7812 */ /* 0x000fe400078cc0ff */
[----:B------:R-:W-:-:S02]  /*3cb0*/  PRMT R160, R85, 0x7632, R160 ;  /* 0x0000763255a07816 */ /* 0x000fc400000000a0 */
[----:B------:R-:W-:Y:S01]  /*3cc0*/  FSEL R86, R87, RZ, P6 ;  /* 0x000000ff57567208 */ /* 0x000fe20003000000 */
[----:B------:R-:W-:Y:S01]  /*3cd0*/  FFMA.FTZ R87, R3, R165, R166 ;  /* 0x000000a503577223 */ /* 0x000fe200000100a6 */
[----:B------:R-:W-:Y:S02]  /*3ce0*/  LOP3.LUT P6, RZ, R107, 0xff, RZ, 0xc0, !PT ;  /* 0x000000ff6bff7812 */ /* 0x000fe400078cc0ff */
[----:B------:R-:W-:Y:S01]  /*3cf0*/  F2FP.F16.F32.PACK_AB R86, R86, R91 ;  /* 0x0000005b5656723e */ /* 0x000fe200000000ff */
        /* <DEDUP_REMOVED lines=10> */
[----:B------:R-:W-:Y:S01]  /*3da0*/  F2FP.F16.F32.PACK_AB R89, R84, R89 ;  /* 0x000000595459723e */ /* 0x000fe200000000ff */
[----:B------:R-:W-:Y:S01]  /*3db0*/  FMUL.FTZ R87, R104, R87 ;  /* 0x0000005768577220 */ /* 0x000fe20000410000 */
[----:B------:R-:W-:Y:S02]  /*3dc0*/  PRMT R84, R85, 0x7610, R84 ;  /* 0x0000761055547816 */ /* 0x000fe40000000054 */
[----:B------:R-:W-:Y:S01]  /*3dd0*/  PRMT R159, R89, 0x7632, R159 ;  /* 0x00007632599f7816 */ /* 0x000fe2000000009f */
[----:B------:R-:W-:-:S05]  /*3de0*/  FMUL.FTZ R87, R87, UR14 ;  /* 0x0000000e57577c20 */ /* 0x000fca0008410000 */
[----:B------:R-:W-:Y:S02]  /*3df0*/  FSEL R90, R87, RZ, P6 ;  /* 0x000000ff575a7208 */ /* 0x000fe40003000000 */
[----:B------:R-:W-:-:S04]  /*3e00*/  ISETP.GE.U32.AND P6, PT, R106, 0x1000000, PT ;  /* 0x010000006a00780c */ /* 0x000fc80003fc6070 */
[----:B------:R-:W-:-:S04]  /*3e10*/  FSEL R87, R87, RZ, P6 ;  /* 0x000000ff57577208 */ /* 0x000fc80003000000 */
[----:B------:R-:W-:-:S04]  /*3e20*/  F2FP.F16.F32.PACK_AB R87, R87, R90 ;  /* 0x0000005a5757723e */ /* 0x000fc800000000ff */
[C---:B------:R-:W-:Y:S02]  /*3e30*/  PRMT R162, R87.reuse, 0x7632, R162 ;  /* 0x0000763257a27816 */ /* 0x040fe400000000a2 */
[----:B------:R-:W-:Y:S01]  /*3e40*/  PRMT R91, R87, 0x7610, R91 ;  /* 0x00007610575b7816 */ /* 0x000fe2000000005b */
[----:B------:R-:W-:Y:S06]  /*3e50*/  BRA `(.L_x_830) ;  /* 0x0000000800987947 */ /* 0x000fec0003800000 */
.L_x_833:
        /* <DEDUP_REMOVED lines=11> */
[----:B------:R-:W-:Y:S02]  /*3f10*/  F2FP.F16.F32.PACK_AB R183, R183, R172 ;  /* 0x000000acb7b7723e */ /* 0x000fe400000000ff */
[----:B------:R-:W-:Y:S01]  /*3f20*/  FSEL R184, R84, RZ, P6 ;  /* 0x000000ff54b87208 */ /* 0x000fe20003000000 */
[----:B------:R-:W-:Y:S01]  /*3f30*/  FFMA.FTZ R84, R114, R165, R166 ;  /* 0x000000a572547223 */ /* 0x000fe200000100a6 */
[----:B------:R-:W-:Y:S02]  /*3f40*/  ISETP.GE.U32.AND P6, PT, R107, 0x1000000, PT ;  /* 0x010000006b00780c */ /* 0x000fe40003fc6070 */
[----:B------:R-:W-:Y:S01]  /*3f50*/  PRMT R157, R183, 0x7610, R157 ;  /* 0x00007610b79d7816 */ /* 0x000fe2000000009d */
[----:B------:R-:W-:-:S04]  /*3f60*/  FADD.FTZ R85, R111, -R84 ;  /* 0x800000546f557221 */ /* 0x000fc80000010000 */
[----:B------:R-:W-:Y:S01]  /*3f70*/  FMUL.FTZ R185, R104, R85 ;  /* 0x0000005568b97220 */ /* 0x000fe20000410000 */
[----:B------:R-:W-:-:S03]  /*3f80*/  FFMA.FTZ R85, R3, R165, R166 ;  /* 0x000000a503557223 */ /* 0x000fc600000100a6 */
[C---:B------:R-:W-:Y:S01]  /*3f90*/  FMUL.FTZ R84, R185.reuse, UR14 ;  /* 0x0000000eb9547c20 */ /* 0x040fe20008410000 */
[----:B------:R-:W-:Y:S01]  /*3fa0*/  FADD.FTZ R85, R108, -R85 ;  /* 0x800000556c557221 */ /* 0x000fe20000010000 */
[----:B------:R-:W-:-:S03]  /*3fb0*/  F2FP.F16.F32.PACK_AB R184, R185, R184 ;  /* 0x000000b8b9b8723e */ /* 0x000fc600000000ff */
[----:B------:R-:W-:Y:S01]  /*3fc0*/  FSEL R186, R84, RZ, P6 ;  /* 0x000000ff54ba7208 */ /* 0x000fe20003000000 */
[----:B------:R-:W-:Y:S01]  /*3fd0*/  FMUL.FTZ R85, R104, R85 ;  /* 0x0000005568557220 */ /* 0x000fe20000410000 */
[----:B------:R-:W-:Y:S02]  /*3fe0*/  ISETP.GE.U32.AND P6, PT, R106, 0x1000000, PT ;  /* 0x010000006a00780c */ /* 0x000fe40003fc6070 */
[----:B------:R-:W-:Y:S02]  /*3ff0*/  PRMT R158, R184, 0x7632, R158 ;  /* 0x00007632b89e7816 */ /* 0x000fe4000000009e */
[----:B------:R-:W-:Y:S01]  /*4000*/  FSEL R187, R84, RZ, P6 ;  /* 0x000000ff54bb7208 */ /* 0x000fe20003000000 */
[----:B------:R-:W-:Y:S01]  /*4010*/  FMUL.FTZ R84, R85, UR14 ;  /* 0x0000000e55547c20 */ /* 0x000fe20008410000 */
[----:B------:R-:W-:Y:S02]  /*4020*/  LOP3.LUT P6, RZ, R107, 0xff, RZ, 0xc0, !PT ;  /* 0x000000ff6bff7812 */ /* 0x000fe400078cc0ff */
[----:B------:R-:W-:-:S02]  /*4030*/  F2FP.F16.F32.PACK_AB R186, R187, R186 ;  /* 0x000000babbba723e */ /* 0x000fc400000000ff */
[----:B------:R-:W-:Y:S02]  /*4040*/  FSEL R86, R84, RZ, P6 ;  /* 0x000000ff54567208 */ /* 0x000fe40003000000 */
[----:B------:R-:W-:Y:S02]  /*4050*/  LOP3.LUT P6, RZ, R106, 0xff, RZ, 0xc0, !PT ;  /* 0x000000ff6aff7812 */ /* 0x000fe400078cc0ff */
[----:B------:R-:W-:Y:S02]  /*4060*/  F2FP.F16.F32.PACK_AB R86, R86, R85 ;  /* 0x000000555656723e */ /* 0x000fe400000000ff */
[----:B------:R-:W-:Y:S02]  /*4070*/  FSEL R84, R84, RZ, P6 ;  /* 0x000000ff54547208 */ /* 0x000fe40003000000 */
[----:B------:R-:W-:Y:S02]  /*4080*/  LOP3.LUT P6, RZ, R107, 0xff00, RZ, 0xc0, !PT ;  /* 0x0000ff006bff7812 */ /* 0x000fe400078cc0ff */
[----:B------:R-:W-:-:S02]  /*4090*/  F2FP.F16.F32.PACK_AB R84, R87, R84 ;  /* 0x000000545754723e */ /* 0x000fc400000000ff */
[----:B------:R-:W-:Y:S02]  /*40a0*/  FSEL R90, R88, RZ, P6 ;  /* 0x000000ff585a7208 */ /* 0x000fe40003000000 */
[----:B------:R-:W-:Y:S02]  /*40b0*/  LOP3.LUT P6, RZ, R106, 0xff00, RZ, 0xc0, !PT ;  /* 0x0000ff006aff7812 */ /* 0x000fe400078cc0ff */
[----:B------:R-:W-:Y:S02]  /*40c0*/  PRMT R156, R84, 0x7632, R156 ;  /* 0x00007632549c7816 */ /* 0x000fe4000000009c */
[----:B------:R-:W-:Y:S02]  /*40d0*/  FSEL R91, R88, RZ, P6 ;  /* 0x000000ff585b7208 */ /* 0x000fe40003000000 */
[----:B------:R-:W-:Y:S02]  /*40e0*/  PRMT R159, R84, 0x7610, R159 ;  /* 0x00007610549f7816 */ /* 0x000fe4000000009f */
[----:B------:R-:W-:-:S02]  /*40f0*/  F2FP.F16.F32.PACK_AB R90, R91, R90 ;  /* 0x0000005a5b5a723e */ /* 0x000fc400000000ff */
[C---:B------:R-:W-:Y:S02]  /*4100*/  PRMT R89, R86.reuse, 0x7632, R89 ;  /* 0x0000763256597816 */ /* 0x040fe40000000059 */
[----:B------:R-:W-:Y:S02]  /*4110*/  PRMT R155, R86, 0x7610, R155 ;  /* 0x00007610569b7816 */ /* 0x000fe4000000009b */
[C---:B------:R-:W-:Y:S02]  /*4120*/  PRMT R160, R90.reuse, 0x7632, R160 ;  /* 0x000076325aa07816 */ /* 0x040fe400000000a0 */
[----:B------:R-:W-:Y:S02]  /*4130*/  PRMT R84, R90, 0x7610, R84 ;  /* 0x000076105a547816 */ /* 0x000fe40000000054 */
[----:B------:R-:W-:Y:S02]  /*4140*/  PRMT R88, R183, 0x7632, R88 ;  /* 0x00007632b7587816 */ /* 0x000fe40000000058 */
[----:B------:R-:W-:-:S02]  /*4150*/  PRMT R161, R184, 0x7610, R161 ;  /* 0x00007610b8a17816 */ /* 0x000fc400000000a1 */
[C---:B------:R-:W-:Y:S02]  /*4160*/  PRMT R162, R186.reuse, 0x7632, R162 ;  /* 0x00007632baa27816 */ /* 0x040fe400000000a2 */
[----:B------:R-:W-:Y:S01]  /*4170*/  PRMT R91, R186, 0x7610, R91 ;  /* 0x00007610ba5b7816 */ /* 0x000fe2000000005b */
[----:B------:R-:W-:Y:S06]  /*4180*/  BRA `(.L_x_830) ;  /* 0x0000000400cc7947 */ /* 0x000fec0003800000 */
.L_x_832:
[----:B------:R-:W-:Y:S01]  /*4190*/  UMOV UR4, UR6 ;  /* 0x0000000600047c82 */ /* 0x000fe20008000000 */
[----:B------:R-:W-:Y:S01]  /*41a0*/  UMOV UR5, UR7 ;  /* 0x0000000700057c82 */ /* 0x000fe20008000000 */
[----:B------:R-:W-:-:S04]  /*41b0*/  UISETP.NE.U32.AND UP0, UPT, UR4, URZ, UPT ;  /* 0x000000ff0400728c */ /* 0x000fc8000bf05070 */
[----:B------:R-:W-:-:S09]  /*41c0*/  UISETP.NE.AND.EX UP0, UPT, UR5, URZ, UPT, UP0 ;  /* 0x000000ff0500728c */ /* 0x000fd2000bf05300 */
[----:B------:R-:W-:Y:S05]  /*41d0*/  BRA.U UP0, `(.L_x_834) ;  /* 0x0000000100d07547 */ /* 0x000fea000b800000 */
[--C-:B------:R-:W-:Y:S01]  /*41e0*/  SHF.R.U64 R85, R100, 0x10, R101.reuse ;  /* 0x0000001064557819 */ /* 0x100fe20000001265 */
[-CC-:B------:R-:W-:Y:S01]  /*41f0*/  FFMA.FTZ R84, R112, R165.reuse, R166.reuse ;  /* 0x000000a570547223 */ /* 0x180fe200000100a6 */
[----:B------:R-:W-:Y:S01]  /*4200*/  LOP3.LUT P6, RZ, R107, 0xff00, RZ, 0xc0, !PT ;  /* 0x0000ff006bff7812 */ /* 0x000fe200078cc0ff */
[----:B------:R-:W-:Y:S02]  /*4210*/  FFMA.FTZ R90, R114, R165, R166 ;  /* 0x000000a5725a7223 */ /* 0x000fe400000100a6 */
[----:B------:R-:W-:Y:S02]  /*4220*/  HADD2.F32 R87, -RZ, R85.H0_H0 ;  /* 0x20000055ff577230 */ /* 0x000fe40000004100 */
[----:B------:R-:W-:Y:S01]  /*4230*/  FADD.FTZ R85, R109, -R84 ;  /* 0x800000546d557221 */ /* 0x000fe20000010000 */
[----:B------:R-:W-:-:S03]  /*4240*/  IMAD.MOV.U32 R84, RZ, RZ, R101 ;  /* 0x000000ffff547224 */ /* 0x000fc600078e0065 */
[----:B-----5:R-:W-:Y:S01]  /*4250*/  FFMA.FTZ R85, R104, R85, R87 ;  /* 0x0000005568557223 */ /* 0x020fe20000010057 */
[----:B------:R-:W-:Y:S01]  /*4260*/  FFMA.FTZ R87, R113, R165, R166 ;  /* 0x000000a571577223 */ /* 0x000fe200000100a6 */
[----:B------:R-:W-:Y:S02]  /*4270*/  HADD2.F32 R89, -RZ, R84.H0_H0 ;  /* 0x20000054ff597230 */ /* 0x000fe40000004100 */
[----:B------:R-:W-:Y:S01]  /*4280*/  FMUL.FTZ R85, R85, UR14 ;  /* 0x0000000e55557c20 */ /* 0x000fe20008410000 */
[----:B------:R-:W-:Y:S01]  /*4290*/  FADD.FTZ R87, R110, -R87 ;  /* 0x800000576e577221 */ /* 0x000fe20000010000 */
[----:B------:R-:W-:-:S03]  /*42a0*/  IMAD.MOV.U32 R84, RZ, RZ, R100 ;  /* 0x000000ffff547224 */ /* 0x000fc600078e0064 */
[----:B------:R-:W-:Y:S01]  /*42b0*/  FSEL R88, R85, RZ, P6 ;  /* 0x000000ff55587208 */ /* 0x000fe20003000000 */
[----:B------:R-:W-:Y:S01]  /*42c0*/  FFMA.FTZ R87, R104, R87, R89 ;  /* 0x0000005768577223 */ /* 0x000fe20000010059 */
[----:B------:R-:W-:Y:S01]  /*42d0*/  LOP3.LUT P6, RZ, R106, 0xff00, RZ, 0xc0, !PT ;  /* 0x0000ff006aff7812 */ /* 0x000fe200078cc0ff */
[----:B------:R-:W-:Y:S02]  /*42e0*/  HADD2.F32 R89, -RZ, R84.H0_H0 ;  /* 0x20000054ff597230 */ /* 0x000fe40000004100 */
[----:B------:R-:W-:Y:S01]  /*42f0*/  FMUL.FTZ R87, R87, UR14 ;  /* 0x0000000e57577c20 */ /* 0x000fe20008410000 */
[----:B------:R-:W-:Y:S02]  /*4300*/  FSEL R85, R85, RZ, P6 ;  /* 0x000000ff55557208 */ /* 0x000fe40003000000 */
[----:B------:R-:W-:Y:S02]  /*4310*/  LOP3.LUT P6, RZ, R107, 0xff0000, RZ, 0xc0, !PT ;  /* 0x00ff00006bff7812 */ /* 0x000fe400078cc0ff */
[----:B------:R-:W-:-:S02]  /*4320*/  F2FP.F16.F32.PACK_AB R85, R85, R88 ;  /* 0x000000585555723e */ /* 0x000fc400000000ff */
[----:B------:R-:W-:Y:S02]  /*4330*/  FSEL R91, R87, RZ, P6 ;  /* 0x000000ff575b7208 */ /* 0x000fe40003000000 */
[----:B------:R-:W-:Y:S02]  /*4340*/  LOP3.LUT P6, RZ, R106, 0xff0000, RZ, 0xc0, !PT ;  /* 0x00ff00006aff7812 */ /* 0x000fe400078cc0ff */
[----:B------:R-:W-:Y:S02]  /*4350*/  PRMT R160, R85, 0x7632, R160 ;  /* 0x0000763255a07816 */ /* 0x000fe400000000a0 */
[----:B------:R-:W-:Y:S01]  /*4360*/  FSEL R86, R87, RZ, P6 ;  /* 0x000000ff57567208 */ /* 0x000fe20003000000 */
[----:B------:R-:W-:Y:S01]  /*4370*/  FFMA.FTZ R87, R3, R165, R166 ;  /* 0x000000a503577223 */ /* 0x000fe200000100a6 */
[----:B------:R-:W-:Y:S02]  /*4380*/  LOP3.LUT P6, RZ, R107, 0xff, RZ, 0xc0, !PT ;  /* 0x000000ff6bff7812 */ /* 0x000fe400078cc0ff */
[----:B------:R-:W-:Y:S01]  /*4390*/  F2FP.F16.F32.PACK_AB R86, R86, R91 ;  /* 0x0000005b5656723e */ /* 0x000fe200000000ff */
        /* <DEDUP_REMOVED lines=10> */
[----:B------:R-:W-:Y:S01]  /*4440*/  F2FP.F16.F32.PACK_AB R89, R84, R89 ;  /* 0x000000595459723e */ /* 0x000fe200000000ff */
[----:B------:R-:W-:Y:S02]  /*4450*/  HADD2.F32 R183, -RZ, R87.H0_H0 ;  /* 0x20000057ffb77230 */ /* 0x000fe40000004100 */
[----:B------:R-:W-:Y:S01]  /*4460*/  FADD.FTZ R87, R111, -R90 ;  /* 0x8000005a6f577221 */ /* 0x000fe20000010000 */
[----:B------:R-:W-:-:S02]  /*4470*/  PRMT R84, R85, 0x7610, R84 ;  /* 0x0000761055547816 */ /* 0x000fc40000000054 */
[----:B------:R-:W-:Y:S01]  /*4480*/  PRMT R159, R89, 0x7632, R159 ;  /* 0x00007632599f7816 */ /* 0x000fe2000000009f */
[----:B------:R-:W-:-:S04]  /*4490*/  FFMA.FTZ R87, R104, R87, R183 ;  /* 0x0000005768577223 */ /* 0x000fc800000100b7 */
        /* <DEDUP_REMOVED lines=8> */
.L_x_834:
[----:B------:R-:W-:Y:S02]  /*4520*/  IMAD.MOV.U32 R84, RZ, RZ, R101 ;  /* 0x000000ffff547224 */ /* 0x000fe400078e0065 */
[-CC-:B------:R-:W-:Y:S01]  /*4530*/  FFMA.FTZ R85, R113, R165.reuse, R166.reuse ;  /* 0x000000a571557223 */ /* 0x180fe200000100a6 */
[----:B------:R-:W-:Y:S01]  /*4540*/  LOP3.LUT P6, RZ, R107, 0xff0000, RZ, 0xc0, !PT ;  /* 0x00ff00006bff7812 */ /* 0x000fe200078cc0ff */
[----:B------:R-:W-:Y:S01]  /*4550*/  FFMA.FTZ R88, R112, R165, R166 ;  /* 0x000000a570587223 */ /* 0x000fe200000100a6 */
[----:B------:R-:W-:Y:S02]  /*4560*/  HADD2.F32 R87, -RZ, R84.H0_H0 ;  /* 0x20000054ff577230 */ /* 0x000fe40000004100 */
[----:B------:R-:W-:-:S04]  /*4570*/  FADD.FTZ R85, R110, -R85 ;  /* 0x800000556e557221 */ /* 0x000fc80000010000 */
[----:B-----5:R-:W-:Y:S01]  /*4580*/  FFMA.FTZ R172, R104, R85, R87 ;  /* 0x0000005568ac7223 */ /* 0x020fe20000010057 */
[----:B------:R-:W-:-:S03]  /*4590*/  SHF.R.U32.HI R85, RZ, 0x10, R101 ;  /* 0x00000010ff557819 */ /* 0x000fc60000011665 */
[----:B------:R-:W-:Y:S02]  /*45a0*/  FMUL.FTZ R84, R172, UR14 ;  /* 0x0000000eac547c20 */ /* 0x000fe40008410000 */
[----:B------:R-:W-:-:S03]  /*45b0*/  HADD2.F32 R87, -RZ, R85.H0_H0 ;  /* 0x20000055ff577230 */ /* 0x000fc60000004100 */
        /* <DEDUP_REMOVED lines=8> */
[----:B------:R-:W-:Y:S01]  /*4640*/  FFMA.FTZ R185, R104, R85, R87 ;  /* 0x0000005568b97223 */ /* 0x000fe20000010057 */
[----:B------:R-:W-:-:S03]  /*4650*/  FFMA.FTZ R85, R3, R165, R166 ;  /* 0x000000a503557223 */ /* 0x000fc600000100a6 */
[C---:B------:R-:W-:Y:S01]  /*4660*/  FMUL.FTZ R84, R185.reuse, UR14 ;  /* 0x0000000eb9547c20 */ /* 0x040fe20008410000 */
[----:B------:R-:W-:Y:S01]  /*4670*/  FADD.FTZ R85, R108, -R85 ;  /* 0x800000556c557221 */ /* 0x000fe20000010000 */
[----:B------:R-:W-:-:S03]  /*4680*/  F2FP.F16.F32.PACK_AB R184, R185, R184 ;  /* 0x000000b8b9b8723e */ /* 0x000fc600000000ff */
[----:B------:R-:W-:Y:S02]  /*4690*/  FSEL R186, R84, RZ, P6 ;  /* 0x000000ff54ba7208 */ /* 0x000fe40003000000 */
[----:B------:R-:W-:Y:S02]  /*46a0*/  ISETP.GE.U32.AND P6, PT, R106, 0x1000000, PT ;  /* 0x010000006a00780c */ /* 0x000fe40003fc6070 */
[----:B------:R-:W-:Y:S02]  /*46b0*/  PRMT R158, R184, 0x7632, R158 ;  /* 0x00007632b89e7816 */ /* 0x000fe4000000009e */
[----:B------:R-:W-:Y:S01]  /*46c0*/  FSEL R187, R84, RZ, P6 ;  /* 0x000000ff54bb7208 */ /* 0x000fe20003000000 */
[----:B------:R-:W-:Y:S01]  /*46d0*/  IMAD.MOV.U32 R84, RZ, RZ, R100 ;  /* 0x000000ffff547224 */ /* 0x000fe200078e0064 */
[----:B------:R-:W-:Y:S02]  /*46e0*/  LOP3.LUT P6, RZ, R107, 0xff, RZ, 0xc0, !PT ;  /* 0x000000ff6bff7812 */ /* 0x000fe400078cc0ff */
[----:B------:R-:W-:-:S02]  /*46f0*/  F2FP.F16.F32.PACK_AB R186, R187, R186 ;  /* 0x000000babbba723e */ /* 0x000fc400000000ff */
[----:B------:R-:W-:Y:S01]  /*4700*/  HADD2.F32 R87, -RZ, R84.H0_H0 ;  /* 0x20000054ff577230 */ /* 0x000fe20000004100 */
[----:B------:R-:W-:Y:S02]  /*4710*/  PRMT R161, R184, 0x7610, R161 ;  /* 0x00007610b8a17816 */ /* 0x000fe400000000a1 */
[----:B------:R-:W-:Y:S02]  /*4720*/  PRMT R162, R186, 0x7632, R162 ;  /* 0x00007632baa27816 */ /* 0x000fe400000000a2 */
[----:B------:R-:W-:Y:S01]  /*4730*/  FFMA.FTZ R85, R104, R85, R87 ;  /* 0x0000005568557223 */ /* 0x000fe20000010057 */
[----:B------:R-:W-:-:S03]  /*4740*/  SHF.R.U64 R87, R100, 0x10, R101 ;  /* 0x0000001064577819 */ /* 0x000fc60000001265 */
[----:B------:R-:W-:Y:S02]  /*4750*/  FMUL.FTZ R84, R85, UR14 ;  /* 0x0000000e55547c20 */ /* 0x000fe40008410000 */
[----:B------:R-:W-:Y:S02]  /*4760*/  HADD2.F32 R89, -RZ, R87.H0_H0 ;  /* 0x20000057ff597230 */ /* 0x000fe40000004100 */
[----:B------:R-:W-:Y:S01]  /*4770*/  FADD.FTZ R87, R109, -R88 ;  /* 0x800000586d577221 */ /* 0x000fe20000010000 */
[----:B------:R-:W-:Y:S02]  /*4780*/  FSEL R86, R84, RZ, P6 ;  /* 0x000000ff54567208 */ /* 0x000fe40003000000 */
[----:B------:R-:W-:Y:S01]  /*4790*/  LOP3.LUT P6, RZ, R106, 0xff, RZ, 0xc0, !PT ;  /* 0x000000ff6aff7812 */ /* 0x000fe200078cc0ff */
[----:B------:R-:W-:Y:S01]  /*47a0*/  FFMA.FTZ R87, R104, R87, R89 ;  /* 0x0000005768577223 */ /* 0x000fe20000010059 */
[----:B------:R-:W-:Y:S02]  /*47b0*/  F2FP.F16.F32.PACK_AB R86, R86, R85 ;  /* 0x000000555656723e */ /* 0x000fe400000000ff */
[----:B------:R-:W-:Y:S01]  /*47c0*/  FSEL R84, R84, RZ, P6 ;  /* 0x000000ff54547208 */ /* 0x000fe20003000000 */
[----:B------:R-:W-:Y:S01]  /*47d0*/  FMUL.FTZ R88, R87, UR14 ;  /* 0x0000000e57587c20 */ /* 0x000fe20008410000 */
[----:B------:R-:W-:-:S02]  /*47e0*/  LOP3.LUT P6, RZ, R107, 0xff00, RZ, 0xc0, !PT ;  /* 0x0000ff006bff7812 */ /* 0x000fc400078cc0ff */
[----:B------:R-:W-:Y:S02]  /*47f0*/  F2FP.F16.F32.PACK_AB R84, R87, R84 ;  /* 0x000000545754723e */ /* 0x000fe400000000ff */
[----:B------:R-:W-:Y:S02]  /*4800*/  FSEL R90, R88, RZ, P6 ;  /* 0x000000ff585a7208 */ /* 0x000fe40003000000 */
[----:B------:R-:W-:Y:S02]  /*4810*/  LOP3.LUT P6, RZ, R106, 0xff00, RZ, 0xc0, !PT ;  /* 0x0000ff006aff7812 */ /* 0x000fe400078cc0ff */
[----:B------:R-:W-:Y:S02]  /*4820*/  PRMT R156, R84, 0x7632, R156 ;  /* 0x00007632549c7816 */ /* 0x000fe4000000009c */
[----:B------:R-:W-:Y:S02]  /*4830*/  FSEL R91, R88, RZ, P6 ;  /* 0x000000ff585b7208 */ /* 0x000fe40003000000 */
[----:B------:R-:W-:-:S02]  /*4840*/  PRMT R159, R84, 0x7610, R159 ;  /* 0x00007610549f7816 */ /* 0x000fc4000000009f */
[----:B------:R-:W-:Y:S02]  /*4850*/  F2FP.F16.F32.PACK_AB R90, R91, R90 ;  /* 0x0000005a5b5a723e */ /* 0x000fe400000000ff */
[C---:B------:R-:W-:Y:S02]  /*4860*/  PRMT R89, R86.reuse, 0x7632, R89 ;  /* 0x0000763256597816 */ /* 0x040fe40000000059 */
[----:B------:R-:W-:Y:S02]  /*4870*/  PRMT R155, R86, 0x7610, R155 ;  /* 0x00007610569b7816 */ /* 0x000fe4000000009b */
[C---:B------:R-:W-:Y:S02]  /*4880*/  PRMT R160, R90.reuse, 0x7632, R160 ;  /* 0x000076325aa07816 */ /* 0x040fe400000000a0 */
[----:B------:R-:W-:Y:S02]  /*4890*/  PRMT R84, R90, 0x7610, R84 ;  /* 0x000076105a547816 */ /* 0x000fe40000000054 */
[----:B------:R-:W-:-:S02]  /*48a0*/  PRMT R88, R183, 0x7632, R88 ;  /* 0x00007632b7587816 */ /* 0x000fc40000000058 */
[----:B------:R-:W-:-:S07]  /*48b0*/  PRMT R91, R186, 0x7610, R91 ;  /* 0x00007610ba5b7816 */ /* 0x000fce000000005b */
.L_x_830:
        /* <DEDUP_REMOVED lines=18> */
.L_x_835:
        /* <DEDUP_REMOVED lines=12> */
.L_x_836:
[----:B------:R-:W-:-:S07]  /*4aa0*/  VIADD R105, R105, 0x80 ;  /* 0x0000008069697836 */ /* 0x000fce0000000000 */
.L_x_826:
[----:B------:R-:W-:Y:S05]  /*4ab0*/  BSYNC.RECONVERGENT B0 ;  /* 0x0000000000007941 */ /* 0x000fea0003800200 */
.L_x_825:
        /* <DEDUP_REMOVED lines=11> */
[--C-:B-1----:R-:W-:Y:S02]  /*4b70*/  IMAD.MOV.U32 R85, RZ, RZ, R99.reuse ;  /* 0x000000ffff557224 */ /* 0x102fe400078e0063 */
[----:B------:R-:W-:Y:S01]  /*4b80*/  FFMA.FTZ R84, R123, R165, R166 ;  /* 0x000000a57b547223 */ /* 0x000fe200000100a6 */
[----:B------:R-:W-:Y:S02]  /*4b90*/  LOP3.LUT P6, RZ, R116, 0xff0000, RZ, 0xc0, !PT ;  /* 0x00ff000074ff7812 */ /* 0x000fe400078cc0ff */
[----:B0-----:R-:W-:Y:S01]  /*4ba0*/  SHF.R.U64 R89, R98, 0x10, R99 ;  /* 0x0000001062597819 */ /* 0x001fe20000001263 */
[----:B------:R-:W-:Y:S02]  /*4bb0*/  HADD2.F32 R87, -RZ, R85.H0_H0 ;  /* 0x20000055ff577230 */ /* 0x000fe40000004100 */
[----:B------:R-:W-:Y:S02]  /*4bc0*/  FADD.FTZ R85, R119, -R84 ;  /* 0x8000005477557221 */ /* 0x000fe40000010000 */
[----:B------:R-:W-:-:S02]  /*4bd0*/  HADD2.F32 R89, -RZ, R89.H0_H0 ;  /* 0x20000059ff597230 */ /* 0x000fc40000004100 */
[----:B-----5:R-:W-:Y:S01]  /*4be0*/  FFMA.FTZ R172, R104, R85, R87 ;  /* 0x0000005568ac7223 */ /* 0x020fe20000010057 */
[----:B------:R-:W-:Y:S01]  /*4bf0*/  SHF.R.U32.HI R87, RZ, 0x10, R99 ;  /* 0x00000010ff577819 */ /* 0x000fe20000011663 */
[----:B------:R-:W-:Y:S02]  /*4c00*/  FFMA.FTZ R85, R124, R165, R166 ;  /* 0x000000a57c557223 */ /* 0x000fe400000100a6 */
[----:B------:R-:W-:Y:S02]  /*4c10*/  FMUL.FTZ R84, R172, UR14 ;  /* 0x0000000eac547c20 */ /* 0x000fe40008410000 */
[----:B------:R-:W-:Y:S02]  /*4c20*/  HADD2.F32 R87, -RZ, R87.H0_H0 ;  /* 0x20000057ff577230 */ /* 0x000fe40000004100 */
[----:B------:R-:W-:Y:S01]  /*4c30*/  FADD.FTZ R85, R120, -R85 ;  /* 0x8000005578557221 */ /* 0x000fe20000010000 */
[----:B------:R-:W-:Y:S02]  /*4c40*/  FSEL R183, R84, RZ, P6 ;  /* 0x000000ff54b77208 */ /* 0x000fe40003000000 */
[----:B------:R-:W-:Y:S01]  /*4c50*/  LOP3.LUT P6, RZ, R115, 0xff0000, RZ, 0xc0, !PT ;  /* 0x00ff000073ff7812 */ /* 0x000fe200078cc0ff */
[----:B------:R-:W-:Y:S01]  /*4c60*/  FFMA.FTZ R185, R104, R85, R87 ;  /* 0x0000005568b97223 */ /* 0x000fe20000010057 */
[----:B------:R-:W-:Y:S01]  /*4c70*/  IMAD.MOV.U32 R85, RZ, RZ, R98 ;  /* 0x000000ffff557224 */ /* 0x000fe200078e0062 */
[----:B------:R-:W-:-:S02]  /*4c80*/  F2FP.F16.F32.PACK_AB R183, R183, R172 ;  /* 0x000000acb7b7723e */ /* 0x000fc400000000ff */
[----:B------:R-:W-:Y:S01]  /*4c90*/  FSEL R184, R84, RZ, P6 ;  /* 0x000000ff54b87208 */ /* 0x000fe20003000000 */
[C---:B------:R-:W-:Y:S01]  /*4ca0*/  FMUL.FTZ R84, R185.reuse, UR14 ;  /* 0x0000000eb9547c20 */ /* 0x040fe20008410000 */
[----:B------:R-:W-:Y:S01]  /*4cb0*/  ISETP.GE.U32.AND P6, PT, R116, 0x1000000, PT ;  /* 0x010000007400780c */ /* 0x000fe20003fc6070 */
[----:B------:R-:W-:Y:S01]  /*4cc0*/  HADD2.F32 R87, -RZ, R85.H0_H0 ;  /* 0x20000055ff577230 */ /* 0x000fe20000004100 */
[----:B------:R-:W-:Y:S02]  /*4cd0*/  F2FP.F16.F32.PACK_AB R184, R185, R184 ;  /* 0x000000b8b9b8723e */ /* 0x000fe400000000ff */
[----:B------:R-:W-:Y:S02]  /*4ce0*/  FSEL R186, R84, RZ, P6 ;  /* 0x000000ff54ba7208 */ /* 0x000fe40003000000 */
[----:B------:R-:W-:Y:S02]  /*4cf0*/  ISETP.GE.U32.AND P6, PT, R115, 0x1000000, PT ;  /* 0x010000007300780c */ /* 0x000fe40003fc6070 */
[----:B------:R-:W-:-:S02]  /*4d00*/  PRMT R157, R183, 0x7610, R157 ;  /* 0x00007610b79d7816 */ /* 0x000fc4000000009d */
[----:B------:R-:W-:Y:S01]  /*4d10*/  FSEL R187, R84, RZ, P6 ;  /* 0x000000ff54bb7208 */ /* 0x000fe20003000000 */
[----:B------:R-:W-:Y:S01]  /*4d20*/  FFMA.FTZ R84, R121, R165, R166 ;  /* 0x000000a579547223 */ /* 0x000fe200000100a6 */
[----:B------:R-:W-:Y:S02]  /*4d30*/  LOP3.LUT P6, RZ, R116, 0xff, RZ, 0xc0, !PT ;  /* 0x000000ff74ff7812 */ /* 0x000fe400078cc0ff */
[----:B------:R-:W-:Y:S01]  /*4d40*/  F2FP.F16.F32.PACK_AB R186, R187, R186 ;  /* 0x000000babbba723e */ /* 0x000fe200000000ff */
[----:B------:R-:W-:Y:S01]  /*4d50*/  FADD.FTZ R85, R117, -R84 ;  /* 0x8000005475557221 */ /* 0x000fe20000010000 */
[C---:B------:R-:W-:Y:S02]  /*4d60*/  PRMT R158, R184.reuse, 0x7632, R158 ;  /* 0x00007632b89e7816 */ /* 0x040fe4000000009e */
[----:B------:R-:W-:Y:S01]  /*4d70*/  PRMT R161, R184, 0x7610, R161 ;  /* 0x00007610b8a17816 */ /* 0x000fe200000000a1 */
[----:B------:R-:W-:Y:S01]  /*4d80*/  FFMA.FTZ R85, R104, R85, R87 ;  /* 0x0000005568557223 */ /* 0x000fe20000010057 */
[----:B------:R-:W-:Y:S01]  /*4d90*/  FFMA.FTZ R87, R122, R165, R166 ;  /* 0x000000a57a577223 */ /* 0x000fe200000100a6 */
[----:B------:R-:W-:-:S02]  /*4da0*/  PRMT R162, R186, 0x7632, R162 ;  /* 0x00007632baa27816 */ /* 0x000fc400000000a2 */
[----:B------:R-:W-:Y:S01]  /*4db0*/  FMUL.FTZ R84, R85, UR14 ;  /* 0x0000000e55547c20 */ /* 0x000fe20008410000 */
[----:B------:R-:W-:-:S04]  /*4dc0*/  FADD.FTZ R87, R118, -R87 ;  /* 0x8000005776577221 */ /* 0x000fc80000010000 */
[----:B------:R-:W-:Y:S01]  /*4dd0*/  FSEL R86, R84, RZ, P6 ;  /* 0x000000ff54567208 */ /* 0x000fe20003000000 */
[----:B------:R-:W-:Y:S01]  /*4de0*/  FFMA.FTZ R87, R104, R87, R89 ;  /* 0x0000005768577223 */ /* 0x000fe20000010059 */
[----:B------:R-:W-:Y:S02]  /*4df0*/  LOP3.LUT P6, RZ, R115, 0xff, RZ, 0xc0, !PT ;  /* 0x000000ff73ff7812 */ /* 0x000fe400078cc0ff */
[----:B------:R-:W-:Y:S01]  /*4e00*/  F2FP.F16.F32.PACK_AB R86, R86, R85 ;  /* 0x000000555656723e */ /* 0x000fe200000000ff */
[C---:B------:R-:W-:Y:S01]  /*4e10*/  FMUL.FTZ R88, R87.reuse, UR14 ;  /* 0x0000000e57587c20 */ /* 0x040fe20008410000 */
        /* <DEDUP_REMOVED lines=14> */
[----:B------:R-:W-:Y:S01]  /*4f00*/  PRMT R91, R186, 0x7610, R91 ;  /* 0x00007610ba5b7816 */ /* 0x000fe2000000005b */
[----:B------:R-:W-:Y:S06]  /*4f10*/  BRA `(.L_x_842) ;  /* 0x0000001000d07947 */ /* 0x000fec0003800000 */
.L_x_841:
[--C-:B-1----:R-:W-:Y:S01]  /*4f20*/  SHF.R.U64 R84, R98, 0x10, R99.reuse ;  /* 0x0000001062547819 */ /* 0x102fe20000001263 */
[-CC-:B------:R-:W-:Y:S01]  /*4f30*/  FFMA.FTZ R85, R122, R165.reuse, R166.reuse ;  /* 0x000000a57a557223 */ /* 0x180fe200000100a6 */
[----:B------:R-:W-:Y:S02]  /*4f40*/  LOP3.LUT P6, RZ, R116, 0xff00, RZ, 0xc0, !PT ;  /* 0x0000ff0074ff7812 */ /* 0x000fe400078cc0ff */
[----:B0-----:R-:W-:Y:S01]  /*4f50*/  SHF.R.U32.HI R90, RZ, 0x10, R99 ;  /* 0x00000010ff5a7819 */ /* 0x001fe20000011663 */
[----:B------:R-:W-:Y:S02]  /*4f60*/  HADD2.F32 R87, -RZ, R84.H0_H0 ;  /* 0x20000054ff577230 */ /* 0x000fe40000004100 */
[----:B------:R-:W-:Y:S01]  /*4f70*/  FADD.FTZ R85, R118, -R85 ;  /* 0x8000005576557221 */ /* 0x000fe20000010000 */
[----:B------:R-:W-:Y:S01]  /*4f80*/  FFMA.FTZ R84, R123, R165, R166 ;  /* 0x000000a57b547223 */ /* 0x000fe200000100a6 */
[----:B------:R-:W-:Y:S02]  /*4f90*/  HADD2.F32 R183, -RZ, R90.H0_H0 ;  /* 0x2000005affb77230 */ /* 0x000fe40000004100 */
[----:B-----5:R-:W-:-:S04]  /*4fa0*/  FFMA.FTZ R85, R104, R85, R87 ;  /* 0x0000005568557223 */ /* 0x020fc80000010057 */
[----:B------:R-:W-:-:S05]  /*4fb0*/  FMUL.FTZ R85, R85, UR14 ;  /* 0x0000000e55557c20 */ /* 0x000fca0008410000 */
[----:B------:R-:W-:Y:S02]  /*4fc0*/  FSEL R86, R85, RZ, P6 ;  /* 0x000000ff55567208 */ /* 0x000fe40003000000 */
[----:B------:R-:W-:-:S04]  /*4fd0*/  LOP3.LUT P6, RZ, R115, 0xff00, RZ, 0xc0, !PT ;  /* 0x0000ff0073ff7812 */ /* 0x000fc800078cc0ff */
[----:B------:R-:W-:Y:S01]  /*4fe0*/  FSEL R89, R85, RZ, P6 ;  /* 0x000000ff55597208 */ /* 0x000fe20003000000 */
[----:B------:R-:W-:Y:S01]  /*4ff0*/  IMAD.MOV.U32 R85, RZ, RZ, R99 ;  /* 0x000000ffff557224 */ /* 0x000fe200078e0063 */
[----:B------:R-:W-:Y:S02]  /*5000*/  LOP3.LUT P6, RZ, R116, 0xff0000, RZ, 0xc0, !PT ;  /* 0x00ff000074ff7812 */ /* 0x000fe400078cc0ff */
[----:B------:R-:W-:Y:S02]  /*5010*/  F2FP.F16.F32.PACK_AB R86, R89, R86 ;  /* 0x000000565956723e */ /* 0x000fe400000000ff */
[----:B------:R-:W-:Y:S02]  /*5020*/  HADD2.F32 R87, -RZ, R85.H0_H0 ;  /* 0x20000055ff577230 */ /* 0x000fe40000004100 */
[----:B------:R-:W-:Y:S01]  /*5030*/  FADD.FTZ R85, R119, -R84 ;  /* 0x8000005477557221 */ /* 0x000fe20000010000 */
[----:B------:R-:W-:Y:S01]  /*5040*/  FFMA.FTZ R84, R121, R165, R166 ;  /* 0x000000a579547223 */ /* 0x000fe200000100a6 */
[----:B------:R-:W-:-:S02]  /*5050*/  PRMT R160, R86, 0x7632, R160 ;  /* 0x0000763256a07816 */ /* 0x000fc400000000a0 */
[----:B------:R-:W-:-:S04]  /*5060*/  FFMA.FTZ R85, R104, R85, R87 ;  /* 0x0000005568557223 */ /* 0x000fc80000010057 */
        /* <DEDUP_REMOVED lines=20> */
[----:B------:R-:W-:Y:S02]  /*51b0*/  F2FP.F16.F32.PACK_AB R84, R85, R84 ;  /* 0x000000545554723e */ /* 0x000fe400000000ff */
[----:B------:R-:W-:Y:S02]  /*51c0*/  FSEL R90, R87, RZ, P6 ;  /* 0x000000ff575a7208 */ /* 0x000fe40003000000 */
[----:B------:R-:W-:Y:S02]  /*51d0*/  ISETP.GE.U32.AND P6, PT, R115, 0x1000000, PT ;  /* 0x010000007300780c */ /* 0x000fe40003fc6070 */
[----:B------:R-:W-:-:S02]  /*51e0*/  PRMT R159, R84, 0x7632, R159 ;  /* 0x00007632549f7816 */ /* 0x000fc4000000009f */
[----:B------:R-:W-:Y:S02]  /*51f0*/  FSEL R87, R87, RZ, P6 ;  /* 0x000000ff57577208 */ /* 0x000fe40003000000 */
[----:B------:R-:W-:Y:S02]  /*5200*/  PRMT R89, R84, 0x7610, R89 ;  /* 0x0000761054597816 */ /* 0x000fe40000000059 */
[----:B------:R-:W-:-:S04]  /*5210*/  F2FP.F16.F32.PACK_AB R87, R87, R90 ;  /* 0x0000005a5757723e */ /* 0x000fc800000000ff */
[C---:B------:R-:W-:Y:S02]  /*5220*/  PRMT R162, R87.reuse, 0x7632, R162 ;  /* 0x0000763257a27816 */ /* 0x040fe400000000a2 */
[----:B------:R-:W-:Y:S01]  /*5230*/  PRMT R91, R87, 0x7610, R91 ;  /* 0x00007610575b7816 */ /* 0x000fe2000000005b */
[----:B------:R-:W-:Y:S06]  /*5240*/  BRA `(.L_x_842) ;  /* 0x0000001000047947 */ /* 0x000fec0003800000 */
.L_x_840:
[----:B------:R-:W-:-:S04]  /*5250*/  UISETP.NE.U32.AND UP2, UPT, UR6, URZ, UPT ;  /* 0x000000ff0600728c */ /* 0x000fc8000bf45070 */
[----:B------:R-:W-:-:S09]  /*5260*/  UISETP.NE.AND.EX UP2, UPT, UR7, URZ, UPT, UP2 ;  /* 0x000000ff0700728c */ /* 0x000fd2000bf45320 */
[----:B------:R-:W-:Y:S05]  /*5270*/  BRA.U !UP2, `(.L_x_843) ;  /* 0x000000010acc7547 */ /* 0x000fea000b800000 */
[-CC-:B-1----:R-:W-:Y:S01]  /*5280*/  FFMA.FTZ R84, R123, R165.reuse, R166.reuse ;  /* 0x000000a57b547223 */ /* 0x182fe200000100a6 */
[----:B------:R-:W-:Y:S01]  /*5290*/  LOP3.LUT P6, RZ, R116, 0xff0000, RZ, 0xc0, !PT ;  /* 0x00ff000074ff7812 */ /* 0x000fe200078cc0ff */
[----:B0-----:R-:W-:Y:S02]  /*52a0*/  FFMA.FTZ R89, R122, R165, R166 ;  /* 0x000000a57a597223 */ /* 0x001fe400000100a6 */
[----:B------:R-:W-:Y:S02]  /*52b0*/  FADD.FTZ R85, R119, -R84 ;  /* 0x8000005477557221 */ /* 0x000fe40000010000 */
[----:B------:R-:W-:Y:S02]  /*52c0*/  FADD.FTZ R89, R118, -R89 ;  /* 0x8000005976597221 */ /* 0x000fe40000010000 */
[----:B-----5:R-:W-:Y:S01]  /*52d0*/  FMUL.FTZ R172, R104, R85 ;  /* 0x0000005568ac7220 */ /* 0x020fe20000410000 */
[----:B------:R-:W-:Y:S01]  /*52e0*/  FFMA.FTZ R85, R124, R165, R166 ;  /* 0x000000a57c557223 */ /* 0x000fe200000100a6 */
[----:B------:R-:W-:-:S02]  /*52f0*/  FMUL.FTZ R86, R104, R89 ;  /* 0x0000005968567220 */ /* 0x000fc40000410000 */
[----:B------:R-:W-:Y:S01]  /*5300*/  FMUL.FTZ R84, R172, UR14 ;  /* 0x0000000eac547c20 */ /* 0x000fe20008410000 */
[----:B------:R-:W-:Y:S01]  /*5310*/  FADD.FTZ R85, R120, -R85 ;  /* 0x8000005578557221 */ /* 0x000fe20000010000 */
[----:B------:R-:W-:-:S03]  /*5320*/  FMUL.FTZ R88, R86, UR14 ;  /* 0x0000000e56587c20 */ /* 0x000fc60008410000 */
[----:B------:R-:W-:Y:S01]  /*5330*/  FSEL R183, R84, RZ, P6 ;  /* 0x000000ff54b77208 */ /* 0x000fe20003000000 */
[----:B------:R-:W-:Y:S01]  /*5340*/  FMUL.FTZ R185, R104, R85 ;  /* 0x0000005568b97220 */ /* 0x000fe20000410000 */
[----:B------:R-:W-:Y:S02]  /*5350*/  LOP3.LUT P6, RZ, R115, 0xff0000, RZ, 0xc0, !PT ;  /* 0x00ff000073ff7812 */ /* 0x000fe400078cc0ff */
[----:B------:R-:W-:Y:S02]  /*5360*/  F2FP.F16.F32.PACK_AB R183, R183, R172 ;  /* 0x000000acb7b7723e */ /* 0x000fe400000000ff */
[----:B------:R-:W-:Y:S01]  /*5370*/  FSEL R184, R84, RZ, P6 ;  /* 0x000000ff54b87208 */ /* 0x000fe20003000000 */
[C---:B------:R-:W-:Y:S01]  /*5380*/  FMUL.FTZ R84, R185.reuse, UR14 ;  /* 0x0000000eb9547c20 */ /* 0x040fe20008410000 */
[----:B------:R-:W-:Y:S02]  /*5390*/  ISETP.GE.U32.AND P6, PT, R116, 0x1000000, PT ;  /* 0x010000007400780c */ /* 0x000fe40003fc6070 */
[----:B------:R-:W-:-:S02]  /*53a0*/  F2FP.F16.F32.PACK_AB R184, R185, R184 ;  /* 0x000000b8b9b8723e */ /* 0x000fc400000000ff */
[C---:B------:R-:W-:Y:S02]  /*53b0*/  FSEL R186, R84.reuse, RZ, P6 ;  /* 0x000000ff54ba7208 */ /* 0x040fe40003000000 */
[----:B------:R-:W-:Y:S02]  /*53c0*/  ISETP.GE.U32.AND P6, PT, R115, 0x1000000, PT ;  /* 0x010000007300780c */ /* 0x000fe40003fc6070 */
[----:B------:R-:W-:Y:S02]  /*53d0*/  PRMT R157, R183, 0x7610, R157 ;  /* 0x00007610b79d7816 */ /* 0x000fe4000000009d */
[----:B------:R-:W-:Y:S01]  /*53e0*/  FSEL R187, R84, RZ, P6 ;  /* 0x000000ff54bb7208 */ /* 0x000fe20003000000 */
[----:B------:R-:W-:Y:S01]  /*53f0*/  FFMA.FTZ R84, R121, R165, R166 ;  /* 0x000000a579547223 */ /* 0x000fe200000100a6 */
[----:B------:R-:W-:Y:S02]  /*5400*/  LOP3.LUT P6, RZ, R116, 0xff, RZ, 0xc0, !PT ;  /* 0x000000ff74ff7812 */ /* 0x000fe400078cc0ff */
[----:B------:R-:W-:Y:S01]  /*5410*/  F2FP.F16.F32.PACK_AB R186, R187, R186 ;  /* 0x000000babbba723e */ /* 0x000fe200000000ff */
[----:B------:R-:W-:Y:S01]  /*5420*/  FADD.FTZ R85, R117, -R84 ;  /* 0x8000005475557221 */ /* 0x000fe20000010000 */
[----:B------:R-:W-:-:S02]  /*5430*/  PRMT R158, R184, 0x7632, R158 ;  /* 0x00007632b89e7816 */ /* 0x000fc4000000009e */
[----:B------:R-:W-:Y:S01]  /*5440*/  PRMT R161, R184, 0x7610, R161 ;  /* 0x00007610b8a17816 */ /* 0x000fe200000000a1 */
[----:B------:R-:W-:Y:S01]  /*5450*/  FMUL.FTZ R84, R104, R85 ;  /* 0x0000005568547220 */ /* 0x000fe20000410000 */
[----:B------:R-:W-:-:S03]  /*5460*/  PRMT R162, R186, 0x7632, R162 ;  /* 0x00007632baa27816 */ /* 0x000fc600000000a2 */
[----:B------:R-:W-:-:S05]  /*5470*/  FMUL.FTZ R85, R84, UR14 ;  /* 0x0000000e54557c20 */ /* 0x000fca0008410000 */
[----:B------:R-:W-:Y:S02]  /*5480*/  FSEL R87, R85, RZ, P6 ;  /* 0x000000ff55577208 */ /* 0x000fe40003000000 */
[----:B------:R-:W-:Y:S02]  /*5490*/  LOP3.LUT P6, RZ, R115, 0xff, RZ, 0xc0, !PT ;  /* 0x000000ff73ff7812 */ /* 0x000fe400078cc0ff */
[----:B------:R-:W-:Y:S02]  /*54a0*/  F2FP.F16.F32.PACK_AB R87, R87, R84 ;  /* 0x000000545757723e */ /* 0x000fe400000000ff */
[----:B------:R-:W-:Y:S02]  /*54b0*/  FSEL R85, R85, RZ, P6 ;  /* 0x000000ff55557208 */ /* 0x000fe40003000000 */
[----:B------:R-:W-:Y:S02]  /*54c0*/  LOP3.LUT P6, RZ, R116, 0xff00, RZ, 0xc0, !PT ;  /* 0x0000ff0074ff7812 */ /* 0x000fe400078cc0ff */
[----:B------:R-:W-:-:S02]  /*54d0*/  F2FP.F16.F32.PACK_AB R85, R86, R85 ;  /* 0x000000555655723e */ /* 0x000fc400000000ff */
[C---:B------:R-:W-:Y:S02]  /*54e0*/  FSEL R90, R88.reuse, RZ, P6 ;  /* 0x000000ff585a7208 */ /* 0x040fe40003000000 */
[----:B------:R-:W-:Y:S02]  /*54f0*/  LOP3.LUT P6, RZ, R115, 0xff00, RZ, 0xc0, !PT ;  /* 0x0000ff0073ff7812 */ /* 0x000fe400078cc0ff */
[C---:B------:R-:W-:Y:S02]  /*5500*/  PRMT R89, R87.reuse, 0x7632, R89 ;  /* 0x0000763257597816 */ /* 0x040fe40000000059 */
        /* <DEDUP_REMOVED lines=10> */
.L_x_843:
        /* <DEDUP_REMOVED lines=16> */
[----:B------:R-:W-:Y:S01]  /*56b0*/  F2FP.F16.F32.PACK_AB R86, R87, R86 ;  /* 0x000000565756723e */ /* 0x000fe200000000ff */
        /* <DEDUP_REMOVED lines=8> */
[----:B------:R-:W-:Y:S01]  /*5740*/  F2FP.F16.F32.PACK_AB R88, R91, R88 ;  /* 0x000000585b58723e */ /* 0x000fe200000000ff */
[----:B------:R-:W-:-:S03]  /*5750*/  FMUL.FTZ R85, R104, R85 ;  /* 0x0000005568557220 */ /* 0x000fc60000410000 */
[----:B------:R-:W-:Y:S01]  /*5760*/  PRMT R161, R88, 0x7632, R161 ;  /* 0x0000763258a17816 */ /* 0x000fe200000000a1 */
[----:B------:R-:W-:-:S05]  /*5770*/  FMUL.FTZ R85, R85, UR14 ;  /* 0x0000000e55557c20 */ /* 0x000fca0008410000 */
[----:B------:R-:W-:Y:S02]  /*5780*/  FSEL R84, R85, RZ, P6 ;  /* 0x000000ff55547208 */ /* 0x000fe40003000000 */
[----:B------:R-:W-:-:S04]  /*5790*/  LOP3.LUT P6, RZ, R115, 0xff, RZ, 0xc0, !PT ;  /* 0x000000ff73ff7812 */ /* 0x000fc800078cc0ff */
        /* <DEDUP_REMOVED lines=12> */
.L_x_839:
[----:B------:R-:W-:-:S04]  /*5860*/  UISETP.NE.U32.AND UP2, UPT, UR16, URZ, UPT ;  /* 0x000000ff1000728c */ /* 0x000fc8000bf45070 */
[----:B------:R-:W-:-:S09]  /*5870*/  UISETP.NE.AND.EX UP2, UPT, UR17, URZ, UPT, UP2 ;  /* 0x000000ff1100728c */ /* 0x000fd2000bf45320 */
[----:B------:R-:W-:Y:S05]  /*5880*/  BRA.U !UP2, `(.L_x_844) ;  /* 0x000000050a5c7547 */ /* 0x000fea000b800000 */
[----:B------:R-:W-:-:S04]  /*5890*/  UISETP.NE.U32.AND UP2, UPT, UR6, URZ, UPT ;  /* 0x000000ff0600728c */ /* 0x000fc8000bf45070 */
[----:B------:R-:W-:-:S09]  /*58a0*/  UISETP.NE.AND.EX UP2, UPT, UR7, URZ, UPT, UP2 ;  /* 0x000000ff0700728c */ /* 0x000fd2000bf45320 */
[----:B------:R-:W-:Y:S05]  /*58b0*/  BRA.U !UP2, `(.L_x_845) ;  /* 0x000000010ab47547 */ /* 0x000fea000b800000 */
[----:B-1----:R-:W-:Y:S02]  /*58c0*/  IMAD.MOV.U32 R85, RZ, RZ, R98 ;  /* 0x000000ffff557224 */ /* 0x002fe400078e0062 */
[-CC-:B------:R-:W-:Y:S01]  /*58d0*/  FFMA.FTZ R84, R121, R165.reuse, R166.reuse ;  /* 0x000000a579547223 */ /* 0x180fe200000100a6 */
[--C-:B------:R-:W-:Y:S01]  /*58e0*/  SHF.R.U64 R86, R98, 0x10, R99.reuse ;  /* 0x0000001062567819 */ /* 0x100fe20000001263 */
[----:B0-----:R-:W-:Y:S01]  /*58f0*/  FFMA.FTZ R88, R123, R165, R166 ;  /* 0x000000a57b587223 */ /* 0x001fe200000100a6 */
[----:B------:R-:W-:Y:S01]  /*5900*/  LOP3.LUT P6, RZ, R116, 0xff, RZ, 0xc0, !PT ;  /* 0x000000ff74ff7812 */ /* 0x000fe200078cc0ff */
[----:B------:R-:W-:Y:S02]  /*5910*/  HADD2.F32 R87, -RZ, R85.H0_H0 ;  /* 0x20000055ff577230 */ /* 0x000fe40000004100 */
[----:B------:R-:W-:Y:S01]  /*5920*/  FADD.FTZ R85, R117, -R84 ;  /* 0x8000005475557221 */ /* 0x000fe20000010000 */
[----:B------:R-:W-:Y:S01]  /*5930*/  HADD2.F32 R89, -RZ, R86.H0_H0 ;  /* 0x20000056ff597230 */ /* 0x000fe20000004100 */
[----:B------:R-:W-:-:S02]  /*5940*/  SHF.R.U32.HI R90, RZ, 0x10, R99 ;  /* 0x00000010ff5a7819 */ /* 0x000fc40000011663 */
[----:B-----5:R-:W-:Y:S01]  /*5950*/  FFMA.FTZ R85, R104, R85, R87 ;  /* 0x0000005568557223 */ /* 0x020fe20000010057 */
[----:B------:R-:W-:Y:S02]  /*5960*/  FFMA.FTZ R87, R122, R165, R166 ;  /* 0x000000a57a577223 */ /* 0x000fe400000100a6 */
[----:B------:R-:W-:Y:S02]  /*5970*/  HADD2.F32 R183, -RZ, R90.H0_H0 ;  /* 0x2000005affb77230 */ /* 0x000fe40000004100 */
[----:B------:R-:W-:Y:S01]  /*5980*/  FMUL.FTZ R84, R85, UR14 ;  /* 0x0000000e55547c20 */ /* 0x000fe20008410000 */
[----:B------:R-:W-:-:S04]  /*5990*/  FADD.FTZ R87, R118, -R87 ;  /* 0x8000005776577221 */ /* 0x000fc80000010000 */
[----:B------:R-:W-:Y:S01]  /*59a0*/  FFMA.FTZ R87, R104, R87, R89 ;  /* 0x0000005768577223 */ /* 0x000fe20000010059 */
[----:B------:R-:W-:Y:S01]  /*59b0*/  IMAD.MOV.U32 R89, RZ, RZ, R99 ;  /* 0x000000ffff597224 */ /* 0x000fe200078e0063 */
[----:B------:R-:W-:Y:S02]  /*59c0*/  FSEL R84, R84, RZ, P6 ;  /* 0x000000ff54547208 */ /* 0x000fe40003000000 */
[----:B------:R-:W-:Y:S01]  /*59d0*/  FMUL.FTZ R86, R87, UR14 ;  /* 0x0000000e57567c20 */ /* 0x000fe20008410000 */
[----:B------:R-:W-:Y:S01]  /*59e0*/  LOP3.LUT P6, RZ, R116, 0xff00, RZ, 0xc0, !PT ;  /* 0x0000ff0074ff7812 */ /* 0x000fe200078cc0ff */
[----:B------:R-:W-:Y:S02]  /*59f0*/  HADD2.F32 R91, -RZ, R89.H0_H0 ;  /* 0x20000059ff5b7230 */ /* 0x000fe40000004100 */
[----:B------:R-:W-:Y:S01]  /*5a00*/  FADD.FTZ R89, R119, -R88 ;  /* 0x8000005877597221 */ /* 0x000fe20000010000 */
[----:B------:R-:W-:Y:S02]  /*5a10*/  F2FP.F16.F32.PACK_AB R84, R84, R85 ;  /* 0x000000555454723e */ /* 0x000fe400000000ff */
[----:B------:R-:W-:Y:S01]  /*5a20*/  FSEL R86, R86, RZ, P6 ;  /* 0x000000ff56567208 */ /* 0x000fe20003000000 */
[----:B------:R-:W-:Y:S01]  /*5a30*/  FFMA.FTZ R91, R104, R89, R91 ;  /* 0x00000059685b7223 */ /* 0x000fe2000001005b */
[----:B------:R-:W-:Y:S01]  /*5a40*/  FFMA.FTZ R89, R124, R165, R166 ;  /* 0x000000a57c597223 */ /* 0x000fe200000100a6 */
[----:B------:R-:W-:-:S02]  /*5a50*/  LOP3.LUT P6, RZ, R116, 0xff0000, RZ, 0xc0, !PT ;  /* 0x00ff000074ff7812 */ /* 0x000fc400078cc0ff */
[----:B------:R-:W-:Y:S01]  /*5a60*/  FMUL.FTZ R88, R91, UR14 ;  /* 0x0000000e5b587c20 */ /* 0x000fe20008410000 */
[----:B------:R-:W-:Y:S01]  /*5a70*/  FADD.FTZ R89, R120, -R89 ;  /* 0x8000005978597221 */ /* 0x000fe20000010000 */
[----:B------:R-:W-:Y:S02]  /*5a80*/  F2FP.F16.F32.PACK_AB R87, R86, R87 ;  /* 0x000000575657723e */ /* 0x000fe400000000ff */
[----:B------:R-:W-:Y:S01]  /*5a90*/  PRMT R155, R84, 0x7610, R155 ;  /* 0x00007610549b7816 */ /* 0x000fe2000000009b */
[----:B------:R-:W-:Y:S01]  /*5aa0*/  FFMA.FTZ R183, R104, R89, R183 ;  /* 0x0000005968b77223 */ /* 0x000fe200000100b7 */
[----:B------:R-:W-:Y:S02]  /*5ab0*/  FSEL R88, R88, RZ, P6 ;  /* 0x000000ff58587208 */ /* 0x000fe40003000000 */
[----:B------:R-:W-:Y:S01]  /*5ac0*/  ISETP.GE.U32.AND P6, PT, R116, 0x1000000, PT ;  /* 0x010000007400780c */ /* 0x000fe20003fc6070 */
[----:B------:R-:W-:Y:S01]  /*5ad0*/  FMUL.FTZ R89, R183, UR14 ;  /* 0x0000000eb7597c20 */ /* 0x000fe20008410000 */
[----:B------:R-:W-:-:S02]  /*5ae0*/  F2FP.F16.F32.PACK_AB R91, R88, R91 ;  /* 0x0000005b585b723e */ /* 0x000fc400000000ff */
[----:B------:R-:W-:Y:S02]  /*5af0*/  PRMT R86, R87, 0x7632, R86 ;  /* 0x0000763257567816 */ /* 0x000fe40000000056 */
[----:B------:R-:W-:Y:S02]  /*5b00*/  FSEL R90, R89, RZ, P6 ;  /* 0x000000ff595a7208 */ /* 0x000fe40003000000 */
[C---:B------:R-:W-:Y:S02]  /*5b10*/  PRMT R88, R91.reuse, 0x7632, R88 ;  /* 0x000076325b587816 */ /* 0x040fe40000000058 */
[----:B------:R-:W-:Y:S02]  /*5b20*/  F2FP.F16.F32.PACK_AB R90, R90, R183 ;  /* 0x000000b75a5a723e */ /* 0x000fe400000000ff */
[----:B------:R-:W-:Y:S02]  /*5b30*/  PRMT R157, R91, 0x7610, R157 ;  /* 0x000076105b9d7816 */ /* 0x000fe4000000009d */
[----:B------:R-:W-:-:S02]  /*5b40*/  PRMT R89, R84, 0x7632, R89 ;  /* 0x0000763254597816 */ /* 0x000fc40000000059 */
[----:B------:R-:W-:Y:S02]  /*5b50*/  PRMT R156, R87, 0x7610, R156 ;  /* 0x00007610579c7816 */ /* 0x000fe4000000009c */
[C---:B------:R-:W-:Y:S02]  /*5b60*/  PRMT R91, R90.reuse, 0x7632, R91 ;  /* 0x000076325a5b7816 */ /* 0x040fe4000000005b */
[----:B------:R-:W-:Y:S01]  /*5b70*/  PRMT R158, R90, 0x7610, R158 ;  /* 0x000076105a9e7816 */ /* 0x000fe2000000009e */
[----:B------:R-:W-:Y:S06]  /*5b80*/  BRA `(.L_x_842) ;  /* 0x0000000400b47947 */ /* 0x000fec0003800000 */
.L_x_845:
[----:B-1----:R-:W-:Y:S02]  /*5b90*/  IMAD.MOV.U32 R85, RZ, RZ, R98 ;  /* 0x000000ffff557224 */ /* 0x002fe400078e0062 */
[-CC-:B------:R-:W-:Y:S01]  /*5ba0*/  FFMA.FTZ R84, R121, R165.reuse, R166.reuse ;  /* 0x000000a579547223 */ /* 0x180fe200000100a6 */
[----:B------:R-:W-:Y:S01]  /*5bb0*/  LOP3.LUT P6, RZ, R116, 0xff, RZ, 0xc0, !PT ;  /* 0x000000ff74ff7812 */ /* 0x000fe200078cc0ff */
[----:B------:R-:W-:Y:S01]  /*5bc0*/  FFMA.FTZ R86, R123, R165, R166 ;  /* 0x000000a57b567223 */ /* 0x000fe200000100a6 */
[----:B------:R-:W-:Y:S02]  /*5bd0*/  HADD2.F32 R87, -RZ, R85.H0_H0 ;  /* 0x20000055ff577230 */ /* 0x000fe40000004100 */
[----:B------:R-:W-:Y:S01]  /*5be0*/  FADD.FTZ R85, R117, -R84 ;  /* 0x8000005475557221 */ /* 0x000fe20000010000 */
[----:B------:R-:W-:-:S03]  /*5bf0*/  SHF.R.U64 R84, R98, 0x10, R99 ;  /* 0x0000001062547819 */ /* 0x000fc60000001263 */
[----:B-----5:R-:W-:Y:S01]  /*5c00*/  FFMA.FTZ R85, R104, R85, R87 ;  /* 0x0000005568557223 */ /* 0x020fe20000010057 */
[----:B------:R-:W-:Y:S01]  /*5c10*/  FFMA.FTZ R87, R122, R165, R166 ;  /* 0x000000a57a577223 */ /* 0x000fe200000100a6 */
[----:B0-----:R-:W-:Y:S02]  /*5c20*/  HADD2.F32 R89, -RZ, R84.H0_H0 ;  /* 0x20000054ff597230 */ /* 0x001fe40000004100 */
        /* <DEDUP_REMOVED lines=9> */
[----:B------:R-:W-:Y:S02]  /*5cc0*/  F2FP.F16.F32.PACK_AB R84, R84, R85 ;  /* 0x000000555454723e */ /* 0x000fe400000000ff */
[----:B------:R-:W-:Y:S02]  /*5cd0*/  HADD2.F32 R89, -RZ, R87.H0_H0 ;  /* 0x20000057ff597230 */ /* 0x000fe40000004100 */
[----:B------:R-:W-:Y:S01]  /*5ce0*/  FADD.FTZ R87, R119, -R86 ;  /* 0x8000005677577221 */ /* 0x000fe20000010000 */
[----:B------:R-:W-:-:S03]  /*5cf0*/  SHF.R.U32.HI R86, RZ, 0x10, R99 ;  /* 0x00000010ff567819 */ /* 0x000fc60000011663 */
[----:B------:R-:W-:Y:S01]  /*5d00*/  FFMA.FTZ R87, R104, R87, R89 ;  /* 0x0000005768577223 */ /* 0x000fe20000010059 */
[----:B------:R-:W-:Y:S01]  /*5d10*/  FFMA.FTZ R89, R124, R165, R166 ;  /* 0x000000a57c597223 */ /* 0x000fe200000100a6 */
[----:B------:R-:W-:Y:S02]  /*5d20*/  HADD2.F32 R91, -RZ, R86.H0_H0 ;  /* 0x20000056ff5b7230 */ /* 0x000fe40000004100 */
        /* <DEDUP_REMOVED lines=8> */
[----:B------:R-:W-:Y:S02]  /*5db0*/  F2FP.F16.F32.PACK_AB R87, R86, R87 ;  /* 0x000000575657723e */ /* 0x000fe400000000ff */
[----:B------:R-:W-:Y:S02]  /*5dc0*/  PRMT R86, R84, 0x7632, R86 ;  /* 0x0000763254567816 */ /* 0x000fe40000000056 */
[C---:B------:R-:W-:Y:S02]  /*5dd0*/  PRMT R91, R87.reuse, 0x7632, R91 ;  /* 0x00007632575b7816 */ /* 0x040fe4000000005b */
[----:B------:R-:W-:Y:S01]  /*5de0*/  PRMT R88, R87, 0x7610, R88 ;  /* 0x0000761057587816 */ /* 0x000fe20000000058 */
[----:B------:R-:W-:Y:S06]  /*5df0*/  BRA `(.L_x_842) ;  /* 0x0000000400187947 */ /* 0x000fec0003800000 */
.L_x_844:
        /* <DEDUP_REMOVED lines=18> */
[----:B------:R-:W-:Y:S02]  /*5f20*/  F2FP.F16.F32.PACK_AB R84, R84, R85 ;  /* 0x000000555454723e */ /* 0x000fe400000000ff */
[----:B------:R-:W-:Y:S02]  /*5f30*/  FSEL R86, R86, RZ, P6 ;  /* 0x000000ff56567208 */ /* 0x000fe40003000000 */
[----:B------:R-:W-:Y:S02]  /*5f40*/  LOP3.LUT P6, RZ, R116, 0xff0000, RZ, 0xc0, !PT ;  /* 0x00ff000074ff7812 */ /* 0x000fe400078cc0ff */
[----:B------:R-:W-:-:S02]  /*5f50*/  F2FP.F16.F32.PACK_AB R87, R86, R87 ;  /* 0x000000575657723e */ /* 0x000fc400000000ff */
[----:B------:R-:W-:Y:S01]  /*5f60*/  FSEL R91, R89, RZ, P6 ;  /* 0x000000ff595b7208 */ /* 0x000fe20003000000 */
[----:B------:R-:W-:Y:S01]  /*5f70*/  FFMA.FTZ R89, R124, R165, R166 ;  /* 0x000000a57c597223 */ /* 0x000fe200000100a6 */
[----:B------:R-:W-:Y:S02]  /*5f80*/  ISETP.GE.U32.AND P6, PT, R116, 0x1000000, PT ;  /* 0x010000007400780c */ /* 0x000fe40003fc6070 */
[----:B------:R-:W-:Y:S01]  /*5f90*/  F2FP.F16.F32.PACK_AB R91, R91, R88 ;  /* 0x000000585b5b723e */ /* 0x000fe200000000ff */
[----:B------:R-:W-:Y:S01]  /*5fa0*/  FADD.FTZ R89, R120, -R89 ;  /* 0x8000005978597221 */ /* 0x000fe20000010000 */
[----:B------:R-:W-:Y:S02]  /*5fb0*/  PRMT R155, R84, 0x7610, R155 ;  /* 0x00007610549b7816 */ /* 0x000fe4000000009b */
[C---:B------:R-:W-:Y:S01]  /*5fc0*/  PRMT R88, R91.reuse, 0x7632, R88 ;  /* 0x000076325b587816 */ /* 0x040fe20000000058 */
[----:B------:R-:W-:Y:S01]  /*5fd0*/  FMUL.FTZ R90, R104, R89 ;  /* 0x00000059685a7220 */ /* 0x000fe20000410000 */
[----:B------:R-:W-:-:S02]  /*5fe0*/  PRMT R157, R91, 0x7610, R157 ;  /* 0x000076105b9d7816 */ /* 0x000fc4000000009d */
[C---:B------:R-:W-:Y:S01]  /*5ff0*/  PRMT R86, R87.reuse, 0x7632, R86 ;  /* 0x0000763257567816 */ /* 0x040fe20000000056 */
[----:B------:R-:W-:Y:S01]  /*6000*/  FMUL.FTZ R89, R90, UR14 ;  /* 0x0000000e5a597c20 */ /* 0x000fe20008410000 */
[----:B------:R-:W-:-:S04]  /*6010*/  PRMT R156, R87, 0x7610, R156 ;  /* 0x00007610579c7816 */ /* 0x000fc8000000009c */
[----:B------:R-:W-:Y:S02]  /*6020*/  FSEL R183, R89, RZ, P6 ;  /* 0x000000ff59b77208 */ /* 0x000fe40003000000 */
[----:B------:R-:W-:Y:S02]  /*6030*/  PRMT R89, R84, 0x7632, R89 ;  /* 0x0000763254597816 */ /* 0x000fe40000000059 */
[----:B------:R-:W-:-:S04]  /*6040*/  F2FP.F16.F32.PACK_AB R183, R183, R90 ;  /* 0x0000005ab7b7723e */ /* 0x000fc800000000ff */
[C---:B------:R-:W-:Y:S02]  /*6050*/  PRMT R91, R183.reuse, 0x7632, R91 ;  /* 0x00007632b75b7816 */ /* 0x040fe4000000005b */
[----:B------:R-:W-:Y:S01]  /*6060*/  PRMT R158, R183, 0x7610, R158 ;  /* 0x00007610b79e7816 */ /* 0x000fe2000000009e */
[----:B------:R-:W-:Y:S06]  /*6070*/  BRA `(.L_x_842) ;  /* 0x0000000000787947 */ /* 0x000fec0003800000 */
.L_x_846:
        /* <DEDUP_REMOVED lines=19> */
[----:B------:R-:W-:Y:S01]  /*61b0*/  F2FP.F16.F32.PACK_AB R84, R84, R85 ;  /* 0x000000555454723e */ /* 0x000fe200000000ff */
[----:B------:R-:W-:-:S04]  /*61c0*/  FMUL.FTZ R87, R104, R87 ;  /* 0x0000005768577220 */ /* 0x000fc80000410000 */
[----:B------:R-:W-:-:S05]  /*61d0*/  FMUL.FTZ R87, R87, UR14 ;  /* 0x0000000e57577c20 */ /* 0x000fca0008410000 */
[----:B------:R-:W-:Y:S02]  /*61e0*/  FSEL R87, R87, RZ, P6 ;  /* 0x000000ff57577208 */ /* 0x000fe40003000000 */
[----:B------:R-:W-:-:S04]  /*61f0*/  ISETP.GE.U32.AND P6, PT, R116, 0x1000000, PT ;  /* 0x010000007400780c */ /* 0x000fc80003fc6070 */
[----:B------:R-:W-:Y:S02]  /*6200*/  FSEL R86, R89, RZ, P6 ;  /* 0x000000ff59567208 */ /* 0x000fe40003000000 */
[----:B------:R-:W-:Y:S02]  /*6210*/  PRMT R89, R84, 0x7610, R89 ;  /* 0x0000761054597816 */ /* 0x000fe40000000059 */
[----:B------:R-:W-:Y:S02]  /*6220*/  F2FP.F16.F32.PACK_AB R87, R86, R87 ;  /* 0x000000575657723e */ /* 0x000fe400000000ff */
[----:B------:R-:W-:Y:S02]  /*6230*/  PRMT R86, R84, 0x7632, R86 ;  /* 0x0000763254567816 */ /* 0x000fe40000000056 */
[C---:B------:R-:W-:Y:S02]  /*6240*/  PRMT R91, R87.reuse, 0x7632, R91 ;  /* 0x00007632575b7816 */ /* 0x040fe4000000005b */
[----:B------:R-:W-:-:S07]  /*6250*/  PRMT R88, R87, 0x7610, R88 ;  /* 0x0000761057587816 */ /* 0x000fce0000000058 */
.L_x_842:
        /* <DEDUP_REMOVED lines=16> */
.L_x_847:
        /* <DEDUP_REMOVED lines=10> */
.L_x_848:
[----:B------:R-:W-:-:S07]  /*6400*/  VIADD R105, R105, 0x80 ;  /* 0x0000008069697836 */ /* 0x000fce0000000000 */
.L_x_838:
[----:B------:R-:W-:Y:S05]  /*6410*/  BSYNC.RECONVERGENT B0 ;  /* 0x0000000000007941 */ /* 0x000fea0003800200 */
.L_x_837:
        /* <DEDUP_REMOVED lines=11> */
[--C-:B-12---:R-:W-:Y:S02]  /*64d0*/  IMAD.MOV.U32 R85, RZ, RZ, R97.reuse ;  /* 0x000000ffff557224 */ /* 0x106fe400078e0061 */
        /* <DEDUP_REMOVED lines=58> */
.L_x_853:
[--C-:B-12---:R-:W-:Y:S01]  /*6880*/  SHF.R.U64 R84, R96, 0x10, R97.reuse ;  /* 0x0000001060547819 */ /* 0x106fe20000001261 */
        /* <DEDUP_REMOVED lines=23> */
[----:B------:R-:W-:Y:S02]  /*6a00*/  FSEL R91, R85, RZ, P6 ;  /* 0x000000ff555b7208 */ /* 0x000fe40003000000 */
[----:B------:R-:W-:Y:S02]  /*6a10*/  MOV R85, R96 ;  /* 0x0000006000557202 */ /* 0x000fe40000000f00 */
[----:B------:R-:W-:Y:S02]  /*6a20*/  LOP3.LUT P6, RZ, R126, 0xff, RZ, 0xc0, !PT ;  /* 0x000000ff7eff7812 */ /* 0x000fe400078cc0ff */
[----:B------:R-:W-:Y:S01]  /*6a30*/  F2FP.F16.F32.PACK_AB R88, R91, R88 ;  /* 0x000000585b58723e */ /* 0x000fe200000000ff */
        /* <DEDUP_REMOVED lines=23> */
.L_x_852:
[----:B------:R-:W-:-:S04]  /*6bb0*/  UISETP.NE.U32.AND UP2, UPT, UR6, URZ, UPT ;  /* 0x000000ff0600728c */ /* 0x000fc8000bf45070 */
[----:B------:R-:W-:-:S09]  /*6bc0*/  UISETP.NE.AND.EX UP2, UPT, UR7, URZ, UPT, UP2 ;  /* 0x000000ff0700728c */ /* 0x000fd2000bf45320 */
[----:B------:R-:W-:Y:S05]  /*6bd0*/  BRA.U !UP2, `(.L_x_855) ;  /* 0x000000010acc7547 */ /* 0x000fea000b800000 */
[-CC-:B-12---:R-:W-:Y:S01]  /*6be0*/  FFMA.FTZ R84, R133, R165.reuse, R166.reuse ;  /* 0x000000a585547223 */ /* 0x186fe200000100a6 */
        /* <DEDUP_REMOVED lines=50> */
.L_x_855:
        /* <DEDUP_REMOVED lines=43> */
.L_x_851:
[----:B------:R-:W-:-:S04]  /*71c0*/  UISETP.NE.U32.AND UP2, UPT, UR16, URZ, UPT ;  /* 0x000000ff1000728c */ /* 0x000fc8000bf45070 */
[----:B------:R-:W-:-:S09]  /*71d0*/  UISETP.NE.AND.EX UP2, UPT, UR17, URZ, UPT, UP2 ;  /* 0x000000ff1100728c */ /* 0x000fd2000bf45320 */
[----:B------:R-:W-:Y:S05]  /*71e0*/  BRA.U !UP2, `(.L_x_856) ;  /* 0x000000050a5c7547 */ /* 0x000fea000b800000 */
[----:B------:R-:W-:-:S04]  /*71f0*/  UISETP.NE.U32.AND UP2, UPT, UR6, URZ, UPT ;  /* 0x000000ff0600728c */ /* 0x000fc8000bf45070 */
[----:B------:R-:W-:-:S09]  /*7200*/  UISETP.NE.AND.EX UP2, UPT, UR7, URZ, UPT, UP2 ;  /* 0x000000ff0700728c */ /* 0x000fd2000bf45320 */
[----:B------:R-:W-:Y:S05]  /*7210*/  BRA.U !UP2, `(.L_x_857) ;  /* 0x000000010ab47547 */ /* 0x000fea000b800000 */
[----:B-12---:R-:W-:Y:S02]  /*7220*/  IMAD.MOV.U32 R85, RZ, RZ, R96 ;  /* 0x000000ffff557224 */ /* 0x006fe400078e0060 */
        /* <DEDUP_REMOVED lines=44> */
.L_x_857:
[----:B-12---:R-:W-:Y:S02]  /*74f0*/  IMAD.MOV.U32 R85, RZ, RZ, R96 ;  /* 0x000000ffff557224 */ /* 0x006fe400078e0060 */
        /* <DEDUP_REMOVED lines=38> */
.L_x_856:
        /* <DEDUP_REMOVED lines=40> */
.L_x_858:
        /* <DEDUP_REMOVED lines=30> */
.L_x_854:
        /* <DEDUP_REMOVED lines=16> */
.L_x_859:
        /* <DEDUP_REMOVED lines=10> */
.L_x_860:
[----:B------:R-:W-:-:S07]  /*7d60*/  VIADD R105, R105, 0x80 ;  /* 0x0000008069697836 */ /* 0x000fce0000000000 */
.L_x_850:
[----:B------:R-:W-:Y:S05]  /*7d70*/  BSYNC.RECONVERGENT B0 ;  /* 0x0000000000007941 */ /* 0x000fea0003800200 */
.L_x_849:
        /* <DEDUP_REMOVED lines=70> */
.L_x_865:
        /* <DEDUP_REMOVED lines=51> */
.L_x_864:
        /* <DEDUP_REMOVED lines=54> */
.L_x_867:
        /* <DEDUP_REMOVED lines=43> */
.L_x_863:
        /* <DEDUP_REMOVED lines=51> */
.L_x_869:
        /* <DEDUP_REMOVED lines=39> */
.L_x_868:
        /* <DEDUP_REMOVED lines=40> */
.L_x_870:
        /* <DEDUP_REMOVED lines=30> */
.L_x_866:
        /* <DEDUP_REMOVED lines=16> */
.L_x_871:
        /* <DEDUP_REMOVED lines=10> */
.L_x_872:
[----:B------:R-:W-:-:S07]  /*96c0*/  VIADD R105, R105, 0x80 ;  /* 0x0000008069697836 */ /* 0x000fce0000000000 */
.L_x_862:
[----:B------:R-:W-:Y:S05]  /*96d0*/  BSYNC.RECONVERGENT B0 ;  /* 0x0000000000007941 */ /* 0x000fea0003800200 */
.L_x_861:
        /* <DEDUP_REMOVED lines=13> */
[----:B------:R-:W-:Y:S02]  /*97b0*/  LOP3.LUT P6, RZ, R145, 0xff0000, RZ, 0xc0, !PT ;  /* 0x00ff000091ff7812 */ /* 0x000fe400078cc0ff */
[----:B------:R-:W-:Y:S02]  /*97c0*/  HADD2.F32 R87, -RZ, R85.H0_H0 ;  /* 0x20000055ff577230 */ /* 0x000fe40000004100 */
[----:B------:R-:W-:-:S04]  /*97d0*/  FADD.FTZ R85, R149, -R84 ;  /* 0x8000005495557221 */ /* 0x000fc80000010000 */
        /* <DEDUP_REMOVED lines=12> */
[----:B------:R-:W-:Y:S01]  /*98a0*/  FMUL.FTZ R84, R185, UR14 ;  /* 0x0000000eb9547c20 */ /* 0x000fe20008410000 */
[----:B------:R-:W-:Y:S01]  /*98b0*/  ISETP.GE.U32.AND P6, PT, R145, 0x1000000, PT ;  /* 0x010000009100780c */ /* 0x000fe20003fc6070 */
[----:B------:R-:W-:Y:S01]  /*98c0*/  HADD2.F32 R87, -RZ, R85.H0_H0 ;  /* 0x20000055ff577230 */ /* 0x000fe20000004100 */
[----:B------:R-:W-:Y:S02]  /*98d0*/  F2FP.F16.F32.PACK_AB R184, R185, R184 ;  /* 0x000000b8b9b8723e */ /* 0x000fe400000000ff */
[----:B------:R-:W-:Y:S02]  /*98e0*/  FSEL R186, R84, RZ, P6 ;  /* 0x000000ff54ba7208 */ /* 0x000fe40003000000 */
[----:B------:R-:W-:Y:S02]  /*98f0*/  ISETP.GE.U32.AND P6, PT, R146, 0x1000000, PT ;  /* 0x010000009200780c */ /* 0x000fe40003fc6070 */
[----:B------:R-:W-:-:S02]  /*9900*/  PRMT R157, R183, 0x7610, R157 ;  /* 0x00007610b79d7816 */ /* 0x000fc4000000009d */
[----:B------:R-:W-:Y:S01]  /*9910*/  FSEL R187, R84, RZ, P6 ;  /* 0x000000ff54bb7208 */ /* 0x000fe20003000000 */
[-CC-:B------:R-:W-:Y:S01]  /*9920*/  FFMA.FTZ R84, R151, R165.reuse, R166.reuse ;  /* 0x000000a597547223 */ /* 0x180fe200000100a6 */
[----:B------:R-:W-:Y:S01]  /*9930*/  FFMA.FTZ R165, R152, R165, R166 ;  /* 0x000000a598a57223 */ /* 0x000fe200000100a6 */
[----:B------:R-:W-:Y:S02]  /*9940*/  LOP3.LUT P6, RZ, R145, 0xff, RZ, 0xc0, !PT ;  /* 0x000000ff91ff7812 */ /* 0x000fe400078cc0ff */
[----:B------:R-:W-:Y:S01]  /*9950*/  FADD.FTZ R85, R147, -R84 ;  /* 0x8000005493557221 */ /* 0x000fe20000010000 */
[----:B------:R-:W-:Y:S01]  /*9960*/  FADD.FTZ R165, R148, -R165 ;  /* 0x800000a594a57221 */ /* 0x000fe20000010000 */
[----:B------:R-:W-:Y:S02]  /*9970*/  F2FP.F16.F32.PACK_AB R186, R187, R186 ;  /* 0x000000babbba723e */ /* 0x000fe400000000ff */
[----:B------:R-:W-:Y:S01]  /*9980*/  FFMA.FTZ R85, R104, R85, R87 ;  /* 0x0000005568557223 */ /* 0x000fe20000010057 */
[----:B------:R-:W-:-:S02]  /*9990*/  SHF.R.U64 R87, R92, 0x10, R93 ;  /* 0x000000105c577819 */ /* 0x000fc4000000125d */
[C---:B------:R-:W-:Y:S01]  /*99a0*/  PRMT R158, R184.reuse, 0x7632, R158 ;  /* 0x00007632b89e7816 */ /* 0x040fe2000000009e */
[----:B------:R-:W-:Y:S01]  /*99b0*/  FMUL.FTZ R84, R85, UR14 ;  /* 0x0000000e55547c20 */ /* 0x000fe20008410000 */
[----:B------:R-:W-:Y:S01]  /*99c0*/  PRMT R161, R184, 0x7610, R161 ;  /* 0x00007610b8a17816 */ /* 0x000fe200000000a1 */
[----:B------:R-:W-:Y:S01]  /*99d0*/  HADD2.F32 R87, -RZ, R87.H0_H0 ;  /* 0x20000057ff577230 */ /* 0x000fe20000004100 */
[----:B------:R-:W-:Y:S02]  /*99e0*/  PRMT R162, R186, 0x7632, R162 ;  /* 0x00007632baa27816 */ /* 0x000fe400000000a2 */
[----:B------:R-:W-:Y:S02]  /*99f0*/  FSEL R86, R84, RZ, P6 ;  /* 0x000000ff54567208 */ /* 0x000fe40003000000 */
[----:B------:R-:W-:Y:S01]  /*9a00*/  LOP3.LUT P6, RZ, R146, 0xff, RZ, 0xc0, !PT ;  /* 0x000000ff92ff7812 */ /* 0x000fe200078cc0ff */
[----:B------:R-:W-:Y:S01]  /*9a10*/  FFMA.FTZ R87, R104, R165, R87 ;  /* 0x000000a568577223 */ /* 0x000fe20000010057 */
[----:B------:R-:W-:-:S02]  /*9a20*/  F2FP.F16.F32.PACK_AB R86, R86, R85 ;  /* 0x000000555656723e */ /* 0x000fc400000000ff */
[----:B------:R-:W-:Y:S01]  /*9a30*/  FSEL R84, R84, RZ, P6 ;  /* 0x000000ff54547208 */ /* 0x000fe20003000000 */
[----:B0-----:R-:W-:Y:S01]  /*9a40*/  FMUL.FTZ R88, R87, UR14 ;  /* 0x0000000e57587c20 */ /* 0x001fe20008410000 */
[----:B------:R-:W-:Y:S02]  /*9a50*/  LOP3.LUT P6, RZ, R145, 0xff00, RZ, 0xc0, !PT ;  /* 0x0000ff0091ff7812 */ /* 0x000fe400078cc0ff */
[----:B------:R-:W-:Y:S02]  /*9a60*/  F2FP.F16.F32.PACK_AB R84, R87, R84 ;  /* 0x000000545754723e */ /* 0x000fe400000000ff */
[----:B------:R-:W-:Y:S02]  /*9a70*/  FSEL R90, R88, RZ, P6 ;  /* 0x000000ff585a7208 */ /* 0x000fe40003000000 */
[----:B------:R-:W-:Y:S02]  /*9a80*/  LOP3.LUT P6, RZ, R146, 0xff00, RZ, 0xc0, !PT ;  /* 0x0000ff0092ff7812 */ /* 0x000fe400078cc0ff */
[----:B------:R-:W-:-:S02]  /*9a90*/  PRMT R89, R86, 0x7632, R89 ;  /* 0x0000763256597816 */ /* 0x000fc40000000059 */
[----:B------:R-:W-:Y:S02]  /*9aa0*/  FSEL R91, R88, RZ, P6 ;  /* 0x000000ff585b7208 */ /* 0x000fe40003000000 */
[----:B------:R-:W-:Y:S02]  /*9ab0*/  PRMT R155, R86, 0x7610, R155 ;  /* 0x00007610569b7816 */ /* 0x000fe4000000009b */
[----:B------:R-:W-:Y:S02]  /*9ac0*/  F2FP.F16.F32.PACK_AB R90, R91, R90 ;  /* 0x0000005a5b5a723e */ /* 0x000fe400000000ff */
[C---:B------:R-:W-:Y:S02]  /*9ad0*/  PRMT R156, R84.reuse, 0x7632, R156 ;  /* 0x00007632549c7816 */ /* 0x040fe4000000009c */
[----:B------:R-:W-:Y:S02]  /*9ae0*/  PRMT R159, R84, 0x7610, R159 ;  /* 0x00007610549f7816 */ /* 0x000fe4000000009f */
[----:B------:R-:W-:-:S02]  /*9af0*/  PRMT R160, R90, 0x7632, R160 ;  /* 0x000076325aa07816 */ /* 0x000fc400000000a0 */
[----:B------:R-:W-:Y:S02]  /*9b00*/  PRMT R86, R90, 0x7610, R86 ;  /* 0x000076105a567816 */ /* 0x000fe40000000056 */
[----:B------:R-:W-:Y:S02]  /*9b10*/  PRMT R88, R183, 0x7632, R88 ;  /* 0x00007632b7587816 */ /* 0x000fe40000000058 */
[----:B------:R-:W-:Y:S01]  /*9b20*/  PRMT R91, R186, 0x7610, R91 ;  /* 0x00007610ba5b7816 */ /* 0x000fe2000000005b */
[----:B------:R-:W-:Y:S06]  /*9b30*/  BRA `(.L_x_878) ;  /* 0x0000001000cc7947 */ /* 0x000fec0003800000 */
.L_x_877:
[----:B-12---:R-:W-:Y:S01]  /*9b40*/  SHF.R.U64 R84, R92, 0x10, R93 ;  /* 0x000000105c547819 */ /* 0x006fe2000000125d */
[----:B------:R-:W-:Y:S01]  /*9b50*/  FFMA.FTZ R85, R152, R165, R166 ;  /* 0x000000a598557223 */ /* 0x000fe200000100a6 */
[----:B------:R-:W-:-:S03]  /*9b60*/  LOP3.LUT P6, RZ, R145, 0xff00, RZ, 0xc0, !PT ;  /* 0x0000ff0091ff7812 */ /* 0x000fc600078cc0ff */
[----:B------:R-:W-:Y:S02]  /*9b70*/  HADD2.F32 R87, -RZ, R84.H0_H0 ;  /* 0x20000054ff577230 */ /* 0x000fe40000004100 */
        /* <DEDUP_REMOVED lines=9> */
[----:B------:R-:W-:Y:S02]  /*9c10*/  F2FP.F16.F32.PACK_AB R86, R89, R86 ;  /* 0x000000565956723e */ /* 0x000fe400000000ff */
[----:B------:R-:W-:Y:S02]  /*9c20*/  HADD2.F32 R87, -RZ, R85.H0_H0 ;  /* 0x20000055ff577230 */ /* 0x000fe40000004100 */
        /* <DEDUP_REMOVED lines=17> */
[----:B------:R-:W-:-:S03]  /*9d40*/  SHF.R.U32.HI R87, RZ, 0x10, R93 ;  /* 0x00000010ff577819 */ /* 0x000fc6000001165d */
[----:B------:R-:W-:Y:S02]  /*9d50*/  FMUL.FTZ R85, R85, UR14 ;  /* 0x0000000e55557c20 */ /* 0x000fe40008410000 */
[----:B------:R-:W-:-:S03]  /*9d60*/  HADD2.F32 R87, -RZ, R87.H0_H0 ;  /* 0x20000057ff577230 */ /* 0x000fc60000004100 */
[----:B------:R-:W-:Y:S02]  /*9d70*/  FSEL R84, R85, RZ, P6 ;  /* 0x000000ff55547208 */ /* 0x000fe40003000000 */
[----:B------:R-:W-:Y:S01]  /*9d80*/  LOP3.LUT P6, RZ, R146, 0xff, RZ, 0xc0, !PT ;  /* 0x000000ff92ff7812 */ /* 0x000fe200078cc0ff */
[----:B------:R-:W-:-:S03]  /*9d90*/  FFMA.FTZ R87, R104, R165, R87 ;  /* 0x000000a568577223 */ /* 0x000fc60000010057 */
[----:B------:R-:W-:Y:S01]  /*9da0*/  FSEL R85, R85, RZ, P6 ;  /* 0x000000ff55557208 */ /* 0x000fe20003000000 */
[----:B------:R-:W-:Y:S01]  /*9db0*/  FMUL.FTZ R87, R87, UR14 ;  /* 0x0000000e57577c20 */ /* 0x000fe20008410000 */
        /* <DEDUP_REMOVED lines=11> */
.L_x_876:
        /* <DEDUP_REMOVED lines=13> */
[----:B------:R-:W-:Y:S02]  /*9f40*/  F2FP.F16.F32.PACK_AB R183, R183, R90 ;  /* 0x0000005ab7b7723e */ /* 0x000fe400000000ff */
[----:B------:R-:W-:Y:S01]  /*9f50*/  FSEL R172, R84, RZ, P6 ;  /* 0x000000ff54ac7208 */ /* 0x000fe20003000000 */
[----:B------:R-:W-:Y:S01]  /*9f60*/  FMUL.FTZ R84, R185, UR14 ;  /* 0x0000000eb9547c20 */ /* 0x000fe20008410000 */
[----:B------:R-:W-:Y:S02]  /*9f70*/  ISETP.GE.U32.AND P6, PT, R145, 0x1000000, PT ;  /* 0x010000009100780c */ /* 0x000fe40003fc6070 */
[----:B------:R-:W-:-:S02]  /*9f80*/  F2FP.F16.F32.PACK_AB R172, R185, R172 ;  /* 0x000000acb9ac723e */ /* 0x000fc400000000ff */
[----:B------:R-:W-:Y:S02]  /*9f90*/  FSEL R184, R84, RZ, P6 ;  /* 0x000000ff54b87208 */ /* 0x000fe40003000000 */
[----:B------:R-:W-:Y:S02]  /*9fa0*/  ISETP.GE.U32.AND P6, PT, R146, 0x1000000, PT ;  /* 0x010000009200780c */ /* 0x000fe40003fc6070 */
[----:B------:R-:W-:Y:S02]  /*9fb0*/  PRMT R157, R183, 0x7610, R157 ;  /* 0x00007610b79d7816 */ /* 0x000fe4000000009d */
[----:B------:R-:W-:Y:S01]  /*9fc0*/  FSEL R187, R84, RZ, P6 ;  /* 0x000000ff54bb7208 */ /* 0x000fe20003000000 */
[-CC-:B------:R-:W-:Y:S01]  /*9fd0*/  FFMA.FTZ R84, R151, R165.reuse, R166.reuse ;  /* 0x000000a597547223 */ /* 0x180fe200000100a6 */
[----:B------:R-:W-:Y:S01]  /*9fe0*/  FFMA.FTZ R165, R152, R165, R166 ;  /* 0x000000a598a57223 */ /* 0x000fe200000100a6 */
[----:B------:R-:W-:Y:S02]  /*9ff0*/  LOP3.LUT P6, RZ, R145, 0xff, RZ, 0xc0, !PT ;  /* 0x000000ff91ff7812 */ /* 0x000fe400078cc0ff */
[----:B------:R-:W-:Y:S01]  /*a000*/  FADD.FTZ R85, R147, -R84 ;  /* 0x8000005493557221 */ /* 0x000fe20000010000 */
[----:B------:R-:W-:Y:S01]  /*a010*/  FADD.FTZ R165, R148, -R165 ;  /* 0x800000a594a57221 */ /* 0x000fe20000010000 */
[----:B------:R-:W-:-:S02]  /*a020*/  F2FP.F16.F32.PACK_AB R184, R187, R184 ;  /* 0x000000b8bbb8723e */ /* 0x000fc400000000ff */
[C---:B------:R-:W-:Y:S01]  /*a030*/  FMUL.FTZ R84, R104.reuse, R85 ;  /* 0x0000005568547220 */ /* 0x040fe20000410000 */
[----:B------:R-:W-:Y:S01]  /*a040*/  FMUL.FTZ R104, R104, R165 ;  /* 0x000000a568687220 */ /* 0x000fe20000410000 */
[----:B------:R-:W-:Y:S02]  /*a050*/  PRMT R158, R172, 0x7632, R158 ;  /* 0x00007632ac9e7816 */ /* 0x000fe4000000009e */
[----:B------:R-:W-:Y:S01]  /*a060*/  FMUL.FTZ R85, R84, UR14 ;  /* 0x0000000e54557c20 */ /* 0x000fe20008410000 */
[----:B------:R-:W-:Y:S01]  /*a070*/  FMUL.FTZ R86, R104, UR14 ;  /* 0x0000000e68567c20 */ /* 0x000fe20008410000 */
[----:B------:R-:W-:Y:S02]  /*a080*/  PRMT R161, R172, 0x7610, R161 ;  /* 0x00007610aca17816 */ /* 0x000fe400000000a1 */
[----:B------:R-:W-:Y:S02]  /*a090*/  PRMT R162, R184, 0x7632, R162 ;  /* 0x00007632b8a27816 */ /* 0x000fe400000000a2 */
[----:B------:R-:W-:-:S02]  /*a0a0*/  FSEL R87, R85, RZ, P6 ;  /* 0x000000ff55577208 */ /* 0x000fc40003000000 */
[----:B------:R-:W-:Y:S02]  /*a0b0*/  LOP3.LUT P6, RZ, R146, 0xff, RZ, 0xc0, !PT ;  /* 0x000000ff92ff7812 */ /* 0x000fe400078cc0ff */
[----:B------:R-:W-:Y:S02]  /*a0c0*/  F2FP.F16.F32.PACK_AB R87, R87, R84 ;  /* 0x000000545757723e */ /* 0x000fe400000000ff */
[----:B------:R-:W-:Y:S02]  /*a0d0*/  FSEL R85, R85, RZ, P6 ;  /* 0x000000ff55557208 */ /* 0x000fe40003000000 */
[----:B------:R-:W-:Y:S02]  /*a0e0*/  LOP3.LUT P6, RZ, R145, 0xff00, RZ, 0xc0, !PT ;  /* 0x0000ff0091ff7812 */ /* 0x000fe400078cc0ff */
[----:B------:R-:W-:Y:S02]  /*a0f0*/  F2FP.F16.F32.PACK_AB R85, R104, R85 ;  /* 0x000000556855723e */ /* 0x000fe400000000ff */
[----:B------:R-:W-:-:S02]  /*a100*/  FSEL R88, R86, RZ, P6 ;  /* 0x000000ff56587208 */ /* 0x000fc40003000000 */
[----:B------:R-:W-:Y:S02]  /*a110*/  LOP3.LUT P6, RZ, R146, 0xff00, RZ, 0xc0, !PT ;  /* 0x0000ff0092ff7812 */ /* 0x000fe400078cc0ff */
[C---:B------:R-:W-:Y:S02]  /*a120*/  PRMT R89, R87.reuse, 0x7632, R89 ;  /* 0x0000763257597816 */ /* 0x040fe40000000059 */
[----:B------:R-:W-:Y:S02]  /*a130*/  FSEL R91, R86, RZ, P6 ;  /* 0x000000ff565b7208 */ /* 0x000fe40003000000 */
[----:B------:R-:W-:Y:S02]  /*a140*/  PRMT R155, R87, 0x7610, R155 ;  /* 0x00007610579b7816 */ /* 0x000fe4000000009b */
[----:B------:R-:W-:Y:S02]  /*a150*/  F2FP.F16.F32.PACK_AB R88, R91, R88 ;  /* 0x000000585b58723e */ /* 0x000fe400000000ff */
[----:B------:R-:W-:-:S02]  /*a160*/  PRMT R156, R85, 0x7632, R156 ;  /* 0x00007632559c7816 */ /* 0x000fc4000000009c */
[C---:B------:R-:W-:Y:S02]  /*a170*/  PRMT R160, R88.reuse, 0x7632, R160 ;  /* 0x0000763258a07816 */ /* 0x040fe400000000a0 */
[----:B------:R-:W-:Y:S02]  /*a180*/  PRMT R86, R88, 0x7610, R86 ;  /* 0x0000761058567816 */ /* 0x000fe40000000056 */
[----:B------:R-:W-:Y:S02]  /*a190*/  PRMT R159, R85, 0x7610, R159 ;  /* 0x00007610559f7816 */ /* 0x000fe4000000009f */
[----:B------:R-:W-:Y:S02]  /*a1a0*/  PRMT R88, R183, 0x7632, R88 ;  /* 0x00007632b7587816 */ /* 0x000fe40000000058 */
[----:B------:R-:W-:Y:S01]  /*a1b0*/  PRMT R91, R184, 0x7610, R91 ;  /* 0x00007610b85b7816 */ /* 0x000fe2000000005b */
[----:B------:R-:W-:Y:S06]  /*a1c0*/  BRA `(.L_x_878) ;  /* 0x0000000c00287947 */ /* 0x000fec0003800000 */
.L_x_879:
        /* <DEDUP_REMOVED lines=14> */
[----:B------:R-:W-:Y:S02]  /*a2b0*/  F2FP.F16.F32.PACK_AB R86, R87, R86 ;  /* 0x000000565756723e */ /* 0x000fe400000000ff */
        /* <DEDUP_REMOVED lines=28> */
.L_x_875:
        /* <DEDUP_REMOVED lines=8> */
[----:B------:R-:W-:Y:S01]  /*a500*/  SHF.R.U64 R86, R92, 0x10, R93 ;  /* 0x000000105c567819 */ /* 0x000fe2000000125d */
[----:B0-----:R-:W-:Y:S01]  /*a510*/  FFMA.FTZ R88, R153, R165, R166 ;  /* 0x000000a599587223 */ /* 0x001fe200000100a6 */
[----:B------:R-:W-:Y:S01]  /*a520*/  LOP3.LUT P6, RZ, R145, 0xff, RZ, 0xc0, !PT ;  /* 0x000000ff91ff7812 */ /* 0x000fe200078cc0ff */
[----:B------:R-:W-:Y:S02]  /*a530*/  HADD2.F32 R87, -RZ, R85.H0_H0 ;  /* 0x20000055ff577230 */ /* 0x000fe40000004100 */
[----:B------:R-:W-:Y:S01]  /*a540*/  FADD.FTZ R85, R147, -R84 ;  /* 0x8000005493557221 */ /* 0x000fe20000010000 */
[----:B------:R-:W-:-:S03]  /*a550*/  HADD2.F32 R89, -RZ, R86.H0_H0 ;  /* 0x20000056ff597230 */ /* 0x000fc60000004100 */
[----:B-----5:R-:W-:Y:S01]  /*a560*/  FFMA.FTZ R85, R104, R85, R87 ;  /* 0x0000005568557223 */ /* 0x020fe20000010057 */
[-CC-:B------:R-:W-:Y:S01]  /*a570*/  FFMA.FTZ R87, R152, R165.reuse, R166.reuse ;  /* 0x000000a598577223 */ /* 0x180fe200000100a6 */
[----:B------:R-:W-:Y:S02]  /*a580*/  FFMA.FTZ R165, R154, R165, R166 ;  /* 0x000000a59aa57223 */ /* 0x000fe400000100a6 */
[----:B------:R-:W-:Y:S01]  /*a590*/  FMUL.FTZ R84, R85, UR14 ;  /* 0x0000000e55547c20 */ /* 0x000fe20008410000 */
[----:B------:R-:W-:Y:S01]  /*a5a0*/  FADD.FTZ R87, R148, -R87 ;  /* 0x8000005794577221 */ /* 0x000fe20000010000 */
[----:B------:R-:W-:-:S03]  /*a5b0*/  FADD.FTZ R165, R150, -R165 ;  /* 0x800000a596a57221 */ /* 0x000fc60000010000 */
        /* <DEDUP_REMOVED lines=10> */
[----:B------:R-:W-:-:S02]  /*a660*/  SHF.R.U32.HI R89, RZ, 0x10, R93 ;  /* 0x00000010ff597819 */ /* 0x000fc4000001165d */
[----:B------:R-:W-:Y:S01]  /*a670*/  LOP3.LUT P6, RZ, R145, 0xff0000, RZ, 0xc0, !PT ;  /* 0x00ff000091ff7812 */ /* 0x000fe200078cc0ff */
[----:B------:R-:W-:Y:S01]  /*a680*/  FMUL.FTZ R88, R91, UR14 ;  /* 0x0000000e5b587c20 */ /* 0x000fe20008410000 */
[----:B------:R-:W-:Y:S01]  /*a690*/  F2FP.F16.F32.PACK_AB R87, R86, R87 ;  /* 0x000000575657723e */ /* 0x000fe200000000ff */
[----:B------:R-:W-:Y:S01]  /*a6a0*/  HADD2.F32 R89, -RZ, R89.H0_H0 ;  /* 0x20000059ff597230 */ /* 0x000fe20000004100 */
[----:B------:R-:W-:Y:S02]  /*a6b0*/  PRMT R155, R84, 0x7610, R155 ;  /* 0x00007610549b7816 */ /* 0x000fe4000000009b */
[----:B------:R-:W-:Y:S02]  /*a6c0*/  FSEL R88, R88, RZ, P6 ;  /* 0x000000ff58587208 */ /* 0x000fe40003000000 */
[----:B------:R-:W-:Y:S01]  /*a6d0*/  FFMA.FTZ R165, R104, R165, R89 ;  /* 0x000000a568a57223 */ /* 0x000fe20000010059 */
[----:B------:R-:W-:Y:S02]  /*a6e0*/  ISETP.GE.U32.AND P6, PT, R145, 0x1000000, PT ;  /* 0x010000009100780c */ /* 0x000fe40003fc6070 */
[----:B------:R-:W-:Y:S01]  /*a6f0*/  F2FP.F16.F32.PACK_AB R91, R88, R91 ;  /* 0x0000005b585b723e */ /* 0x000fe200000000ff */
        /* <DEDUP_REMOVED lines=8> */
[C---:B------:R-:W-:Y:S02]  /*a780*/  PRMT R91, R90.reuse, 0x7632, R91 ;  /* 0x000076325a5b7816 */ /* 0x040fe4000000005b */
[----:B------:R-:W-:Y:S01]  /*a790*/  PRMT R158, R90, 0x7610, R158 ;  /* 0x000076105a9e7816 */ /* 0x000fe2000000009e */
[----:B------:R-:W-:Y:S06]  /*a7a0*/  BRA `(.L_x_878) ;  /* 0x0000000400b07947 */ /* 0x000fec0003800000 */
.L_x_881:
[----:B-12---:R-:W-:Y:S02]  /*a7b0*/  IMAD.MOV.U32 R85, RZ, RZ, R92 ;  /* 0x000000ffff557224 */ /* 0x006fe400078e005c */
[----:B------:R-:W-:Y:S01]  /*a7c0*/  FFMA.FTZ R84, R151, R165, R166 ;  /* 0x000000a597547223 */ /* 0x000fe200000100a6 */
[----:B------:R-:W-:Y:S02]  /*a7d0*/  LOP3.LUT P6, RZ, R145, 0xff, RZ, 0xc0, !PT ;  /* 0x000000ff91ff7812 */ /* 0x000fe400078cc0ff */
[--C-:B------:R-:W-:Y:S01]  /*a7e0*/  SHF.R.U32.HI R86, RZ, 0x10, R93.reuse ;  /* 0x00000010ff567819 */ /* 0x100fe2000001165d */
        /* <DEDUP_REMOVED lines=9> */
[----:B------:R-:W-:Y:S01]  /*a880*/  FSEL R85, R85, RZ, P6 ;  /* 0x000000ff55557208 */ /* 0x000fe20003000000 */
[----:B------:R-:W-:Y:S01]  /*a890*/  HADD2.F32 R89, -RZ, R86.H0_H0 ;  /* 0x20000056ff597230 */ /* 0x000fe20000004100 */
[----:B------:R-:W-:Y:S01]  /*a8a0*/  LOP3.LUT P6, RZ, R145, 0xff00, RZ, 0xc0, !PT ;  /* 0x0000ff0091ff7812 */ /* 0x000fe200078cc0ff */
[----:B------:R-:W-:Y:S01]  /*a8b0*/  FMUL.FTZ R87, R87, UR14 ;  /* 0x0000000e57577c20 */ /* 0x000fe20008410000 */
[----:B------:R-:W-:-:S04]  /*a8c0*/  IMAD.MOV.U32 R86, RZ, RZ, R93 ;  /* 0x000000ffff567224 */ /* 0x000fc800078e005d */
[----:B------:R-:W-:Y:S01]  /*a8d0*/  FSEL R84, R87, RZ, P6 ;  /* 0x000000ff57547208 */ /* 0x000fe20003000000 */
[-CC-:B------:R-:W-:Y:S01]  /*a8e0*/  FFMA.FTZ R87, R154, R165.reuse, R166.reuse ;  /* 0x000000a59a577223 */ /* 0x180fe200000100a6 */
[----:B------:R-:W-:Y:S01]  /*a8f0*/  ISETP.GE.U32.AND P6, PT, R145, 0x1000000, PT ;  /* 0x010000009100780c */ /* 0x000fe20003fc6070 */
[----:B------:R-:W-:Y:S01]  /*a900*/  FFMA.FTZ R166, R153, R165, R166 ;  /* 0x000000a599a67223 */ /* 0x000fe200000100a6 */
[----:B------:R-:W-:Y:S01]  /*a910*/  F2FP.F16.F32.PACK_AB R84, R84, R85 ;  /* 0x000000555454723e */ /* 0x000fe200000000ff */
[----:B------:R-:W-:-:S04]  /*a920*/  FADD.FTZ R87, R150, -R87 ;  /* 0x8000005796577221 */ /* 0x000fc80000010000 */
[----:B------:R-:W-:Y:S01]  /*a930*/  FFMA.FTZ R87, R104, R87, R89 ;  /* 0x0000005768577223 */ /* 0x000fe20000010059 */
[----:B------:R-:W-:Y:S01]  /*a940*/  HADD2.F32 R89, -RZ, R86.H0_H0 ;  /* 0x20000056ff597230 */ /* 0x000fe20000004100 */
[----:B------:R-:W-:Y:S02]  /*a950*/  PRMT R86, R84, 0x7632, R86 ;  /* 0x0000763254567816 */ /* 0x000fe40000000056 */
[----:B------:R-:W-:-:S05]  /*a960*/  FMUL.FTZ R87, R87, UR14 ;  /* 0x0000000e57577c20 */ /* 0x000fca0008410000 */
[----:B------:R-:W-:Y:S01]  /*a970*/  FSEL R88, R87, RZ, P6 ;  /* 0x000000ff57587208 */ /* 0x000fe20003000000 */
[----:B------:R-:W-:Y:S01]  /*a980*/  FADD.FTZ R87, R149, -R166 ;  /* 0x800000a695577221 */ /* 0x000fe20000010000 */
[----:B------:R-:W-:-:S03]  /*a990*/  LOP3.LUT P6, RZ, R145, 0xff0000, RZ, 0xc0, !PT ;  /* 0x00ff000091ff7812 */ /* 0x000fc600078cc0ff */
[--C-:B------:R-:W-:Y:S01]  /*a9a0*/  FFMA.FTZ R87, R104, R87, R89.reuse ;  /* 0x0000005768577223 */ /* 0x100fe20000010059 */
[----:B------:R-:W-:-:S03]  /*a9b0*/  PRMT R89, R84, 0x7610, R89 ;  /* 0x0000761054597816 */ /* 0x000fc60000000059 */
[----:B------:R-:W-:-:S05]  /*a9c0*/  FMUL.FTZ R87, R87, UR14 ;  /* 0x0000000e57577c20 */ /* 0x000fca0008410000 */
[----:B------:R-:W-:-:S04]  /*a9d0*/  FSEL R87, R87, RZ, P6 ;  /* 0x000000ff57577208 */ /* 0x000fc80003000000 */
[----:B------:R-:W-:-:S04]  /*a9e0*/  F2FP.F16.F32.PACK_AB R88, R88, R87 ;  /* 0x000000575858723e */ /* 0x000fc800000000ff */
[----:B------:R-:W-:Y:S01]  /*a9f0*/  PRMT R91, R88, 0x7632, R91 ;  /* 0x00007632585b7816 */ /* 0x000fe2000000005b */
[----:B------:R-:W-:Y:S06]  /*aa00*/  BRA `(.L_x_878) ;  /* 0x0000000400187947 */ /* 0x000fec0003800000 */
.L_x_880:
        /* <DEDUP_REMOVED lines=20> */
[C---:B------:R-:W-:Y:S02]  /*ab50*/  LOP3.LUT P6, RZ, R145.reuse, 0xff00, RZ, 0xc0, !PT ;  /* 0x0000ff0091ff7812 */ /* 0x040fe400078cc0ff */
[----:B------:R-:W-:Y:S02]  /*ab60*/  F2FP.F16.F32.PACK_AB R84, R84, R85 ;  /* 0x000000555454723e */ /* 0x000fe400000000ff */
[----:B------:R-:W-:Y:S02]  /*ab70*/  FSEL R86, R86, RZ, P6 ;  /* 0x000000ff56567208 */ /* 0x000fe40003000000 */
[----:B------:R-:W-:Y:S02]  /*ab80*/  LOP3.LUT P6, RZ, R145, 0xff0000, RZ, 0xc0, !PT ;  /* 0x00ff000091ff7812 */ /* 0x000fe400078cc0ff */
[----:B------:R-:W-:-:S02]  /*ab90*/  F2FP.F16.F32.PACK_AB R87, R86, R87 ;  /* 0x000000575657723e */ /* 0x000fc400000000ff */
[----:B------:R-:W-:Y:S01]  /*aba0*/  FSEL R91, R89, RZ, P6 ;  /* 0x000000ff595b7208 */ /* 0x000fe20003000000 */
[----:B------:R-:W-:Y:S01]  /*abb0*/  FMUL.FTZ R89, R165, UR14 ;  /* 0x0000000ea5597c20 */ /* 0x000fe20008410000 */
[----:B------:R-:W-:Y:S02]  /*abc0*/  ISETP.GE.U32.AND P6, PT, R145, 0x1000000, PT ;  /* 0x010000009100780c */ /* 0x000fe40003fc6070 */
[----:B------:R-:W-:Y:S02]  /*abd0*/  F2FP.F16.F32.PACK_AB R91, R91, R88 ;  /* 0x000000585b5b723e */ /* 0x000fe400000000ff */
[----:B------:R-:W-:Y:S02]  /*abe0*/  FSEL R90, R89, RZ, P6 ;  /* 0x000000ff595a7208 */ /* 0x000fe40003000000 */
[----:B------:R-:W-:Y:S02]  /*abf0*/  PRMT R88, R91, 0x7632, R88 ;  /* 0x000076325b587816 */ /* 0x000fe40000000058 */
[----:B------:R-:W-:-:S02]  /*ac00*/  F2FP.F16.F32.PACK_AB R90, R90, R165 ;  /* 0x000000a55a5a723e */ /* 0x000fc400000000ff */
        /* <DEDUP_REMOVED lines=8> */
.L_x_882:
[-CC-:B-12---:R-:W-:Y:S01]  /*ac90*/  FFMA.FTZ R85, R154, R165.reuse, R166.reuse ;  /* 0x000000a59a557223 */ /* 0x186fe200000100a6 */
[----:B------:R-:W-:Y:S01]  /*aca0*/  ISETP.GE.U32.AND P6, PT, R145, 0x1000000, PT ;  /* 0x010000009100780c */ /* 0x000fe20003fc6070 */
[-CC-:B------:R-:W-:Y:S01]  /*acb0*/  FFMA.FTZ R84, R151, R165.reuse, R166.reuse ;  /* 0x000000a597547223 */ /* 0x180fe200000100a6 */
[-CC-:B------:R-:W-:Y:S01]  /*acc0*/  FFMA.FTZ R87, R152, R165.reuse, R166.reuse ;  /* 0x000000a598577223 */ /* 0x180fe200000100a6 */
        /* <DEDUP_REMOVED lines=19> */
[----:B0-----:R-:W-:Y:S01]  /*ae00*/  PRMT R89, R84, 0x7610, R89 ;  /* 0x0000761054597816 */ /* 0x001fe20000000059 */
[----:B------:R-:W-:-:S05]  /*ae10*/  FMUL.FTZ R87, R87, UR14 ;  /* 0x0000000e57577c20 */ /* 0x000fca0008410000 */
[----:B------:R-:W-:-:S04]  /*ae20*/  FSEL R87, R87, RZ, P6 ;  /* 0x000000ff57577208 */ /* 0x000fc80003000000 */
[----:B------:R-:W-:Y:S02]  /*ae30*/  F2FP.F16.F32.PACK_AB R87, R86, R87 ;  /* 0x000000575657723e */ /* 0x000fe400000000ff */
[----:B------:R-:W-:Y:S02]  /*ae40*/  PRMT R86, R84, 0x7632, R86 ;  /* 0x0000763254567816 */ /* 0x000fe40000000056 */
[C---:B------:R-:W-:Y:S02]  /*ae50*/  PRMT R91, R87.reuse, 0x7632, R91 ;  /* 0x00007632575b7816 */ /* 0x040fe4000000005b */
[----:B------:R-:W-:-:S07]  /*ae60*/  PRMT R88, R87, 0x7610, R88 ;  /* 0x0000761057587816 */ /* 0x000fce0000000058 */
.L_x_878:
        /* <DEDUP_REMOVED lines=16> */
.L_x_883:
        /* <DEDUP_REMOVED lines=10> */
.L_x_874:
[----:B------:R-:W-:Y:S05]  /*b010*/  BSYNC.RECONVERGENT B0 ;  /* 0x0000000000007941 */ /* 0x000fea0003800200 */
.L_x_873:
[----:B------:R-:W-:Y:S01]  /*b020*/  ISETP.NE.AND P6, PT, R167, RZ, PT ;  /* 0x000000ffa700720c */ /* 0x000fe20003fc5270 */
[----:B------:R-:W-:-:S12]  /*b030*/  UPLOP3.LUT UP1, UPT, UPT, UPT, UP1, 0x40, 0x4 ;  /* 0x000000000004789c */ /* 0x000fd80003f2e810 */
[----:B------:R-:W-:Y:S05]  /*b040*/  @!P6 BRA `(.L_x_884) ;  /* 0xffffff5c0028e947 */ /* 0x000fea000383ffff */
.L_x_812:
        /* <DEDUP_REMOVED lines=18> */
.L_x_886:
[----:B------:R-:W-:Y:S05]  /*b170*/  BSYNC.RECONVERGENT B0 ;  /* 0x0000000000007941 */ /* 0x000fea0003800200 */
.L_x_885:
        /* <DEDUP_REMOVED lines=15> */
.L_x_888:
[----:B------:R-:W-:Y:S05]  /*b270*/  BSYNC.RECONVERGENT B0 ;  /* 0x0000000000007941 */ /* 0x000fea0003800200 */
.L_x_887:
        /* <DEDUP_REMOVED lines=15> */
.L_x_890:
[----:B------:R-:W-:Y:S05]  /*b370*/  BSYNC.RECONVERGENT B0 ;  /* 0x0000000000007941 */ /* 0x000fea0003800200 */
.L_x_889:
        /* <DEDUP_REMOVED lines=15> */
.L_x_892:
[----:B------:R-:W-:Y:S05]  /*b470*/  BSYNC.RECONVERGENT B0 ;  /* 0x0000000000007941 */ /* 0x000fea0003800200 */
.L_x_891:
        /* <DEDUP_REMOVED lines=14> */
.L_x_893:
        /* <DEDUP_REMOVED lines=10> */
.L_x_5388:


//--------------------- .text._ZN10layer_norm31ln_parallel_residual_bwd_kernelINS_13Kernel_traitsI6__halfS2_S2_S2_fjLj2560ELj1ELj1ELj4ELj8ENS_18Kernel_traits_baseILj2560ES2_S2_S2_S2_fjLj128EEEEELb1ELb0ELb1EEEvNS_9BwdParamsE --------------------------
	.section	.text._ZN10layer_norm31ln_parallel_residual_bwd_kernelINS_13Kernel_traitsI6__halfS2_S2_S2_fjLj2560ELj1ELj1ELj4ELj8ENS_18Kernel_traits_baseILj2560ES2_S2_S2_S2_fjLj128EEEEELb1ELb0ELb1EEEvNS_9BwdParamsE,"ax",@progbits
	.align	128
        .global         _ZN10layer_norm31ln_parallel_residual_bwd_kernelINS_13Kernel_traitsI6__halfS2_S2_S2_fjLj2560ELj1ELj1ELj4ELj8ENS_18Kernel_traits_baseILj2560ES2_S2_S2_S2_fjLj128EEEEELb1ELb0ELb1EEEvNS_9BwdParamsE
        .type           _ZN10layer_norm31ln_parallel_residual_bwd_kernelINS_13Kernel_traitsI6__halfS2_S2_S2_fjLj2560ELj1ELj1ELj4ELj8ENS_18Kernel_traits_baseILj2560ES2_S2_S2_S2_fjLj128EEEEELb1ELb0ELb1EEEvNS_9BwdParamsE,@function
        .size           _ZN10layer_norm31ln_parallel_residual_bwd_kernelINS_13Kernel_traitsI6__halfS2_S2_S2_fjLj2560ELj1ELj1ELj4ELj8ENS_18Kernel_traits_baseILj2560ES2_S2_S2_S2_fjLj128EEEEELb1ELb0ELb1EEEvNS_9BwdParamsE,(.L_x_5389 - _ZN10layer_norm31ln_parallel_residual_bwd_kernelINS_13Kernel_traitsI6__halfS2_S2_S2_fjLj2560ELj1ELj1ELj4ELj8ENS_18Kernel_traits_baseILj2560ES2_S2_S2_S2_fjLj128EEEEELb1ELb0ELb1EEEvNS_9BwdParamsE)
        .other          _ZN10layer_norm31ln_parallel_residual_bwd_kernelINS_13Kernel_traitsI6__halfS2_S2_S2_fjLj2560ELj1ELj1ELj4ELj8ENS_18Kernel_traits_baseILj2560ES2_S2_S2_S2_fjLj128EEEEELb1ELb0ELb1EEEvNS_9BwdParamsE,@"STO_CUDA_ENTRY STV_DEFAULT"
_ZN10layer_norm31ln_parallel_residual_bwd_kernelINS_13Kernel_traitsI6__halfS2_S2_S2_fjLj2560ELj1ELj1ELj4ELj8ENS_18Kernel_traits_baseILj2560ES2_S2_S2_S2_fjLj128EEEEELb1ELb0ELb1EEEvNS_9BwdParamsE:
.text._ZN10layer_norm31ln_parallel_residual_bwd_kernelINS_13Kernel_traitsI6__halfS2_S2_S2_fjLj2560ELj1ELj1ELj4ELj8ENS_18Kernel_traits_baseILj2560ES2_S2_S2_S2_fjLj128EEEEELb1ELb0ELb1EEEvNS_9BwdParamsE:
        /* <DEDUP_REMOVED lines=111> */
[----:B---3--:R-:W-:Y:S01]  /*06f0*/  HADD2.F32 R94, -RZ, R116.H0_H0 ;  /* 0x20000074ff5e7230 */ /* 0x008fe20000004100 */
[--C-:B------:R-:W-:Y:S01]  /*0700*/  SHF.R.U64 R116, R116, 0x10, R117.reuse ;  /* 0x0000001074747819 */ /* 0x100fe20000001275 */
[----:B------:R-:W-:Y:S01]  /*0710*/  HADD2.F32 R95, -RZ, R117.H0_H0 ;  /* 0x20000075ff5f7230 */ /* 0x000fe20000004100 */
[----:B------:R-:W-:Y:S01]  /*0720*/  SHF.R.U32.HI R117, RZ, 0x10, R117 ;  /* 0x00000010ff757819 */ /* 0x000fe20000011675 */
[----:B--2---:R-:W-:Y:S01]  /*0730*/  HADD2.F32 R96, -RZ, R142.H0_H0 ;  /* 0x2000008eff607230 */ /* 0x004fe20000004100 */
[--C-:B------:R-:W-:Y:S01]  /*0740*/  SHF.R.U64 R142, R142, 0x10, R143.reuse ;  /* 0x000000108e8e7819 */ /* 0x100fe2000000128f */
[----:B------:R-:W-:Y:S01]  /*0750*/  HADD2.F32 R97, -RZ, R143.H0_H0 ;  /* 0x2000008fff617230 */ /* 0x000fe20000004100 */
[----:B------:R-:W-:Y:S01]  /*0760*/  SHF.R.U32.HI R143, RZ, 0x10, R143 ;  /* 0x00000010ff8f7819 */ /* 0x000fe2000001168f */
[----:B----4-:R-:W-:Y:S01]  /*0770*/  HADD2.F32 R98, -RZ, R144.H0_H0 ;  /* 0x20000090ff627230 */ /* 0x010fe20000004100 */
[--C-:B------:R-:W-:Y:S01]  /*0780*/  SHF.R.U64 R144, R144, 0x10, R145.reuse ;  /* 0x0000001090907819 */ /* 0x100fe20000001291 */
[----:B------:R-:W-:Y:S01]  /*0790*/  HADD2.F32 R99, -RZ, R145.H0_H0 ;  /* 0x20000091ff637230 */ /* 0x000fe20000004100 */
[----:B------:R-:W-:Y:S01]  /*07a0*/  SHF.R.U32.HI R145, RZ, 0x10, R145 ;  /* 0x00000010ff917819 */ /* 0x000fe20000011691 */
[----:B-----5:R-:W-:Y:S01]  /*07b0*/  HADD2.F32 R100, -RZ, R148.H0_H0 ;  /* 0x20000094ff647230 */ /* 0x020fe20000004100 */
        /* <DEDUP_REMOVED lines=46> */
[----:B01----:R-:W-:-:S07]  /*0aa0*/  HADD2.F32 R161, -RZ, R161.H0_H0 ;  /* 0x200000a1ffa17230 */ /* 0x003fce0000004100 */
.L_x_947:
[----:B0-2---:R-:W0:Y:S01]  /*0ab0*/  LDC.64 R56, c[0x0][0x3a8] ;  /* 0x0000ea00ff387b82 */ /* 0x005e220000000a00 */
[----:B------:R-:W-:-:S05]  /*0ac0*/  IMAD R58, R114, UR13, RZ ;  /* 0x0000000d723a7c24 */ /* 0x000fca000f8e02ff */
[----:B------:R-:W-:Y:S02]  /*0ad0*/  SHF.R.S32.HI R59, RZ, 0x1f, R58 ;  /* 0x0000001fff3b7819 */ /* 0x000fe4000001143a */
[----:B-1----:R-:W1:Y:S02]  /*0ae0*/  LDC.64 R180, c[0x0][0x428] ;  /* 0x00010a00ffb47b82 */ /* 0x002e640000000a00 */
[----:B------:R-:W-:-:S04]  /*0af0*/  LEA.HI R58, R59, R58, RZ, 0x2 ;  /* 0x0000003a3b3a7211 */ /* 0x000fc800078f10ff */
[----:B------:R-:W-:Y:S02]  /*0b00*/  LEA.HI.SX32 R163, R58, R133, 0x1e ;  /* 0x000000853aa37211 */ /* 0x000fe400078ff2ff */
[----:B------:R-:W2:Y:S02]  /*0b10*/  LDC.64 R136, c[0x0][0x430] ;  /* 0x00010c00ff887b82 */ /* 0x000ea40000000a00 */
[C---:B------:R-:W-:Y:S01]  /*0b20*/  IADD3 R165, PT, PT, R163.reuse, 0x80, RZ ;  /* 0x00000080a3a57810 */ /* 0x040fe20007ffe0ff */
[C---:B------:R-:W-:Y:S02]  /*0b30*/  VIADD R167, R163.reuse, 0x100 ;  /* 0x00000100a3a77836 */ /* 0x040fe40000000000 */
[C---:B------:R-:W-:Y:S02]  /*0b40*/  VIADD R169, R163.reuse, 0x180 ;  /* 0x00000180a3a97836 */ /* 0x040fe40000000000 */
[----:B------:R-:W-:Y:S02]  /*0b50*/  VIADD R171, R163, 0x200 ;  /* 0x00000200a3ab7836 */ /* 0x000fe40000000000 */
[----:B0-----:R-:W-:-:S04]  /*0b60*/  IMAD.WIDE.U32 R58, R169, 0x8, R56 ;  /* 0x00000008a93a7825 */ /* 0x001fc800078e0038 */
[C---:B------:R-:W-:Y:S02]  /*0b70*/  IMAD.WIDE.U32 R176, R163.reuse, 0x8, R56 ;  /* 0x00000008a3b07825 */ /* 0x040fe400078e0038 */
[----:B------:R-:W3:Y:S02]  /*0b80*/  LDG.E.64 R58, desc[UR10][R58.64] ;  /* 0x0000000a3a3a7981 */ /* 0x000ee4000c1e1b00 */
[--C-:B-1----:R-:W-:Y:S02]  /*0b90*/  IMAD.WIDE.U32 R178, R163, 0x8, R180.reuse ;  /* 0x00000008a3b27825 */ /* 0x102fe400078e00b4 */
[----:B------:R-:W4:Y:S02]  /*0ba0*/  LDG.E.64 R176, desc[UR10][R176.64] ;  /* 0x0000000ab0b07981 */ /* 0x000f24000c1e1b00 */
[--C-:B------:R-:W-:Y:S02]  /*0bb0*/  IMAD.WIDE.U32 R140, R165, 0x8, R180.reuse ;  /* 0x00000008a58c7825 */ /* 0x100fe400078e00b4 */
[----:B------:R-:W4:Y:S02]  /*0bc0*/  LDG.E.64 R178, desc[UR10][R178.64] ;  /* 0x0000000ab2b27981 */ /* 0x000f24000c1e1b00 */
[----:B------:R-:W-:-:S02]  /*0bd0*/  IMAD.WIDE.U32 R130, R167, 0x8, R180 ;  /* 0x00000008a7827825 */ /* 0x000fc400078e00b4 */
[----:B------:R-:W4:Y:S02]  /*0be0*/  LDG.E.64 R140, desc[UR10][R140.64] ;  /* 0x0000000a8c8c7981 */ /* 0x000f24000c1e1b00 */
[--C-:B------:R-:W-:Y:S02]  /*0bf0*/  IMAD.WIDE.U32 R64, R169, 0x8, R180.reuse ;  /* 0x00000008a9407825 */ /* 0x100fe400078e00b4 */
[----:B------:R-:W4:Y:S02]  /*0c00*/  LDG.E.64 R130, desc[UR10][R130.64] ;  /* 0x0000000a82827981 */ /* 0x000f24000c1e1b00 */
[----:B------:R-:W-:Y:S02]  /*0c10*/  IMAD.WIDE.U32 R132, R171, 0x8, R180 ;  /* 0x00000008ab847825 */ /* 0x000fe400078e00b4 */
[----:B------:R-:W0:Y:S01]  /*0c20*/  LDC.64 R180, c[0x0][0x3c0] ;  /* 0x0000f000ffb47b82 */ /* 0x000e220000000a00 */
        /* <DEDUP_REMOVED lines=29> */
[--C-:B------:R-:W-:Y:S01]  /*0e00*/  SHF.R.U64 R224, R58, 0x10, R59.reuse ;  /* 0x000000103ae07819 */ /* 0x100fe2000000123b */
[--C-:B------:R-:W-:Y:S01]  /*0e10*/  IMAD.MOV.U32 R215, RZ, RZ, R59.reuse ;  /* 0x000000ffffd77224 */ /* 0x100fe200078e003b */
[----:B------:R-:W-:Y:S01]  /*0e20*/  SHF.R.U32.HI R227, RZ, 0x10, R59 ;  /* 0x00000010ffe37819 */ /* 0x000fe2000001163b */
[----:B----4-:R-:W-:Y:S01]  /*0e30*/  IMAD.MOV.U32 R213, RZ, RZ, R177 ;  /* 0x000000ffffd57224 */ /* 0x010fe200078e00b1 */
[----:B------:R-:W-:-:S03]  /*0e40*/  MOV R216, R176 ;  /* 0x000000b000d87202 */ /* 0x000fc60000000f00 */
[----:B------:R-:W3:Y:S01]  /*0e50*/  @P1 LDC.64 R58, c[0x0][0x3b8] ;  /* 0x0000ee00ff3a1b82 */ /* 0x000ee20000000a00 */
[--C-:B------:R-:W-:Y:S01]  /*0e60*/  SHF.R.U64 R229, R176, 0x10, R177.reuse ;  /* 0x00000010b0e57819 */ /* 0x100fe200000012b1 */
[----:B------:R-:W-:Y:S01]  /*0e70*/  IMAD.MOV.U32 R230, RZ, RZ, R178 ;  /* 0x000000ffffe67224 */ /* 0x000fe200078e00b2 */
[----:B------:R-:W-:Y:S01]  /*0e80*/  SHF.R.U32.HI R214, RZ, 0x10, R177 ;  /* 0x00000010ffd67819 */ /* 0x000fe200000116b1 */
[--C-:B------:R-:W-:Y:S01]  /*0e90*/  IMAD.MOV.U32 R177, RZ, RZ, R179.reuse ;  /* 0x000000ffffb17224 */ /* 0x100fe200078e00b3 */
[--C-:B------:R-:W-:Y:S02]  /*0ea0*/  SHF.R.U64 R176, R178, 0x10, R179.reuse ;  /* 0x00000010b2b07819 */ /* 0x100fe400000012b3 */
[----:B-1----:R-:W-:Y:S02]  /*0eb0*/  SHF.R.U32.HI R182, RZ, 0x10, R179 ;  /* 0x00000010ffb67819 */ /* 0x002fe400000116b3 */
[----:B------:R-:W-:Y:S02]  /*0ec0*/  MOV R220, R140 ;  /* 0x0000008c00dc7202 */ /* 0x000fe40000000f00 */
[----:B------:R-:W-:-:S02]  /*0ed0*/  SHF.R.U64 R183, R140, 0x10, R141 ;  /* 0x000000108cb77819 */ /* 0x000fc4000000128d */
[----:B------:R-:W-:Y:S01]  /*0ee0*/  MOV R198, R64 ;  /* 0x0000004000c67202 */ /* 0x000fe20000000f00 */
[--C-:B------:R-:W-:Y:S01]  /*0ef0*/  IMAD.MOV.U32 R201, RZ, RZ, R65.reuse ;  /* 0x000000ffffc97224 */ /* 0x100fe200078e0041 */
[--C-:B------:R-:W-:Y:S02]  /*0f00*/  SHF.R.U64 R199, R64, 0x10, R65.reuse ;  /* 0x0000001040c77819 */ /* 0x100fe40000001241 */
[----:B------:R-:W-:Y:S02]  /*0f10*/  SHF.R.U32.HI R200, RZ, 0x10, R65 ;  /* 0x00000010ffc87819 */ /* 0x000fe40000011641 */
[----:B------:R-:W1:Y:S01]  /*0f20*/  @P0 LDC.64 R64, c[0x0][0x438] ;  /* 0x00010e00ff400b82 */ /* 0x000e620000000a00 */
[----:B--2---:R-:W-:Y:S01]  /*0f30*/  MOV R178, R184 ;  /* 0x000000b800b27202 */ /* 0x004fe20000000f00 */
[--C-:B0-----:R-:W-:Y:S01]  /*0f40*/  IMAD.MOV.U32 R181, RZ, RZ, R185.reuse ;  /* 0x000000ffffb57224 */ /* 0x101fe200078e00b9 */
[--C-:B------:R-:W-:Y:S02]  /*0f50*/  SHF.R.U64 R179, R184, 0x10, R185.reuse ;  /* 0x00000010b8b37819 */ /* 0x100fe400000012b9 */
[----:B------:R-:W-:Y:S01]  /*0f60*/  SHF.R.U32.HI R180, RZ, 0x10, R185 ;  /* 0x00000010ffb47819 */ /* 0x000fe200000116b9 */
[--C-:B------:R-:W-:Y:S01]  /*0f70*/  IMAD.MOV.U32 R185, RZ, RZ, R141.reuse ;  /* 0x000000ffffb97224 */ /* 0x100fe200078e008d */
[----:B------:R-:W-:Y:S01]  /*0f80*/  SHF.R.U32.HI R184, RZ, 0x10, R141 ;  /* 0x00000010ffb87819 */ /* 0x000fe2000001168d */
[----:B------:R-:W-:Y:S01]  /*0f90*/  IMAD.MOV.U32 R225, RZ, RZ, R135 ;  /* 0x000000ffffe17224 */ /* 0x000fe200078e0087 */
[----:B------:R-:W0:Y:S01]  /*0fa0*/  @P0 LDC.64 R140, c[0x0][0x438] ;  /* 0x00010e00ff8c0b82 */ /* 0x000e220000000a00 */
[----:B------:R-:W-:-:S02]  /*0fb0*/  MOV R222, R134 ;  /* 0x0000008600de7202 */ /* 0x000fc40000000f00 */
[--C-:B------:R-:W-:Y:S02]  /*0fc0*/  SHF.R.U64 R219, R134, 0x10, R135.reuse ;  /* 0x0000001086db7819 */ /* 0x100fe40000001287 */
[----:B------:R-:W-:Y:S01]  /*0fd0*/  SHF.R.U32.HI R223, RZ, 0x10, R135 ;  /* 0x00000010ffdf7819 */ /* 0x000fe20000011687 */
[--C-:B------:R-:W-:Y:S01]  /*0fe0*/  IMAD.MOV.U32 R197, RZ, RZ, R67.reuse ;  /* 0x000000ffffc57224 */ /* 0x100fe200078e0043 */
[----:B------:R-:W-:Y:S01]  /*0ff0*/  MOV R194, R66 ;  /* 0x0000004200c27202 */ /* 0x000fe20000000f00 */
[----:B------:R-:W2:Y:S01]  /*1000*/  LDC.64 R134, c[0x0][0x3b0] ;  /* 0x0000ec00ff867b82 */ /* 0x000ea20000000a00 */
[--C-:B------:R-:W-:Y:S01]  /*1010*/  SHF.R.U64 R195, R66, 0x10, R67.reuse ;  /* 0x0000001042c37819 */ /* 0x100fe20000001243 */
[----:B------:R-:W-:Y:S01]  /*1020*/  IMAD.MOV.U32 R190, RZ, RZ, R130 ;  /* 0x000000ffffbe7224 */ /* 0x000fe200078e0082 */
[----:B------:R-:W-:Y:S01]  /*1030*/  SHF.R.U32.HI R196, RZ, 0x10, R67 ;  /* 0x00000010ffc47819 */ /* 0x000fe20000011643 */
[--C-:B------:R-:W-:Y:S01]  /*1040*/  IMAD.MOV.U32 R193, RZ, RZ, R131.reuse ;  /* 0x000000ffffc17224 */ /* 0x100fe200078e0083 */
[--C-:B------:R-:W-:Y:S01]  /*1050*/  SHF.R.U64 R191, R130, 0x10, R131.reuse ;  /* 0x0000001082bf7819 */ /* 0x100fe20000001283 */
[----:B------:R-:W-:Y:S01]  /*1060*/  IMAD.MOV.U32 R202, RZ, RZ, R128 ;  /* 0x000000ffffca7224 */ /* 0x000fe200078e0080 */
[----:B------:R-:W-:Y:S01]  /*1070*/  SHF.R.U32.HI R192, RZ, 0x10, R131 ;  /* 0x00000010ffc07819 */ /* 0x000fe20000011683 */
[----:B------:R-:W4:Y:S01]  /*1080*/  @P1 LDC.64 R66, c[0x0][0x3b8] ;  /* 0x0000ee00ff421b82 */ /* 0x000f220000000a00 */
[--C-:B------:R-:W-:Y:S01]  /*1090*/  SHF.R.U64 R203, R128, 0x10, R129.reuse ;  /* 0x0000001080cb7819 */ /* 0x100fe20000001281 */
[--C-:B------:R-:W-:Y:S01]  /*10a0*/  IMAD.MOV.U32 R205, RZ, RZ, R129.reuse ;  /* 0x000000ffffcd7224 */ /* 0x100fe200078e0081 */
[----:B------:R-:W-:Y:S01]  /*10b0*/  SHF.R.U32.HI R204, RZ, 0x10, R129 ;  /* 0x00000010ffcc7819 */ /* 0x000fe20000011681 */
[--C-:B------:R-:W-:Y:S01]  /*10c0*/  IMAD.MOV.U32 R209, RZ, RZ, R133.reuse ;  /* 0x000000ffffd17224 */ /* 0x100fe200078e0085 */
[----:B------:R-:W-:Y:S01]  /*10d0*/  MOV R206, R132 ;  /* 0x0000008400ce7202 */ /* 0x000fe20000000f00 */
[----:B------:R-:W-:Y:S01]  /*10e0*/  IMAD.MOV.U32 R210, RZ, RZ, R136 ;  /* 0x000000ffffd27224 */ /* 0x000fe200078e0088 */
[--C-:B------:R-:W-:Y:S01]  /*10f0*/  SHF.R.U64 R207, R132, 0x10, R133.reuse ;  /* 0x0000001084cf7819 */ /* 0x100fe20000001285 */
[----:B------:R-:W2:Y:S01]  /*1100*/  @P0 LDC.64 R128, c[0x0][0x438] ;  /* 0x00010e00ff800b82 */ /* 0x000ea20000000a00 */
[----:B------:R-:W-:Y:S01]  /*1110*/  SHF.R.U32.HI R208, RZ, 0x10, R133 ;  /* 0x00000010ffd07819 */ /* 0x000fe20000011685 */
[--C-:B------:R-:W-:Y:S01]  /*1120*/  IMAD.MOV.U32 R212, RZ, RZ, R137.reuse ;  /* 0x000000ffffd47224 */ /* 0x100fe200078e0089 */
[----:B------:R-:W-:-:S02]  /*1130*/  SHF.R.U64 R211, R136, 0x10, R137 ;  /* 0x0000001088d37819 */ /* 0x000fc40000001289 */
[----:B------:R-:W-:-:S03]  /*1140*/  SHF.R.U32.HI R231, RZ, 0x10, R137 ;  /* 0x00000010ffe77819 */ /* 0x000fc60000011689 */
[----:B------:R-:W2:Y:S01]  /*1150*/  @P1 LDC.64 R130, c[0x0][0x3b8] ;  /* 0x0000ee00ff821b82 */ /* 0x000ea20000000a00 */
[----:B------:R-:W-:Y:S01]  /*1160*/  IMAD.MOV.U32 R186, RZ, RZ, R138 ;  /* 0x000000ffffba7224 */ /* 0x000fe200078e008a */
[--C-:B------:R-:W-:Y:S01]  /*1170*/  SHF.R.U64 R187, R138, 0x10, R139.reuse ;  /* 0x000000108abb7819 */ /* 0x100fe2000000128b */
[--C-:B------:R-:W-:Y:S01]  /*1180*/  IMAD.MOV.U32 R189, RZ, RZ, R139.reuse ;  /* 0x000000ffffbd7224 */ /* 0x100fe200078e008b */
[----:B------:R-:W-:Y:S01]  /*1190*/  SHF.R.U32.HI R188, RZ, 0x10, R139 ;  /* 0x00000010ffbc7819 */ /* 0x000fe2000001168b */
[----:B------:R-:W-:-:S03]  /*11a0*/  IMAD.MOV.U32 R234, RZ, RZ, R57 ;  /* 0x000000ffffea7224 */ /* 0x000fc600078e0039 */
[----:B------:R-:W2:Y:S01]  /*11b0*/  @P0 LDC.64 R132, c[0x0][0x438] ;  /* 0x00010e00ff840b82 */ /* 0x000ea20000000a00 */
[----:B------:R-:W-:Y:S02]  /*11c0*/  MOV R233, R56 ;  /* 0x0000003800e97202 */ /* 0x000fe40000000f00 */
[--C-:B------:R-:W-:Y:S02]  /*11d0*/  SHF.R.U64 R232, R56, 0x10, R57.reuse ;  /* 0x0000001038e87819 */ /* 0x100fe40000001239 */
[----:B------:R-:W-:-:S03]  /*11e0*/  SHF.R.U32.HI R235, RZ, 0x10, R57 ;  /* 0x00000010ffeb7819 */ /* 0x000fc60000011639 */
[----:B------:R-:W2:Y:S08]  /*11f0*/  @P1 LDC.64 R136, c[0x0][0x3b8] ;  /* 0x0000ee00ff881b82 */ /* 0x000eb00000000a00 */
[----:B------:R-:W2:Y:S08]  /*1200*/  @P0 LDC.64 R138, c[0x0][0x438] ;  /* 0x00010e00ff8a0b82 */ /* 0x000eb00000000a00 */
[----:B------:R-:W2:Y:S01]  /*1210*/  @P1 LDC.64 R56, c[0x0][0x3b8] ;  /* 0x0000ee00ff381b82 */ /* 0x000ea20000000a00 */
[----:B---3--:R-:W-:-:S04]  /*1220*/  @P1 IMAD.WIDE.U32 R58, R163, 0x4, R58 ;  /* 0x00000004a33a1825 */ /* 0x008fc800078e003a */
        /* <DEDUP_REMOVED lines=8> */
[----:B--2---:R-:W-:-:S02]  /*12b0*/  IMAD.WIDE.U32 R58, R167, 0x4, R134 ;  /* 0x00000004a73a7825 */ /* 0x004fc400078e0086 */
[----:B------:R1:W5:Y:S02]  /*12c0*/  @P1 LDG.E R91, desc[UR10][R66.64] ;  /* 0x0000000a425b1981 */ /* 0x000364000c1e1900 */
[----:B------:R-:W-:Y:S02]  /*12d0*/  IMAD.MOV.U32 R218, RZ, RZ, R146 ;  /* 0x000000ffffda7224 */ /* 0x000fe400078e0092 */
[----:B------:R-:W-:Y:S01]  /*12e0*/  IMAD.MOV.U32 R221, RZ, RZ, R147 ;  /* 0x000000ffffdd7224 */ /* 0x000fe200078e0093 */
[----:B------:R2:W5:Y:S01]  /*12f0*/  LDG.E R236, desc[UR10][R58.64] ;  /* 0x0000000a3aec7981 */ /* 0x000562000c1e1900 */
[----:B------:R-:W-:-:S04]  /*1300*/  @P0 IMAD.WIDE.U32 R128, R167, 0x8, R128 ;  /* 0x00000008a7800825 */ /* 0x000fc800078e0080 */
[----:B------:R-:W-:Y:S01]  /*1310*/  @P1 IMAD.WIDE.U32 R130, R167, 0x4, R130 ;  /* 0x00000004a7821825 */ /* 0x000fe200078e0082 */
[----:B------:R3:W5:Y:S03]  /*1320*/  @P0 LDG.E.64 R120, desc[UR10][R128.64] ;  /* 0x0000000a80780981 */ /* 0x000766000c1e1b00 */
[----:B------:R-:W-:Y:S01]  /*1330*/  @P0 IMAD.WIDE.U32 R146, R169, 0x8, R132 ;  /* 0x00000008a9920825 */ /* 0x000fe200078e0084 */
[----:B------:R4:W5:Y:S03]  /*1340*/  @P1 LDG.E R90, desc[UR10][R130.64] ;  /* 0x0000000a825a1981 */ /* 0x000966000c1e1900 */
[----:B0-----:R-:W-:-:S04]  /*1350*/  IMAD.WIDE.U32 R140, R163, 0x4, R134 ;  /* 0x00000004a38c7825 */ /* 0x001fc800078e0086 */
[----:B------:R-:W-:Y:S01]  /*1360*/  @P1 IMAD.WIDE.U32 R136, R169, 0x4, R136 ;  /* 0x00000004a9881825 */ /* 0x000fe200078e0088 */
[----:B-1----:R-:W-:Y:S01]  /*1370*/  FSEL R66, R175, RZ, !P3 ;  /* 0x000000ffaf427208 */ /* 0x002fe20005800000 */
[----:B------:R-:W5:Y:S02]  /*1380*/  LDG.E R140, desc[UR10][R140.64] ;  /* 0x0000000a8c8c7981 */ /* 0x000f64000c1e1900 */
[--C-:B------:R-:W-:Y:S02]  /*1390*/  IMAD.WIDE.U32 R132, R165, 0x4, R134.reuse ;  /* 0x00000004a5847825 */ /* 0x100fe400078e0086 */
[----:B------:R0:W5:Y:S02]  /*13a0*/  @P1 LDG.E R89, desc[UR10][R136.64] ;  /* 0x0000000a88591981 */ /* 0x000164000c1e1900 */
[--C-:B------:R-:W-:Y:S02]  /*13b0*/  IMAD.WIDE.U32 R64, R169, 0x4, R134.reuse ;  /* 0x00000004a9407825 */ /* 0x100fe400078e0086 */
[----:B------:R-:W5:Y:S02]  /*13c0*/  @P0 LDG.E.64 R118, desc[UR10][R146.64] ;  /* 0x0000000a92760981 */ /* 0x000f64000c1e1b00 */
[----:B------:R-:W-:-:S02]  /*13d0*/  IMAD.WIDE.U32 R134, R171, 0x4, R134 ;  /* 0x00000004ab867825 */ /* 0x000fc400078e0086 */
[----:B------:R1:W5:Y:S02]  /*13e0*/  LDG.E R237, desc[UR10][R64.64] ;  /* 0x0000000a40ed7981 */ /* 0x000364000c1e1900 */
[----:B--2---:R-:W-:Y:S02]  /*13f0*/  HADD2.F32 R58, -RZ, R177.H0_H0 ;  /* 0x200000b1ff3a7230 */ /* 0x004fe40000004100 */
[----:B------:R-:W-:Y:S01]  /*1400*/  HADD2.F32 R177, -RZ, R178.H0_H0 ;  /* 0x200000b2ffb17230 */ /* 0x000fe20000004100 */
[----:B------:R2:W5:Y:S01]  /*1410*/  LDG.E R134, desc[UR10][R134.64] ;  /* 0x0000000a86867981 */ /* 0x000562000c1e1900 */
[----:B------:R-:W-:-:S03]  /*1420*/  @P0 IMAD.WIDE.U32 R138, R171, 0x8, R138 ;  /* 0x00000008ab8a0825 */ /* 0x000fc600078e008a */
[----:B------:R-:W5:Y:S01]  /*1430*/  LDG.E R132, desc[UR10][R132.64] ;  /* 0x0000000a84847981 */ /* 0x000f62000c1e1900 */
[----:B------:R-:W-:-:S03]  /*1440*/  @P1 IMAD.WIDE.U32 R56, R171, 0x4, R56 ;  /* 0x00000004ab381825 */ /* 0x000fc600078e0038 */
[----:B------:R-:W5:Y:S01]  /*1450*/  @P0 LDG.E.64 R126, desc[UR10][R138.64] ;  /* 0x0000000a8a7e0981 */ /* 0x000f62000c1e1b00 */
[----:B------:R-:W-:Y:S02]  /*1460*/  HADD2.F32 R213, -RZ, R213.H0_H0 ;  /* 0x200000d5ffd57230 */ /* 0x000fe40000004100 */
[----:B---3--:R-:W-:Y:S01]  /*1470*/  HADD2.F32 R129, -RZ, R216.H0_H0 ;  /* 0x200000d8ff817230 */ /* 0x008fe20000004100 */
[----:B------:R3:W5:Y:S01]  /*1480*/  @P1 LDG.E R88, desc[UR10][R56.64] ;  /* 0x0000000a38581981 */ /* 0x000762000c1e1900 */
[----:B----4-:R-:W-:Y:S02]  /*1490*/  HADD2.F32 R131, -RZ, R218.H0_H0 ;  /* 0x200000daff837230 */ /* 0x010fe40000004100 */
[----:B0-----:R-:W-:Y:S02]  /*14a0*/  HADD2.F32 R137, -RZ, R217.H0_H0 ;  /* 0x200000d9ff897230 */ /* 0x001fe40000004100 */
[----:B------:R-:W-:Y:S02]  /*14b0*/  HADD2.F32 R59, -RZ, R229.H0_H0 ;  /* 0x200000e5ff3b7230 */ /* 0x000fe40000004100 */
[----:B------:R-:W-:Y:S01]  /*14c0*/  FMUL.FTZ R229, R102, R177 ;  /* 0x000000b166e57220 */ /* 0x000fe20000410000 */
[----:B------:R-:W-:-:S02]  /*14d0*/  HADD2.F32 R141, -RZ, R219.H0_H0 ;  /* 0x200000dbff8d7230 */ /* 0x000fc40000004100 */
[----:B------:R-:W-:Y:S02]  /*14e0*/  HADD2.F32 R217, -RZ, R224.H0_H0 ;  /* 0x200000e0ffd97230 */ /* 0x000fe40000004100 */
[----:B------:R-:W-:Y:S02]  /*14f0*/  HADD2.F32 R230, -RZ, R230.H0_H0 ;  /* 0x200000e6ffe67230 */ /* 0x000fe40000004100 */
[----:B-1----:R-:W-:Y:S02]  /*1500*/  HADD2.F32 R64, -RZ, R179.H0_H0 ;  /* 0x200000b3ff407230 */ /* 0x002fe40000004100 */
[C---:B------:R-:W-:Y:S01]  /*1510*/  FADD.FTZ R65, -R66.reuse, R213 ;  /* 0x000000d542417221 */ /* 0x040fe20000010100 */
[----:B------:R-:W-:Y:S02]  /*1520*/  HADD2.F32 R219, -RZ, R215.H0_H0 ;  /* 0x200000d7ffdb7230 */ /* 0x000fe40000004100 */
[----:B------:R-:W-:Y:S01]  /*1530*/  FADD.FTZ R129, -R66, R129 ;  /* 0x0000008142817221 */ /* 0x000fe20000010100 */
[----:B--2---:R-:W-:-:S02]  /*1540*/  HADD2.F32 R135, -RZ, R221.H0_H0 ;  /* 0x200000ddff877230 */ /* 0x004fc40000004100 */
[----:B---3--:R-:W-:Y:S01]  /*1550*/  FADD.FTZ R57, -R66, R131 ;  /* 0x0000008342397221 */ /* 0x008fe20000010100 */
        /* <DEDUP_REMOVED lines=11> */
[----:B------:R-:W-:Y:S01]  /*1610*/  FADD.FTZ R215, -R66, R217 ;  /* 0x000000d942d77221 */ /* 0x000fe20000010100 */
[----:B------:R-:W-:-:S02]  /*1620*/  HADD2.F32 R131, -RZ, R176.H0_H0 ;  /* 0x200000b0ff837230 */ /* 0x000fc40000004100 */
[----:B------:R-:W-:Y:S01]  /*1630*/  FMUL.FTZ R233, R150, R64 ;  /* 0x0000004096e97220 */ /* 0x000fe20000410000 */
[----:B------:R-:W-:Y:S02]  /*1640*/  HADD2.F32 R181, -RZ, R181.H0_H0 ;  /* 0x200000b5ffb57230 */ /* 0x000fe40000004100 */
[----:B------:R-:W-:Y:S01]  /*1650*/  FFMA.FTZ R229, R112, R230, R229 ;  /* 0x000000e670e57223 */ /* 0x000fe200000100e5 */
[C---:B------:R-:W-:Y:S01]  /*1660*/  FADD.FTZ R217, -R66.reuse, R219 ;  /* 0x000000db42d97221 */ /* 0x040fe20000010100 */
        /* <DEDUP_REMOVED lines=17> */
[----:B------:R-:W-:Y:S01]  /*1780*/  FMUL.FTZ R56, R103, R181 ;  /* 0x000000b567387220 */ /* 0x000fe20000410000 */
[----:B------:R-:W-:Y:S02]  /*1790*/  HADD2.F32 R66, -RZ, R183.H0_H0 ;  /* 0x200000b7ff427230 */ /* 0x000fe40000004100 */
[----:B------:R-:W-:Y:S01]  /*17a0*/  FFMA.FTZ R233, R160, R131, R233 ;  /* 0x00000083a0e97223 */ /* 0x000fe200000100e9 */
[----:B------:R-:W-:Y:S02]  /*17b0*/  HADD2.F32 R176, -RZ, R189.H0_H0 ;  /* 0x200000bdffb07230 */ /* 0x000fe40000004100 */
[----:B------:R-:W-:Y:S01]  /*17c0*/  FADD.FTZ R216, RZ, R229 ;  /* 0x000000e5ffd87221 */ /* 0x000fe20000010000 */
[----:B------:R-:W-:Y:S02]  /*17d0*/  HADD2.F32 R138, -RZ, R191.H0_H0 ;  /* 0x200000bfff8a7230 */ /* 0x000fe40000004100 */
[----:B------:R-:W-:Y:S01]  /*17e0*/  FFMA.FTZ R245, R130, R229, RZ ;  /* 0x000000e582f57223 */ /* 0x000fe200000100ff */
[----:B------:R-:W-:-:S02]  /*17f0*/  HADD2.F32 R183, -RZ, R186.H0_H0 ;  /* 0x200000baffb77230 */ /* 0x000fc40000004100 */
[----:B------:R-:W-:Y:S02]  /*1800*/  HADD2.F32 R189, -RZ, R194.H0_H0 ;  /* 0x200000c2ffbd7230 */ /* 0x000fe40000004100 */
[----:B------:R-:W-:Y:S02]  /*1810*/  HADD2.F32 R191, -RZ, R202.H0_H0 ;  /* 0x200000caffbf7230 */ /* 0x000fe40000004100 */
[C---:B------:R-:W-:Y:S01]  /*1820*/  FMUL.FTZ R202, R162.reuse, R59 ;  /* 0x0000003ba2ca7220 */ /* 0x040fe20000410000 */
[----:B------:R-:W-:Y:S02]  /*1830*/  HADD2.F32 R186, -RZ, R203.H0_H0 ;  /* 0x200000cbffba7230 */ /* 0x000fe40000004100 */
[----:B------:R-:W-:Y:S02]  /*1840*/  HADD2.F32 R194, -RZ, R211.H0_H0 ;  /* 0x200000d3ffc27230 */ /* 0x000fe40000004100 */
[----:B------:R-:W-:Y:S01]  /*1850*/  FMUL.FTZ R211, R162, R57 ;  /* 0x00000039a2d37220 */ /* 0x000fe20000410000 */
[----:B------:R-:W-:-:S02]  /*1860*/  HADD2.F32 R182, -RZ, R182.H0_H0 ;  /* 0x200000b6ffb67230 */ /* 0x000fc40000004100 */
[----:B------:R-:W-:Y:S01]  /*1870*/  FMUL.FTZ R128, R151, R180 ;  /* 0x000000b497807220 */ /* 0x000fe20000410000 */
[----:B------:R-:W-:Y:S02]  /*1880*/  HADD2.F32 R203, -RZ, R212.H0_H0 ;  /* 0x200000d4ffcb7230 */ /* 0x000fe40000004100 */
[----:B------:R-:W-:Y:S01]  /*1890*/  FFMA.FTZ R212, R113, R58, R56 ;  /* 0x0000003a71d47223 */ /* 0x000fe20000010038 */
[----:B------:R-:W-:Y:S02]  /*18a0*/  HADD2.F32 R188, -RZ, R188.H0_H0 ;  /* 0x200000bcffbc7230 */ /* 0x000fe40000004100 */
[----:B------:R-:W-:Y:S01]  /*18b0*/  FADD.FTZ R57, R233, R216 ;  /* 0x000000d8e9397221 */ /* 0x000fe20000010000 */
[----:B------:R-:W-:Y:S02]  /*18c0*/  HADD2.F32 R235, -RZ, R190.H0_H0 ;  /* 0x200000beffeb7230 */ /* 0x000fe40000004100 */
[----:B------:R-:W-:Y:S01]  /*18d0*/  FFMA.FTZ R218, R202, R233, R245 ;  /* 0x000000e9cada7223 */ /* 0x000fe200000100f5 */
[----:B------:R-:W-:-:S02]  /*18e0*/  HADD2.F32 R190, -RZ, R207.H0_H0 ;  /* 0x200000cfffbe7230 */ /* 0x000fc40000004100 */
[----:B------:R-:W-:Y:S01]  /*18f0*/  FMUL.FTZ R207, R162, R65 ;  /* 0x00000041a2cf7220 */ /* 0x000fe20000410000 */
[----:B------:R-:W-:Y:S02]  /*1900*/  HADD2.F32 R179, -RZ, R220.H0_H0 ;  /* 0x200000dcffb37230 */ /* 0x000fe40000004100 */
[----:B------:R-:W-:Y:S01]  /*1910*/  FMUL.FTZ R129, R100, R183 ;  /* 0x000000b764817220 */ /* 0x000fe20000410000 */
[----:B------:R-:W-:Y:S02]  /*1920*/  HADD2.F32 R146, -RZ, R187.H0_H0 ;  /* 0x200000bbff927230 */ /* 0x000fe40000004100 */
[----:B------:R-:W-:Y:S01]  /*1930*/  FFMA.FTZ R241, R161, R182, R128 ;  /* 0x000000b6a1f17223 */ /* 0x000fe20000010080 */
[----:B------:R-:W-:Y:S02]  /*1940*/  HADD2.F32 R184, -RZ, R184.H0_H0 ;  /* 0x200000b8ffb87230 */ /* 0x000fe40000004100 */
[----:B------:R-:W-:Y:S01]  /*1950*/  FADD.FTZ R222, R212, R57 ;  /* 0x00000039d4de7221 */ /* 0x000fe20000010000 */
[----:B------:R-:W-:-:S02]  /*1960*/  HADD2.F32 R136, -RZ, R195.H0_H0 ;  /* 0x200000c3ff887230 */ /* 0x000fc40000004100 */
[----:B------:R-:W-:Y:S01]  /*1970*/  FMUL.FTZ R128, R149, R188 ;  /* 0x000000bc95807220 */ /* 0x000fe20000410000 */
[----:B------:R-:W-:Y:S02]  /*1980*/  HADD2.F32 R195, -RZ, R206.H0_H0 ;  /* 0x200000ceffc37230 */ /* 0x000fe40000004100 */
[----:B------:R-:W-:Y:S01]  /*1990*/  FMUL.FTZ R206, R162, R67 ;  /* 0x00000043a2ce7220 */ /* 0x000fe20000410000 */
[----:B------:R-:W-:Y:S02]  /*19a0*/  HADD2.F32 R187, -RZ, R198.H0_H0 ;  /* 0x200000c6ffbb7230 */ /* 0x000fe40000004100 */
[----:B------:R-:W-:Y:S01]  /*19b0*/  FFMA.FTZ R57, R207, R212, R218 ;  /* 0x000000d4cf397223 */ /* 0x000fe200000100da */
[----:B------:R-:W-:Y:S02]  /*19c0*/  HADD2.F32 R198, -RZ, R231.H0_H0 ;  /* 0x200000e7ffc67230 */ /* 0x000fe40000004100 */
[----:B------:R-:W-:Y:S01]  /*19d0*/  FFMA.FTZ R216, R110, R179, R129 ;  /* 0x000000b36ed87223 */ /* 0x000fe20000010081 */
[----:B------:R-:W-:Y:S01]  /*19e0*/  FMUL.FTZ R231, R148, R146 ;  /* 0x0000009294e77220 */ /* 0x000fe20000410000 */
[----:B------:R-:W-:Y:S01]  /*19f0*/  FMUL.FTZ R239, R162, R137 ;  /* 0x00000089a2ef7220 */ /* 0x000fe20000410000 */
[----:B------:R-:W-:Y:S01]  /*1a00*/  FADD.FTZ R129, R241, R222 ;  /* 0x000000def1817221 */ /* 0x000fe20000010000 */
[----:B------:R-:W-:Y:S01]  /*1a10*/  FFMA.FTZ R137, R159, R184, R128 ;  /* 0x000000b89f897223 */ /* 0x000fe20000010080 */
[----:B------:R-:W-:Y:S01]  /*1a20*/  FFMA.FTZ R128, R206, R241, R57 ;  /* 0x000000f1ce807223 */ /* 0x000fe20000010039 */
[----:B------:R-:W-:-:S02]  /*1a30*/  HADD2.F32 R185, -RZ, R185.H0_H0 ;  /* 0x200000b9ffb97230 */ /* 0x000fc40000004100 */
[----:B------:R-:W-:Y:S01]  /*1a40*/  FMUL.FTZ R214, R101, R176 ;  /* 0x000000b065d67220 */ /* 0x000fe20000410000 */
[----:B------:R-:W-:Y:S02]  /*1a50*/  HADD2.F32 R178, -RZ, R199.H0_H0 ;  /* 0x200000c7ffb27230 */ /* 0x000fe40000004100 */
[----:B------:R-:W-:Y:S01]  /*1a60*/  FFMA.FTZ R231, R158, R66, R231 ;  /* 0x000000429ee77223 */ /* 0x000fe200000100e7 */
[----:B------:R-:W-:Y:S01]  /*1a70*/  FADD.FTZ R222, R216, R129 ;  /* 0x00000081d8de7221 */ /* 0x000fe20000010000 */
[----:B------:R-:W-:Y:S02]  /*1a80*/  HADD2.F32 R199, -RZ, R210.H0_H0 ;  /* 0x200000d2ffc77230 */ /* 0x000fe40000004100 */
[----:B------:R-:W-:Y:S01]  /*1a90*/  FMUL.FTZ R210, R162, R133 ;  /* 0x00000085a2d27220 */ /* 0x000fe20000410000 */
[----:B------:R-:W-:Y:S01]  /*1aa0*/  FFMA.FTZ R57, R211, R216, R128 ;  /* 0x000000d8d3397223 */ /* 0x000fe20000010080 */
[----:B------:R-:W-:Y:S01]  /*1ab0*/  FFMA.FTZ R214, R111, R185, R214 ;  /* 0x000000b96fd67223 */ /* 0x000fe200000100d6 */
[----:B------:R-:W-:Y:S01]  /*1ac0*/  FADD.FTZ R129, R231, R222 ;  /* 0x000000dee7817221 */ /* 0x000fe20000010000 */
[----:B------:R-:W-:-:S02]  /*1ad0*/  HADD2.F32 R196, -RZ, R196.H0_H0 ;  /* 0x200000c4ffc47230 */ /* 0x000fc40000004100 */
[----:B------:R-:W-:Y:S01]  /*1ae0*/  FMUL.FTZ R135, R162, R135 ;  /* 0x00000087a2877220 */ /* 0x000fe20000410000 */
[----:B------:R-:W-:Y:S01]  /*1af0*/  FFMA.FTZ R128, R210, R231, R57 ;  /* 0x000000e7d2807223 */ /* 0x000fe20000010039 */
[----:B------:R-:W-:Y:S01]  /*1b00*/  FMUL.FTZ R67, R98, R189 ;  /* 0x000000bd62437220 */ /* 0x000fe20000410000 */
[----:B------:R-:W-:Y:S01]  /*1b10*/  FADD.FTZ R226, R214, R129 ;  /* 0x00000081d6e27221 */ /* 0x000fe20000010000 */
[----:B------:R-:W-:Y:S02]  /*1b20*/  HADD2.F32 R192, -RZ, R192.H0_H0 ;  /* 0x200000c0ffc07230 */ /* 0x000fe40000004100 */
[----:B------:R-:W-:Y:S01]  /*1b30*/  FFMA.FTZ R128, R135, R214, R128 ;  /* 0x000000d687807223 */ /* 0x000fe20000010080 */
[----:B------:R-:W-:Y:S02]  /*1b40*/  HADD2.F32 R197, -RZ, R197.H0_H0 ;  /* 0x200000c5ffc57230 */ /* 0x000fe40000004100 */
[----:B------:R-:W-:Y:S01]  /*1b50*/  FMUL.FTZ R56, R145, R196 ;  /* 0x000000c491387220 */ /* 0x000fe20000410000 */
[----:B------:R-:W-:Y:S01]  /*1b60*/  FMUL.FTZ R65, R144, R136 ;  /* 0x0000008890417220 */ /* 0x000fe20000410000 */
[----:B------:R-:W-:Y:S01]  /*1b70*/  FFMA.FTZ R222, R108, R235, R67 ;  /* 0x000000eb6cde7223 */ /* 0x000fe20000010043 */
[----:B------:R-:W-:Y:S01]  /*1b80*/  FADD.FTZ R57, R137, R226 ;  /* 0x000000e289397221 */ /* 0x000fe20000010000 */
[C---:B------:R-:W-:Y:S01]  /*1b90*/  FMUL.FTZ R139, R162.reuse, R139 ;  /* 0x0000008ba28b7220 */ /* 0x040fe20000410000 */
[----:B------:R-:W-:Y:S01]  /*1ba0*/  FMUL.FTZ R218, R162, R141 ;  /* 0x0000008da2da7220 */ /* 0x000fe20000410000 */
[----:B------:R-:W-:Y:S01]  /*1bb0*/  FFMA.FTZ R128, R239, R137, R128 ;  /* 0x00000089ef807223 */ /* 0x000fe20000010080 */
[----:B------:R-:W-:-:S02]  /*1bc0*/  HADD2.F32 R193, -RZ, R193.H0_H0 ;  /* 0x200000c1ffc17230 */ /* 0x000fc40000004100 */
[----:B------:R-:W-:Y:S01]  /*1bd0*/  FMUL.FTZ R224, R162, R175 ;  /* 0x000000afa2e07220 */ /* 0x000fe20000410000 */
[----:B------:R-:W-:Y:S01]  /*1be0*/  FFMA.FTZ R141, R157, R192, R56 ;  /* 0x000000c09d8d7223 */ /* 0x000fe20000010038 */
        /* <DEDUP_REMOVED lines=13> */
[----:B------:R-:W-:Y:S02]  /*1cc0*/  HADD2.F32 R205, -RZ, R205.H0_H0 ;  /* 0x200000cdffcd7230 */ /* 0x000fe40000004100 */
[----:B------:R-:W-:Y:S01]  /*1cd0*/  FMUL.FTZ R243, R142, R186 ;  /* 0x000000ba8ef37220 */ /* 0x000fe20000410000 */
[----:B------:R-:W-:Y:S01]  /*1ce0*/  FMUL.FTZ R213, R162, R213 ;  /* 0x000000d5a2d57220 */ /* 0x000fe20000410000 */
[----:B------:R-:W-:Y:S01]  /*1cf0*/  FFMA.FTZ R56, R224, R141, R57 ;  /* 0x0000008de0387223 */ /* 0x000fe20000010039 */
[----:B------:R-:W-:Y:S01]  /*1d00*/  FADD.FTZ R128, R238, R59 ;  /* 0x0000003bee807221 */ /* 0x000fe20000010000 */
[----:B------:R-:W-:Y:S02]  /*1d10*/  HADD2.F32 R201, -RZ, R201.H0_H0 ;  /* 0x200000c9ffc97230 */ /* 0x000fe40000004100 */
[----:B------:R-:W-:Y:S01]  /*1d20*/  FMUL.FTZ R59, R94, R199 ;  /* 0x000000c75e3b7220 */ /* 0x000fe20000410000 */
[----:B------:R-:W-:-:S02]  /*1d30*/  HADD2.F32 R204, -RZ, R204.H0_H0 ;  /* 0x200000ccffcc7230 */ /* 0x000fc40000004100 */
[----:B------:R-:W-:Y:S01]  /*1d40*/  FMUL.FTZ R234, R97, R205 ;  /* 0x000000cd61ea7220 */ /* 0x000fe20000410000 */
[----:B------:R-:W-:Y:S01]  /*1d50*/  FMUL.FTZ R226, R162, R215 ;  /* 0x000000d7a2e27220 */ /* 0x000fe20000410000 */
[----:B------:R-:W-:Y:S01]  /*1d60*/  FFMA.FTZ R243, R154, R178, R243 ;  /* 0x000000b29af37223 */ /* 0x000fe200000100f3 */
[----:B------:R-:W-:Y:S01]  /*1d70*/  FFMA.FTZ R57, R213, R238, R56 ;  /* 0x000000eed5397223 */ /* 0x000fe20000010038 */
[----:B------:R-:W-:Y:S02]  /*1d80*/  HADD2.F32 R200, -RZ, R200.H0_H0 ;  /* 0x200000c8ffc87230 */ /* 0x000fe40000004100 */
[----:B------:R-:W-:Y:S01]  /*1d90*/  FFMA.FTZ R228, R104, R195, R59 ;  /* 0x000000c368e47223 */ /* 0x000fe2000001003b */
[----:B------:R-:W-:Y:S01]  /*1da0*/  FMUL.FTZ R232, R143, R204 ;  /* 0x000000cc8fe87220 */ /* 0x000fe20000410000 */
[----:B------:R-:W-:Y:S01]  /*1db0*/  FMUL.FTZ R217, R162, R217 ;  /* 0x000000d9a2d97220 */ /* 0x000fe20000410000 */
[----:B------:R-:W-:Y:S01]  /*1dc0*/  FFMA.FTZ R234, R107, R201, R234 ;  /* 0x000000c96bea7223 */ /* 0x000fe200000100ea */
[----:B------:R-:W-:Y:S01]  /*1dd0*/  FADD.FTZ R59, R243, R128 ;  /* 0x00000080f33b7221 */ /* 0x000fe20000010000 */
[----:B------:R-:W-:Y:S01]  /*1de0*/  FFMA.FTZ R56, R226, R243, R57 ;  /* 0x000000f3e2387223 */ /* 0x000fe20000010039 */
[----:B------:R-:W-:-:S02]  /*1df0*/  HADD2.F32 R209, -RZ, R209.H0_H0 ;  /* 0x200000d1ffd17230 */ /* 0x000fc40000004100 */
        /* <DEDUP_REMOVED lines=14> */
[----:B------:R-:W-:-:S02]  /*1ee0*/  HADD2.F32 R208, -RZ, R208.H0_H0 ;  /* 0x200000d0ffd07230 */ /* 0x000fc40000004100 */
        /* <DEDUP_REMOVED lines=42> */
.L_x_896:
[----:B------:R-:W-:Y:S05]  /*2190*/  BSYNC.RECONVERGENT B0 ;  /* 0x0000000000007941 */ /* 0x000fea0003800200 */
.L_x_895:
        /* <DEDUP_REMOVED lines=139> */
[----:B------:R-:W-:Y:S02]  /*2a50*/  F2FP.F16.F32.PACK_AB R56, R56, R229 ;  /* 0x000000e53838723e */ /* 0x000fe400000000ff */
[----:B------:R-:W-:Y:S02]  /*2a60*/  F2FP.F16.F32.PACK_AB R207, R58, R207 ;  /* 0x000000cf3acf723e */ /* 0x000fe400000000ff */
[C---:B------:R-:W-:Y:S02]  /*2a70*/  PRMT R58, R56.reuse, 0x7632, R58 ;  /* 0x00007632383a7816 */ /* 0x040fe4000000003a */
[----:B------:R-:W-:Y:S02]  /*2a80*/  PRMT R67, R56, 0x7610, R67 ;  /* 0x0000761038437816 */ /* 0x000fe40000000043 */
[----:B------:R-:W-:-:S02]  /*2a90*/  PRMT R65, R207, 0x7632, R65 ;  /* 0x00007632cf417816 */ /* 0x000fc40000000041 */
[----:B------:R-:W-:Y:S01]  /*2aa0*/  PRMT R64, R207, 0x7610, R64 ;  /* 0x00007610cf407816 */ /* 0x000fe20000000040 */
[----:B------:R-:W-:Y:S06]  /*2ab0*/  BRA `(.L_x_900) ;  /* 0x0000001400487947 */ /* 0x000fec0003800000 */
.L_x_899:
        /* <DEDUP_REMOVED lines=22> */
[----:B------:R-:W-:Y:S02]  /*2c20*/  F2FP.F16.F32.PACK_AB R164, R56, R229 ;  /* 0x000000e538a4723e */ /* 0x000fe400000000ff */
[----:B------:R-:W-:Y:S02]  /*2c30*/  F2FP.F16.F32.PACK_AB R170, R58, R233 ;  /* 0x000000e93aaa723e */ /* 0x000fe400000000ff */
[----:B------:R-:W-:-:S02]  /*2c40*/  FSEL R56, R59, RZ, P5 ;  /* 0x000000ff3b387208 */ /* 0x000fc40002800000 */
[----:B------:R-:W-:Y:S02]  /*2c50*/  FSEL R58, R57, RZ, P3 ;  /* 0x000000ff393a7208 */ /* 0x000fe40001800000 */
[----:B------:R-:W-:Y:S02]  /*2c60*/  F2FP.F16.F32.PACK_AB R56, R56, R207 ;  /* 0x000000cf3838723e */ /* 0x000fe400000000ff */
[----:B------:R-:W-:Y:S02]  /*2c70*/  F2FP.F16.F32.PACK_AB R173, R58, R241 ;  /* 0x000000f13aad723e */ /* 0x000fe400000000ff */
[----:B------:R-:W-:Y:S02]  /*2c80*/  PRMT R67, R164, 0x7632, R67 ;  /* 0x00007632a4437816 */ /* 0x000fe40000000043 */
[----:B------:R-:W-:Y:S02]  /*2c90*/  PRMT R58, R170, 0x7632, R58 ;  /* 0x00007632aa3a7816 */ /* 0x000fe4000000003a */
[----:B------:R-:W-:-:S02]  /*2ca0*/  PRMT R64, R56, 0x7632, R64 ;  /* 0x0000763238407816 */ /* 0x000fc40000000040 */
[----:B------:R-:W-:Y:S02]  /*2cb0*/  PRMT R168, R56, 0x7610, R168 ;  /* 0x0000761038a87816 */ /* 0x000fe400000000a8 */
[----:B------:R-:W-:Y:S01]  /*2cc0*/  PRMT R65, R173, 0x7632, R65 ;  /* 0x00007632ad417816 */ /* 0x000fe20000000041 */
[----:B------:R-:W-:Y:S06]  /*2cd0*/  BRA `(.L_x_900) ;  /* 0x0000001000c07947 */ /* 0x000fec0003800000 */
.L_x_898:
[----:B------:R-:W-:Y:S01]  /*2ce0*/  UMOV UR4, UR8 ;  /* 0x0000000800047c82 */ /* 0x000fe20008000000 */
[----:B------:R-:W-:Y:S01]  /*2cf0*/  UMOV UR5, UR9 ;  /* 0x0000000900057c82 */ /* 0x000fe20008000000 */
[----:B------:R-:W-:-:S04]  /*2d00*/  UISETP.NE.U32.AND UP0, UPT, UR4, URZ, UPT ;  /* 0x000000ff0400728c */ /* 0x000fc8000bf05070 */
[----:B------:R-:W-:-:S09]  /*2d10*/  UISETP.NE.AND.EX UP0, UPT, UR5, URZ, UPT, UP0 ;  /* 0x000000ff0500728c */ /* 0x000fd2000bf05300 */
[----:B------:R-:W-:Y:S05]  /*2d20*/  BRA.U UP0, `(.L_x_901) ;  /* 0x0000000100987547 */ /* 0x000fea000b800000 */
[----:B-----5:R-:W-:Y:S01]  /*2d30*/  IMAD.MOV.U32 R56, RZ, RZ, R124 ;  /* 0x000000ffff387224 */ /* 0x020fe200078e007c */
[----:B------:R-:W-:Y:S01]  /*2d40*/  SHF.R.U64 R59, R124, 0x10, R125 ;  /* 0x000000107c3b7819 */ /* 0x000fe2000000127d */
[-CC-:B------:R-:W-:Y:S01]  /*2d50*/  FFMA.FTZ R130, R130, R136.reuse, R131.reuse ;  /* 0x0000008882827223 */ /* 0x180fe20000010083 */
[----:B------:R-:W-:Y:S01]  /*2d60*/  MOV R58, R125 ;  /* 0x0000007d003a7202 */ /* 0x000fe20000000f00 */
[-C--:B------:R-:W-:Y:S01]  /*2d70*/  FFMA.FTZ R202, R202, R136.reuse, R131 ;  /* 0x00000088caca7223 */ /* 0x080fe20000010083 */
[----:B------:R-:W-:Y:S01]  /*2d80*/  SHF.R.U32.HI R67, RZ, 0x10, R125 ;  /* 0x00000010ff437819 */ /* 0x000fe2000001167d */
[-CC-:B------:R-:W-:Y:S01]  /*2d90*/  FFMA.FTZ R207, R207, R136.reuse, R131.reuse ;  /* 0x00000088cfcf7223 */ /* 0x180fe20000010083 */
        /* <DEDUP_REMOVED lines=29> */
[----:B------:R-:W-:Y:S01]  /*2f70*/  PRMT R65, R64, 0x7632, R65 ;  /* 0x0000763240417816 */ /* 0x000fe20000000041 */
[----:B------:R-:W-:Y:S06]  /*2f80*/  BRA `(.L_x_900) ;  /* 0x0000001000147947 */ /* 0x000fec0003800000 */
.L_x_901:
[----:B-----5:R-:W-:Y:S02]  /*2f90*/  IMAD.MOV.U32 R56, RZ, RZ, R124 ;  /* 0x000000ffff387224 */ /* 0x020fe400078e007c */
[-C--:B------:R-:W-:Y:S01]  /*2fa0*/  FFMA.FTZ R130, R130, R136.reuse, R131 ;  /* 0x0000008882827223 */ /* 0x080fe20000010083 */
[----:B------:R-:W-:Y:S02]  /*2fb0*/  IMAD.MOV.U32 R59, RZ, RZ, R125 ;  /* 0x000000ffff3b7224 */ /* 0x000fe400078e007d */
[-C--:B------:R-:W-:Y:S01]  /*2fc0*/  FFMA.FTZ R207, R207, R136.reuse, R131 ;  /* 0x00000088cfcf7223 */ /* 0x080fe20000010083 */
[--C-:B------:R-:W-:Y:S01]  /*2fd0*/  SHF.R.U64 R58, R124, 0x10, R125.reuse ;  /* 0x000000107c3a7819 */ /* 0x100fe2000000127d */
[----:B------:R-:W-:Y:S01]  /*2fe0*/  HADD2.F32 R57, -RZ, R56.H0_H0 ;  /* 0x20000038ff397230 */ /* 0x000fe20000004100 */
[----:B------:R-:W-:Y:S01]  /*2ff0*/  SHF.R.U32.HI R64, RZ, 0x10, R125 ;  /* 0x00000010ff407819 */ /* 0x000fe2000001167d */
[----:B------:R-:W-:Y:S01]  /*3000*/  FADD.FTZ R229, R229, -R130 ;  /* 0x80000082e5e57221 */ /* 0x000fe20000010000 */
[-CC-:B------:R-:W-:Y:S01]  /*3010*/  FFMA.FTZ R202, R202, R136.reuse, R131.reuse ;  /* 0x00000088caca7223 */ /* 0x180fe20000010083 */
[----:B------:R-:W-:Y:S01]  /*3020*/  FFMA.FTZ R206, R206, R136, R131 ;  /* 0x00000088cece7223 */ /* 0x000fe20000010083 */
[----:B------:R-:W-:-:S02]  /*3030*/  HADD2.F32 R56, -RZ, R59.H0_H0 ;  /* 0x2000003bff387230 */ /* 0x000fc40000004100 */
[----:B------:R-:W-:Y:S01]  /*3040*/  FADD.FTZ R207, R212, -R207 ;  /* 0x800000cfd4cf7221 */ /* 0x000fe20000010000 */
[----:B------:R-:W-:Y:S02]  /*3050*/  HADD2.F32 R58, -RZ, R58.H0_H0 ;  /* 0x2000003aff3a7230 */ /* 0x000fe40000004100 */
[C---:B------:R-:W-:Y:S01]  /*3060*/  FFMA.FTZ R57, R162.reuse, R229, R57 ;  /* 0x000000e5a2397223 */ /* 0x040fe20000010039 */
[----:B------:R-:W-:Y:S02]  /*3070*/  HADD2.F32 R64, -RZ, R64.H0_H0 ;  /* 0x20000040ff407230 */ /* 0x000fe40000004100 */
[----:B------:R-:W-:Y:S01]  /*3080*/  FADD.FTZ R233, R233, -R202 ;  /* 0x800000cae9e97221 */ /* 0x000fe20000010000 */
[----:B------:R-:W-:Y:S01]  /*3090*/  FADD.FTZ R241, R241, -R206 ;  /* 0x800000cef1f17221 */ /* 0x000fe20000010000 */
        /* <DEDUP_REMOVED lines=12> */
[----:B------:R-:W-:Y:S02]  /*3160*/  F2FP.F16.F32.PACK_AB R57, R56, R57 ;  /* 0x000000393839723e */ /* 0x000fe400000000ff */
[----:B------:R-:W-:Y:S02]  /*3170*/  FSEL R59, R59, RZ, P4 ;  /* 0x000000ff3b3b7208 */ /* 0x000fe40002000000 */
[----:B------:R-:W-:-:S02]  /*3180*/  FSEL R64, R64, RZ, P5 ;  /* 0x000000ff40407208 */ /* 0x000fc40002800000 */
[----:B------:R-:W-:Y:S02]  /*3190*/  FSEL R56, R65, RZ, P3 ;  /* 0x000000ff41387208 */ /* 0x000fe40001800000 */
[----:B------:R-:W-:Y:S02]  /*31a0*/  F2FP.F16.F32.PACK_AB R59, R59, R58 ;  /* 0x0000003a3b3b723e */ /* 0x000fe400000000ff */
[----:B------:R-:W-:Y:S02]  /*31b0*/  F2FP.F16.F32.PACK_AB R168, R64, R207 ;  /* 0x000000cf40a8723e */ /* 0x000fe400000000ff */
[----:B------:R-:W-:Y:S02]  /*31c0*/  F2FP.F16.F32.PACK_AB R56, R56, R241 ;  /* 0x000000f13838723e */ /* 0x000fe400000000ff */
        /* <DEDUP_REMOVED lines=8> */
.L_x_897:
        /* <DEDUP_REMOVED lines=32> */
[----:B------:R-:W-:-:S02]  /*3450*/  F2FP.F16.F32.PACK_AB R64, R56, R57 ;  /* 0x000000393840723e */ /* 0x000fc400000000ff */
[C---:B------:R-:W-:Y:S02]  /*3460*/  FSEL R57, R229.reuse, RZ, P5 ;  /* 0x000000ffe5397208 */ /* 0x040fe40002800000 */
[----:B------:R-:W-:Y:S02]  /*3470*/  FSEL R56, R229, RZ, P6 ;  /* 0x000000ffe5387208 */ /* 0x000fe40003000000 */
[C---:B------:R-:W-:Y:S02]  /*3480*/  LOP3.LUT P5, RZ, R92.reuse, 0xff0000, RZ, 0xc0, !PT ;  /* 0x00ff00005cff7812 */ /* 0x040fe400078ac0ff */
[----:B------:R-:W-:Y:S02]  /*3490*/  ISETP.GE.U32.AND P6, PT, R92, 0x1000000, PT ;  /* 0x010000005c00780c */ /* 0x000fe40003fc6070 */
[----:B------:R-:W-:Y:S02]  /*34a0*/  F2FP.F16.F32.PACK_AB R67, R56, R57 ;  /* 0x000000393843723e */ /* 0x000fe400000000ff */
[----:B------:R-:W-:-:S02]  /*34b0*/  FSEL R59, R207, RZ, P3 ;  /* 0x000000ffcf3b7208 */ /* 0x000fc40001800000 */
[----:B------:R-:W-:Y:S02]  /*34c0*/  FSEL R56, R207, RZ, P5 ;  /* 0x000000ffcf387208 */ /* 0x000fe40002800000 */
[C---:B------:R-:W-:Y:S02]  /*34d0*/  FSEL R58, R241.reuse, RZ, P4 ;  /* 0x000000fff13a7208 */ /* 0x040fe40002000000 */
[----:B------:R-:W-:Y:S02]  /*34e0*/  FSEL R57, R241, RZ, P6 ;  /* 0x000000fff1397208 */ /* 0x000fe40003000000 */
[----:B------:R-:W-:Y:S02]  /*34f0*/  F2FP.F16.F32.PACK_AB R56, R56, R59 ;  /* 0x0000003b3838723e */ /* 0x000fe400000000ff */
[----:B------:R-:W-:Y:S02]  /*3500*/  F2FP.F16.F32.PACK_AB R57, R57, R58 ;  /* 0x0000003a3939723e */ /* 0x000fe400000000ff */
        /* <DEDUP_REMOVED lines=8> */
.L_x_903:
        /* <DEDUP_REMOVED lines=20> */
[----:B------:R-:W-:Y:S02]  /*36d0*/  F2FP.F16.F32.PACK_AB R58, R58, R229 ;  /* 0x000000e53a3a723e */ /* 0x000fe400000000ff */
[----:B------:R-:W-:Y:S02]  /*36e0*/  FSEL R56, R56, RZ, P6 ;  /* 0x000000ff38387208 */ /* 0x000fe40003000000 */
[----:B------:R-:W-:Y:S02]  /*36f0*/  LOP3.LUT P6, RZ, R92, 0xff00, RZ, 0xc0, !PT ;  /* 0x0000ff005cff7812 */ /* 0x000fe400078cc0ff */
[C---:B------:R-:W-:Y:S01]  /*3700*/  F2FP.F16.F32.PACK_AB R56, R233.reuse, R56 ;  /* 0x00000038e938723e */ /* 0x040fe200000000ff */
        /* <DEDUP_REMOVED lines=26> */
.L_x_902:
        /* <DEDUP_REMOVED lines=10> */
[----:B------:R-:W-:Y:S02]  /*3950*/  HADD2.F32 R57, -RZ, R56.H0_H0 ;  /* 0x20000038ff397230 */ /* 0x000fe40000004100 */
[----:B------:R-:W-:Y:S01]  /*3960*/  FADD.FTZ R233, R233, -R202 ;  /* 0x800000cae9e97221 */ /* 0x000fe20000010000 */
[----:B------:R-:W-:Y:S01]  /*3970*/  IMAD.MOV.U32 R56, RZ, RZ, R124 ;  /* 0x000000ffff387224 */ /* 0x000fe200078e007c */
[----:B------:R-:W-:Y:S01]  /*3980*/  SHF.R.U32.HI R58, RZ, 0x10, R125 ;  /* 0x00000010ff3a7819 */ /* 0x000fe2000001167d */
[----:B------:R-:W-:Y:S01]  /*3990*/  FADD.FTZ R229, R229, -R130 ;  /* 0x80000082e5e57221 */ /* 0x000fe20000010000 */
[----:B------:R-:W-:Y:S01]  /*39a0*/  FFMA.FTZ R233, R162, R233, R57 ;  /* 0x000000e9a2e97223 */ /* 0x000fe20000010039 */
[----:B------:R-:W-:Y:S01]  /*39b0*/  FFMA.FTZ R206, R206, R136, R131 ;  /* 0x00000088cece7223 */ /* 0x000fe20000010083 */
[----:B------:R-:W-:Y:S01]  /*39c0*/  HADD2.F32 R57, -RZ, R56.H0_H0 ;  /* 0x20000038ff397230 */ /* 0x000fe20000004100 */
[----:B------:R-:W-:Y:S01]  /*39d0*/  MOV R56, R125 ;  /* 0x0000007d00387202 */ /* 0x000fe20000000f00 */
[----:B------:R-:W-:Y:S01]  /*39e0*/  FMUL.FTZ R233, R233, UR6 ;  /* 0x00000006e9e97c20 */ /* 0x000fe20008410000 */
[----:B------:R-:W-:-:S02]  /*39f0*/  HADD2.F32 R58, -RZ, R58.H0_H0 ;  /* 0x2000003aff3a7230 */ /* 0x000fc40000004100 */
[----:B------:R-:W-:Y:S01]  /*3a00*/  FADD.FTZ R207, R212, -R207 ;  /* 0x800000cfd4cf7221 */ /* 0x000fe20000010000 */
[----:B------:R-:W-:Y:S01]  /*3a10*/  FFMA.FTZ R57, R162, R229, R57 ;  /* 0x000000e5a2397223 */ /* 0x000fe20000010039 */
[----:B------:R-:W-:Y:S01]  /*3a20*/  HADD2.F32 R65, -RZ, R56.H0_H0 ;  /* 0x20000038ff417230 */ /* 0x000fe20000004100 */
        /* <DEDUP_REMOVED lines=10> */
[----:B------:R-:W-:Y:S01]  /*3ad0*/  F2FP.F16.F32.PACK_AB R66, R56, R59 ;  /* 0x0000003b3842723e */ /* 0x000fe200000000ff */
[----:B------:R-:W-:Y:S01]  /*3ae0*/  FMUL.FTZ R58, R58, UR6 ;  /* 0x000000063a3a7c20 */ /* 0x000fe20008410000 */
[----:B------:R-:W-:-:S02]  /*3af0*/  FSEL R59, R57, RZ, P4 ;  /* 0x000000ff393b7208 */ /* 0x000fc40002000000 */
[----:B------:R-:W-:Y:S02]  /*3b00*/  FSEL R56, R57, RZ, P6 ;  /* 0x000000ff39387208 */ /* 0x000fe40003000000 */
[C---:B------:R-:W-:Y:S02]  /*3b10*/  LOP3.LUT P3, RZ, R140.reuse, 0xff0000, RZ, 0xc0, !PT ;  /* 0x00ff00008cff7812 */ /* 0x040fe4000786c0ff */
[----:B------:R-:W-:Y:S02]  /*3b20*/  ISETP.GE.U32.AND P5, PT, R140, 0x1000000, PT ;  /* 0x010000008c00780c */ /* 0x000fe40003fa6070 */
[C---:B------:R-:W-:Y:S02]  /*3b30*/  LOP3.LUT P4, RZ, R92.reuse, 0xff0000, RZ, 0xc0, !PT ;  /* 0x00ff00005cff7812 */ /* 0x040fe4000788c0ff */
[----:B------:R-:W-:Y:S02]  /*3b40*/  ISETP.GE.U32.AND P6, PT, R92, 0x1000000, PT ;  /* 0x010000005c00780c */ /* 0x000fe40003fc6070 */
[----:B------:R-:W-:-:S02]  /*3b50*/  F2FP.F16.F32.PACK_AB R67, R56, R59 ;  /* 0x0000003b3843723e */ /* 0x000fc400000000ff */
[C---:B------:R-:W-:Y:S02]  /*3b60*/  FSEL R59, R65.reuse, RZ, P3 ;  /* 0x000000ff413b7208 */ /* 0x040fe40001800000 */
[----:B------:R-:W-:Y:S02]  /*3b70*/  FSEL R56, R65, RZ, P4 ;  /* 0x000000ff41387208 */ /* 0x000fe40002000000 */
[C---:B------:R-:W-:Y:S02]  /*3b80*/  FSEL R64, R58.reuse, RZ, P5 ;  /* 0x000000ff3a407208 */ /* 0x040fe40002800000 */
[----:B------:R-:W-:Y:S02]  /*3b90*/  FSEL R57, R58, RZ, P6 ;  /* 0x000000ff3a397208 */ /* 0x000fe40003000000 */
[----:B------:R-:W-:Y:S02]  /*3ba0*/  F2FP.F16.F32.PACK_AB R56, R56, R59 ;  /* 0x0000003b3838723e */ /* 0x000fe400000000ff */
        /* <DEDUP_REMOVED lines=9> */
.L_x_904:
[----:B-----5:R-:W-:Y:S02]  /*3c40*/  IMAD.MOV.U32 R56, RZ, RZ, R124 ;  /* 0x000000ffff387224 */ /* 0x020fe400078e007c */
[-C--:B------:R-:W-:Y:S01]  /*3c50*/  FFMA.FTZ R130, R130, R136.reuse, R131 ;  /* 0x0000008882827223 */ /* 0x080fe20000010083 */
[----:B------:R-:W-:Y:S01]  /*3c60*/  SHF.R.U64 R58, R124, 0x10, R125 ;  /* 0x000000107c3a7819 */ /* 0x000fe2000000127d */
[-C--:B------:R-:W-:Y:S01]  /*3c70*/  FFMA.FTZ R202, R202, R136.reuse, R131 ;  /* 0x00000088caca7223 */ /* 0x080fe20000010083 */
[----:B------:R-:W-:Y:S01]  /*3c80*/  LOP3.LUT P6, RZ, R140, 0xff, RZ, 0xc0, !PT ;  /* 0x000000ff8cff7812 */ /* 0x000fe200078cc0ff */
[----:B------:R-:W-:Y:S02]  /*3c90*/  HADD2.F32 R57, -RZ, R56.H0_H0 ;  /* 0x20000038ff397230 */ /* 0x000fe40000004100 */
[----:B------:R-:W-:Y:S01]  /*3ca0*/  FADD.FTZ R229, R229, -R130 ;  /* 0x80000082e5e57221 */ /* 0x000fe20000010000 */
[----:B------:R-:W-:Y:S02]  /*3cb0*/  IMAD.MOV.U32 R64, RZ, RZ, R125 ;  /* 0x000000ffff407224 */ /* 0x000fe400078e007d */
[----:B------:R-:W-:Y:S01]  /*3cc0*/  FFMA.FTZ R207, R207, R136, R131 ;  /* 0x00000088cfcf7223 */ /* 0x000fe20000010083 */
[----:B------:R-:W-:-:S02]  /*3cd0*/  HADD2.F32 R59, -RZ, R58.H0_H0 ;  /* 0x2000003aff3b7230 */ /* 0x000fc40000004100 */
[----:B------:R-:W-:Y:S01]  /*3ce0*/  FFMA.FTZ R57, R162, R229, R57 ;  /* 0x000000e5a2397223 */ /* 0x000fe20000010039 */
[----:B------:R-:W-:Y:S01]  /*3cf0*/  FADD.FTZ R233, R233, -R202 ;  /* 0x800000cae9e97221 */ /* 0x000fe20000010000 */
[----:B------:R-:W-:Y:S01]  /*3d00*/  SHF.R.U32.HI R65, RZ, 0x10, R125 ;  /* 0x00000010ff417819 */ /* 0x000fe2000001167d */
[----:B------:R-:W-:Y:S02]  /*3d10*/  HADD2.F32 R64, -RZ, R64.H0_H0 ;  /* 0x20000040ff407230 */ /* 0x000fe40000004100 */
[----:B------:R-:W-:Y:S01]  /*3d20*/  FMUL.FTZ R56, R57, UR6 ;  /* 0x0000000639387c20 */ /* 0x000fe20008410000 */
[----:B------:R-:W-:Y:S01]  /*3d30*/  FADD.FTZ R207, R212, -R207 ;  /* 0x800000cfd4cf7221 */ /* 0x000fe20000010000 */
[----:B------:R-:W-:Y:S01]  /*3d40*/  FFMA.FTZ R206, R206, R136, R131 ;  /* 0x00000088cece7223 */ /* 0x000fe20000010083 */
[----:B------:R-:W-:Y:S01]  /*3d50*/  FFMA.FTZ R59, R162, R233, R59 ;  /* 0x000000e9a23b7223 */ /* 0x000fe2000001003b */
[----:B------:R-:W-:Y:S01]  /*3d60*/  HADD2.F32 R66, -RZ, R65.H0_H0 ;  /* 0x20000041ff427230 */ /* 0x000fe20000004100 */
[----:B------:R-:W-:Y:S01]  /*3d70*/  FSEL R58, R56, RZ, P6 ;  /* 0x000000ff383a7208 */ /* 0x000fe20003000000 */
[----:B------:R-:W-:Y:S01]  /*3d80*/  FFMA.FTZ R64, R162, R207, R64 ;  /* 0x000000cfa2407223 */ /* 0x000fe20000010040 */
[----:B------:R-:W-:Y:S01]  /*3d90*/  LOP3.LUT P6, RZ, R92, 0xff, RZ, 0xc0, !PT ;  /* 0x000000ff5cff7812 */ /* 0x000fe200078cc0ff */
[----:B------:R-:W-:Y:S01]  /*3da0*/  FADD.FTZ R241, R241, -R206 ;  /* 0x800000cef1f17221 */ /* 0x000fe20000010000 */
[----:B------:R-:W-:Y:S01]  /*3db0*/  F2FP.F16.F32.PACK_AB R58, R58, R57 ;  /* 0x000000393a3a723e */ /* 0x000fe200000000ff */
[----:B------:R-:W-:Y:S01]  /*3dc0*/  FMUL.FTZ R57, R64, UR6 ;  /* 0x0000000640397c20 */ /* 0x000fe20008410000 */
[----:B------:R-:W-:Y:S01]  /*3dd0*/  FSEL R56, R56, RZ, P6 ;  /* 0x000000ff38387208 */ /* 0x000fe20003000000 */
[----:B------:R-:W-:Y:S01]  /*3de0*/  FFMA.FTZ R66, R162, R241, R66 ;  /* 0x000000f1a2427223 */ /* 0x000fe20000010042 */
[----:B------:R-:W-:-:S02]  /*3df0*/  LOP3.LUT P5, RZ, R140, 0xff00, RZ, 0xc0, !PT ;  /* 0x0000ff008cff7812 */ /* 0x000fc400078ac0ff */
[C---:B------:R-:W-:Y:S01]  /*3e00*/  F2FP.F16.F32.PACK_AB R56, R59.reuse, R56 ;  /* 0x000000383b38723e */ /* 0x040fe200000000ff */
        /* <DEDUP_REMOVED lines=14> */
[----:B------:R-:W-:Y:S02]  /*3ef0*/  F2FP.F16.F32.PACK_AB R93, R59, R56 ;  /* 0x000000383b5d723e */ /* 0x000fe400000000ff */
[----:B------:R-:W-:Y:S02]  /*3f00*/  FSEL R57, R57, RZ, P5 ;  /* 0x000000ff39397208 */ /* 0x000fe40002800000 */
[C---:B------:R-:W-:Y:S02]  /*3f10*/  FSEL R56, R58.reuse, RZ, P4 ;  /* 0x000000ff3a387208 */ /* 0x040fe40002000000 */
[----:B------:R-:W-:Y:S02]  /*3f20*/  FSEL R59, R58, RZ, P3 ;  /* 0x000000ff3a3b7208 */ /* 0x000fe40001800000 */
[----:B------:R-:W-:-:S02]  /*3f30*/  F2FP.F16.F32.PACK_AB R65, R65, R64 ;  /* 0x000000404141723e */ /* 0x000fc400000000ff */
        /* <DEDUP_REMOVED lines=10> */
.L_x_900:
        /* <DEDUP_REMOVED lines=18> */
.L_x_905:
        /* <DEDUP_REMOVED lines=10> */
.L_x_906:
[----:B------:R-:W-:Y:S05]  /*41a0*/  @!P1 BRA `(.L_x_907) ;  /* 0x0000000c00409947 */ /* 0x000fea0003800000 */
[----:B------:R-:W-:Y:S05]  /*41b0*/  @!P0 BRA `(.L_x_908) ;  /* 0x0000000400b88947 */ /* 0x000fea0003800000 */
[----:B------:R-:W-:Y:S05]  /*41c0*/  BRA.U !UP0, `(.L_x_909) ;  /* 0x0000000108e47547 */ /* 0x000fea000b800000 */
[----:B0-2---:R-:W-:Y:S01]  /*41d0*/  MOV R58, R122 ;  /* 0x0000007a003a7202 */ /* 0x005fe20000000f00 */
[-CC-:B------:R-:W-:Y:S01]  /*41e0*/  FFMA.FTZ R211, R211, R136.reuse, R131.reuse ;  /* 0x00000088d3d37223 */ /* 0x180fe20000010083 */
[-C--:B------:R-:W-:Y:S01]  /*41f0*/  FFMA.FTZ R66, R239, R136.reuse, R131 ;  /* 0x00000088ef427223 */ /* 0x080fe20000010083 */
[--C-:B-1----:R-:W-:Y:S01]  /*4200*/  SHF.R.U64 R65, R122, 0x10, R123.reuse ;  /* 0x000000107a417819 */ /* 0x102fe2000000127b */
[----:B------:R-:W-:Y:S02]  /*4210*/  IMAD.MOV.U32 R64, RZ, RZ, R123 ;  /* 0x000000ffff407224 */ /* 0x000fe400078e007b */
[----:B------:R-:W-:Y:S01]  /*4220*/  FADD.FTZ R211, R216, -R211 ;  /* 0x800000d3d8d37221 */ /* 0x000fe20000010000 */
[----:B------:R-:W-:Y:S02]  /*4230*/  HADD2.F32 R59, -RZ, R58.H0_H0 ;  /* 0x2000003aff3b7230 */ /* 0x000fe40000004100 */
[-CC-:B------:R-:W-:Y:S01]  /*4240*/  FFMA.FTZ R210, R210, R136.reuse, R131.reuse ;  /* 0x00000088d2d27223 */ /* 0x180fe20000010083 */
[----:B------:R-:W-:Y:S01]  /*4250*/  LOP3.LUT P6, RZ, R132, 0xff, RZ, 0xc0, !PT ;  /* 0x000000ff84ff7812 */ /* 0x000fe200078cc0ff */
[----:B------:R-:W-:Y:S01]  /*4260*/  FADD.FTZ R137, R137, -R66 ;  /* 0x8000004289897221 */ /* 0x000fe20000010000 */
[----:B------:R-:W-:Y:S01]  /*4270*/  FFMA.FTZ R135, R135, R136, R131 ;  /* 0x0000008887877223 */ /* 0x000fe20000010083 */
[----:B------:R-:W-:Y:S01]  /*4280*/  FFMA.FTZ R59, R162, R211, R59 ;  /* 0x000000d3a23b7223 */ /* 0x000fe2000001003b */
[----:B------:R-:W-:-:S02]  /*4290*/  HADD2.F32 R65, -RZ, R65.H0_H0 ;  /* 0x20000041ff417230 */ /* 0x000fc40000004100 */
[----:B------:R-:W-:Y:S01]  /*42a0*/  FADD.FTZ R231, R231, -R210 ;  /* 0x800000d2e7e77221 */ /* 0x000fe20000010000 */
[----:B------:R-:W-:Y:S02]  /*42b0*/  HADD2.F32 R66, -RZ, R64.H0_H0 ;  /* 0x20000040ff427230 */ /* 0x000fe40000004100 */
[----:B------:R-:W-:Y:S01]  /*42c0*/  FMUL.FTZ R58, R59, UR6 ;  /* 0x000000063b3a7c20 */ /* 0x000fe20008410000 */
[----:B------:R-:W-:Y:S01]  /*42d0*/  SHF.R.U32.HI R128, RZ, 0x10, R123 ;  /* 0x00000010ff807819 */ /* 0x000fe2000001167b */
[----:B------:R-:W-:Y:S01]  /*42e0*/  FADD.FTZ R135, R214, -R135 ;  /* 0x80000087d6877221 */ /* 0x000fe20000010000 */
[----:B------:R-:W-:Y:S01]  /*42f0*/  FFMA.FTZ R231, R162, R231, R65 ;  /* 0x000000e7a2e77223 */ /* 0x000fe20000010041 */
[----:B------:R-:W-:Y:S02]  /*4300*/  LOP3.LUT P5, RZ, R132, 0xff00, RZ, 0xc0, !PT ;  /* 0x0000ff0084ff7812 */ /* 0x000fe400078ac0ff */
[----:B------:R-:W-:Y:S01]  /*4310*/  FSEL R64, R58, RZ, P6 ;  /* 0x000000ff3a407208 */ /* 0x000fe20003000000 */
[----:B------:R-:W-:Y:S01]  /*4320*/  HADD2.F32 R128, -RZ, R128.H0_H0 ;  /* 0x20000080ff807230 */ /* 0x000fe20000004100 */
[----:B------:R-:W-:Y:S01]  /*4330*/  LOP3.LUT P6, RZ, R91, 0xff, RZ, 0xc0, !PT ;  /* 0x000000ff5bff7812 */ /* 0x000fe200078cc0ff */
[----:B------:R-:W-:Y:S01]  /*4340*/  FFMA.FTZ R66, R162, R135, R66 ;  /* 0x00000087a2427223 */ /* 0x000fe20000010042 */
[----:B------:R-:W-:-:S02]  /*4350*/  F2FP.F16.F32.PACK_AB R64, R64, R59 ;  /* 0x0000003b4040723e */ /* 0x000fc400000000ff */
[----:B------:R-:W-:Y:S01]  /*4360*/  FSEL R58, R58, RZ, P6 ;  /* 0x000000ff3a3a7208 */ /* 0x000fe20003000000 */
[----:B------:R-:W-:Y:S01]  /*4370*/  FMUL.FTZ R59, R66, UR6 ;  /* 0x00000006423b7c20 */ /* 0x000fe20008410000 */
[----:B------:R-:W-:Y:S01]  /*4380*/  LOP3.LUT P3, RZ, R132, 0xff0000, RZ, 0xc0, !PT ;  /* 0x00ff000084ff7812 */ /* 0x000fe2000786c0ff */
[----:B------:R-:W-:Y:S01]  /*4390*/  FFMA.FTZ R128, R162, R137, R128 ;  /* 0x00000089a2807223 */ /* 0x000fe20000010080 */
[C---:B------:R-:W-:Y:S01]  /*43a0*/  F2FP.F16.F32.PACK_AB R58, R231.reuse, R58 ;  /* 0x0000003ae73a723e */ /* 0x040fe200000000ff */
[----:B------:R-:W-:Y:S01]  /*43b0*/  FMUL.FTZ R231, R231, UR6 ;  /* 0x00000006e7e77c20 */ /* 0x000fe20008410000 */
[----:B------:R-:W-:Y:S02]  /*43c0*/  LOP3.LUT P6, RZ, R91, 0xff00, RZ, 0xc0, !PT ;  /* 0x0000ff005bff7812 */ /* 0x000fe400078cc0ff */
[C---:B------:R-:W-:Y:S02]  /*43d0*/  PRMT R170, R58.reuse, 0x7632, R170 ;  /* 0x000076323aaa7816 */ /* 0x040fe400000000aa */
[----:B------:R-:W-:-:S02]  /*43e0*/  PRMT R166, R58, 0x7610, R166 ;  /* 0x000076103aa67816 */ /* 0x000fc400000000a6 */
[C---:B------:R-:W-:Y:S02]  /*43f0*/  PRMT R65, R64.reuse, 0x7632, R65 ;  /* 0x0000763240417816 */ /* 0x040fe40000000041 */
[----:B------:R-:W-:Y:S01]  /*4400*/  PRMT R164, R64, 0x7610, R164 ;  /* 0x0000761040a47816 */ /* 0x000fe200000000a4 */
[----:B------:R-:W-:Y:S01]  /*4410*/  FMUL.FTZ R64, R128, UR6 ;  /* 0x0000000680407c20 */ /* 0x000fe20008410000 */
[C---:B------:R-:W-:Y:S02]  /*4420*/  FSEL R58, R231.reuse, RZ, P5 ;  /* 0x000000ffe73a7208 */ /* 0x040fe40002800000 */
[----:B------:R-:W-:Y:S02]  /*4430*/  FSEL R231, R231, RZ, P6 ;  /* 0x000000ffe7e77208 */ /* 0x000fe40003000000 */
[----:B------:R-:W-:Y:S02]  /*4440*/  FSEL R67, R59, RZ, P3 ;  /* 0x000000ff3b437208 */ /* 0x000fe40001800000 */
[----:B------:R-:W-:-:S02]  /*4450*/  ISETP.GE.U32.AND P4, PT, R132, 0x1000000, PT ;  /* 0x010000008400780c */ /* 0x000fc40003f86070 */
[C---:B------:R-:W-:Y:S02]  /*4460*/  LOP3.LUT P5, RZ, R91.reuse, 0xff0000, RZ, 0xc0, !PT ;  /* 0x00ff00005bff7812 */ /* 0x040fe400078ac0ff */
[----:B------:R-:W-:Y:S02]  /*4470*/  ISETP.GE.U32.AND P3, PT, R91, 0x1000000, PT ;  /* 0x010000005b00780c */ /* 0x000fe40003f66070 */
[----:B------:R-:W-:Y:S02]  /*4480*/  F2FP.F16.F32.PACK_AB R231, R231, R58 ;  /* 0x0000003ae7e7723e */ /* 0x000fe400000000ff */
[----:B------:R-:W-:Y:S02]  /*4490*/  F2FP.F16.F32.PACK_AB R168, R67, R66 ;  /* 0x0000004243a8723e */ /* 0x000fe400000000ff */
        /* <DEDUP_REMOVED lines=8> */
[C---:B------:R-:W-:Y:S02]  /*4520*/  PRMT R173, R59.reuse, 0x7632, R173 ;  /* 0x000076323bad7816 */ /* 0x040fe400000000ad */
[----:B------:R-:W-:Y:S02]  /*4530*/  PRMT R93, R59, 0x7610, R93 ;  /* 0x000076103b5d7816 */ /* 0x000fe4000000005d */
[----:B------:R-:W-:Y:S01]  /*4540*/  PRMT R172, R67, 0x7632, R172 ;  /* 0x0000763243ac7816 */ /* 0x000fe200000000ac */
[----:B------:R-:W-:Y:S06]  /*4550*/  BRA `(.L_x_910) ;  /* 0x0000001000b07947 */ /* 0x000fec0003800000 */
.L_x_909:
[----:B0-2---:R-:W-:Y:S01]  /*4560*/  SHF.R.U64 R58, R122, 0x10, R123 ;  /* 0x000000107a3a7819 */ /* 0x005fe2000000127b */
[-CC-:B------:R-:W-:Y:S01]  /*4570*/  FFMA.FTZ R210, R210, R136.reuse, R131.reuse ;  /* 0x00000088d2d27223 */ /* 0x180fe20000010083 */
[-CC-:B------:R-:W-:Y:S01]  /*4580*/  FFMA.FTZ R211, R211, R136.reuse, R131.reuse ;  /* 0x00000088d3d37223 */ /* 0x180fe20000010083 */
[----:B------:R-:W-:Y:S01]  /*4590*/  LOP3.LUT P6, RZ, R132, 0xff00, RZ, 0xc0, !PT ;  /* 0x0000ff0084ff7812 */ /* 0x000fe200078cc0ff */
[----:B------:R-:W-:Y:S01]  /*45a0*/  FFMA.FTZ R135, R135, R136, R131 ;  /* 0x0000008887877223 */ /* 0x000fe20000010083 */
[----:B------:R-:W-:Y:S02]  /*45b0*/  HADD2.F32 R59, -RZ, R58.H0_H0 ;  /* 0x2000003aff3b7230 */ /* 0x000fe40000004100 */
[----:B------:R-:W-:Y:S01]  /*45c0*/  FADD.FTZ R231, R231, -R210 ;  /* 0x800000d2e7e77221 */ /* 0x000fe20000010000 */
[----:B------:R-:W-:Y:S01]  /*45d0*/  IMAD.MOV.U32 R58, RZ, RZ, R122 ;  /* 0x000000ffff3a7224 */ /* 0x000fe200078e007a */
[----:B-1----:R-:W-:Y:S01]  /*45e0*/  MOV R64, R123 ;  /* 0x0000007b00407202 */ /* 0x002fe20000000f00 */
[----:B------:R-:W-:Y:S01]  /*45f0*/  FADD.FTZ R211, R216, -R211 ;  /* 0x800000d3d8d37221 */ /* 0x000fe20000010000 */
[----:B------:R-:W-:Y:S01]  /*4600*/  FFMA.FTZ R231, R162, R231, R59 ;  /* 0x000000e7a2e77223 */ /* 0x000fe2000001003b */
[----:B------:R-:W-:Y:S01]  /*4610*/  SHF.R.U32.HI R67, RZ, 0x10, R123 ;  /* 0x00000010ff437819 */ /* 0x000fe2000001167b */
[----:B------:R-:W-:-:S02]  /*4620*/  HADD2.F32 R59, -RZ, R58.H0_H0 ;  /* 0x2000003aff3b7230 */ /* 0x000fc40000004100 */
[----:B------:R-:W-:Y:S01]  /*4630*/  FFMA.FTZ R66, R239, R136, R131 ;  /* 0x00000088ef427223 */ /* 0x000fe20000010083 */
[----:B------:R-:W-:Y:S01]  /*4640*/  FMUL.FTZ R231, R231, UR6 ;  /* 0x00000006e7e77c20 */ /* 0x000fe20008410000 */
[----:B------:R-:W-:Y:S02]  /*4650*/  HADD2.F32 R65, -RZ, R64.H0_H0 ;  /* 0x20000040ff417230 */ /* 0x000fe40000004100 */
        /* <DEDUP_REMOVED lines=36> */
.L_x_908:
        /* <DEDUP_REMOVED lines=20> */
[----:B------:R-:W-:Y:S02]  /*49e0*/  F2FP.F16.F32.PACK_AB R58, R65, R58 ;  /* 0x0000003a413a723e */ /* 0x000fe400000000ff */
[----:B------:R-:W-:Y:S02]  /*49f0*/  FSEL R59, R59, RZ, P6 ;  /* 0x000000ff3b3b7208 */ /* 0x000fe40003000000 */
[----:B------:R-:W-:Y:S02]  /*4a00*/  LOP3.LUT P6, RZ, R91, 0xff00, RZ, 0xc0, !PT ;  /* 0x0000ff005bff7812 */ /* 0x000fe400078cc0ff */
[C---:B------:R-:W-:Y:S01]  /*4a10*/  F2FP.F16.F32.PACK_AB R59, R64.reuse, R59 ;  /* 0x0000003b403b723e */ /* 0x040fe200000000ff */
        /* <DEDUP_REMOVED lines=28> */
.L_x_911:
        /* <DEDUP_REMOVED lines=45> */
.L_x_907:
[----:B------:R-:W-:Y:S05]  /*4eb0*/  @!P0 BRA `(.L_x_912) ;  /* 0x0000000400508947 */ /* 0x000fea0003800000 */
[----:B------:R-:W-:Y:S05]  /*4ec0*/  BRA.U !UP0, `(.L_x_913) ;  /* 0x0000000108b07547 */ /* 0x000fea000b800000 */
[----:B0-2---:R-:W-:Y:S02]  /*4ed0*/  IMAD.MOV.U32 R58, RZ, RZ, R122 ;  /* 0x000000ffff3a7224 */ /* 0x005fe400078e007a */
[-C--:B------:R-:W-:Y:S01]  /*4ee0*/  FFMA.FTZ R211, R211, R136.reuse, R131 ;  /* 0x00000088d3d37223 */ /* 0x080fe20000010083 */
[----:B-1----:R-:W-:Y:S02]  /*4ef0*/  IMAD.MOV.U32 R65, RZ, RZ, R123 ;  /* 0x000000ffff417224 */ /* 0x002fe400078e007b */
        /* <DEDUP_REMOVED lines=29> */
[----:B------:R-:W-:Y:S02]  /*50d0*/  F2FP.F16.F32.PACK_AB R58, R58, R59 ;  /* 0x0000003b3a3a723e */ /* 0x000fe400000000ff */
        /* <DEDUP_REMOVED lines=11> */
.L_x_913:
[----:B0-2---:R-:W-:Y:S01]  /*5190*/  MOV R58, R122 ;  /* 0x0000007a003a7202 */ /* 0x005fe20000000f00 */
[--C-:B-1----:R-:W-:Y:S01]  /*51a0*/  IMAD.MOV.U32 R65, RZ, RZ, R123.reuse ;  /* 0x000000ffff417224 */ /* 0x102fe200078e007b */
[----:B------:R-:W-:Y:S01]  /*51b0*/  SHF.R.U64 R64, R122, 0x10, R123 ;  /* 0x000000107a407819 */ /* 0x000fe2000000127b */
[-C--:B------:R-:W-:Y:S01]  /*51c0*/  FFMA.FTZ R211, R211, R136.reuse, R131 ;  /* 0x00000088d3d37223 */ /* 0x080fe20000010083 */
[----:B------:R-:W-:Y:S01]  /*51d0*/  SHF.R.U32.HI R67, RZ, 0x10, R123 ;  /* 0x00000010ff437819 */ /* 0x000fe2000001167b */
[-CC-:B------:R-:W-:Y:S01]  /*51e0*/  FFMA.FTZ R210, R210, R136.reuse, R131.reuse ;  /* 0x00000088d2d27223 */ /* 0x180fe20000010083 */
        /* <DEDUP_REMOVED lines=33> */
.L_x_912:
        /* <DEDUP_REMOVED lines=33> */
[C---:B------:R-:W-:Y:S02]  /*5610*/  PRMT R67, R137.reuse, 0x7632, R67 ;  /* 0x0000763289437816 */ /* 0x040fe40000000043 */
[----:B------:R-:W-:Y:S01]  /*5620*/  PRMT R173, R137, 0x7610, R173 ;  /* 0x0000761089ad7816 */ /* 0x000fe200000000ad */
[----:B------:R-:W-:Y:S06]  /*5630*/  BRA `(.L_x_910) ;  /* 0x0000000000787947 */ /* 0x000fec0003800000 */
.L_x_914:
        /* <DEDUP_REMOVED lines=24> */
[----:B------:R-:W-:Y:S02]  /*57c0*/  F2FP.F16.F32.PACK_AB R58, R58, R211 ;  /* 0x000000d33a3a723e */ /* 0x000fe400000000ff */
[----:B------:R-:W-:Y:S02]  /*57d0*/  F2FP.F16.F32.PACK_AB R135, R64, R135 ;  /* 0x000000874087723e */ /* 0x000fe400000000ff */
[C---:B------:R-:W-:Y:S02]  /*57e0*/  PRMT R64, R58.reuse, 0x7632, R64 ;  /* 0x000076323a407816 */ /* 0x040fe40000000040 */
[----:B------:R-:W-:Y:S02]  /*57f0*/  PRMT R65, R58, 0x7610, R65 ;  /* 0x000076103a417816 */ /* 0x000fe40000000041 */
[----:B------:R-:W-:-:S02]  /*5800*/  PRMT R67, R135, 0x7632, R67 ;  /* 0x0000763287437816 */ /* 0x000fc40000000043 */
[----:B------:R-:W-:-:S07]  /*5810*/  PRMT R66, R135, 0x7610, R66 ;  /* 0x0000761087427816 */ /* 0x000fce0000000042 */
.L_x_910:
        /* <DEDUP_REMOVED lines=15> */
.L_x_915:
        /* <DEDUP_REMOVED lines=10> */
.L_x_916:
[----:B------:R-:W-:Y:S05]  /*59b0*/  @!P1 BRA `(.L_x_917) ;  /* 0x0000000c00409947 */ /* 0x000fea0003800000 */
[----:B------:R-:W-:Y:S05]  /*59c0*/  @!P0 BRA `(.L_x_918) ;  /* 0x0000000400b88947 */ /* 0x000fea0003800000 */
[----:B------:R-:W-:Y:S05]  /*59d0*/  BRA.U !UP0, `(.L_x_919) ;  /* 0x0000000108e47547 */ /* 0x000fea000b800000 */
[----:B0-2---:R-:W-:Y:S02]  /*59e0*/  IMAD.MOV.U32 R58, RZ, RZ, R120 ;  /* 0x000000ffff3a7224 */ /* 0x005fe400078e0078 */
[-C--:B------:R-:W-:Y:S01]  /*59f0*/  FFMA.FTZ R139, R139, R136.reuse, R131 ;  /* 0x000000888b8b7223 */ /* 0x080fe20000010083 */
[----:B------:R-:W-:Y:S01]  /*5a00*/  SHF.R.U64 R65, R120, 0x10, R121 ;  /* 0x0000001078417819 */ /* 0x000fe20000001279 */
[-C--:B------:R-:W-:Y:S01]  /*5a10*/  FFMA.FTZ R218, R218, R136.reuse, R131 ;  /* 0x00000088dada7223 */ /* 0x080fe20000010083 */
[----:B------:R-:W-:Y:S01]  /*5a20*/  MOV R64, R121 ;  /* 0x0000007900407202 */ /* 0x000fe20000000f00 */
[----:B------:R-:W-:Y:S02]  /*5a30*/  HADD2.F32 R59, -RZ, R58.H0_H0 ;  /* 0x2000003aff3b7230 */ /* 0x000fe40000004100 */
[----:B------:R-:W-:Y:S01]  /*5a40*/  FADD.FTZ R139, R222, -R139 ;  /* 0x8000008bde8b7221 */ /* 0x000fe20000010000 */
[----:B------:R-:W-:Y:S01]  /*5a50*/  LOP3.LUT P6, RZ, R236, 0xff, RZ, 0xc0, !PT ;  /* 0x000000ffecff7812 */ /* 0x000fe200078cc0ff */
[----:B------:R-:W-:Y:S01]  /*5a60*/  FFMA.FTZ R147, R147, R136, R131 ;  /* 0x0000008893937223 */ /* 0x000fe20000010083 */
[----:B------:R-:W-:-:S02]  /*5a70*/  HADD2.F32 R65, -RZ, R65.H0_H0 ;  /* 0x20000041ff417230 */ /* 0x000fc40000004100 */
[----:B------:R-:W-:Y:S01]  /*5a80*/  FFMA.FTZ R59, R162, R139, R59 ;  /* 0x0000008ba23b7223 */ /* 0x000fe2000001003b */
[----:B-1----:R-:W-:Y:S02]  /*5a90*/  HADD2.F32 R66, -RZ, R64.H0_H0 ;  /* 0x20000040ff427230 */ /* 0x002fe40000004100 */
[----:B------:R-:W-:Y:S01]  /*5aa0*/  FADD.FTZ R175, R175, -R218 ;  /* 0x800000daafaf7221 */ /* 0x000fe20000010000 */
[----:B------:R-:W-:Y:S01]  /*5ab0*/  SHF.R.U32.HI R128, RZ, 0x10, R121 ;  /* 0x00000010ff807819 */ /* 0x000fe20000011679 */
        /* <DEDUP_REMOVED lines=30> */
[----:B------:R-:W-:Y:S02]  /*5ca0*/  F2FP.F16.F32.PACK_AB R168, R67, R66 ;  /* 0x0000004243a8723e */ /* 0x000fe400000000ff */
[----:B------:R-:W-:Y:S02]  /*5cb0*/  FSEL R59, R59, RZ, P5 ;  /* 0x000000ff3b3b7208 */ /* 0x000fe40002800000 */
[C---:B------:R-:W-:Y:S02]  /*5cc0*/  FSEL R58, R64.reuse, RZ, P4 ;  /* 0x000000ff403a7208 */ /* 0x040fe40002000000 */
[----:B------:R-:W-:-:S02]  /*5cd0*/  FSEL R67, R64, RZ, P3 ;  /* 0x000000ff40437208 */ /* 0x000fc40001800000 */
[----:B------:R-:W-:Y:S02]  /*5ce0*/  F2FP.F16.F32.PACK_AB R59, R128, R59 ;  /* 0x0000003b803b723e */ /* 0x000fe400000000ff */
[----:B------:R-:W-:Y:S02]  /*5cf0*/  F2FP.F16.F32.PACK_AB R67, R67, R58 ;  /* 0x0000003a4343723e */ /* 0x000fe400000000ff */
[C---:B------:R-:W-:Y:S02]  /*5d00*/  PRMT R174, R175.reuse, 0x7632, R174 ;  /* 0x00007632afae7816 */ /* 0x040fe400000000ae */
[----:B------:R-:W-:Y:S02]  /*5d10*/  PRMT R64, R175, 0x7610, R64 ;  /* 0x00007610af407816 */ /* 0x000fe40000000040 */
[----:B------:R-:W-:Y:S02]  /*5d20*/  PRMT R66, R168, 0x7632, R66 ;  /* 0x00007632a8427816 */ /* 0x000fe40000000042 */
[----:B------:R-:W-:-:S02]  /*5d30*/  PRMT R173, R59, 0x7632, R173 ;  /* 0x000076323bad7816 */ /* 0x000fc400000000ad */
[----:B------:R-:W-:Y:S02]  /*5d40*/  PRMT R93, R59, 0x7610, R93 ;  /* 0x000076103b5d7816 */ /* 0x000fe4000000005d */
[----:B------:R-:W-:Y:S01]  /*5d50*/  PRMT R172, R67, 0x7632, R172 ;  /* 0x0000763243ac7816 */ /* 0x000fe200000000ac */
[----:B------:R-:W-:Y:S06]  /*5d60*/  BRA `(.L_x_920) ;  /* 0x0000001000b47947 */ /* 0x000fec0003800000 */
.L_x_919:
[----:B0-2---:R-:W-:Y:S01]  /*5d70*/  SHF.R.U64 R58, R120, 0x10, R121 ;  /* 0x00000010783a7819 */ /* 0x005fe20000001279 */
[-CC-:B------:R-:W-:Y:S01]  /*5d80*/  FFMA.FTZ R218, R218, R136.reuse, R131.reuse ;  /* 0x00000088dada7223 */ /* 0x180fe20000010083 */
[-C--:B------:R-:W-:Y:S01]  /*5d90*/  FFMA.FTZ R139, R139, R136.reuse, R131 ;  /* 0x000000888b8b7223 */ /* 0x080fe20000010083 */
[----:B------:R-:W-:Y:S01]  /*5da0*/  LOP3.LUT P6, RZ, R236, 0xff00, RZ, 0xc0, !PT ;  /* 0x0000ff00ecff7812 */ /* 0x000fe200078cc0ff */
[----:B------:R-:W-:Y:S02]  /*5db0*/  IMAD.MOV.U32 R64, RZ, RZ, R121 ;  /* 0x000000ffff407224 */ /* 0x000fe400078e0079 */
[----:B------:R-:W-:Y:S01]  /*5dc0*/  FADD.FTZ R175, R175, -R218 ;  /* 0x800000daafaf7221 */ /* 0x000fe20000010000 */
[----:B------:R-:W-:Y:S02]  /*5dd0*/  HADD2.F32 R59, -RZ, R58.H0_H0 ;  /* 0x2000003aff3b7230 */ /* 0x000fe40000004100 */
[----:B------:R-:W-:Y:S01]  /*5de0*/  FADD.FTZ R139, R222, -R139 ;  /* 0x8000008bde8b7221 */ /* 0x000fe20000010000 */
[----:B------:R-:W-:Y:S01]  /*5df0*/  IMAD.MOV.U32 R58, RZ, RZ, R120 ;  /* 0x000000ffff3a7224 */ /* 0x000fe200078e0078 */
[----:B-1----:R-:W-:Y:S01]  /*5e00*/  SHF.R.U32.HI R66, RZ, 0x10, R121 ;  /* 0x00000010ff427819 */ /* 0x002fe20000011679 */
[-C--:B------:R-:W-:Y:S01]  /*5e10*/  FFMA.FTZ R147, R147, R136.reuse, R131 ;  /* 0x0000008893937223 */ /* 0x080fe20000010083 */
[----:B------:R-:W-:Y:S01]  /*5e20*/  FFMA.FTZ R175, R162, R175, R59 ;  /* 0x000000afa2af7223 */ /* 0x000fe2000001003b */
[----:B------:R-:W-:Y:S01]  /*5e30*/  FFMA.FTZ R224, R224, R136, R131 ;  /* 0x00000088e0e07223 */ /* 0x000fe20000010083 */
[----:B------:R-:W-:-:S02]  /*5e40*/  HADD2.F32 R59, -RZ, R58.H0_H0 ;  /* 0x2000003aff3b7230 */ /* 0x000fc40000004100 */
[----:B------:R-:W-:Y:S01]  /*5e50*/  FADD.FTZ R147, R220, -R147 ;  /* 0x80000093dc937221 */ /* 0x000fe20000010000 */
[----:B------:R-:W-:Y:S01]  /*5e60*/  FMUL.FTZ R175, R175, UR6 ;  /* 0x00000006afaf7c20 */ /* 0x000fe20008410000 */
[----:B------:R-:W-:Y:S02]  /*5e70*/  HADD2.F32 R65, -RZ, R64.H0_H0 ;  /* 0x20000040ff417230 */ /* 0x000fe40000004100 */
[----:B------:R-:W-:Y:S01]  /*5e80*/  FADD.FTZ R141, R141, -R224 ;  /* 0x800000e08d8d7221 */ /* 0x000fe20000010000 */
[C---:B------:R-:W-:Y:S01]  /*5e90*/  FFMA.FTZ R59, R162.reuse, R139, R59 ;  /* 0x0000008ba23b7223 */ /* 0x040fe2000001003b */
[----:B------:R-:W-:Y:S01]  /*5ea0*/  HADD2.F32 R66, -RZ, R66.H0_H0 ;  /* 0x20000042ff427230 */ /* 0x000fe20000004100 */
[----:B------:R-:W-:Y:S01]  /*5eb0*/  FSEL R58, R175, RZ, P6 ;  /* 0x000000ffaf3a7208 */ /* 0x000fe20003000000 */
[----:B------:R-:W-:Y:S01]  /*5ec0*/  FFMA.FTZ R65, R162, R147, R65 ;  /* 0x00000093a2417223 */ /* 0x000fe20000010041 */
[----:B------:R-:W-:Y:S01]  /*5ed0*/  LOP3.LUT P6, RZ, R90, 0xff00, RZ, 0xc0, !PT ;  /* 0x0000ff005aff7812 */ /* 0x000fe200078cc0ff */
[----:B------:R-:W-:Y:S01]  /*5ee0*/  FMUL.FTZ R59, R59, UR6 ;  /* 0x000000063b3b7c20 */ /* 0x000fe20008410000 */
[----:B------:R-:W-:Y:S01]  /*5ef0*/  LOP3.LUT P4, RZ, R236, 0xff, RZ, 0xc0, !PT ;  /* 0x000000ffecff7812 */ /* 0x000fe2000788c0ff */
[----:B------:R-:W-:Y:S01]  /*5f00*/  FFMA.FTZ R66, R162, R141, R66 ;  /* 0x0000008da2427223 */ /* 0x000fe20000010042 */
[----:B------:R-:W-:Y:S01]  /*5f10*/  FSEL R175, R175, RZ, P6 ;  /* 0x000000ffafaf7208 */ /* 0x000fe20003000000 */
[----:B------:R-:W-:Y:S01]  /*5f20*/  FMUL.FTZ R65, R65, UR6 ;  /* 0x0000000641417c20 */ /* 0x000fe20008410000 */
[----:B------:R-:W-:Y:S01]  /*5f30*/  LOP3.LUT P6, RZ, R90, 0xff, RZ, 0xc0, !PT ;  /* 0x000000ff5aff7812 */ /* 0x000fe200078cc0ff */
[----:B------:R-:W-:Y:S01]  /*5f40*/  FMUL.FTZ R66, R66, UR6 ;  /* 0x0000000642427c20 */ /* 0x000fe20008410000 */
[----:B------:R-:W-:-:S02]  /*5f50*/  F2FP.F16.F32.PACK_AB R175, R175, R58 ;  /* 0x0000003aafaf723e */ /* 0x000fc400000000ff */
[C---:B------:R-:W-:Y:S02]  /*5f60*/  FSEL R58, R59.reuse, RZ, P4 ;  /* 0x000000ff3b3a7208 */ /* 0x040fe40002000000 */
[----:B------:R-:W-:Y:S02]  /*5f70*/  FSEL R59, R59, RZ, P6 ;  /* 0x000000ff3b3b7208 */ /* 0x000fe40003000000 */
[C---:B------:R-:W-:Y:S02]  /*5f80*/  LOP3.LUT P3, RZ, R236.reuse, 0xff0000, RZ, 0xc0, !PT ;  /* 0x00ff0000ecff7812 */ /* 0x040fe4000786c0ff */
[----:B------:R-:W-:Y:S02]  /*5f90*/  ISETP.GE.U32.AND P5, PT, R236, 0x1000000, PT ;  /* 0x01000000ec00780c */ /* 0x000fe40003fa6070 */
[C---:B------:R-:W-:Y:S02]  /*5fa0*/  LOP3.LUT P4, RZ, R90.reuse, 0xff0000, RZ, 0xc0, !PT ;  /* 0x00ff00005aff7812 */ /* 0x040fe4000788c0ff */
[----:B------:R-:W-:-:S02]  /*5fb0*/  ISETP.GE.U32.AND P6, PT, R90, 0x1000000, PT ;  /* 0x010000005a00780c */ /* 0x000fc40003fc6070 */
[----:B------:R-:W-:Y:S02]  /*5fc0*/  F2FP.F16.F32.PACK_AB R93, R59, R58 ;  /* 0x0000003a3b5d723e */ /* 0x000fe400000000ff */
[C---:B------:R-:W-:Y:S02]  /*5fd0*/  FSEL R58, R65.reuse, RZ, P3 ;  /* 0x000000ff413a7208 */ /* 0x040fe40001800000 */
[----:B------:R-:W-:Y:S02]  /*5fe0*/  FSEL R59, R65, RZ, P4 ;  /* 0x000000ff413b7208 */ /* 0x000fe40002000000 */
[C---:B------:R-:W-:Y:S02]  /*5ff0*/  FSEL R64, R66.reuse, RZ, P5 ;  /* 0x000000ff42407208 */ /* 0x040fe40002800000 */
[----:B------:R-:W-:Y:S02]  /*6000*/  FSEL R67, R66, RZ, P6 ;  /* 0x000000ff42437208 */ /* 0x000fe40003000000 */
[----:B------:R-:W-:-:S02]  /*6010*/  F2FP.F16.F32.PACK_AB R58, R59, R58 ;  /* 0x0000003a3b3a723e */ /* 0x000fc400000000ff */
[----:B------:R-:W-:Y:S02]  /*6020*/  F2FP.F16.F32.PACK_AB R67, R67, R64 ;  /* 0x000000404343723e */ /* 0x000fe400000000ff */
[C---:B------:R-:W-:Y:S02]  /*6030*/  PRMT R166, R93.reuse, 0x7632, R166 ;  /* 0x000076325da67816 */ /* 0x040fe400000000a6 */
[----:B------:R-:W-:Y:S02]  /*6040*/  PRMT R65, R93, 0x7610, R65 ;  /* 0x000076105d417816 */ /* 0x000fe40000000041 */
[C---:B------:R-:W-:Y:S02]  /*6050*/  PRMT R174, R175.reuse, 0x7632, R174 ;  /* 0x00007632afae7816 */ /* 0x040fe400000000ae */
[----:B------:R-:W-:Y:S02]  /*6060*/  PRMT R64, R175, 0x7610, R64 ;  /* 0x00007610af407816 */ /* 0x000fe40000000040 */
[----:B------:R-:W-:-:S02]  /*6070*/  PRMT R93, R58, 0x7632, R93 ;  /* 0x000076323a5d7816 */ /* 0x000fc4000000005d */
[----:B------:R-:W-:Y:S02]  /*6080*/  PRMT R66, R58, 0x7610, R66 ;  /* 0x000076103a427816 */ /* 0x000fe40000000042 */
[----:B------:R-:W-:Y:S01]  /*6090*/  PRMT R172, R67, 0x7632, R172 ;  /* 0x0000763243ac7816 */ /* 0x000fe200000000ac */
[----:B------:R-:W-:Y:S06]  /*60a0*/  BRA `(.L_x_920) ;  /* 0x0000000c00e47947 */ /* 0x000fec0003800000 */
.L_x_918:
        /* <DEDUP_REMOVED lines=52> */
.L_x_921:
        /* <DEDUP_REMOVED lines=45> */
.L_x_917:
[----:B------:R-:W-:Y:S05]  /*66c0*/  @!P0 BRA `(.L_x_922) ;  /* 0x0000000400508947 */ /* 0x000fea0003800000 */
[----:B------:R-:W-:Y:S05]  /*66d0*/  BRA.U !UP0, `(.L_x_923) ;  /* 0x0000000108b07547 */ /* 0x000fea000b800000 */
[----:B0-2---:R-:W-:Y:S01]  /*66e0*/  MOV R58, R120 ;  /* 0x00000078003a7202 */ /* 0x005fe20000000f00 */
[-C--:B------:R-:W-:Y:S01]  /*66f0*/  FFMA.FTZ R139, R139, R136.reuse, R131 ;  /* 0x000000888b8b7223 */ /* 0x080fe20000010083 */
[----:B------:R-:W-:Y:S02]  /*6700*/  IMAD.MOV.U32 R65, RZ, RZ, R121 ;  /* 0x000000ffff417224 */ /* 0x000fe400078e0079 */
[-C--:B------:R-:W-:Y:S01]  /*6710*/  FFMA.FTZ R147, R147, R136.reuse, R131 ;  /* 0x0000008893937223 */ /* 0x080fe20000010083 */
[--C-:B------:R-:W-:Y:S01]  /*6720*/  SHF.R.U64 R64, R120, 0x10, R121.reuse ;  /* 0x0000001078407819 */ /* 0x100fe20000001279 */
[----:B------:R-:W-:Y:S01]  /*6730*/  HADD2.F32 R59, -RZ, R58.H0_H0 ;  /* 0x2000003aff3b7230 */ /* 0x000fe20000004100 */
[----:B-1----:R-:W-:Y:S01]  /*6740*/  SHF.R.U32.HI R66, RZ, 0x10, R121 ;  /* 0x00000010ff427819 */ /* 0x002fe20000011679 */
        /* <DEDUP_REMOVED lines=37> */
.L_x_923:
[----:B0-2---:R-:W-:Y:S01]  /*69a0*/  IMAD.MOV.U32 R58, RZ, RZ, R120 ;  /* 0x000000ffff3a7224 */ /* 0x005fe200078e0078 */
[----:B------:R-:W-:Y:S01]  /*69b0*/  SHF.R.U64 R64, R120, 0x10, R121 ;  /* 0x0000001078407819 */ /* 0x000fe20000001279 */
[-CC-:B------:R-:W-:Y:S01]  /*69c0*/  FFMA.FTZ R139, R139, R136.reuse, R131.reuse ;  /* 0x000000888b8b7223 */ /* 0x180fe20000010083 */
[----:B------:R-:W-:Y:S01]  /*69d0*/  MOV R65, R121 ;  /* 0x0000007900417202 */ /* 0x000fe20000000f00 */
[-C--:B------:R-:W-:Y:S01]  /*69e0*/  FFMA.FTZ R218, R218, R136.reuse, R131 ;  /* 0x00000088dada7223 */ /* 0x080fe20000010083 */
[----:B-1----:R-:W-:Y:S01]  /*69f0*/  SHF.R.U32.HI R66, RZ, 0x10, R121 ;  /* 0x00000010ff427819 */ /* 0x002fe20000011679 */
        /* <DEDUP_REMOVED lines=33> */
.L_x_922:
        /* <DEDUP_REMOVED lines=37> */
.L_x_924:
        /* <DEDUP_REMOVED lines=24> */
[----:B------:R-:W-:Y:S02]  /*6fe0*/  F2FP.F16.F32.PACK_AB R58, R58, R139 ;  /* 0x0000008b3a3a723e */ /* 0x000fe400000000ff */
[----:B------:R-:W-:Y:S02]  /*6ff0*/  F2FP.F16.F32.PACK_AB R147, R64, R147 ;  /* 0x000000934093723e */ /* 0x000fe400000000ff */
[C---:B------:R-:W-:Y:S02]  /*7000*/  PRMT R64, R58.reuse, 0x7632, R64 ;  /* 0x000076323a407816 */ /* 0x040fe40000000040 */
[----:B------:R-:W-:Y:S02]  /*7010*/  PRMT R65, R58, 0x7610, R65 ;  /* 0x000076103a417816 */ /* 0x000fe40000000041 */
[----:B-1----:R-:W-:-:S02]  /*7020*/  PRMT R67, R147, 0x7632, R67 ;  /* 0x0000763293437816 */ /* 0x002fc40000000043 */
[----:B------:R-:W-:-:S07]  /*7030*/  PRMT R66, R147, 0x7610, R66 ;  /* 0x0000761093427816 */ /* 0x000fce0000000042 */
.L_x_920:
        /* <DEDUP_REMOVED lines=15> */
.L_x_925:
        /* <DEDUP_REMOVED lines=10> */
.L_x_926:
[----:B------:R-:W-:Y:S05]  /*71d0*/  @!P1 BRA `(.L_x_927) ;  /* 0x0000000c003c9947 */ /* 0x000fea0003800000 */
[----:B------:R-:W-:Y:S05]  /*71e0*/  @!P0 BRA `(.L_x_928) ;  /* 0x0000000400b88947 */ /* 0x000fea0003800000 */
[----:B------:R-:W-:Y:S05]  /*71f0*/  BRA.U !UP0, `(.L_x_929) ;  /* 0x0000000108ec7547 */ /* 0x000fea000b800000 */
[----:B0-2---:R-:W-:Y:S02]  /*7200*/  IMAD.MOV.U32 R58, RZ, RZ, R118 ;  /* 0x000000ffff3a7224 */ /* 0x005fe400078e0076 */
[-C--:B------:R-:W-:Y:S01]  /*7210*/  FFMA.FTZ R213, R213, R136.reuse, R131 ;  /* 0x00000088d5d57223 */ /* 0x080fe20000010083 */
[--C-:B------:R-:W-:Y:S01]  /*7220*/  SHF.R.U64 R65, R118, 0x10, R119.reuse ;  /* 0x0000001076417819 */ /* 0x100fe20000001277 */
[----:B------:R-:W-:Y:S02]  /*7230*/  IMAD.MOV.U32 R64, RZ, RZ, R119 ;  /* 0x000000ffff407224 */ /* 0x000fe400078e0077 */
[-C--:B------:R-:W-:Y:S01]  /*7240*/  FFMA.FTZ R226, R226, R136.reuse, R131 ;  /* 0x00000088e2e27223 */ /* 0x080fe20000010083 */
        /* <DEDUP_REMOVED lines=54> */
.L_x_929:
[----:B0-2---:R-:W-:Y:S01]  /*75b0*/  SHF.R.U64 R58, R118, 0x10, R119 ;  /* 0x00000010763a7819 */ /* 0x005fe20000001277 */
[-CC-:B------:R-:W-:Y:S01]  /*75c0*/  FFMA.FTZ R226, R226, R136.reuse, R131.reuse ;  /* 0x00000088e2e27223 */ /* 0x180fe20000010083 */
[----:B------:R-:W-:Y:S01]  /*75d0*/  FFMA.FTZ R213, R213, R136, R131 ;  /* 0x00000088d5d57223 */ /* 0x000fe20000010083 */
[----:B------:R-:W-:Y:S01]  /*75e0*/  LOP3.LUT P6, RZ, R237, 0xff00, RZ, 0xc0, !PT ;  /* 0x0000ff00edff7812 */ /* 0x000fe200078cc0ff */
[----:B------:R-:W-:Y:S02]  /*75f0*/  IMAD.MOV.U32 R64, RZ, RZ, R119 ;  /* 0x000000ffff407224 */ /* 0x000fe400078e0077 */
[----:B------:R-:W-:Y:S01]  /*7600*/  FADD.FTZ R243, R243, -R226 ;  /* 0x800000e2f3f37221 */ /* 0x000fe20000010000 */
[----:B------:R-:W-:Y:S01]  /*7610*/  HADD2.F32 R59, -RZ, R58.H0_H0 ;  /* 0x2000003aff3b7230 */ /* 0x000fe20000004100 */
[----:B------:R-:W-:Y:S01]  /*7620*/  MOV R58, R118 ;  /* 0x00000076003a7202 */ /* 0x000fe20000000f00 */
[----:B------:R-:W-:Y:S01]  /*7630*/  FADD.FTZ R213, R238, -R213 ;  /* 0x800000d5eed57221 */ /* 0x000fe20000010000 */
[----:B-1----:R-:W-:Y:S01]  /*7640*/  SHF.R.U32.HI R66, RZ, 0x10, R119 ;  /* 0x00000010ff427819 */ /* 0x002fe20000011677 */
[----:B------:R-:W-:Y:S01]  /*7650*/  FFMA.FTZ R217, R217, R136, R131 ;  /* 0x00000088d9d97223 */ /* 0x000fe20000010083 */
[----:B------:R-:W-:Y:S01]  /*7660*/  FFMA.FTZ R243, R162, R243, R59 ;  /* 0x000000f3a2f37223 */ /* 0x000fe2000001003b */
[----:B------:R-:W-:-:S02]  /*7670*/  HADD2.F32 R59, -RZ, R58.H0_H0 ;  /* 0x2000003aff3b7230 */ /* 0x000fc40000004100 */
[----:B------:R-:W-:Y:S01]  /*7680*/  FFMA.FTZ R245, R245, R136, R131 ;  /* 0x00000088f5f57223 */ /* 0x000fe20000010083 */
[----:B------:R-:W-:Y:S02]  /*7690*/  HADD2.F32 R65, -RZ, R64.H0_H0 ;  /* 0x20000040ff417230 */ /* 0x000fe40000004100 */
[----:B------:R-:W-:Y:S01]  /*76a0*/  FMUL.FTZ R243, R243, UR6 ;  /* 0x00000006f3f37c20 */ /* 0x000fe20008410000 */
[----:B------:R-:W-:Y:S02]  /*76b0*/  HADD2.F32 R66, -RZ, R66.H0_H0 ;  /* 0x20000042ff427230 */ /* 0x000fe40000004100 */
[----:B------:R-:W-:Y:S01]  /*76c0*/  FFMA.FTZ R59, R162, R213, R59 ;  /* 0x000000d5a23b7223 */ /* 0x000fe2000001003b */
[----:B------:R-:W-:Y:S01]  /*76d0*/  FADD.FTZ R217, R234, -R217 ;  /* 0x800000d9ead97221 */ /* 0x000fe20000010000 */
[----:B------:R-:W-:Y:S01]  /*76e0*/  FADD.FTZ R245, R232, -R245 ;  /* 0x800000f5e8f57221 */ /* 0x000fe20000010000 */
[----:B------:R-:W-:Y:S01]  /*76f0*/  FSEL R58, R243, RZ, P6 ;  /* 0x000000fff33a7208 */ /* 0x000fe20003000000 */
[----:B------:R-:W-:Y:S01]  /*7700*/  FMUL.FTZ R59, R59, UR6 ;  /* 0x000000063b3b7c20 */ /* 0x000fe20008410000 */
[----:B------:R-:W-:Y:S01]  /*7710*/  LOP3.LUT P6, RZ, R89, 0xff00, RZ, 0xc0, !PT ;  /* 0x0000ff0059ff7812 */ /* 0x000fe200078cc0ff */
[C---:B------:R-:W-:Y:S01]  /*7720*/  FFMA.FTZ R65, R162.reuse, R217, R65 ;  /* 0x000000d9a2417223 */ /* 0x040fe20000010041 */
        /* <DEDUP_REMOVED lines=15> */
[C---:B------:R-:W-:Y:S02]  /*7820*/  FSEL R59, R66.reuse, RZ, P5 ;  /* 0x000000ff423b7208 */ /* 0x040fe40002800000 */
[----:B------:R-:W-:Y:S02]  /*7830*/  FSEL R65, R65, RZ, P4 ;  /* 0x000000ff41417208 */ /* 0x000fe40002000000 */
[----:B------:R-:W-:Y:S02]  /*7840*/  FSEL R66, R66, RZ, P6 ;  /* 0x000000ff42427208 */ /* 0x000fe40003000000 */
[----:B------:R-:W-:-:S02]  /*7850*/  F2FP.F16.F32.PACK_AB R65, R65, R58 ;  /* 0x0000003a4141723e */ /* 0x000fc400000000ff */
[----:B------:R-:W-:Y:S02]  /*7860*/  F2FP.F16.F32.PACK_AB R66, R66, R59 ;  /* 0x0000003b4242723e */ /* 0x000fe400000000ff */
[----:B------:R-:W-:Y:S02]  /*7870*/  PRMT R166, R135, 0x7632, R166 ;  /* 0x0000763287a67816 */ /* 0x000fe400000000a6 */
[C---:B------:R-:W-:Y:S02]  /*7880*/  PRMT R174, R243.reuse, 0x7632, R174 ;  /* 0x00007632f3ae7816 */ /* 0x040fe400000000ae */
[----:B------:R-:W-:Y:S02]  /*7890*/  PRMT R64, R243, 0x7610, R64 ;  /* 0x00007610f3407816 */ /* 0x000fe40000000040 */
[----:B------:R-:W-:Y:S02]  /*78a0*/  PRMT R93, R65, 0x7632, R93 ;  /* 0x00007632415d7816 */ /* 0x000fe4000000005d */
[----:B------:R-:W-:Y:S01]  /*78b0*/  PRMT R172, R66, 0x7632, R172 ;  /* 0x0000763242ac7816 */ /* 0x000fe200000000ac */
[----:B------:R-:W-:Y:S06]  /*78c0*/  BRA `(.L_x_930) ;  /* 0x0000000c00d87947 */ /* 0x000fec0003800000 */
.L_x_928:
        /* <DEDUP_REMOVED lines=19> */
[----:B------:R-:W-:Y:S01]  /*7a00*/  F2FP.F16.F32.PACK_AB R58, R65, R58 ;  /* 0x0000003a413a723e */ /* 0x000fe200000000ff */
[----:B------:R-:W-:Y:S01]  /*7a10*/  FADD.FTZ R65, R234, -R217 ;  /* 0x800000d9ea417221 */ /* 0x000fe20000010000 */
[----:B------:R-:W-:Y:S02]  /*7a20*/  FSEL R59, R59, RZ, P6 ;  /* 0x000000ff3b3b7208 */ /* 0x000fe40003000000 */
[----:B------:R-:W-:Y:S01]  /*7a30*/  LOP3.LUT P6, RZ, R89, 0xff00, RZ, 0xc0, !PT ;  /* 0x0000ff0059ff7812 */ /* 0x000fe200078cc0ff */
[----:B------:R-:W-:Y:S01]  /*7a40*/  FMUL.FTZ R65, R162, R65 ;  /* 0x00000041a2417220 */ /* 0x000fe20000410000 */
[C---:B------:R-:W-:Y:S01]  /*7a50*/  F2FP.F16.F32.PACK_AB R59, R64.reuse, R59 ;  /* 0x0000003b403b723e */ /* 0x040fe200000000ff */
        /* <DEDUP_REMOVED lines=26> */
.L_x_931:
        /* <DEDUP_REMOVED lines=45> */
.L_x_927:
[----:B------:R-:W-:Y:S05]  /*7ed0*/  @!P0 BRA `(.L_x_932) ;  /* 0x0000000400508947 */ /* 0x000fea0003800000 */
[----:B------:R-:W-:Y:S05]  /*7ee0*/  BRA.U !UP0, `(.L_x_933) ;  /* 0x0000000108b47547 */ /* 0x000fea000b800000 */
[----:B0-2---:R-:W-:Y:S02]  /*7ef0*/  IMAD.MOV.U32 R58, RZ, RZ, R118 ;  /* 0x000000ffff3a7224 */ /* 0x005fe400078e0076 */
[-C--:B------:R-:W-:Y:S01]  /*7f00*/  FFMA.FTZ R213, R213, R136.reuse, R131 ;  /* 0x00000088d5d57223 */ /* 0x080fe20000010083 */
[----:B------:R-:W-:Y:S01]  /*7f10*/  SHF.R.U64 R64, R118, 0x10, R119 ;  /* 0x0000001076407819 */ /* 0x000fe20000001277 */
[-CC-:B------:R-:W-:Y:S01]  /*7f20*/  FFMA.FTZ R226, R226, R136.reuse, R131.reuse ;  /* 0x00000088e2e27223 */ /* 0x180fe20000010083 */
[----:B------:R-:W-:Y:S01]  /*7f30*/  MOV R65, R119 ;  /* 0x0000007700417202 */ /* 0x000fe20000000f00 */
[-C--:B------:R-:W-:Y:S01]  /*7f40*/  FFMA.FTZ R217, R217, R136.reuse, R131 ;  /* 0x00000088d9d97223 */ /* 0x080fe20000010083 */
[----:B-1----:R-:W-:Y:S01]  /*7f50*/  SHF.R.U32.HI R66, RZ, 0x10, R119 ;  /* 0x00000010ff427819 */ /* 0x002fe20000011677 */
[----:B------:R-:W-:Y:S02]  /*7f60*/  HADD2.F32 R59, -RZ, R58.H0_H0 ;  /* 0x2000003aff3b7230 */ /* 0x000fe40000004100 */
[----:B------:R-:W-:Y:S01]  /*7f70*/  FADD.FTZ R213, R238, -R213 ;  /* 0x800000d5eed57221 */ /* 0x000fe20000010000 */
[----:B------:R-:W-:Y:S01]  /*7f80*/  FFMA.FTZ R245, R245, R136, R131 ;  /* 0x00000088f5f57223 */ /* 0x000fe20000010083 */
[----:B------:R-:W-:-:S02]  /*7f90*/  HADD2.F32 R64, -RZ, R64.H0_H0 ;  /* 0x20000040ff407230 */ /* 0x000fc40000004100 */
[----:B------:R-:W-:Y:S01]  /*7fa0*/  FADD.FTZ R243, R243, -R226 ;  /* 0x800000e2f3f37221 */ /* 0x000fe20000010000 */
[----:B------:R-:W-:Y:S02]  /*7fb0*/  HADD2.F32 R58, -RZ, R65.H0_H0 ;  /* 0x20000041ff3a7230 */ /* 0x000fe40000004100 */
[----:B------:R-:W-:Y:S01]  /*7fc0*/  FADD.FTZ R217, R234, -R217 ;  /* 0x800000d9ead97221 */ /* 0x000fe20000010000 */
[----:B------:R-:W-:Y:S02]  /*7fd0*/  HADD2.F32 R66, -RZ, R66.H0_H0 ;  /* 0x20000042ff427230 */ /* 0x000fe40000004100 */
[----:B------:R-:W-:Y:S01]  /*7fe0*/  FFMA.FTZ R59, R162, R213, R59 ;  /* 0x000000d5a23b7223 */ /* 0x000fe2000001003b */
[----:B------:R-:W-:Y:S01]  /*7ff0*/  FADD.FTZ R245, R232, -R245 ;  /* 0x800000f5e8f57221 */ /* 0x000fe20000010000 */
        /* <DEDUP_REMOVED lines=13> */
[----:B------:R-:W-:Y:S02]  /*80d0*/  F2FP.F16.F32.PACK_AB R59, R58, R59 ;  /* 0x0000003b3a3b723e */ /* 0x000fe400000000ff */
[----:B------:R-:W-:Y:S02]  /*80e0*/  FSEL R66, R66, RZ, P5 ;  /* 0x000000ff42427208 */ /* 0x000fe40002800000 */
        /* <DEDUP_REMOVED lines=13> */
.L_x_933:
[----:B0-2---:R-:W-:Y:S01]  /*81c0*/  IMAD.MOV.U32 R58, RZ, RZ, R118 ;  /* 0x000000ffff3a7224 */ /* 0x005fe200078e0076 */
[--C-:B------:R-:W-:Y:S01]  /*81d0*/  SHF.R.U64 R64, R118, 0x10, R119.reuse ;  /* 0x0000001076407819 */ /* 0x100fe20000001277 */
[--C-:B------:R-:W-:Y:S01]  /*81e0*/  IMAD.MOV.U32 R65, RZ, RZ, R119.reuse ;  /* 0x000000ffff417224 */ /* 0x100fe200078e0077 */
[----:B-1----:R-:W-:Y:S01]  /*81f0*/  SHF.R.U32.HI R66, RZ, 0x10, R119 ;  /* 0x00000010ff427819 */ /* 0x002fe20000011677 */
[-CC-:B------:R-:W-:Y:S01]  /*8200*/  FFMA.FTZ R213, R213, R136.reuse, R131.reuse ;  /* 0x00000088d5d57223 */ /* 0x180fe20000010083 */
        /* <DEDUP_REMOVED lines=33> */
.L_x_932:
        /* <DEDUP_REMOVED lines=33> */
[----:B-1----:R-:W-:Y:S01]  /*8630*/  PRMT R66, R173, 0x7632, R66 ;  /* 0x00007632ad427816 */ /* 0x002fe20000000042 */
[----:B------:R-:W-:Y:S06]  /*8640*/  BRA `(.L_x_930) ;  /* 0x0000000000787947 */ /* 0x000fec0003800000 */
.L_x_934:
        /* <DEDUP_REMOVED lines=30> */
.L_x_930:
        /* <DEDUP_REMOVED lines=15> */
.L_x_935:
        /* <DEDUP_REMOVED lines=10> */
.L_x_936:
[----:B------:R-:W-:Y:S05]  /*89c0*/  @!P1 BRA `(.L_x_937) ;  /* 0x0000000c00389947 */ /* 0x000fea0003800000 */
[----:B------:R-:W-:Y:S05]  /*89d0*/  @!P0 BRA `(.L_x_938) ;  /* 0x0000000400b48947 */ /* 0x000fea0003800000 */
[----:B------:R-:W-:Y:S05]  /*89e0*/  BRA.U !UP0, `(.L_x_939) ;  /* 0x0000000108ec7547 */ /* 0x000fea000b800000 */
[----:B0-2---:R-:W-:Y:S01]  /*89f0*/  MOV R58, R126 ;  /* 0x0000007e003a7202 */ /* 0x005fe20000000f00 */
[-C--:B------:R-:W-:Y:S01]  /*8a00*/  FFMA.FTZ R221, R221, R136.reuse, R131 ;  /* 0x00000088dddd7223 */ /* 0x080fe20000010083 */
[----:B-1----:R-:W-:Y:S01]  /*8a10*/  SHF.R.U64 R66, R126, 0x10, R127 ;  /* 0x000000107e427819 */ /* 0x002fe2000000127f */
[-CC-:B------:R-:W-:Y:S01]  /*8a20*/  FFMA.FTZ R64, R225, R136.reuse, R131.reuse ;  /* 0x00000088e1407223 */ /* 0x180fe20000010083 */
[----:B------:R-:W-:Y:S01]  /*8a30*/  FFMA.FTZ R240, R240, R136, R131 ;  /* 0x00000088f0f07223 */ /* 0x000fe20000010083 */
[----:B------:R-:W-:Y:S02]  /*8a40*/  HADD2.F32 R59, -RZ, R58.H0_H0 ;  /* 0x2000003aff3b7230 */ /* 0x000fe40000004100 */
[----:B------:R-:W-:Y:S01]  /*8a50*/  FADD.FTZ R221, R228, -R221 ;  /* 0x800000dde4dd7221 */ /* 0x000fe20000010000 */
[----:B------:R-:W-:Y:S01]  /*8a60*/  LOP3.LUT P5, RZ, R134, 0xff, RZ, 0xc0, !PT ;  /* 0x000000ff86ff7812 */ /* 0x000fe200078ac0ff */
[----:B------:R-:W-:Y:S02]  /*8a70*/  IMAD.MOV.U32 R65, RZ, RZ, R127 ;  /* 0x000000ffff417224 */ /* 0x000fe400078e007f */
[----:B------:R-:W-:Y:S01]  /*8a80*/  FADD.FTZ R215, R215, -R64 ;  /* 0x80000040d7d77221 */ /* 0x000fe20000010000 */
[----:B------:R-:W-:Y:S01]  /*8a90*/  FFMA.FTZ R59, R162, R221, R59 ;  /* 0x000000dda23b7223 */ /* 0x000fe2000001003b */
[----:B------:R-:W-:-:S02]  /*8aa0*/  HADD2.F32 R66, -RZ, R66.H0_H0 ;  /* 0x20000042ff427230 */ /* 0x000fc40000004100 */
[----:B------:R-:W-:Y:S01]  /*8ab0*/  FADD.FTZ R219, R219, -R240 ;  /* 0x800000f0dbdb7221 */ /* 0x000fe20000010000 */
[----:B------:R-:W-:Y:S01]  /*8ac0*/  SHF.R.U32.HI R67, RZ, 0x10, R127 ;  /* 0x00000010ff437819 */ /* 0x000fe2000001167f */
[----:B------:R-:W-:Y:S01]  /*8ad0*/  FMUL.FTZ R58, R59, UR6 ;  /* 0x000000063b3a7c20 */ /* 0x000fe20008410000 */
[----:B------:R-:W-:Y:S02]  /*8ae0*/  HADD2.F32 R128, -RZ, R65.H0_H0 ;  /* 0x20000041ff807230 */ /* 0x000fe40000004100 */
        /* <DEDUP_REMOVED lines=43> */
.L_x_939:
[----:B0-2---:R-:W-:Y:S01]  /*8da0*/  SHF.R.U64 R59, R126, 0x10, R127 ;  /* 0x000000107e3b7819 */ /* 0x005fe2000000127f */
[-CC-:B------:R-:W-:Y:S01]  /*8db0*/  FFMA.FTZ R240, R240, R136.reuse, R131.reuse ;  /* 0x00000088f0f07223 */ /* 0x180fe20000010083 */
[----:B------:R-:W-:Y:S02]  /*8dc0*/  IMAD.MOV.U32 R58, RZ, RZ, R126 ;  /* 0x000000ffff3a7224 */ /* 0x000fe400078e007e */
[-CC-:B------:R-:W-:Y:S01]  /*8dd0*/  FFMA.FTZ R64, R225, R136.reuse, R131.reuse ;  /* 0x00000088e1407223 */ /* 0x180fe20000010083 */
[-CC-:B------:R-:W-:Y:S01]  /*8de0*/  FFMA.FTZ R242, R242, R136.reuse, R131.reuse ;  /* 0x00000088f2f27223 */ /* 0x180fe20000010083 */
[----:B------:R-:W-:Y:S02]  /*8df0*/  HADD2.F32 R59, -RZ, R59.H0_H0 ;  /* 0x2000003bff3b7230 */ /* 0x000fe40000004100 */
[----:B------:R-:W-:Y:S01]  /*8e00*/  FADD.FTZ R219, R219, -R240 ;  /* 0x800000f0dbdb7221 */ /* 0x000fe20000010000 */
[----:B------:R-:W-:Y:S01]  /*8e10*/  FFMA.FTZ R131, R221, R136, R131 ;  /* 0x00000088dd837223 */ /* 0x000fe20000010083 */
[----:B------:R-:W-:Y:S01]  /*8e20*/  FADD.FTZ R215, R215, -R64 ;  /* 0x80000040d7d77221 */ /* 0x000fe20000010000 */
[----:B------:R-:W-:-:S02]  /*8e30*/  HADD2.F32 R58, -RZ, R58.H0_H0 ;  /* 0x2000003aff3a7230 */ /* 0x000fc40000004100 */
[----:B------:R-:W-:Y:S01]  /*8e40*/  FFMA.FTZ R59, R162, R219, R59 ;  /* 0x000000dba23b7223 */ /* 0x000fe2000001003b */
[----:B------:R-:W-:Y:S01]  /*8e50*/  FADD.FTZ R131, R228, -R131 ;  /* 0x80000083e4837221 */ /* 0x000fe20000010000 */
[----:B------:R-:W-:Y:S01]  /*8e60*/  MOV R64, R127 ;  /* 0x0000007f00407202 */ /* 0x000fe20000000f00 */
[----:B------:R-:W-:Y:S01]  /*8e70*/  FADD.FTZ R223, R223, -R242 ;  /* 0x800000f2dfdf7221 */ /* 0x000fe20000010000 */
[----:B-1----:R-:W-:Y:S01]  /*8e80*/  SHF.R.U32.HI R66, RZ, 0x10, R127 ;  /* 0x00000010ff427819 */ /* 0x002fe2000001167f */
[----:B------:R-:W-:Y:S01]  /*8e90*/  FMUL.FTZ R59, R59, UR6 ;  /* 0x000000063b3b7c20 */ /* 0x000fe20008410000 */
[----:B------:R-:W-:Y:S01]  /*8ea0*/  LOP3.LUT P5, RZ, R134, 0xff00, RZ, 0xc0, !PT ;  /* 0x0000ff0086ff7812 */ /* 0x000fe200078ac0ff */
[----:B------:R-:W-:Y:S01]  /*8eb0*/  FFMA.FTZ R58, R162, R131, R58 ;  /* 0x00000083a23a7223 */ /* 0x000fe2000001003a */
[----:B------:R-:W-:Y:S01]  /*8ec0*/  LOP3.LUT P6, RZ, R88, 0xff00, RZ, 0xc0, !PT ;  /* 0x0000ff0058ff7812 */ /* 0x000fe200078cc0ff */
[----:B------:R-:W-:Y:S01]  /*8ed0*/  HADD2.F32 R65, -RZ, R64.H0_H0 ;  /* 0x20000040ff417230 */ /* 0x000fe20000004100 */
[----:B------:R-:W-:Y:S01]  /*8ee0*/  FSEL R64, R59, RZ, P5 ;  /* 0x000000ff3b407208 */ /* 0x000fe20002800000 */
[----:B------:R-:W-:-:S02]  /*8ef0*/  HADD2.F32 R66, -RZ, R66.H0_H0 ;  /* 0x20000042ff427230 */ /* 0x000fc40000004100 */
[----:B------:R-:W-:Y:S01]  /*8f00*/  FMUL.FTZ R58, R58, UR6 ;  /* 0x000000063a3a7c20 */ /* 0x000fe20008410000 */
[----:B------:R-:W-:Y:S01]  /*8f10*/  FSEL R59, R59, RZ, P6 ;  /* 0x000000ff3b3b7208 */ /* 0x000fe20003000000 */
[----:B------:R-:W-:Y:S01]  /*8f20*/  FFMA.FTZ R65, R162, R215, R65 ;  /* 0x000000d7a2417223 */ /* 0x000fe20000010041 */
[----:B------:R-:W-:Y:S01]  /*8f30*/  LOP3.LUT P4, RZ, R134, 0xff, RZ, 0xc0, !PT ;  /* 0x000000ff86ff7812 */ /* 0x000fe2000788c0ff */
[----:B------:R-:W-:Y:S01]  /*8f40*/  FFMA.FTZ R66, R162, R223, R66 ;  /* 0x000000dfa2427223 */ /* 0x000fe20000010042 */
[----:B------:R-:W-:Y:S01]  /*8f50*/  LOP3.LUT P5, RZ, R88, 0xff, RZ, 0xc0, !PT ;  /* 0x000000ff58ff7812 */ /* 0x000fe200078ac0ff */
[----:B------:R-:W-:Y:S01]  /*8f60*/  FMUL.FTZ R65, R65, UR6 ;  /* 0x0000000641417c20 */ /* 0x000fe20008410000 */
[----:B------:R-:W-:Y:S01]  /*8f70*/  F2FP.F16.F32.PACK_AB R64, R59, R64 ;  /* 0x000000403b40723e */ /* 0x000fe200000000ff */
[----:B------:R-:W-:Y:S01]  /*8f80*/  FMUL.FTZ R66, R66, UR6 ;  /* 0x0000000642427c20 */ /* 0x000fe20008410000 */
[C---:B------:R-:W-:Y:S02]  /*8f90*/  FSEL R59, R58.reuse, RZ, P4 ;  /* 0x000000ff3a3b7208 */ /* 0x040fe40002000000 */
[----:B------:R-:W-:-:S02]  /*8fa0*/  FSEL R58, R58, RZ, P5 ;  /* 0x000000ff3a3a7208 */ /* 0x000fc40002800000 */
[C---:B------:R-:W-:Y:S02]  /*8fb0*/  LOP3.LUT P0, RZ, R134.reuse, 0xff0000, RZ, 0xc0, !PT ;  /* 0x00ff000086ff7812 */ /* 0x040fe4000780c0ff */
[----:B------:R-:W-:Y:S02]  /*8fc0*/  ISETP.GE.U32.AND P3, PT, R134, 0x1000000, PT ;  /* 0x010000008600780c */ /* 0x000fe40003f66070 */
[C---:B------:R-:W-:Y:S02]  /*8fd0*/  LOP3.LUT P4, RZ, R88.reuse, 0xff0000, RZ, 0xc0, !PT ;  /* 0x00ff000058ff7812 */ /* 0x040fe4000788c0ff */
[----:B------:R-:W-:Y:S02]  /*8fe0*/  ISETP.GE.U32.AND P5, PT, R88, 0x1000000, PT ;  /* 0x010000005800780c */ /* 0x000fe40003fa6070 */
[----:B------:R-:W-:Y:S02]  /*8ff0*/  F2FP.F16.F32.PACK_AB R129, R58, R59 ;  /* 0x0000003b3a81723e */ /* 0x000fe400000000ff */
[----:B------:R-:W-:-:S02]  /*9000*/  FSEL R58, R65, RZ, P0 ;  /* 0x000000ff413a7208 */ /* 0x000fc40000000000 */
[C---:B------:R-:W-:Y:S02]  /*9010*/  FSEL R59, R66.reuse, RZ, P3 ;  /* 0x000000ff423b7208 */ /* 0x040fe40001800000 */
[----:B------:R-:W-:Y:S02]  /*9020*/  FSEL R65, R65, RZ, P4 ;  /* 0x000000ff41417208 */ /* 0x000fe40002000000 */
[----:B------:R-:W-:Y:S02]  /*9030*/  FSEL R66, R66, RZ, P5 ;  /* 0x000000ff42427208 */ /* 0x000fe40002800000 */
[----:B------:R-:W-:Y:S02]  /*9040*/  F2FP.F16.F32.PACK_AB R65, R65, R58 ;  /* 0x0000003a4141723e */ /* 0x000fe400000000ff */
[----:B------:R-:W-:Y:S02]  /*9050*/  F2FP.F16.F32.PACK_AB R66, R66, R59 ;  /* 0x0000003b4242723e */ /* 0x000fe400000000ff */
[----:B------:R-:W-:-:S02]  /*9060*/  PRMT R166, R129, 0x7632, R166 ;  /* 0x0000763281a67816 */ /* 0x000fc400000000a6 */
[----:B------:R-:W-:Y:S02]  /*9070*/  PRMT R174, R64, 0x7632, R174 ;  /* 0x0000763240ae7816 */ /* 0x000fe400000000ae */
[----:B------:R-:W-:Y:S02]  /*9080*/  PRMT R93, R65, 0x7632, R93 ;  /* 0x00007632415d7816 */ /* 0x000fe4000000005d */
[----:B------:R-:W-:Y:S01]  /*9090*/  PRMT R172, R66, 0x7632, R172 ;  /* 0x0000763242ac7816 */ /* 0x000fe200000000ac */
[----:B------:R-:W-:Y:S06]  /*90a0*/  BRA `(.L_x_940) ;  /* 0x0000000c00d47947 */ /* 0x000fec0003800000 */
.L_x_938:
        /* <DEDUP_REMOVED lines=18> */
[----:B------:R-:W-:Y:S01]  /*91d0*/  F2FP.F16.F32.PACK_AB R65, R65, R58 ;  /* 0x0000003a4141723e */ /* 0x000fe200000000ff */
[C---:B------:R-:W-:Y:S01]  /*91e0*/  FMUL.FTZ R58, R162.reuse, R219 ;  /* 0x000000dba23a7220 */ /* 0x040fe20000410000 */
[----:B------:R-:W-:Y:S01]  /*91f0*/  FSEL R59, R59, RZ, P5 ;  /* 0x000000ff3b3b7208 */ /* 0x000fe20002800000 */
[----:B------:R-:W-:Y:S01]  /*9200*/  FMUL.FTZ R162, R162, R223 ;  /* 0x000000dfa2a27220 */ /* 0x000fe20000410000 */
[----:B-1----:R-:W-:-:S02]  /*9210*/  PRMT R129, R65, 0x7632, R129 ;  /* 0x0000763241817816 */ /* 0x002fc40000000081 */
[C---:B------:R-:W-:Y:S01]  /*9220*/  F2FP.F16.F32.PACK_AB R59, R58.reuse, R59 ;  /* 0x0000003b3a3b723e */ /* 0x040fe200000000ff */
        /* <DEDUP_REMOVED lines=12> */
[----:B------:R-:W-:Y:S02]  /*92f0*/  F2FP.F16.F32.PACK_AB R93, R58, R59 ;  /* 0x0000003b3a5d723e */ /* 0x000fe400000000ff */
[----:B------:R-:W-:-:S02]  /*9300*/  FSEL R65, R65, RZ, P4 ;  /* 0x000000ff41417208 */ /* 0x000fc40002000000 */
[C---:B------:R-:W-:Y:S02]  /*9310*/  FSEL R58, R66.reuse, RZ, P3 ;  /* 0x000000ff423a7208 */ /* 0x040fe40001800000 */
[----:B------:R-:W-:Y:S02]  /*9320*/  FSEL R59, R66, RZ, P0 ;  /* 0x000000ff423b7208 */ /* 0x000fe40000000000 */
[----:B------:R-:W-:Y:S02]  /*9330*/  F2FP.F16.F32.PACK_AB R67, R67, R64 ;  /* 0x000000404343723e */ /* 0x000fe400000000ff */
[C---:B------:R-:W-:Y:S02]  /*9340*/  PRMT R174, R93.reuse, 0x7632, R174 ;  /* 0x000076325dae7816 */ /* 0x040fe400000000ae */
[----:B------:R-:W-:Y:S02]  /*9350*/  PRMT R64, R93, 0x7610, R64 ;  /* 0x000076105d407816 */ /* 0x000fe40000000040 */
[----:B------:R-:W-:-:S02]  /*9360*/  F2FP.F16.F32.PACK_AB R93, R162, R65 ;  /* 0x00000041a25d723e */ /* 0x000fc400000000ff */
[----:B------:R-:W-:Y:S02]  /*9370*/  F2FP.F16.F32.PACK_AB R58, R59, R58 ;  /* 0x0000003a3b3a723e */ /* 0x000fe400000000ff */
[C---:B------:R-:W-:Y:S02]  /*9380*/  PRMT R65, R67.reuse, 0x7632, R65 ;  /* 0x0000763243417816 */ /* 0x040fe40000000041 */
[----:B------:R-:W-:Y:S02]  /*9390*/  PRMT R168, R67, 0x7610, R168 ;  /* 0x0000761043a87816 */ /* 0x000fe400000000a8 */
[----:B------:R-:W-:Y:S02]  /*93a0*/  PRMT R173, R93, 0x7632, R173 ;  /* 0x000076325dad7816 */ /* 0x000fe400000000ad */
[C---:B------:R-:W-:Y:S02]  /*93b0*/  PRMT R172, R58.reuse, 0x7632, R172 ;  /* 0x000076323aac7816 */ /* 0x040fe400000000ac */
[----:B------:R-:W-:Y:S01]  /*93c0*/  PRMT R66, R58, 0x7610, R66 ;  /* 0x000076103a427816 */ /* 0x000fe20000000042 */
[----:B------:R-:W-:Y:S06]  /*93d0*/  BRA `(.L_x_940) ;  /* 0x0000000c00087947 */ /* 0x000fec0003800000 */
.L_x_941:
        /* <DEDUP_REMOVED lines=22> */
[----:B------:R-:W-:Y:S02]  /*9540*/  F2FP.F16.F32.PACK_AB R219, R219, R58 ;  /* 0x0000003adbdb723e */ /* 0x000fe400000000ff */
[C---:B------:R-:W-:Y:S02]  /*9550*/  FSEL R58, R221.reuse, RZ, P4 ;  /* 0x000000ffdd3a7208 */ /* 0x040fe40002000000 */
[----:B------:R-:W-:Y:S02]  /*9560*/  FSEL R221, R221, RZ, P5 ;  /* 0x000000ffdddd7208 */ /* 0x000fe40002800000 */
[----:B------:R-:W-:-:S02]  /*9570*/  LOP3.LUT P0, RZ, R134, 0xff0000, RZ, 0xc0, !PT ;  /* 0x00ff000086ff7812 */ /* 0x000fc4000780c0ff */
[----:B------:R-:W-:Y:S02]  /*9580*/  ISETP.GE.U32.AND P3, PT, R134, 0x1000000, PT ;  /* 0x010000008600780c */ /* 0x000fe40003f66070 */
[C---:B------:R-:W-:Y:S02]  /*9590*/  LOP3.LUT P4, RZ, R88.reuse, 0xff0000, RZ, 0xc0, !PT ;  /* 0x00ff000058ff7812 */ /* 0x040fe4000788c0ff */
[----:B------:R-:W-:Y:S02]  /*95a0*/  ISETP.GE.U32.AND P5, PT, R88, 0x1000000, PT ;  /* 0x010000005800780c */ /* 0x000fe40003fa6070 */
[----:B------:R-:W-:Y:S02]  /*95b0*/  F2FP.F16.F32.PACK_AB R221, R221, R58 ;  /* 0x0000003adddd723e */ /* 0x000fe400000000ff */
[C---:B------:R-:W-:Y:S02]  /*95c0*/  FSEL R58, R215.reuse, RZ, P0 ;  /* 0x000000ffd73a7208 */ /* 0x040fe40000000000 */
[----:B------:R-:W-:-:S02]  /*95d0*/  FSEL R215, R215, RZ, P4 ;  /* 0x000000ffd7d77208 */ /* 0x000fc40002000000 */
[C---:B------:R-:W-:Y:S02]  /*95e0*/  FSEL R59, R223.reuse, RZ, P3 ;  /* 0x000000ffdf3b7208 */ /* 0x040fe40001800000 */
[----:B------:R-:W-:Y:S02]  /*95f0*/  FSEL R64, R223, RZ, P5 ;  /* 0x000000ffdf407208 */ /* 0x000fe40002800000 */
[----:B------:R-:W-:Y:S02]  /*9600*/  F2FP.F16.F32.PACK_AB R58, R215, R58 ;  /* 0x0000003ad73a723e */ /* 0x000fe400000000ff */
[----:B------:R-:W-:Y:S02]  /*9610*/  F2FP.F16.F32.PACK_AB R59, R64, R59 ;  /* 0x0000003b403b723e */ /* 0x000fe400000000ff */
        /* <DEDUP_REMOVED lines=9> */
.L_x_937:
[----:B------:R-:W-:Y:S05]  /*96b0*/  @!P0 BRA `(.L_x_942) ;  /* 0x00000004004c8947 */ /* 0x000fea0003800000 */
[----:B------:R-:W-:Y:S05]  /*96c0*/  BRA.U !UP0, `(.L_x_943) ;  /* 0x0000000108b07547 */ /* 0x000fea000b800000 */
[----:B0-2---:R-:W-:Y:S02]  /*96d0*/  IMAD.MOV.U32 R58, RZ, RZ, R126 ;  /* 0x000000ffff3a7224 */ /* 0x005fe400078e007e */
[-C--:B------:R-:W-:Y:S01]  /*96e0*/  FFMA.FTZ R221, R221, R136.reuse, R131 ;  /* 0x00000088dddd7223 */ /* 0x080fe20000010083 */
[--C-:B------:R-:W-:Y:S01]  /*96f0*/  SHF.R.U32.HI R64, RZ, 0x10, R127.reuse ;  /* 0x00000010ff407819 */ /* 0x100fe2000001167f */
[--C-:B------:R-:W-:Y:S01]  /*9700*/  IMAD.MOV.U32 R65, RZ, RZ, R127.reuse ;  /* 0x000000ffff417224 */ /* 0x100fe200078e007f */
[----:B------:R-:W-:Y:S01]  /*9710*/  SHF.R.U64 R59, R126, 0x10, R127 ;  /* 0x000000107e3b7819 */ /* 0x000fe2000000127f */
[----:B------:R-:W-:Y:S02]  /*9720*/  HADD2.F32 R58, -RZ, R58.H0_H0 ;  /* 0x2000003aff3a7230 */ /* 0x000fe40000004100 */
[-CC-:B------:R-:W-:Y:S01]  /*9730*/  FFMA.FTZ R240, R240, R136.reuse, R131.reuse ;  /* 0x00000088f0f07223 */ /* 0x180fe20000010083 */
[-C--:B-1----:R-:W-:Y:S01]  /*9740*/  FFMA.FTZ R66, R225, R136.reuse, R131 ;  /* 0x00000088e1427223 */ /* 0x082fe20000010083 */
[----:B------:R-:W-:Y:S01]  /*9750*/  FADD.FTZ R221, R228, -R221 ;  /* 0x800000dde4dd7221 */ /* 0x000fe20000010000 */
        /* <DEDUP_REMOVED lines=29> */
[----:B------:R-:W-:Y:S02]  /*9930*/  PRMT R129, R164, 0x7632, R129 ;  /* 0x00007632a4817816 */ /* 0x000fe40000000081 */
[----:B------:R-:W-:-:S02]  /*9940*/  PRMT R65, R59, 0x7632, R65 ;  /* 0x000076323b417816 */ /* 0x000fc40000000041 */
[----:B------:R-:W-:Y:S02]  /*9950*/  PRMT R168, R59, 0x7610, R168 ;  /* 0x000076103ba87816 */ /* 0x000fe400000000a8 */
[C---:B------:R-:W-:Y:S02]  /*9960*/  PRMT R66, R58.reuse, 0x7632, R66 ;  /* 0x000076323a427816 */ /* 0x040fe40000000042 */
[----:B------:R-:W-:Y:S01]  /*9970*/  PRMT R173, R58, 0x7610, R173 ;  /* 0x000076103aad7816 */ /* 0x000fe200000000ad */
[----:B------:R-:W-:Y:S06]  /*9980*/  BRA `(.L_x_940) ;  /* 0x00000004009c7947 */ /* 0x000fec0003800000 */
.L_x_943:
[----:B0-2---:R-:W-:Y:S01]  /*9990*/  MOV R58, R126 ;  /* 0x0000007e003a7202 */ /* 0x005fe20000000f00 */
[--C-:B------:R-:W-:Y:S01]  /*99a0*/  IMAD.MOV.U32 R65, RZ, RZ, R127.reuse ;  /* 0x000000ffff417224 */ /* 0x100fe200078e007f */
[----:B------:R-:W-:Y:S01]  /*99b0*/  SHF.R.U64 R64, R126, 0x10, R127 ;  /* 0x000000107e407819 */ /* 0x000fe2000000127f */
[-C--:B------:R-:W-:Y:S01]  /*99c0*/  FFMA.FTZ R221, R221, R136.reuse, R131 ;  /* 0x00000088dddd7223 */ /* 0x080fe20000010083 */
[----:B-1----:R-:W-:Y:S01]  /*99d0*/  SHF.R.U32.HI R67, RZ, 0x10, R127 ;  /* 0x00000010ff437819 */ /* 0x002fe2000001167f */
        /* <DEDUP_REMOVED lines=33> */
.L_x_942:
        /* <DEDUP_REMOVED lines=23> */
[----:B------:R-:W-:Y:S02]  /*9d60*/  F2FP.F16.F32.PACK_AB R164, R58, R221 ;  /* 0x000000dd3aa4723e */ /* 0x000fe400000000ff */
[----:B------:R-:W-:Y:S02]  /*9d70*/  F2FP.F16.F32.PACK_AB R170, R64, R219 ;  /* 0x000000db40aa723e */ /* 0x000fe400000000ff */
[----:B------:R-:W-:Y:S02]  /*9d80*/  FSEL R58, R65, RZ, P4 ;  /* 0x000000ff413a7208 */ /* 0x000fe40002000000 */
[----:B------:R-:W-:-:S02]  /*9d90*/  FSEL R64, R59, RZ, P0 ;  /* 0x000000ff3b407208 */ /* 0x000fc40000000000 */
[----:B------:R-:W-:Y:S02]  /*9da0*/  F2FP.F16.F32.PACK_AB R58, R58, R215 ;  /* 0x000000d73a3a723e */ /* 0x000fe400000000ff */
[----:B------:R-:W-:Y:S02]  /*9db0*/  F2FP.F16.F32.PACK_AB R173, R64, R223 ;  /* 0x000000df40ad723e */ /* 0x000fe400000000ff */
[----:B-1----:R-:W-:Y:S02]  /*9dc0*/  PRMT R129, R164, 0x7632, R129 ;  /* 0x00007632a4817816 */ /* 0x002fe40000000081 */
[----:B------:R-:W-:Y:S02]  /*9dd0*/  PRMT R64, R170, 0x7632, R64 ;  /* 0x00007632aa407816 */ /* 0x000fe40000000040 */
[C---:B------:R-:W-:Y:S02]  /*9de0*/  PRMT R65, R58.reuse, 0x7632, R65 ;  /* 0x000076323a417816 */ /* 0x040fe40000000041 */
[----:B------:R-:W-:-:S02]  /*9df0*/  PRMT R168, R58, 0x7610, R168 ;  /* 0x000076103aa87816 */ /* 0x000fc400000000a8 */
[----:B------:R-:W-:Y:S01]  /*9e00*/  PRMT R66, R173, 0x7632, R66 ;  /* 0x00007632ad427816 */ /* 0x000fe20000000042 */
[----:B------:R-:W-:Y:S06]  /*9e10*/  BRA `(.L_x_940) ;  /* 0x0000000000787947 */ /* 0x000fec0003800000 */
.L_x_944:
        /* <DEDUP_REMOVED lines=27> */
[----:B-1----:R-:W-:Y:S02]  /*9fd0*/  PRMT R129, R58, 0x7610, R129 ;  /* 0x000076103a817816 */ /* 0x002fe40000000081 */
[----:B------:R-:W-:-:S02]  /*9fe0*/  PRMT R66, R215, 0x7632, R66 ;  /* 0x00007632d7427816 */ /* 0x000fc40000000042 */
[----:B------:R-:W-:-:S07]  /*9ff0*/  PRMT R65, R215, 0x7610, R65 ;  /* 0x00007610d7417816 */ /* 0x000fce0000000041 */
.L_x_940:
        /* <DEDUP_REMOVED lines=15> */
.L_x_945:
        /* <DEDUP_REMOVED lines=10> */
.L_x_946:
[----:B------:R-:W-:Y:S01]  /*a190*/  UPLOP3.LUT UP1, UPT, UPT, UPT, UP1, 0x40, 0x4 ;  /* 0x000000000004789c */ /* 0x000fe20003f2e810 */
[----:B------:R-:W-:Y:S10]  /*a1a0*/  @!P2 BRA `(.L_x_947) ;  /* 0xffffff680040a947 */ /* 0x000ff4000383ffff */
[----:B-1----:R-:W-:Y:S01]  /*a1b0*/  MOV R64, R83 ;  /* 0x0000005300407202 */ /* 0x002fe20000000f00 */
[----:B------:R-:W-:Y:S01]  /*a1c0*/  IMAD.MOV.U32 R65, RZ, RZ, R79 ;  /* 0x000000ffff417224 */ /* 0x000fe200078e004f */
[----:B0-2---:R-:W-:Y:S01]  /*a1d0*/  MOV R58, R78 ;  /* 0x0000004e003a7202 */ /* 0x005fe20000000f00 */
[----:B------:R-:W-:Y:S01]  /*a1e0*/  IMAD.MOV.U32 R66, RZ, RZ, R71 ;  /* 0x000000ffff427224 */ /* 0x000fe200078e0047 */
[----:B------:R-:W-:Y:S01]  /*a1f0*/  MOV R83, R49 ;  /* 0x0000003100537202 */ /* 0x000fe20000000f00 */
        /* <DEDUP_REMOVED lines=26> */
[----:B------:R-:W-:-:S02]  /*a3a0*/  IMAD.MOV.U32 R53, RZ, RZ, R35 ;  /* 0x000000ffff357224 */ /* 0x000fc400078e0023 */
[----:B------:R-:W-:Y:S01]  /*a3b0*/  IMAD.MOV.U32 R55, RZ, RZ, R33 ;  /* 0x000000ffff377224 */ /* 0x000fe200078e0021 */
[----:B------:R-:W-:Y:S01]  /*a3c0*/  MOV R33, R19 ;  /* 0x0000001300217202 */ /* 0x000fe20000000f00 */
[----:B------:R-:W-:Y:S02]  /*a3d0*/  IMAD.MOV.U32 R91, RZ, RZ, R21 ;  /* 0x000000ffff5b7224 */ /* 0x000fe400078e0015 */
[----:B------:R-:W-:Y:S01]  /*a3e0*/  IMAD.MOV.U32 R32, RZ, RZ, R20 ;  /* 0x000000ffff207224 */ /* 0x000fe200078e0014 */
[----:B------:R-:W-:Y:S01]  /*a3f0*/  MOV R20, R10 ;  /* 0x0000000a00147202 */ /* 0x000fe20000000f00 */
[----:B------:R-:W-:Y:S02]  /*a400*/  IMAD.MOV.U32 R45, RZ, RZ, R43 ;  /* 0x000000ffff2d7224 */ /* 0x000fe400078e002b */
[----:B------:R-:W-:Y:S02]  /*a410*/  IMAD.MOV.U32 R97, RZ, RZ, R31 ;  /* 0x000000ffff617224 */ /* 0x000fe400078e001f */
        /* <DEDUP_REMOVED lines=20> */
[----:B------:R-:W-:-:S07]  /*a560*/  IMAD.MOV.U32 R31, RZ, RZ, R17 ;  /* 0x000000ffff1f7224 */ /* 0x000fce00078e0011 */
.L_x_894:
        /* <DEDUP_REMOVED lines=33> */
.L_x_948:
        /* <DEDUP_REMOVED lines=16> */
.L_x_5389:


//--------------------- .text._ZN10layer_norm22ln_bwd_finalize_kernelINS_22Kernel_traits_finalizeILj2560E6__halfS2_S2_S2_fjLb0ELj1024ELj4ENS_18Kernel_traits_baseILj2560ES2_S2_S2_S2_fjLj1024EEEEELb0ELb0EEEvNS_9BwdParamsE --------------------------
	.section	.text._ZN10layer_norm22ln_bwd_finalize_kernelINS_22Kernel_traits_finalizeILj2560E6__halfS2_S2_S2_fjLb0ELj1024ELj4ENS_18Kernel_traits_baseILj2560ES2_S2_S2_S2_fjLj1024EEEEELb0ELb0EEEvNS_9BwdParamsE,"ax",@progbits
	.align	128
        .global         _ZN10layer_norm22ln_bwd_finalize_kernelINS_22Kernel_traits_finalizeILj2560E6__halfS2_S2_S2_fjLb0ELj1024ELj4ENS_18Kernel_traits_baseILj2560ES2_S2_S2_S2_fjLj1024EEEEELb0ELb0EEEvNS_9BwdParamsE
        .type           _ZN10layer_norm22ln_bwd_finalize_kernelINS_22Kernel_traits_finalizeILj2560E6__halfS2_S2_S2_fjLb0ELj1024ELj4ENS_18Kernel_traits_baseILj2560ES2_S2_S2_S2_fjLj1024EEEEELb0ELb0EEEvNS_9BwdParamsE,@function
        .size           _ZN10layer_norm22ln_bwd_finalize_kernelINS_22Kernel_traits_finalizeILj2560E6__halfS2_S2_S2_fjLb0ELj1024ELj4ENS_18Kernel_traits_baseILj2560ES2_S2_S2_S2_fjLj1024EEEEELb0ELb0EEEvNS_9BwdParamsE,(.L_x_5390 - _ZN10layer_norm22ln_bwd_finalize_kernelINS_22Kernel_traits_finalizeILj2560E6__halfS2_S2_S2_fjLb0ELj1024ELj4ENS_18Kernel_traits_baseILj2560ES2_S2_S2_S2_fjLj1024EEEEELb0ELb0EEEvNS_9BwdParamsE)
        .other          _ZN10layer_norm22ln_bwd_finalize_kernelINS_22Kernel_traits_finalizeILj2560E6__halfS2_S2_S2_fjLb0ELj1024ELj4ENS_18Kernel_traits_baseILj2560ES2_S2_S2_S2_fjLj1024EEEEELb0ELb0EEEvNS_9BwdParamsE,@"STO_CUDA_ENTRY STV_DEFAULT"
_ZN10layer_norm22ln_bwd_finalize_kernelINS_22Kernel_traits_finalizeILj2560E6__halfS2_S2_S2_fjLb0ELj1024ELj4ENS_18Kernel_traits_baseILj2560ES2_S2_S2_S2_fjLj1024EEEEELb0ELb0EEEvNS_9BwdParamsE:
.text._ZN10layer_norm22ln_bwd_finalize_kernelINS_22Kernel_traits_finalizeILj2560E6__halfS2_S2_S2_fjLb0ELj1024ELj4ENS_18Kernel_traits_baseILj2560ES2_S2_S2_S2_fjLj1024EEEEELb0ELb0EEEvNS_9BwdParamsE:
        /* <DEDUP_REMOVED lines=82> */
.L_x_953:
        /* <DEDUP_REMOVED lines=118> */
.L_x_952:
[----:B------:R-:W-:Y:S05]  /*0c80*/  BSYNC.RECONVERGENT B1 ;  /* 0x0000000000017941 */ /* 0x000fea0003800200 */
.L_x_951:
        /* <DEDUP_REMOVED lines=75> */
.L_x_955:
[----:B------:R-:W-:Y:S05]  /*1140*/  BSYNC.RECONVERGENT B1 ;  /* 0x0000000000017941 */ /* 0x000fea0003800200 */
.L_x_954:
        /* <DEDUP_REMOVED lines=37> */
.L_x_957:
[----:B------:R-:W-:Y:S05]  /*13a0*/  BSYNC.RECONVERGENT B1 ;  /* 0x0000000000017941 */ /* 0x000fea0003800200 */
.L_x_956:
[----:B------:R-:W-:Y:S05]  /*13b0*/  @!P1 BRA `(.L_x_950) ;  /* 0x0000000000409947 */ /* 0x000fea0003800000 */
[----:B------:R-:W0:Y:S01]  /*13c0*/  LDC.64 R10, c[0x0][0x440] ;  /* 0x00011000ff0a7b82 */ /* 0x000e220000000a00 */
[----:B------:R-:W-:Y:S01]  /*13d0*/  IMAD R59, R0, R56, R59 ;  /* 0x00000038003b7224 */ /* 0x000fe200078e023b */
[----:B------:R-:W-:Y:S02]  /*13e0*/  LOP3.LUT R8, R8, 0x1f, RZ, 0xc0, !PT ;  /* 0x0000001f08087812 */ /* 0x000fe400078ec0ff */
[----:B------:R-:W-:Y:S02]  /*13f0*/  IADD3 R9, PT, PT, -R9, RZ, RZ ;  /* 0x000000ff09097210 */ /* 0x000fe40007ffe1ff */
[----:B------:R-:W-:Y:S02]  /*1400*/  IADD3 R59, PT, PT, R8, R59, RZ ;  /* 0x0000003b083b7210 */ /* 0x000fe40007ffe0ff */
[----:B------:R-:W1:Y:S05]  /*1410*/  LDC.64 R12, c[0x0][0x448] ;  /* 0x00011200ff0c7b82 */ /* 0x000e6a0000000a00 */
.L_x_958:
        /* <DEDUP_REMOVED lines=10> */
.L_x_950:
[----:B------:R-:W-:Y:S05]  /*14c0*/  BSYNC.RECONVERGENT B0 ;  /* 0x0000000000007941 */ /* 0x000fea0003800200 */
.L_x_949:
        /* <DEDUP_REMOVED lines=54> */
[----:B-1----:R-:W-:Y:S02]  /*1830*/  F2FP.F16.F32.PACK_AB R7, R7, R6 ;  /* 0x000000060707723e */ /* 0x002fe400000000ff */
[----:B--2---:R-:W-:-:S03]  /*1840*/  F2FP.F16.F32.PACK_AB R9, R9, R8 ;  /* 0x000000080909723e */ /* 0x004fc600000000ff */
[----:B------:R-:W-:Y:S04]  /*1850*/  STG.E desc[UR6][R2.64], R7 ;  /* 0x0000000702007986 */ /* 0x000fe8000c101906 */
[----:B------:R-:W-:Y:S01]  /*1860*/  STG.E desc[UR6][R4.64], R9 ;  /* 0x0000000904007986 */ /* 0x000fe2000c101906 */
[----:B------:R-:W-:Y:S05]  /*1870*/  EXIT ;  /* 0x000000000000794d */ /* 0x000fea0003800000 */
.L_x_959:
        /* <DEDUP_REMOVED lines=16> */
.L_x_5390:


//--------------------- .text._ZN10layer_norm40ln_parallel_residual_bwd_finalize_kernelINS_22Kernel_traits_finalizeILj2560E6__halfS2_S2_S2_fjLb0ELj1024ELj4ENS_18Kernel_traits_baseILj2560ES2_S2_S2_S2_fjLj1024EEEEELb0EEEvNS_9BwdParamsE --------------------------
	.section	.text._ZN10layer_norm40ln_parallel_residual_bwd_finalize_kernelINS_22Kernel_traits_finalizeILj2560E6__halfS2_S2_S2_fjLb0ELj1024ELj4ENS_18Kernel_traits_baseILj2560ES2_S2_S2_S2_fjLj1024EEEEELb0EEEvNS_9BwdParamsE,"ax",@progbits
	.align	128
        .global         _ZN10layer_norm40ln_parallel_residual_bwd_finalize_kernelINS_22Kernel_traits_finalizeILj2560E6__halfS2_S2_S2_fjLb0ELj1024ELj4ENS_18Kernel_traits_baseILj2560ES2_S2_S2_S2_fjLj1024EEEEELb0EEEvNS_9BwdParamsE
        .type           _ZN10layer_norm40ln_parallel_residual_bwd_finalize_kernelINS_22Kernel_traits_finalizeILj2560E6__halfS2_S2_S2_fjLb0ELj1024ELj4ENS_18Kernel_traits_baseILj2560ES2_S2_S2_S2_fjLj1024EEEEELb0EEEvNS_9BwdParamsE,@function
        .size           _ZN10layer_norm40ln_parallel_residual_bwd_finalize_kernelINS_22Kernel_traits_finalizeILj2560E6__halfS2_S2_S2_fjLb0ELj1024ELj4ENS_18Kernel_traits_baseILj2560ES2_S2_S2_S2_fjLj1024EEEEELb0EEEvNS_9BwdParamsE,(.L_x_5391 - _ZN10layer_norm40ln_parallel_residual_bwd_finalize_kernelINS_22Kernel_traits_finalizeILj2560E6__halfS2_S2_S2_fjLb0ELj1024ELj4ENS_18Kernel_traits_baseILj2560ES2_S2_S2_S2_fjLj1024EEEEELb0EEEvNS_9BwdParamsE)
        .other          _ZN10layer_norm40ln_parallel_residual_bwd_finalize_kernelINS_22Kernel_traits_finalizeILj2560E6__halfS2_S2_S2_fjLb0ELj1024ELj4ENS_18Kernel_traits_baseILj2560ES2_S2_S2_S2_fjLj1024EEEEELb0EEEvNS_9BwdParamsE,@"STO_CUDA_ENTRY STV_DEFAULT"
_ZN10layer_norm40ln_parallel_residual_bwd_finalize_kernelINS_22Kernel_traits_finalizeILj2560E6__halfS2_S2_S2_fjLb0ELj1024ELj4ENS_18Kernel_traits_baseILj2560ES2_S2_S2_S2_fjLj1024EEEEELb0EEEvNS_9BwdParamsE:
.text._ZN10layer_norm40ln_parallel_residual_bwd_finalize_kernelINS_22Kernel_traits_finalizeILj2560E6__halfS2_S2_S2_fjLb0ELj1024ELj4ENS_18Kernel_traits_baseILj2560ES2_S2_S2_S2_fjLj1024EEEEELb0EEEvNS_9BwdParamsE:
        /* <DEDUP_REMOVED lines=60> */
.L_x_964:
        /* <DEDUP_REMOVED lines=112> */
.L_x_963:
[----:B------:R-:W-:Y:S05]  /*0ac0*/  BSYNC.RECONVERGENT B1 ;  /* 0x0000000000017941 */ /* 0x000fea0003800200 */
.L_x_962:
        /* <DEDUP_REMOVED lines=65> */
.L_x_966:
[----:B------:R-:W-:Y:S05]  /*0ee0*/  BSYNC.RECONVERGENT B1 ;  /* 0x0000000000017941 */ /* 0x000fea0003800200 */
.L_x_965:
        /* <DEDUP_REMOVED lines=36> */
.L_x_968:
[----:B------:R-:W-:Y:S05]  /*1130*/  BSYNC.RECONVERGENT B1 ;  /* 0x0000000000017941 */ /* 0x000fea0003800200 */
.L_x_967:
        /* <DEDUP_REMOVED lines=18> */
.L_x_961:
[----:B------:R-:W-:Y:S05]  /*1260*/  BSYNC.RECONVERGENT B0 ;  /* 0x0000000000007941 */ /* 0x000fea0003800200 */
.L_x_960:
        /* <DEDUP_REMOVED lines=84> */
[----:B------:R-:W-:Y:S02]  /*17b0*/  F2FP.F16.F32.PACK_AB R13, R13, R12 ;  /* 0x0000000c0d0d723e */ /* 0x000fe400000000ff */
[----:B--2---:R-:W-:Y:S01]  /*17c0*/  F2FP.F16.F32.PACK_AB R15, R15, R14 ;  /* 0x0000000e0f0f723e */ /* 0x004fe200000000ff */
[----:B0-----:R-:W-:Y:S02]  /*17d0*/  IMAD.WIDE.U32 R2, R8, 0x4, R2 ;  /* 0x0000000408027825 */ /* 0x001fe400078e0002 */
[----:B------:R-:W-:Y:S01]  /*17e0*/  STG.E desc[UR6][R6.64], R13 ;  /* 0x0000000d06007986 */ /* 0x000fe2000c101906 */
[----:B----4-:R-:W-:-:S03]  /*17f0*/  F2FP.F16.F32.PACK_AB R17, R17, R16 ;  /* 0x000000101111723e */ /* 0x010fc600000000ff */
[----:B------:R-:W-:Y:S01]  /*1800*/  STG.E desc[UR6][R10.64], R15 ;  /* 0x0000000f0a007986 */ /* 0x000fe2000c101906 */
[----:B-----5:R-:W-:-:S03]  /*1810*/  F2FP.F16.F32.PACK_AB R19, R19, R18 ;  /* 0x000000121313723e */ /* 0x020fc600000000ff */
[----:B------:R-:W-:Y:S04]  /*1820*/  STG.E desc[UR6][R4.64], R17 ;  /* 0x0000001104007986 */ /* 0x000fe8000c101906 */
[----:B------:R-:W-:Y:S01]  /*1830*/  STG.E desc[UR6][R2.64], R19 ;  /* 0x0000001302007986 */ /* 0x000fe2000c101906 */
[----:B------:R-:W-:Y:S05]  /*1840*/  EXIT ;  /* 0x000000000000794d */ /* 0x000fea0003800000 */
.L_x_969:
        /* <DEDUP_REMOVED lines=11> */
.L_x_5391:


//--------------------- .text._ZN10layer_norm31ln_parallel_residual_bwd_kernelINS_13Kernel_traitsI6__halfS2_S2_S2_fjLj2560ELj1ELj1ELj4ELj8ENS_18Kernel_traits_baseILj2560ES2_S2_S2_S2_fjLj128EEEEELb1ELb1ELb0EEEvNS_9BwdParamsE --------------------------
	.section	.text._ZN10layer_norm31ln_parallel_residual_bwd_kernelINS_13Kernel_traitsI6__halfS2_S2_S2_fjLj2560ELj1ELj1ELj4ELj8ENS_18Kernel_traits_baseILj2560ES2_S2_S2_S2_fjLj128EEEEELb1ELb1ELb0EEEvNS_9BwdParamsE,"ax",@progbits
	.align	128
        .global         _ZN10layer_norm31ln_parallel_residual_bwd_kernelINS_13Kernel_traitsI6__halfS2_S2_S2_fjLj2560ELj1ELj1ELj4ELj8ENS_18Kernel_traits_baseILj2560ES2_S2_S2_S2_fjLj128EEEEELb1ELb1ELb0EEEvNS_9BwdParamsE
        .type           _ZN10layer_norm31ln_parallel_residual_bwd_kernelINS_13Kernel_traitsI6__halfS2_S2_S2_fjLj2560ELj1ELj1ELj4ELj8ENS_18Kernel_traits_baseILj2560ES2_S2_S2_S2_fjLj128EEEEELb1ELb1ELb0EEEvNS_9BwdParamsE,@function
        .size           _ZN10layer_norm31ln_parallel_residual_bwd_kernelINS_13Kernel_traitsI6__halfS2_S2_S2_fjLj2560ELj1ELj1ELj4ELj8ENS_18Kernel_traits_baseILj2560ES2_S2_S2_S2_fjLj128EEEEELb1ELb1ELb0EEEvNS_9BwdParamsE,(.L_x_5392 - _ZN10layer_norm31ln_parallel_residual_bwd_kernelINS_13Kernel_traitsI6__halfS2_S2_S2_fjLj2560ELj1ELj1ELj4ELj8ENS_18Kernel_traits_baseILj2560ES2_S2_S2_S2_fjLj128EEEEELb1ELb1ELb0EEEvNS_9BwdParamsE)
        .other          _ZN10layer_norm31ln_parallel_residual_bwd_kernelINS_13Kernel_traitsI6__halfS2_S2_S2_fjLj2560ELj1ELj1ELj4ELj8ENS_18Kernel_traits_baseILj2560ES2_S2_S2_S2_fjLj128EEEEELb1ELb1ELb0EEEvNS_9BwdParamsE,@"STO_CUDA_ENTRY STV_DEFAULT"
_ZN10layer_norm31ln_parallel_residual_bwd_kernelINS_13Kernel_traitsI6__halfS2_S2_S2_fjLj2560ELj1ELj1ELj4ELj8ENS_18Kernel_traits_baseILj2560ES2_S2_S2_S2_fjLj128EEEEELb1ELb1ELb0EEEvNS_9BwdParamsE:
.text._ZN10layer_norm31ln_parallel_residual_bwd_kernelINS_13Kernel_traitsI6__halfS2_S2_S2_fjLj2560ELj1ELj1ELj4ELj8ENS_18Kernel_traits_baseILj2560ES2_S2_S2_S2_fjLj128EEEEELb1ELb1ELb0EEEvNS_9BwdParamsE:
        /* <DEDUP_REMOVED lines=62> */
[----:B------:R-:W-:Y:S01]  /*03e0*/  IMAD.MOV.U32 R3, RZ, RZ, R5 ;  /* 0x000000ffff037224 */ /* 0x000fe200078e0005 */
[----:B------:R-:W-:Y:S01]  /*03f0*/  SHF.R.U64 R13, R14, 0x10, R15 ;  /* 0x000000100e0d7819 */ /* 0x000fe2000000120f */
[----:B------:R-:W-:Y:S01]  /*0400*/  IMAD.MOV.U32 R4, RZ, RZ, R6 ;  /* 0x000000ffff047224 */ /* 0x000fe200078e0006 */
[--C-:B------:R-:W-:Y:S01]  /*0410*/  SHF.R.U64 R6, R6, 0x10, R7.reuse ;  /* 0x0000001006067819 */ /* 0x100fe20000001207 */
[--C-:B------:R-:W-:Y:S01]  /*0420*/  IMAD.MOV.U32 R12, RZ, RZ, R7.reuse ;  /* 0x000000ffff0c7224 */ /* 0x100fe200078e0007 */
[----:B------:R-:W-:Y:S01]  /*0430*/  SHF.R.U32.HI R7, RZ, 0x10, R7 ;  /* 0x00000010ff077819 */ /* 0x000fe20000011607 */
[----:B------:R-:W-:Y:S01]  /*0440*/  IMAD.MOV.U32 R127, RZ, RZ, R8 ;  /* 0x000000ffff7f7224 */ /* 0x000fe200078e0008 */
[----:B------:R-:W-:Y:S01]  /*0450*/  PRMT R4, R4, 0x5410, R3 ;  /* 0x0000541004047816 */ /* 0x000fe20000000003 */
[--C-:B------:R-:W-:Y:S01]  /*0460*/  IMAD.MOV.U32 R128, RZ, RZ, R9.reuse ;  /* 0x000000ffff807224 */ /* 0x100fe200078e0009 */
[----:B------:R-:W-:Y:S01]  /*0470*/  SHF.R.U64 R8, R8, 0x10, R9 ;  /* 0x0000001008087819 */ /* 0x000fe20000001209 */
[----:B------:R-:W-:Y:S01]  /*0480*/  IMAD.MOV.U32 R129, RZ, RZ, R10 ;  /* 0x000000ffff817224 */ /* 0x000fe200078e000a */
[----:B------:R-:W-:Y:S01]  /*0490*/  PRMT R6, R6, 0x5410, R4 ;  /* 0x0000541006067816 */ /* 0x000fe20000000004 */
[----:B------:R-:W-:Y:S01]  /*04a0*/  IMAD.MOV.U32 R130, RZ, RZ, R11 ;  /* 0x000000ffff827224 */ /* 0x000fe200078e000b */
[----:B------:R-:W-:Y:S01]  /*04b0*/  SHF.R.U32.HI R9, RZ, 0x10, R9 ;  /* 0x00000010ff097819 */ /* 0x000fe20000011609 */
[----:B------:R-:W-:Y:S01]  /*04c0*/  IMAD.MOV.U32 R131, RZ, RZ, R14 ;  /* 0x000000ffff837224 */ /* 0x000fe200078e000e */
[----:B------:R-:W-:Y:S01]  /*04d0*/  PRMT R7, R7, 0x5410, R6 ;  /* 0x0000541007077816 */ /* 0x000fe20000000006 */
[----:B0-----:R-:W-:Y:S01]  /*04e0*/  UISETP.NE.AND UP0, UPT, UR4, URZ, UPT ;  /* 0x000000ff0400728c */ /* 0x001fe2000bf05270 */
[----:B------:R-:W-:Y:S01]  /*04f0*/  SHF.R.U64 R10, R10, 0x10, R11 ;  /* 0x000000100a0a7819 */ /* 0x000fe2000000120b */
[----:B------:R-:W-:Y:S01]  /*0500*/  IMAD.MOV.U32 R132, RZ, RZ, R15 ;  /* 0x000000ffff847224 */ /* 0x000fe200078e000f */
[----:B------:R-:W-:-:S02]  /*0510*/  SHF.R.U32.HI R5, RZ, 0x10, R5 ;  /* 0x00000010ff057819 */ /* 0x000fc40000011605 */
[----:B------:R-:W-:Y:S02]  /*0520*/  CS2R R68, SRZ ;  /* 0x0000000000447805 */ /* 0x000fe4000001ff00 */
[----:B------:R-:W-:Y:S02]  /*0530*/  SHF.R.U32.HI R11, RZ, 0x10, R11 ;  /* 0x00000010ff0b7819 */ /* 0x000fe4000001160b */
[----:B------:R-:W-:Y:S02]  /*0540*/  CS2R R70, SRZ ;  /* 0x0000000000467805 */ /* 0x000fe4000001ff00 */
[----:B------:R-:W-:Y:S02]  /*0550*/  SHF.R.U32.HI R14, RZ, 0x10, R15 ;  /* 0x00000010ff0e7819 */ /* 0x000fe4000001160f */
        /* <DEDUP_REMOVED lines=36> */
.L_x_1042:
        /* <DEDUP_REMOVED lines=11> */
[----:B------:R-:W-:Y:S01]  /*0850*/  ISETP.GE.U32.AND P1, PT, R122, 0x100, PT ;  /* 0x000001007a00780c */ /* 0x000fe20003f26070 */
        /* <DEDUP_REMOVED lines=12> */
[----:B0-----:R-:W-:-:S06]  /*0920*/  IMAD.WIDE.U32 R74, R119, 0x8, R74 ;  /* 0x00000008774a7825 */ /* 0x001fcc00078e004a */
[----:B------:R-:W4:Y:S01]  /*0930*/  LDG.E.64 R74, desc[UR10][R74.64] ;  /* 0x0000000a4a4a7981 */ /* 0x000f22000c1e1b00 */
[----:B-1----:R-:W-:-:S06]  /*0940*/  IMAD.WIDE.U32 R72, R119, 0x8, R72 ;  /* 0x0000000877487825 */ /* 0x002fcc00078e0048 */
[----:B------:R-:W4:Y:S01]  /*0950*/  LDG.E.64 R72, desc[UR10][R72.64] ;  /* 0x0000000a48487981 */ /* 0x000f22000c1e1b00 */
[----:B--2---:R-:W-:-:S05]  /*0960*/  IMAD.WIDE.U32 R78, R119, 0x4, R78 ;  /* 0x00000004774e7825 */ /* 0x004fca00078e004e */
[----:B------:R-:W5:Y:S01]  /*0970*/  LDG.E R115, desc[UR10][R78.64] ;  /* 0x0000000a4e737981 */ /* 0x000f62000c1e1900 */
[----:B---3--:R-:W-:-:S04]  /*0980*/  ISETP.NE.U32.AND P0, PT, RZ, UR16, PT ;  /* 0x00000010ff007c0c */ /* 0x008fc8000bf05070 */
[----:B------:R-:W-:Y:S02]  /*0990*/  ISETP.NE.AND.EX P0, PT, RZ, UR17, PT, P0 ;  /* 0x00000011ff007c0c */ /* 0x000fe4000bf05300 */
[----:B----4-:R-:W-:-:S04]  /*09a0*/  ISETP.NE.U32.AND P5, PT, RZ, UR12, PT ;  /* 0x0000000cff007c0c */ /* 0x010fc8000bfa5070 */
[----:B------:R-:W-:-:S07]  /*09b0*/  ISETP.NE.AND.EX P5, PT, RZ, UR13, PT, P5 ;  /* 0x0000000dff007c0c */ /* 0x000fce000bfa5350 */
[----:B------:R-:W0:Y:S08]  /*09c0*/  @P0 LDC.64 R98, c[0x0][0x438] ;  /* 0x00010e00ff620b82 */ /* 0x000e300000000a00 */
[----:B------:R-:W1:Y:S01]  /*09d0*/  @P5 LDC.64 R76, c[0x0][0x3b8] ;  /* 0x0000ee00ff4c5b82 */ /* 0x000e620000000a00 */
[----:B------:R-:W-:Y:S02]  /*09e0*/  HADD2.F32 R118, -RZ, R0.H1_H1 ;  /* 0x30000000ff767230 */ /* 0x000fe40000004100 */
[----:B------:R-:W-:-:S02]  /*09f0*/  HADD2.F32 R114, -RZ, R2.H1_H1 ;  /* 0x30000002ff727230 */ /* 0x000fc40000004100 */
[----:B0-----:R-:W-:-:S05]  /*0a00*/  @P0 IMAD.WIDE.U32 R98, R119, 0x8, R98 ;  /* 0x0000000877620825 */ /* 0x001fca00078e0062 */
[----:B------:R0:W5:Y:S01]  /*0a10*/  @P0 LDG.E.64 R102, desc[UR10][R98.64] ;  /* 0x0000000a62660981 */ /* 0x000162000c1e1b00 */
[----:B-1----:R-:W-:-:S05]  /*0a20*/  @P5 IMAD.WIDE.U32 R76, R119, 0x4, R76 ;  /* 0x00000004774c5825 */ /* 0x002fca00078e004c */
[----:B------:R1:W5:Y:S01]  /*0a30*/  @P5 LDG.E R117, desc[UR10][R76.64] ;  /* 0x0000000a4c755981 */ /* 0x000362000c1e1900 */
[----:B0-----:R-:W-:Y:S02]  /*0a40*/  HADD2.F32 R99, -RZ, R5.H1_H1 ;  /* 0x30000005ff637230 */ /* 0x001fe40000004100 */
[----:B------:R-:W-:Y:S01]  /*0a50*/  IMAD.MOV.U32 R100, RZ, RZ, R74 ;  /* 0x000000ffff647224 */ /* 0x000fe200078e004a */
[----:B------:R-:W-:Y:S01]  /*0a60*/  SHF.R.U64 R116, R74, 0x10, R75 ;  /* 0x000000104a747819 */ /* 0x000fe2000000124b */
[----:B------:R-:W-:Y:S01]  /*0a70*/  IMAD.MOV.U32 R3, RZ, RZ, R72 ;  /* 0x000000ffff037224 */ /* 0x000fe200078e0048 */
[--C-:B------:R-:W-:Y:S01]  /*0a80*/  SHF.R.U64 R74, R72, 0x10, R73.reuse ;  /* 0x00000010484a7819 */ /* 0x100fe20000001249 */
[----:B------:R-:W-:-:S03]  /*0a90*/  IMAD.MOV.U32 R101, RZ, RZ, R73 ;  /* 0x000000ffff657224 */ /* 0x000fc600078e0049 */
[----:B------:R-:W-:Y:S02]  /*0aa0*/  HADD2.F32 R72, -RZ, R3.H0_H0 ;  /* 0x20000003ff487230 */ /* 0x000fe40000004100 */
[----:B------:R-:W-:Y:S01]  /*0ab0*/  HADD2.F32 R74, -RZ, R74.H0_H0 ;  /* 0x2000004aff4a7230 */ /* 0x000fe20000004100 */
[--C-:B------:R-:W-:Y:S01]  /*0ac0*/  SHF.R.U32.HI R113, RZ, 0x10, R75.reuse ;  /* 0x00000010ff717819 */ /* 0x100fe2000001164b */
[----:B------:R-:W-:Y:S02]  /*0ad0*/  IMAD.MOV.U32 R112, RZ, RZ, R75 ;  /* 0x000000ffff707224 */ /* 0x000fe400078e004b */
[C---:B------:R-:W-:Y:S01]  /*0ae0*/  FADD.FTZ R3, -R123.reuse, R72 ;  /* 0x000000487b037221 */ /* 0x040fe20000010100 */
[----:B------:R-:W-:Y:S01]  /*0af0*/  FADD.FTZ R75, -R123, R74 ;  /* 0x0000004a7b4b7221 */ /* 0x000fe20000010100 */
[----:B------:R-:W-:Y:S01]  /*0b00*/  HADD2.F32 R74, -RZ, R101.H0_H0 ;  /* 0x20000065ff4a7230 */ /* 0x000fe20000004100 */
[----:B------:R-:W-:Y:S01]  /*0b10*/  SHF.R.U32.HI R98, RZ, 0x10, R73 ;  /* 0x00000010ff627819 */ /* 0x000fe20000011649 */
[----:B------:R-:W-:-:S02]  /*0b20*/  HADD2.F32 R73, -RZ, R100.H0_H0 ;  /* 0x20000064ff497230 */ /* 0x000fc40000004100 */
[C---:B-----5:R-:W-:Y:S01]  /*0b30*/  FMUL.FTZ R3, R120.reuse, R3 ;  /* 0x0000000378037220 */ /* 0x060fe20000410000 */
[----:B------:R-:W-:Y:S02]  /*0b40*/  HADD2.F32 R72, -RZ, R116.H0_H0 ;  /* 0x20000074ff487230 */ /* 0x000fe40000004100 */
[----:B------:R-:W-:Y:S01]  /*0b50*/  FADD.FTZ R101, -R123, R74 ;  /* 0x0000004a7b657221 */ /* 0x000fe20000010100 */
[----:B------:R-:W-:Y:S01]  /*0b60*/  FMUL.FTZ R116, R120, R75 ;  /* 0x0000004b78747220 */ /* 0x000fe20000410000 */
[-C--:B------:R-:W-:Y:S01]  /*0b70*/  FMUL.FTZ R118, R118, R73.reuse ;  /* 0x0000004976767220 */ /* 0x080fe20000410000 */
[----:B------:R-:W-:Y:S01]  /*0b80*/  FADD.FTZ R48, R48, R73 ;  /* 0x0000004930307221 */ /* 0x000fe20000010000 */
[----:B------:R-:W-:Y:S01]  /*0b90*/  FFMA.FTZ R68, R3, R73, R68 ;  /* 0x0000004903447223 */ /* 0x000fe20000010044 */
[----:B------:R-:W-:Y:S02]  /*0ba0*/  HADD2.F32 R100, -RZ, R4.H1_H1 ;  /* 0x30000004ff647230 */ /* 0x000fe40000004100 */
[----:B------:R-:W-:Y:S01]  /*0bb0*/  FMUL.FTZ R101, R120, R101 ;  /* 0x0000006578657220 */ /* 0x000fe20000410000 */
[----:B------:R-:W-:-:S02]  /*0bc0*/  HADD2.F32 R73, -RZ, R112.H0_H0 ;  /* 0x20000070ff497230 */ /* 0x000fc40000004100 */
[-C--:B------:R-:W-:Y:S01]  /*0bd0*/  FMUL.FTZ R114, R114, R72.reuse ;  /* 0x0000004872727220 */ /* 0x080fe20000410000 */
[----:B------:R-:W-:Y:S01]  /*0be0*/  FADD.FTZ R49, R49, R72 ;  /* 0x0000004831317221 */ /* 0x000fe20000010000 */
[----:B------:R-:W-:Y:S01]  /*0bf0*/  FFMA.FTZ R69, R116, R72, R69 ;  /* 0x0000004874457223 */ /* 0x000fe20000010045 */
[----:B------:R-:W-:Y:S02]  /*0c00*/  HADD2.F32 R72, -RZ, R98.H0_H0 ;  /* 0x20000062ff487230 */ /* 0x000fe40000004100 */
[-C--:B------:R-:W-:Y:S01]  /*0c10*/  FMUL.FTZ R100, R100, R73.reuse ;  /* 0x0000004964647220 */ /* 0x080fe20000410000 */
[----:B------:R-:W-:Y:S01]  /*0c20*/  FADD.FTZ R50, R50, R73 ;  /* 0x0000004932327221 */ /* 0x000fe20000010000 */
[----:B------:R-:W-:Y:S01]  /*0c30*/  FFMA.FTZ R70, R101, R73, R70 ;  /* 0x0000004965467223 */ /* 0x000fe20000010046 */
[----:B------:R-:W-:Y:S01]  /*0c40*/  FADD.FTZ R73, RZ, R118 ;  /* 0x00000076ff497221 */ /* 0x000fe20000010000 */
[----:B------:R-:W-:Y:S01]  /*0c50*/  FFMA.FTZ R75, R3, R118, RZ ;  /* 0x00000076034b7223 */ /* 0x000fe200000100ff */
[----:B------:R-:W-:-:S02]  /*0c60*/  HADD2.F32 R74, -RZ, R113.H0_H0 ;  /* 0x20000071ff4a7230 */ /* 0x000fc40000004100 */
[----:B-1----:R-:W-:Y:S01]  /*0c70*/  FADD.FTZ R77, -R123, R72 ;  /* 0x000000487b4d7221 */ /* 0x002fe20000010100 */
        /* <DEDUP_REMOVED lines=11> */
.L_x_972:
[----:B---34-:R-:W-:Y:S05]  /*0d30*/  BSYNC.RECONVERGENT B0 ;  /* 0x0000000000007941 */ /* 0x018fea0003800200 */
.L_x_971:
        /* <DEDUP_REMOVED lines=9> */
[----:B--2---:R-:W-:-:S05]  /*0dd0*/  IMAD.WIDE.U32 R78, R113, 0x4, R78 ;  /* 0x00000004714e7825 */ /* 0x004fca00078e004e */
[----:B------:R-:W5:Y:S01]  /*0de0*/  LDG.E R96, desc[UR10][R78.64] ;  /* 0x0000000a4e607981 */ /* 0x000f62000c1e1900 */
[----:B------:R-:W-:Y:S02]  /*0df0*/  ISETP.NE.U32.AND P0, PT, RZ, UR16, PT ;  /* 0x00000010ff007c0c */ /* 0x000fe4000bf05070 */
[----:B------:R-:W-:Y:S02]  /*0e00*/  ISETP.NE.U32.AND P5, PT, RZ, UR12, PT ;  /* 0x0000000cff007c0c */ /* 0x000fe4000bfa5070 */
[----:B------:R-:W-:Y:S02]  /*0e10*/  ISETP.NE.AND.EX P0, PT, RZ, UR17, PT, P0 ;  /* 0x00000011ff007c0c */ /* 0x000fe4000bf05300 */
[----:B------:R-:W-:-:S11]  /*0e20*/  ISETP.NE.AND.EX P5, PT, RZ, UR13, PT, P5 ;  /* 0x0000000dff007c0c */ /* 0x000fd6000bfa5350 */
        /* <DEDUP_REMOVED lines=9> */
[----:B------:R-:W-:Y:S02]  /*0ec0*/  VIADD R113, R113, 0x80 ;  /* 0x0000008071717836 */ /* 0x000fe40000000000 */
[----:B---3--:R-:W-:Y:S01]  /*0ed0*/  IMAD.MOV.U32 R90, RZ, RZ, R74 ;  /* 0x000000ffff5a7224 */ /* 0x008fe200078e004a */
[----:B------:R-:W-:-:S05]  /*0ee0*/  SHF.R.U64 R74, R74, 0x10, R75 ;  /* 0x000000104a4a7819 */ /* 0x000fca000000124b */
[----:B------:R-:W-:Y:S02]  /*0ef0*/  HADD2.F32 R74, -RZ, R74.H0_H0 ;  /* 0x2000004aff4a7230 */ /* 0x000fe40000004100 */
[----:B----4-:R-:W-:Y:S01]  /*0f00*/  IMAD.MOV.U32 R91, RZ, RZ, R72 ;  /* 0x000000ffff5b7224 */ /* 0x010fe200078e0048 */
[--C-:B------:R-:W-:Y:S01]  /*0f10*/  SHF.R.U64 R94, R72, 0x10, R73.reuse ;  /* 0x00000010485e7819 */ /* 0x100fe20000001249 */
[----:B------:R-:W-:Y:S01]  /*0f20*/  HADD2.F32 R72, -RZ, R90.H0_H0 ;  /* 0x2000005aff487230 */ /* 0x000fe20000004100 */
[--C-:B------:R-:W-:Y:S01]  /*0f30*/  SHF.R.U32.HI R133, RZ, 0x10, R73.reuse ;  /* 0x00000010ff857819 */ /* 0x100fe20000011649 */
[----:B------:R-:W-:Y:S02]  /*0f40*/  IMAD.MOV.U32 R125, RZ, RZ, R73 ;  /* 0x000000ffff7d7224 */ /* 0x000fe400078e0049 */
[C---:B------:R-:W-:Y:S01]  /*0f50*/  FADD.FTZ R73, -R123.reuse, R74 ;  /* 0x0000004a7b497221 */ /* 0x040fe20000010100 */
[----:B------:R-:W-:Y:S02]  /*0f60*/  IMAD.MOV.U32 R90, RZ, RZ, R75 ;  /* 0x000000ffff5a7224 */ /* 0x000fe400078e004b */
[----:B------:R-:W-:Y:S01]  /*0f70*/  FADD.FTZ R95, -R123, R72 ;  /* 0x000000487b5f7221 */ /* 0x000fe20000010100 */
[----:B------:R-:W-:-:S02]  /*0f80*/  HADD2.F32 R91, -RZ, R91.H0_H0 ;  /* 0x2000005bff5b7230 */ /* 0x000fc40000004100 */
[----:B------:R-:W-:Y:S02]  /*0f90*/  HADD2.F32 R72, -RZ, R94.H0_H0 ;  /* 0x2000005eff487230 */ /* 0x000fe40000004100 */
[C---:B-----5:R-:W-:Y:S01]  /*0fa0*/  FMUL.FTZ R94, R120.reuse, R73 ;  /* 0x00000049785e7220 */ /* 0x060fe20000410000 */
[----:B------:R-:W-:Y:S01]  /*0fb0*/  SHF.R.U32.HI R75, RZ, 0x10, R75 ;  /* 0x00000010ff4b7819 */ /* 0x000fe2000001164b */
[----:B------:R-:W-:Y:S01]  /*0fc0*/  FMUL.FTZ R95, R120, R95 ;  /* 0x0000005f785f7220 */ /* 0x000fe20000410000 */
[----:B------:R-:W-:Y:S02]  /*0fd0*/  HADD2.F32 R90, -RZ, R90.H0_H0 ;  /* 0x2000005aff5a7230 */ /* 0x000fe40000004100 */
[----:B------:R-:W-:Y:S01]  /*0fe0*/  FMUL.FTZ R93, R93, R91 ;  /* 0x0000005b5d5d7220 */ /* 0x000fe20000410000 */
[-C--:B------:R-:W-:Y:S01]  /*0ff0*/  FMUL.FTZ R92, R92, R72.reuse ;  /* 0x000000485c5c7220 */ /* 0x080fe20000410000 */
[----:B------:R-:W-:Y:S01]  /*1000*/  FADD.FTZ R45, R45, R72 ;  /* 0x000000482d2d7221 */ /* 0x000fe20000010000 */
[----:B------:R-:W-:Y:S01]  /*1010*/  FFMA.FTZ R65, R94, R72, R65 ;  /* 0x000000485e417223 */ /* 0x000fe20000010041 */
[----:B------:R-:W-:-:S02]  /*1020*/  HADD2.F32 R72, -RZ, R8.H1_H1 ;  /* 0x30000008ff487230 */ /* 0x000fc40000004100 */
[----:B------:R-:W-:Y:S01]  /*1030*/  FADD.FTZ R44, R44, R91 ;  /* 0x0000005b2c2c7221 */ /* 0x000fe20000010000 */
[----:B------:R-:W-:Y:S02]  /*1040*/  HADD2.F32 R125, -RZ, R125.H0_H0 ;  /* 0x2000007dff7d7230 */ /* 0x000fe40000004100 */
[----:B------:R-:W-:Y:S01]  /*1050*/  FFMA.FTZ R64, R95, R91, R64 ;  /* 0x0000005b5f407223 */ /* 0x000fe20000010040 */
[----:B------:R-:W-:Y:S02]  /*1060*/  HADD2.F32 R74, -RZ, R75.H0_H0 ;  /* 0x2000004bff4a7230 */ /* 0x000fe40000004100 */
[----:B------:R-:W-:Y:S01]  /*1070*/  FADD.FTZ R91, -R123, R90 ;  /* 0x0000005a7b5b7221 */ /* 0x000fe20000010100 */
[----:B------:R-:W-:Y:S01]  /*1080*/  FADD.FTZ R73, R112, R93 ;  /* 0x0000005d70497221 */ /* 0x000fe20000010000 */
[----:B------:R-:W-:Y:S01]  /*1090*/  FFMA.FTZ R75, R95, R93, R126 ;  /* 0x0000005d5f4b7223 */ /* 0x000fe2000001007e */
[----:B-1----:R-:W-:Y:S02]  /*10a0*/  HADD2.F32 R76, -RZ, R133.H0_H0 ;  /* 0x20000085ff4c7230 */ /* 0x002fe40000004100 */
[----:B------:R-:W-:Y:S01]  /*10b0*/  FMUL.FTZ R90, R72, R125 ;  /* 0x0000007d485a7220 */ /* 0x000fe20000410000 */
[----:B------:R-:W-:Y:S01]  /*10c0*/  FMUL.FTZ R91, R120, R91 ;  /* 0x0000005b785b7220 */ /* 0x000fe20000410000 */
[----:B------:R-:W-:Y:S01]  /*10d0*/  FADD.FTZ R77, -R123, R74 ;  /* 0x0000004a7b4d7221 */ /* 0x000fe20000010100 */
        /* <DEDUP_REMOVED lines=12> */
.L_x_974:
[----:B------:R-:W-:Y:S05]  /*11a0*/  BSYNC.RECONVERGENT B0 ;  /* 0x0000000000007941 */ /* 0x000fea0003800200 */
.L_x_973:
[----:B------:R-:W-:Y:S04]  /*11b0*/  BSSY.RECONVERGENT B0, `(.L_x_975) ;  /* 0x0000046000007945 */ /* 0x000fe80003800200 */
[----:B------:R-:W-:Y:S05]  /*11c0*/  @!P2 BRA `(.L_x_976) ;  /* 0x000000040010a947 */ /* 0x000fea0003800000 */
[----:B------:R-:W0:Y:S08]  /*11d0*/  LDC.64 R72, c[0x0][0x3a8] ;  /* 0x0000ea00ff487b82 */ /* 0x000e300000000a00 */
[----:B------:R-:W1:Y:S01]  /*11e0*/  LDC.64 R30, c[0x0][0x428] ;  /* 0x00010a00ff1e7b82 */ /* 0x000e620000000a00 */
[----:B------:R-:W-:-:S04]  /*11f0*/  ISETP.NE.U32.AND P0, PT, RZ, UR16, PT ;  /* 0x00000010ff007c0c */ /* 0x000fc8000bf05070 */
[----:B------:R-:W-:Y:S02]  /*1200*/  ISETP.NE.AND.EX P0, PT, RZ, UR17, PT, P0 ;  /* 0x00000011ff007c0c */ /* 0x000fe4000bf05300 */
[----:B------:R-:W-:Y:S01]  /*1210*/  ISETP.NE.U32.AND P5, PT, RZ, UR12, PT ;  /* 0x0000000cff007c0c */ /* 0x000fe2000bfa5070 */
[----:B------:R-:W2:Y:S01]  /*1220*/  LDC.64 R76, c[0x0][0x3b0] ;  /* 0x0000ec00ff4c7b82 */ /* 0x000ea20000000a00 */
[----:B0-----:R-:W-:-:S09]  /*1230*/  IMAD.WIDE.U32 R72, R113, 0x8, R72 ;  /* 0x0000000871487825 */ /* 0x001fd200078e0048 */
[----:B------:R-:W0:Y:S01]  /*1240*/  @P0 LDC.64 R78, c[0x0][0x438] ;  /* 0x00010e00ff4e0b82 */ /* 0x000e220000000a00 */
[----:B------:R-:W3:Y:S01]  /*1250*/  LDG.E.64 R72, desc[UR10][R72.64] ;  /* 0x0000000a48487981 */ /* 0x000ee2000c1e1b00 */
[----:B-1----:R-:W-:-:S06]  /*1260*/  IMAD.WIDE.U32 R30, R113, 0x8, R30 ;  /* 0x00000008711e7825 */ /* 0x002fcc00078e001e */
[----:B------:R-:W4:Y:S01]  /*1270*/  LDG.E.64 R30, desc[UR10][R30.64] ;  /* 0x0000000a1e1e7981 */ /* 0x000f22000c1e1b00 */
[----:B0-----:R-:W-:-:S05]  /*1280*/  @P0 IMAD.WIDE.U32 R78, R113, 0x8, R78 ;  /* 0x00000008714e0825 */ /* 0x001fca00078e004e */
[----:B------:R-:W5:Y:S01]  /*1290*/  @P0 LDG.E.64 R106, desc[UR10][R78.64] ;  /* 0x0000000a4e6a0981 */ /* 0x000f62000c1e1b00 */
[----:B------:R-:W-:-:S13]  /*12a0*/  ISETP.NE.AND.EX P5, PT, RZ, UR13, PT, P5 ;  /* 0x0000000dff007c0c */ /* 0x000fda000bfa5350 */
[----:B------:R-:W0:Y:S01]  /*12b0*/  @P5 LDC.64 R74, c[0x0][0x3b8] ;  /* 0x0000ee00ff4a5b82 */ /* 0x000e220000000a00 */
[--C-:B------:R-:W-:Y:S02]  /*12c0*/  HADD2.F32 R83, -RZ, R127.reuse.H0_H0 ;  /* 0x2000007fff537230 */ /* 0x100fe40000004100 */
[----:B------:R-:W-:Y:S02]  /*12d0*/  HADD2.F32 R82, -RZ, R127.H1_H1 ;  /* 0x3000007fff527230 */ /* 0x000fe40000004100 */
[----:B--2---:R-:W-:-:S05]  /*12e0*/  IMAD.WIDE.U32 R76, R113, 0x4, R76 ;  /* 0x00000004714c7825 */ /* 0x004fca00078e004c */
[----:B------:R-:W5:Y:S01]  /*12f0*/  LDG.E R86, desc[UR10][R76.64] ;  /* 0x0000000a4c567981 */ /* 0x000f62000c1e1900 */
[----:B0-----:R-:W-:-:S05]  /*1300*/  @P5 IMAD.WIDE.U32 R74, R113, 0x4, R74 ;  /* 0x00000004714a5825 */ /* 0x001fca00078e004a */
[----:B------:R0:W5:Y:S01]  /*1310*/  @P5 LDG.E R87, desc[UR10][R74.64] ;  /* 0x0000000a4a575981 */ /* 0x000162000c1e1900 */
        /* <DEDUP_REMOVED lines=10> */
[--C-:B------:R-:W-:Y:S02]  /*13c0*/  IMAD.MOV.U32 R80, RZ, RZ, R73.reuse ;  /* 0x000000ffff507224 */ /* 0x100fe400078e0049 */
[----:B------:R-:W-:Y:S01]  /*13d0*/  FADD.FTZ R85, -R123, R30 ;  /* 0x0000001e7b557221 */ /* 0x000fe20000010100 */
[----:B------:R-:W-:Y:S01]  /*13e0*/  HADD2.F32 R81, -RZ, R81.H0_H0 ;  /* 0x20000051ff517230 */ /* 0x000fe20000004100 */
[----:B------:R-:W-:Y:S01]  /*13f0*/  SHF.R.U32.HI R73, RZ, 0x10, R73 ;  /* 0x00000010ff497819 */ /* 0x000fe20000011649 */
[----:B------:R-:W-:-:S02]  /*1400*/  HADD2.F32 R30, -RZ, R84.H0_H0 ;  /* 0x20000054ff1e7230 */ /* 0x000fc40000004100 */
[C---:B-----5:R-:W-:Y:S01]  /*1410*/  FMUL.FTZ R84, R120.reuse, R31 ;  /* 0x0000001f78547220 */ /* 0x060fe20000410000 */
[----:B------:R-:W-:Y:S01]  /*1420*/  FMUL.FTZ R85, R120, R85 ;  /* 0x0000005578557220 */ /* 0x000fe20000410000 */
[----:B------:R-:W-:Y:S02]  /*1430*/  HADD2.F32 R80, -RZ, R80.H0_H0 ;  /* 0x20000050ff507230 */ /* 0x000fe40000004100 */
[-C--:B------:R-:W-:Y:S01]  /*1440*/  FMUL.FTZ R83, R83, R81.reuse ;  /* 0x0000005153537220 */ /* 0x080fe20000410000 */
[-C--:B------:R-:W-:Y:S01]  /*1450*/  FMUL.FTZ R82, R82, R30.reuse ;  /* 0x0000001e52527220 */ /* 0x080fe20000410000 */
[----:B------:R-:W-:Y:S01]  /*1460*/  FADD.FTZ R41, R41, R30 ;  /* 0x0000001e29297221 */ /* 0x000fe20000010000 */
[----:B------:R-:W-:Y:S01]  /*1470*/  FFMA.FTZ R61, R84, R30, R61 ;  /* 0x0000001e543d7223 */ /* 0x000fe2000001003d */
[----:B------:R-:W-:Y:S02]  /*1480*/  HADD2.F32 R72, -RZ, R73.H0_H0 ;  /* 0x20000049ff487230 */ /* 0x000fe40000004100 */
[----:B------:R-:W-:Y:S01]  /*1490*/  FADD.FTZ R40, R40, R81 ;  /* 0x0000005128287221 */ /* 0x000fe20000010000 */
[----:B------:R-:W-:Y:S01]  /*14a0*/  FFMA.FTZ R60, R85, R81, R60 ;  /* 0x00000051553c7223 */ /* 0x000fe2000001003c */
[----:B------:R-:W-:-:S02]  /*14b0*/  HADD2.F32 R30, -RZ, R128.H0_H0 ;  /* 0x20000080ff1e7230 */ /* 0x000fc40000004100 */
[----:B------:R-:W-:Y:S01]  /*14c0*/  FADD.FTZ R81, -R123, R80 ;  /* 0x000000507b517221 */ /* 0x000fe20000010100 */
[----:B------:R-:W-:Y:S02]  /*14d0*/  HADD2.F32 R125, -RZ, R125.H0_H0 ;  /* 0x2000007dff7d7230 */ /* 0x000fe40000004100 */
[----:B------:R-:W-:Y:S01]  /*14e0*/  FADD.FTZ R73, R112, R83 ;  /* 0x0000005370497221 */ /* 0x000fe20000010000 */
[----:B0-----:R-:W-:Y:S01]  /*14f0*/  FFMA.FTZ R75, R85, R83, R126 ;  /* 0x00000053554b7223 */ /* 0x001fe2000001007e */
[----:B------:R-:W-:Y:S02]  /*1500*/  HADD2.F32 R31, -RZ, R128.H1_H1 ;  /* 0x30000080ff1f7230 */ /* 0x000fe40000004100 */
[----:B------:R-:W-:Y:S01]  /*1510*/  FADD.FTZ R77, -R123, R72 ;  /* 0x000000487b4d7221 */ /* 0x000fe20000010100 */
[----:B------:R-:W-:Y:S02]  /*1520*/  HADD2.F32 R74, -RZ, R133.H0_H0 ;  /* 0x20000085ff4a7230 */ /* 0x000fe40000004100 */
[----:B------:R-:W-:Y:S01]  /*1530*/  FMUL.FTZ R81, R120, R81 ;  /* 0x0000005178517220 */ /* 0x000fe20000410000 */
        /* <DEDUP_REMOVED lines=13> */
.L_x_976:
[----:B------:R-:W-:Y:S05]  /*1610*/  BSYNC.RECONVERGENT B0 ;  /* 0x0000000000007941 */ /* 0x000fea0003800200 */
.L_x_975:
        /* <DEDUP_REMOVED lines=18> */
[----:B------:R0:W5:Y:S01]  /*1740*/  @P5 LDG.E R29, desc[UR10][R24.64] ;  /* 0x0000000a181d5981 */ /* 0x000162000c1e1900 */
[----:B-1----:R-:W-:-:S05]  /*1750*/  @P0 IMAD.WIDE.U32 R72, R113, 0x8, R72 ;  /* 0x0000000871480825 */ /* 0x002fca00078e0048 */
[----:B------:R1:W5:Y:S01]  /*1760*/  @P0 LDG.E.64 R108, desc[UR10][R72.64] ;  /* 0x0000000a486c0981 */ /* 0x000362000c1e1b00 */
[--C-:B0-----:R-:W-:Y:S02]  /*1770*/  HADD2.F32 R25, -RZ, R129.reuse.H0_H0 ;  /* 0x20000081ff197230 */ /* 0x101fe40000004100 */
[----:B------:R-:W-:Y:S02]  /*1780*/  HADD2.F32 R24, -RZ, R129.H1_H1 ;  /* 0x30000081ff187230 */ /* 0x000fe40000004100 */
[----:B-1----:R-:W-:Y:S02]  /*1790*/  HADD2.F32 R72, -RZ, R130.H1_H1 ;  /* 0x30000082ff487230 */ /* 0x002fe40000004100 */
[----:B------:R-:W-:Y:S02]  /*17a0*/  VIADD R113, R113, 0x80 ;  /* 0x0000008071717836 */ /* 0x000fe40000000000 */
[----:B---3--:R-:W-:Y:S01]  /*17b0*/  IMAD.MOV.U32 R74, RZ, RZ, R22 ;  /* 0x000000ffff4a7224 */ /* 0x008fe200078e0016 */
[----:B------:R-:W-:Y:S01]  /*17c0*/  SHF.R.U64 R22, R22, 0x10, R23 ;  /* 0x0000001016167819 */ /* 0x000fe20000001217 */
[----:B----4-:R-:W-:Y:S01]  /*17d0*/  IMAD.MOV.U32 R75, RZ, RZ, R20 ;  /* 0x000000ffff4b7224 */ /* 0x010fe200078e0014 */
[----:B------:R-:W-:-:S02]  /*17e0*/  SHF.R.U64 R78, R20, 0x10, R21 ;  /* 0x00000010144e7819 */ /* 0x000fc40000001215 */
[----:B------:R-:W-:Y:S02]  /*17f0*/  HADD2.F32 R20, -RZ, R74.H0_H0 ;  /* 0x2000004aff147230 */ /* 0x000fe40000004100 */
[----:B------:R-:W-:Y:S02]  /*1800*/  IMAD.MOV.U32 R74, RZ, RZ, R23 ;  /* 0x000000ffff4a7224 */ /* 0x000fe400078e0017 */
[----:B------:R-:W-:Y:S01]  /*1810*/  HADD2.F32 R22, -RZ, R22.H0_H0 ;  /* 0x20000016ff167230 */ /* 0x000fe20000004100 */
[--C-:B------:R-:W-:Y:S01]  /*1820*/  SHF.R.U32.HI R77, RZ, 0x10, R21.reuse ;  /* 0x00000010ff4d7819 */ /* 0x100fe20000011615 */
[----:B------:R-:W-:Y:S02]  /*1830*/  IMAD.MOV.U32 R76, RZ, RZ, R21 ;  /* 0x000000ffff4c7224 */ /* 0x000fe400078e0015 */
[----:B------:R-:W-:Y:S02]  /*1840*/  HADD2.F32 R74, -RZ, R74.H0_H0 ;  /* 0x2000004aff4a7230 */ /* 0x000fe40000004100 */
[C---:B------:R-:W-:Y:S01]  /*1850*/  FADD.FTZ R21, -R123.reuse, R22 ;  /* 0x000000167b157221 */ /* 0x040fe20000010100 */
[----:B------:R-:W-:Y:S01]  /*1860*/  FADD.FTZ R27, -R123, R20 ;  /* 0x000000147b1b7221 */ /* 0x000fe20000010100 */
[----:B------:R-:W-:Y:S01]  /*1870*/  HADD2.F32 R75, -RZ, R75.H0_H0 ;  /* 0x2000004bff4b7230 */ /* 0x000fe20000004100 */
[----:B------:R-:W-:Y:S01]  /*1880*/  SHF.R.U32.HI R73, RZ, 0x10, R23 ;  /* 0x00000010ff497819 */ /* 0x000fe20000011617 */
[----:B------:R-:W-:-:S02]  /*1890*/  HADD2.F32 R20, -RZ, R78.H0_H0 ;  /* 0x2000004eff147230 */ /* 0x000fc40000004100 */
[C---:B-----5:R-:W-:Y:S01]  /*18a0*/  FMUL.FTZ R26, R120.reuse, R21 ;  /* 0x00000015781a7220 */ /* 0x060fe20000410000 */
[----:B------:R-:W-:Y:S01]  /*18b0*/  FADD.FTZ R23, -R123, R74 ;  /* 0x0000004a7b177221 */ /* 0x000fe20000010100 */
[----:B------:R-:W-:Y:S01]  /*18c0*/  FMUL.FTZ R27, R120, R27 ;  /* 0x0000001b781b7220 */ /* 0x000fe20000410000 */
[----:B------:R-:W-:Y:S01]  /*18d0*/  FMUL.FTZ R25, R25, R75 ;  /* 0x0000004b19197220 */ /* 0x000fe20000410000 */
[----:B------:R-:W-:Y:S02]  /*18e0*/  HADD2.F32 R22, -RZ, R130.H0_H0 ;  /* 0x20000082ff167230 */ /* 0x000fe40000004100 */
[-C--:B------:R-:W-:Y:S01]  /*18f0*/  FMUL.FTZ R24, R24, R20.reuse ;  /* 0x0000001418187220 */ /* 0x080fe20000410000 */
[----:B------:R-:W-:Y:S02]  /*1900*/  HADD2.F32 R21, -RZ, R76.H0_H0 ;  /* 0x2000004cff157230 */ /* 0x000fe40000004100 */
[----:B------:R-:W-:Y:S01]  /*1910*/  FADD.FTZ R37, R37, R20 ;  /* 0x0000001425257221 */ /* 0x000fe20000010000 */
[----:B------:R-:W-:Y:S01]  /*1920*/  FFMA.FTZ R57, R26, R20, R57 ;  /* 0x000000141a397223 */ /* 0x000fe20000010039 */
[----:B------:R-:W-:-:S02]  /*1930*/  HADD2.F32 R74, -RZ, R77.H0_H0 ;  /* 0x2000004dff4a7230 */ /* 0x000fc40000004100 */
[----:B------:R-:W-:Y:S01]  /*1940*/  FMUL.FTZ R23, R120, R23 ;  /* 0x0000001778177220 */ /* 0x000fe20000410000 */
[----:B------:R-:W-:Y:S01]  /*1950*/  FADD.FTZ R36, R36, R75 ;  /* 0x0000004b24247221 */ /* 0x000fe20000010000 */
[C---:B------:R-:W-:Y:S01]  /*1960*/  FFMA.FTZ R56, R27.reuse, R75, R56 ;  /* 0x0000004b1b387223 */ /* 0x040fe20000010038 */
[----:B------:R-:W-:Y:S02]  /*1970*/  HADD2.F32 R20, -RZ, R73.H0_H0 ;  /* 0x20000049ff147230 */ /* 0x000fe40000004100 */
[----:B------:R-:W-:Y:S01]  /*1980*/  FADD.FTZ R73, R112, R25 ;  /* 0x0000001970497221 */ /* 0x000fe20000010000 */
[----:B------:R-:W-:Y:S01]  /*1990*/  FFMA.FTZ R75, R27, R25, R126 ;  /* 0x000000191b4b7223 */ /* 0x000fe2000001007e */
[-C--:B------:R-:W-:Y:S01]  /*19a0*/  FMUL.FTZ R22, R22, R21.reuse ;  /* 0x0000001516167220 */ /* 0x080fe20000410000 */
[----:B------:R-:W-:Y:S01]  /*19b0*/  FADD.FTZ R38, R38, R21 ;  /* 0x0000001526267221 */ /* 0x000fe20000010000 */
[----:B------:R-:W-:Y:S01]  /*19c0*/  FFMA.FTZ R58, R23, R21, R58 ;  /* 0x00000015173a7223 */ /* 0x000fe2000001003a */
[----:B------:R-:W-:Y:S01]  /*19d0*/  FMUL.FTZ R21, R72, R74 ;  /* 0x0000004a48157220 */ /* 0x000fe20000410000 */
[----:B------:R-:W-:Y:S01]  /*19e0*/  FADD.FTZ R77, -R123, R20 ;  /* 0x000000147b4d7221 */ /* 0x000fe20000010100 */
[----:B------:R-:W-:Y:S01]  /*19f0*/  FADD.FTZ R73, R73, R24 ;  /* 0x0000001849497221 */ /* 0x000fe20000010000 */
[----:B------:R-:W-:-:S02]  /*1a00*/  FFMA.FTZ R72, R26, R24, R75 ;  /* 0x000000181a487223 */ /* 0x000fc4000001004b */
[----:B------:R-:W-:Y:S01]  /*1a10*/  FMUL.FTZ R20, R120, R77 ;  /* 0x0000004d78147220 */ /* 0x000fe20000410000 */
[----:B------:R-:W-:Y:S01]  /*1a20*/  FADD.FTZ R112, R73, R22 ;  /* 0x0000001649707221 */ /* 0x000fe20000010000 */
[----:B------:R-:W-:Y:S01]  /*1a30*/  FFMA.FTZ R72, R23, R22, R72 ;  /* 0x0000001617487223 */ /* 0x000fe20000010048 */
[----:B------:R-:W-:Y:S01]  /*1a40*/  FADD.FTZ R39, R39, R74 ;  /* 0x0000004a27277221 */ /* 0x000fe20000010000 */
[----:B------:R-:W-:Y:S01]  /*1a50*/  FFMA.FTZ R59, R20, R74, R59 ;  /* 0x0000004a143b7223 */ /* 0x000fe2000001003b */
[----:B------:R-:W-:Y:S01]  /*1a60*/  FADD.FTZ R112, R112, R21 ;  /* 0x0000001570707221 */ /* 0x000fe20000010000 */
[----:B------:R-:W-:-:S07]  /*1a70*/  FFMA.FTZ R126, R20, R21, R72 ;  /* 0x00000015147e7223 */ /* 0x000fce0000010048 */
.L_x_978:
[----:B------:R-:W-:Y:S05]  /*1a80*/  BSYNC.RECONVERGENT B0 ;  /* 0x0000000000007941 */ /* 0x000fea0003800200 */
.L_x_977:
        /* <DEDUP_REMOVED lines=21> */
[----:B---3--:R-:W-:Y:S01]  /*1be0*/  IMAD.MOV.U32 R74, RZ, RZ, R12 ;  /* 0x000000ffff4a7224 */ /* 0x008fe200078e000c */
[--C-:B------:R-:W-:Y:S01]  /*1bf0*/  SHF.R.U64 R77, R12, 0x10, R13.reuse ;  /* 0x000000100c4d7819 */ /* 0x100fe2000000120d */
[--C-:B------:R-:W-:Y:S01]  /*1c00*/  IMAD.MOV.U32 R75, RZ, RZ, R13.reuse ;  /* 0x000000ffff4b7224 */ /* 0x100fe200078e000d */
[----:B------:R-:W-:Y:S01]  /*1c10*/  SHF.R.U32.HI R76, RZ, 0x10, R13 ;  /* 0x00000010ff4c7819 */ /* 0x000fe2000001160d */
[----:B----4-:R-:W-:Y:S01]  /*1c20*/  IMAD.MOV.U32 R12, RZ, RZ, R10 ;  /* 0x000000ffff0c7224 */ /* 0x010fe200078e000a */
[--C-:B------:R-:W-:Y:S01]  /*1c30*/  SHF.R.U64 R78, R10, 0x10, R11.reuse ;  /* 0x000000100a4e7819 */ /* 0x100fe2000000120b */
[--C-:B------:R-:W-:Y:S01]  /*1c40*/  IMAD.MOV.U32 R13, RZ, RZ, R11.reuse ;  /* 0x000000ffff0d7224 */ /* 0x100fe200078e000b */
[----:B------:R-:W-:Y:S02]  /*1c50*/  SHF.R.U32.HI R11, RZ, 0x10, R11 ;  /* 0x00000010ff0b7819 */ /* 0x000fe4000001160b */
[----:B------:R-:W-:-:S02]  /*1c60*/  HADD2.F32 R12, -RZ, R12.H0_H0 ;  /* 0x2000000cff0c7230 */ /* 0x000fc40000004100 */
[----:B0-----:R-:W-:Y:S02]  /*1c70*/  HADD2.F32 R14, -RZ, R78.H0_H0 ;  /* 0x2000004eff0e7230 */ /* 0x001fe40000004100 */
[----:B------:R-:W-:Y:S02]  /*1c80*/  HADD2.F32 R16, -RZ, R13.H0_H0 ;  /* 0x2000000dff107230 */ /* 0x000fe40000004100 */
[C---:B------:R-:W-:Y:S01]  /*1c90*/  FADD.FTZ R17, -R123.reuse, R12 ;  /* 0x0000000c7b117221 */ /* 0x040fe20000010100 */
[----:B-1----:R-:W-:Y:S02]  /*1ca0*/  HADD2.F32 R72, -RZ, R11.H0_H0 ;  /* 0x2000000bff487230 */ /* 0x002fe40000004100 */
[--C-:B------:R-:W-:Y:S02]  /*1cb0*/  HADD2.F32 R10, -RZ, R131.reuse.H0_H0 ;  /* 0x20000083ff0a7230 */ /* 0x100fe40000004100 */
[----:B------:R-:W-:Y:S02]  /*1cc0*/  HADD2.F32 R11, -RZ, R74.H0_H0 ;  /* 0x2000004aff0b7230 */ /* 0x000fe40000004100 */
[C---:B------:R-:W-:Y:S01]  /*1cd0*/  FADD.FTZ R13, -R123.reuse, R14 ;  /* 0x0000000e7b0d7221 */ /* 0x040fe20000010100 */
[----:B------:R-:W-:Y:S01]  /*1ce0*/  FADD.FTZ R73, -R123, R16 ;  /* 0x000000107b497221 */ /* 0x000fe20000010100 */
[----:B------:R-:W-:-:S02]  /*1cf0*/  HADD2.F32 R14, -RZ, R131.H1_H1 ;  /* 0x30000083ff0e7230 */ /* 0x000fc40000004100 */
[----:B-----5:R-:W-:Y:S01]  /*1d00*/  FMUL.FTZ R17, R120, R17 ;  /* 0x0000001178117220 */ /* 0x020fe20000410000 */
[----:B------:R-:W-:Y:S02]  /*1d10*/  HADD2.F32 R12, -RZ, R77.H0_H0 ;  /* 0x2000004dff0c7230 */ /* 0x000fe40000004100 */
[----:B------:R-:W-:Y:S01]  /*1d20*/  FMUL.FTZ R15, R10, R11 ;  /* 0x0000000b0a0f7220 */ /* 0x000fe20000410000 */
[--C-:B------:R-:W-:Y:S02]  /*1d30*/  HADD2.F32 R10, -RZ, R132.reuse.H0_H0 ;  /* 0x20000084ff0a7230 */ /* 0x100fe40000004100 */
[----:B------:R-:W-:Y:S01]  /*1d40*/  FMUL.FTZ R16, R120, R13 ;  /* 0x0000000d78107220 */ /* 0x000fe20000410000 */
[----:B------:R-:W-:Y:S02]  /*1d50*/  HADD2.F32 R75, -RZ, R75.H0_H0 ;  /* 0x2000004bff4b7230 */ /* 0x000fe40000004100 */
[----:B------:R-:W-:Y:S01]  /*1d60*/  FADD.FTZ R32, R32, R11 ;  /* 0x0000000b20207221 */ /* 0x000fe20000010000 */
[C---:B------:R-:W-:Y:S01]  /*1d70*/  FFMA.FTZ R52, R17.reuse, R11, R52 ;  /* 0x0000000b11347223 */ /* 0x040fe20000010034 */
[----:B------:R-:W-:Y:S01]  /*1d80*/  FMUL.FTZ R13, R120, R73 ;  /* 0x00000049780d7220 */ /* 0x000fe20000410000 */
[-C--:B------:R-:W-:Y:S01]  /*1d90*/  FMUL.FTZ R14, R14, R12.reuse ;  /* 0x0000000c0e0e7220 */ /* 0x080fe20000410000 */
[----:B------:R-:W-:Y:S01]  /*1da0*/  FADD.FTZ R11, R112, R15 ;  /* 0x0000000f700b7221 */ /* 0x000fe20000010000 */
[----:B------:R-:W-:Y:S01]  /*1db0*/  FFMA.FTZ R73, R17, R15, R126 ;  /* 0x0000000f11497223 */ /* 0x000fe2000001007e */
[----:B------:R-:W-:Y:S01]  /*1dc0*/  FADD.FTZ R33, R33, R12 ;  /* 0x0000000c21217221 */ /* 0x000fe20000010000 */
[----:B------:R-:W-:Y:S01]  /*1dd0*/  FFMA.FTZ R53, R16, R12, R53 ;  /* 0x0000000c10357223 */ /* 0x000fe20000010035 */
[----:B------:R-:W-:Y:S01]  /*1de0*/  FADD.FTZ R123, -R123, R72 ;  /* 0x000000487b7b7221 */ /* 0x000fe20000010100 */
[----:B------:R-:W-:-:S02]  /*1df0*/  HADD2.F32 R74, -RZ, R132.H1_H1 ;  /* 0x30000084ff4a7230 */ /* 0x000fc40000004100 */
[-C--:B------:R-:W-:Y:S01]  /*1e00*/  FMUL.FTZ R12, R10, R75.reuse ;  /* 0x0000004b0a0c7220 */ /* 0x080fe20000410000 */
[----:B------:R-:W-:Y:S02]  /*1e10*/  HADD2.F32 R76, -RZ, R76.H0_H0 ;  /* 0x2000004cff4c7230 */ /* 0x000fe40000004100 */
        /* <DEDUP_REMOVED lines=12> */
.L_x_980:
[----:B------:R-:W-:Y:S05]  /*1ee0*/  BSYNC.RECONVERGENT B0 ;  /* 0x0000000000007941 */ /* 0x000fea0003800200 */
.L_x_979:
        /* <DEDUP_REMOVED lines=32> */
.L_x_982:
[----:B------:R-:W-:Y:S05]  /*20f0*/  BSYNC.RECONVERGENT B0 ;  /* 0x0000000000007941 */ /* 0x000fea0003800200 */
.L_x_981:
        /* <DEDUP_REMOVED lines=69> */
[----:B------:R-:W-:Y:S01]  /*2550*/  PRMT R75, R74, 0x7632, R75 ;  /* 0x000076324a4b7816 */ /* 0x000fe2000000004b */
[----:B------:R-:W-:Y:S06]  /*2560*/  BRA `(.L_x_988) ;  /* 0x00000014004c7947 */ /* 0x000fec0003800000 */
.L_x_987:
        /* <DEDUP_REMOVED lines=26> */
[----:B------:R-:W-:Y:S01]  /*2710*/  PRMT R8, R74, 0x7610, R8 ;  /* 0x000076104a087816 */ /* 0x000fe20000000008 */
[----:B------:R-:W-:Y:S01]  /*2720*/  FMUL.FTZ R77, R78, UR14 ;  /* 0x0000000e4e4d7c20 */ /* 0x000fe20008410000 */
[----:B------:R-:W-:-:S04]  /*2730*/  PRMT R7, R79, 0x7610, R7 ;  /* 0x000076104f077816 */ /* 0x000fc80000000007 */
[----:B------:R-:W-:Y:S02]  /*2740*/  FSEL R133, R77, RZ, P6 ;  /* 0x000000ff4d857208 */ /* 0x000fe40003000000 */
[----:B------:R-:W-:Y:S02]  /*2750*/  PRMT R77, R72, 0x7632, R77 ;  /* 0x00007632484d7816 */ /* 0x000fe4000000004d */
[----:B------:R-:W-:Y:S02]  /*2760*/  F2FP.F16.F32.PACK_AB R133, R133, R78 ;  /* 0x0000004e8585723e */ /* 0x000fe400000000ff */
[----:B------:R-:W-:Y:S02]  /*2770*/  PRMT R72, R74, 0x7632, R72 ;  /* 0x000076324a487816 */ /* 0x000fe40000000048 */
[----:B------:R-:W-:Y:S02]  /*2780*/  PRMT R74, R79, 0x7632, R74 ;  /* 0x000076324f4a7816 */ /* 0x000fe4000000004a */
[----:B------:R-:W-:-:S02]  /*2790*/  PRMT R75, R133, 0x7632, R75 ;  /* 0x00007632854b7816 */ /* 0x000fc4000000004b */
[----:B------:R-:W-:Y:S01]  /*27a0*/  PRMT R6, R133, 0x7610, R6 ;  /* 0x0000761085067816 */ /* 0x000fe20000000006 */
[----:B------:R-:W-:Y:S06]  /*27b0*/  BRA `(.L_x_988) ;  /* 0x0000001000b87947 */ /* 0x000fec0003800000 */
.L_x_986:
        /* <DEDUP_REMOVED lines=9> */
[----:B------:R-:W-:Y:S02]  /*2850*/  IMAD.MOV.U32 R74, RZ, RZ, R103 ;  /* 0x000000ffff4a7224 */ /* 0x000fe400078e0067 */
[----:B------:R-:W-:Y:S01]  /*2860*/  FADD.FTZ R75, R118, -R75 ;  /* 0x8000004b764b7221 */ /* 0x000fe20000010000 */
[----:B------:R-:W-:Y:S02]  /*2870*/  HADD2.F32 R73, -RZ, R72.H0_H0 ;  /* 0x20000048ff497230 */ /* 0x000fe40000004100 */
[----:B------:R-:W-:-:S03]  /*2880*/  FADD.FTZ R77, R114, -R77 ;  /* 0x8000004d724d7221 */ /* 0x000fc60000010000 */
[----:B-----5:R-:W-:Y:S01]  /*2890*/  FFMA.FTZ R73, R120, R75, R73 ;  /* 0x0000004b78497223 */ /* 0x020fe20000010049 */
[----:B------:R-:W-:-:S03]  /*28a0*/  SHF.R.U64 R75, R102, 0x10, R103 ;  /* 0x00000010664b7819 */ /* 0x000fc60000001267 */
[----:B------:R-:W-:Y:S02]  /*28b0*/  FMUL.FTZ R73, R73, UR14 ;  /* 0x0000000e49497c20 */ /* 0x000fe40008410000 */
[----:B------:R-:W-:-:S03]  /*28c0*/  HADD2.F32 R75, -RZ, R75.H0_H0 ;  /* 0x2000004bff4b7230 */ /* 0x000fc60000004100 */
[----:B------:R-:W-:Y:S02]  /*28d0*/  FSEL R73, R73, RZ, P6 ;  /* 0x000000ff49497208 */ /* 0x000fe40003000000 */
[----:B------:R-:W-:Y:S01]  /*28e0*/  FFMA.FTZ R75, R120, R77, R75 ;  /* 0x0000004d784b7223 */ /* 0x000fe2000001004b */
[----:B------:R-:W-:Y:S01]  /*28f0*/  LOP3.LUT P6, RZ, R115, 0xff00, RZ, 0xc0, !PT ;  /* 0x0000ff0073ff7812 */ /* 0x000fe200078cc0ff */
[----:B------:R-:W-:Y:S02]  /*2900*/  FFMA.FTZ R77, R101, R112, R113 ;  /* 0x00000070654d7223 */ /* 0x000fe40000010071 */
[----:B------:R-:W-:Y:S02]  /*2910*/  FMUL.FTZ R75, R75, UR14 ;  /* 0x0000000e4b4b7c20 */ /* 0x000fe40008410000 */
[----:B------:R-:W-:-:S03]  /*2920*/  FADD.FTZ R77, R100, -R77 ;  /* 0x8000004d644d7221 */ /* 0x000fc60000010000 */
        /* <DEDUP_REMOVED lines=18> */
[----:B------:R-:W-:Y:S01]  /*2a50*/  PRMT R75, R74, 0x7632, R75 ;  /* 0x000076324a4b7816 */ /* 0x000fe2000000004b */
[----:B------:R-:W-:Y:S06]  /*2a60*/  BRA `(.L_x_988) ;  /* 0x00000010000c7947 */ /* 0x000fec0003800000 */
.L_x_989:
[----:B------:R-:W-:Y:S02]  /*2a70*/  IMAD.MOV.U32 R72, RZ, RZ, R102 ;  /* 0x000000ffff487224 */ /* 0x000fe400078e0066 */
[-C--:B------:R-:W-:Y:S01]  /*2a80*/  FFMA.FTZ R73, R3, R112.reuse, R113 ;  /* 0x0000007003497223 */ /* 0x080fe20000010071 */
[--C-:B------:R-:W-:Y:S01]  /*2a90*/  SHF.R.U64 R74, R102, 0x10, R103.reuse ;  /* 0x00000010664a7819 */ /* 0x100fe20000001267 */
[----:B------:R-:W-:Y:S01]  /*2aa0*/  IMAD.MOV.U32 R76, RZ, RZ, R103 ;  /* 0x000000ffff4c7224 */ /* 0x000fe200078e0067 */
[----:B------:R-:W-:Y:S01]  /*2ab0*/  LOP3.LUT P6, RZ, R115, 0xff, RZ, 0xc0, !PT ;  /* 0x000000ff73ff7812 */ /* 0x000fe200078cc0ff */
[----:B------:R-:W-:Y:S02]  /*2ac0*/  HADD2.F32 R75, -RZ, R72.H0_H0 ;  /* 0x20000048ff4b7230 */ /* 0x000fe40000004100 */
[----:B------:R-:W-:Y:S01]  /*2ad0*/  FADD.FTZ R73, R118, -R73 ;  /* 0x8000004976497221 */ /* 0x000fe20000010000 */
[----:B------:R-:W-:Y:S02]  /*2ae0*/  HADD2.F32 R77, -RZ, R74.H0_H0 ;  /* 0x2000004aff4d7230 */ /* 0x000fe40000004100 */
[----:B------:R-:W-:Y:S01]  /*2af0*/  FFMA.FTZ R78, R98, R112, R113 ;  /* 0x00000070624e7223 */ /* 0x000fe20000010071 */
[----:B------:R-:W-:-:S02]  /*2b00*/  HADD2.F32 R79, -RZ, R76.H0_H0 ;  /* 0x2000004cff4f7230 */ /* 0x000fc40000004100 */
        /* <DEDUP_REMOVED lines=10> */
[----:B------:R-:W-:Y:S01]  /*2bb0*/  F2FP.F16.F32.PACK_AB R72, R72, R73 ;  /* 0x000000494848723e */ /* 0x000fe200000000ff */
[----:B------:R-:W-:Y:S01]  /*2bc0*/  FFMA.FTZ R79, R120, R77, R79 ;  /* 0x0000004d784f7223 */ /* 0x000fe2000001004f */
[----:B------:R-:W-:-:S02]  /*2bd0*/  SHF.R.U32.HI R77, RZ, 0x10, R103 ;  /* 0x00000010ff4d7819 */ /* 0x000fc40000011667 */
        /* <DEDUP_REMOVED lines=11> */
[----:B------:R-:W-:Y:S02]  /*2c90*/  PRMT R9, R72, 0x7610, R9 ;  /* 0x0000761048097816 */ /* 0x000fe40000000009 */
        /* <DEDUP_REMOVED lines=10> */
.L_x_985:
        /* <DEDUP_REMOVED lines=48> */
[----:B------:R-:W-:Y:S01]  /*3040*/  PRMT R0, R75, 0x7632, R0 ;  /* 0x000076324b007816 */ /* 0x000fe20000000000 */
[----:B------:R-:W-:Y:S06]  /*3050*/  BRA `(.L_x_988) ;  /* 0x0000000800907947 */ /* 0x000fec0003800000 */
.L_x_991:
        /* <DEDUP_REMOVED lines=51> */
.L_x_990:
        /* <DEDUP_REMOVED lines=35> */
[----:B------:R-:W-:-:S04]  /*35c0*/  FFMA.FTZ R75, R120, R75, R77 ;  /* 0x0000004b784b7223 */ /* 0x000fc8000001004d */
        /* <DEDUP_REMOVED lines=17> */
[----:B------:R-:W-:Y:S01]  /*36e0*/  PRMT R0, R75, 0x7632, R0 ;  /* 0x000076324b007816 */ /* 0x000fe20000000000 */
[----:B------:R-:W-:Y:S06]  /*36f0*/  BRA `(.L_x_988) ;  /* 0x0000000000e87947 */ /* 0x000fec0003800000 */
.L_x_992:
[----:B------:R-:W-:Y:S02]  /*3700*/  IMAD.MOV.U32 R72, RZ, RZ, R103 ;  /* 0x000000ffff487224 */ /* 0x000fe400078e0067 */
[-C--:B------:R-:W-:Y:S01]  /*3710*/  FFMA.FTZ R73, R101, R112.reuse, R113 ;  /* 0x0000007065497223 */ /* 0x080fe20000010071 */
[----:B------:R-:W-:Y:S02]  /*3720*/  SHF.R.U32.HI R74, RZ, 0x10, R103 ;  /* 0x00000010ff4a7819 */ /* 0x000fe40000011667 */
[----:B------:R-:W-:Y:S01]  /*3730*/  LOP3.LUT P6, RZ, R115, 0xff0000, RZ, 0xc0, !PT ;  /* 0x00ff000073ff7812 */ /* 0x000fe200078cc0ff */
[----:B------:R-:W-:Y:S02]  /*3740*/  HADD2.F32 R75, -RZ, R72.H0_H0 ;  /* 0x20000048ff4b7230 */ /* 0x000fe40000004100 */
[----:B------:R-:W-:Y:S01]  /*3750*/  FADD.FTZ R73, R100, -R73 ;  /* 0x8000004964497221 */ /* 0x000fe20000010000 */
[----:B------:R-:W-:Y:S01]  /*3760*/  FFMA.FTZ R72, R98, R112, R113 ;  /* 0x0000007062487223 */ /* 0x000fe20000010071 */
[----:B------:R-:W-:Y:S01]  /*3770*/  HADD2.F32 R77, -RZ, R74.H0_H0 ;  /* 0x2000004aff4d7230 */ /* 0x000fe20000004100 */
[----:B------:R-:W-:Y:S01]  /*3780*/  SHF.R.U64 R76, R102, 0x10, R103 ;  /* 0x00000010664c7819 */ /* 0x000fe20000001267 */
[----:B-----5:R-:W-:Y:S01]  /*3790*/  FFMA.FTZ R126, R120, R73, R75 ;  /* 0x00000049787e7223 */ /* 0x020fe2000001004b */
[----:B------:R-:W-:-:S03]  /*37a0*/  FADD.FTZ R75, R99, -R72 ;  /* 0x80000048634b7221 */ /* 0x000fc60000010000 */
[----:B------:R-:W-:Y:S01]  /*37b0*/  FMUL.FTZ R73, R126, UR14 ;  /* 0x0000000e7e497c20 */ /* 0x000fe20008410000 */
[----:B------:R-:W-:Y:S01]  /*37c0*/  FFMA.FTZ R134, R120, R75, R77 ;  /* 0x0000004b78867223 */ /* 0x000fe2000001004d */
[----:B------:R-:W-:Y:S01]  /*37d0*/  FFMA.FTZ R75, R3, R112, R113 ;  /* 0x00000070034b7223 */ /* 0x000fe20000010071 */
[----:B------:R-:W-:Y:S02]  /*37e0*/  HADD2.F32 R79, -RZ, R76.H0_H0 ;  /* 0x2000004cff4f7230 */ /* 0x000fe40000004100 */
[----:B------:R-:W-:Y:S01]  /*37f0*/  FSEL R133, R73, RZ, P6 ;  /* 0x000000ff49857208 */ /* 0x000fe20003000000 */
[----:B------:R-:W-:Y:S01]  /*3800*/  FMUL.FTZ R72, R134, UR14 ;  /* 0x0000000e86487c20 */ /* 0x000fe20008410000 */
[----:B------:R-:W-:Y:S01]  /*3810*/  LOP3.LUT P6, RZ, R117, 0xff0000, RZ, 0xc0, !PT ;  /* 0x00ff000075ff7812 */ /* 0x000fe200078cc0ff */
[----:B------:R-:W-:Y:S01]  /*3820*/  FADD.FTZ R75, R118, -R75 ;  /* 0x8000004b764b7221 */ /* 0x000fe20000010000 */
[----:B------:R-:W-:Y:S02]  /*3830*/  F2FP.F16.F32.PACK_AB R133, R133, R126 ;  /* 0x0000007e8585723e */ /* 0x000fe400000000ff */
[----:B------:R-:W-:-:S02]  /*3840*/  FSEL R73, R73, RZ, P6 ;  /* 0x000000ff49497208 */ /* 0x000fc40003000000 */
[----:B------:R-:W-:Y:S02]  /*3850*/  ISETP.GE.U32.AND P6, PT, R115, 0x1000000, PT ;  /* 0x010000007300780c */ /* 0x000fe40003fc6070 */
[----:B------:R-:W-:Y:S02]  /*3860*/  F2FP.F16.F32.PACK_AB R73, R134, R73 ;  /* 0x000000498649723e */ /* 0x000fe400000000ff */
[C---:B------:R-:W-:Y:S02]  /*3870*/  FSEL R135, R72.reuse, RZ, P6 ;  /* 0x000000ff48877208 */ /* 0x040fe40003000000 */
[----:B------:R-:W-:Y:S02]  /*3880*/  ISETP.GE.U32.AND P6, PT, R117, 0x1000000, PT ;  /* 0x010000007500780c */ /* 0x000fe40003fc6070 */
[----:B------:R-:W-:Y:S02]  /*3890*/  PRMT R7, R133, 0x7610, R7 ;  /* 0x0000761085077816 */ /* 0x000fe40000000007 */
[----:B------:R-:W-:Y:S01]  /*38a0*/  FSEL R136, R72, RZ, P6 ;  /* 0x000000ff48887208 */ /* 0x000fe20003000000 */
[----:B------:R-:W-:Y:S01]  /*38b0*/  IMAD.MOV.U32 R72, RZ, RZ, R102 ;  /* 0x000000ffff487224 */ /* 0x000fe200078e0066 */
[----:B------:R-:W-:-:S02]  /*38c0*/  LOP3.LUT P6, RZ, R115, 0xff, RZ, 0xc0, !PT ;  /* 0x000000ff73ff7812 */ /* 0x000fc400078cc0ff */
[----:B------:R-:W-:Y:S02]  /*38d0*/  F2FP.F16.F32.PACK_AB R135, R136, R135 ;  /* 0x000000878887723e */ /* 0x000fe400000000ff */
[----:B------:R-:W-:Y:S01]  /*38e0*/  HADD2.F32 R77, -RZ, R72.H0_H0 ;  /* 0x20000048ff4d7230 */ /* 0x000fe20000004100 */
[C---:B------:R-:W-:Y:S02]  /*38f0*/  PRMT R6, R73.reuse, 0x7632, R6 ;  /* 0x0000763249067816 */ /* 0x040fe40000000006 */
[----:B------:R-:W-:Y:S02]  /*3900*/  PRMT R5, R73, 0x7610, R5 ;  /* 0x0000761049057816 */ /* 0x000fe40000000005 */
[----:B------:R-:W-:Y:S01]  /*3910*/  FFMA.FTZ R75, R120, R75, R77 ;  /* 0x0000004b784b7223 */ /* 0x000fe2000001004d */
[----:B------:R-:W-:Y:S01]  /*3920*/  FFMA.FTZ R77, R116, R112, R113 ;  /* 0x00000070744d7223 */ /* 0x000fe20000010071 */
[----:B------:R-:W-:Y:S02]  /*3930*/  PRMT R0, R135, 0x7632, R0 ;  /* 0x0000763287007816 */ /* 0x000fe40000000000 */
[----:B------:R-:W-:Y:S01]  /*3940*/  FMUL.FTZ R72, R75, UR14 ;  /* 0x0000000e4b487c20 */ /* 0x000fe20008410000 */
[----:B------:R-:W-:-:S04]  /*3950*/  FADD.FTZ R77, R114, -R77 ;  /* 0x8000004d724d7221 */ /* 0x000fc80000010000 */
[----:B------:R-:W-:Y:S01]  /*3960*/  FSEL R74, R72, RZ, P6 ;  /* 0x000000ff484a7208 */ /* 0x000fe20003000000 */
[----:B------:R-:W-:Y:S01]  /*3970*/  FFMA.FTZ R77, R120, R77, R79 ;  /* 0x0000004d784d7223 */ /* 0x000fe2000001004f */
[----:B------:R-:W-:Y:S02]  /*3980*/  LOP3.LUT P6, RZ, R117, 0xff, RZ, 0xc0, !PT ;  /* 0x000000ff75ff7812 */ /* 0x000fe400078cc0ff */
[----:B------:R-:W-:Y:S01]  /*3990*/  F2FP.F16.F32.PACK_AB R74, R74, R75 ;  /* 0x0000004b4a4a723e */ /* 0x000fe200000000ff */
[----:B------:R-:W-:Y:S01]  /*39a0*/  FMUL.FTZ R76, R77, UR14 ;  /* 0x0000000e4d4c7c20 */ /* 0x000fe20008410000 */
        /* <DEDUP_REMOVED lines=14> */
[----:B------:R-:W-:-:S07]  /*3a90*/  PRMT R75, R135, 0x7610, R75 ;  /* 0x00007610874b7816 */ /* 0x000fce000000004b */
.L_x_988:
        /* <DEDUP_REMOVED lines=18> */
.L_x_993:
        /* <DEDUP_REMOVED lines=12> */
.L_x_994:
[----:B------:R-:W-:-:S07]  /*3c80*/  VIADD R119, R119, 0x80 ;  /* 0x0000008077777836 */ /* 0x000fce0000000000 */
.L_x_984:
[----:B------:R-:W-:Y:S05]  /*3c90*/  BSYNC.RECONVERGENT B0 ;  /* 0x0000000000007941 */ /* 0x000fea0003800200 */
.L_x_983:
        /* <DEDUP_REMOVED lines=11> */
[----:B01----:R-:W-:Y:S02]  /*3d50*/  IMAD.MOV.U32 R72, RZ, RZ, R105 ;  /* 0x000000ffff487224 */ /* 0x003fe400078e0069 */
[-CC-:B------:R-:W-:Y:S01]  /*3d60*/  FFMA.FTZ R73, R91, R112.reuse, R113.reuse ;  /* 0x000000705b497223 */ /* 0x180fe20000010071 */
[----:B------:R-:W-:Y:S01]  /*3d70*/  FFMA.FTZ R74, R88, R112, R113 ;  /* 0x00000070584a7223 */ /* 0x000fe20000010071 */
[----:B------:R-:W-:Y:S01]  /*3d80*/  LOP3.LUT P6, RZ, R96, 0xff0000, RZ, 0xc0, !PT ;  /* 0x00ff000060ff7812 */ /* 0x000fe200078cc0ff */
[----:B------:R-:W-:Y:S02]  /*3d90*/  HADD2.F32 R75, -RZ, R72.H0_H0 ;  /* 0x20000048ff4b7230 */ /* 0x000fe40000004100 */
[----:B------:R-:W-:Y:S01]  /*3da0*/  FADD.FTZ R73, R90, -R73 ;  /* 0x800000495a497221 */ /* 0x000fe20000010000 */
[----:B------:R-:W-:-:S03]  /*3db0*/  SHF.R.U64 R77, R104, 0x10, R105 ;  /* 0x00000010684d7819 */ /* 0x000fc60000001269 */
[----:B-----5:R-:W-:Y:S01]  /*3dc0*/  FFMA.FTZ R126, R120, R73, R75 ;  /* 0x00000049787e7223 */ /* 0x020fe2000001004b */
[----:B------:R-:W-:Y:S01]  /*3dd0*/  SHF.R.U32.HI R75, RZ, 0x10, R105 ;  /* 0x00000010ff4b7819 */ /* 0x000fe20000011669 */
[----:B------:R-:W-:Y:S01]  /*3de0*/  FADD.FTZ R73, R89, -R74 ;  /* 0x8000004a59497221 */ /* 0x000fe20000010000 */
[----:B------:R-:W-:Y:S01]  /*3df0*/  FFMA.FTZ R74, R95, R112, R113 ;  /* 0x000000705f4a7223 */ /* 0x000fe20000010071 */
[----:B------:R-:W-:Y:S01]  /*3e00*/  FMUL.FTZ R72, R126, UR14 ;  /* 0x0000000e7e487c20 */ /* 0x000fe20008410000 */
[----:B------:R-:W-:Y:S02]  /*3e10*/  HADD2.F32 R77, -RZ, R77.H0_H0 ;  /* 0x2000004dff4d7230 */ /* 0x000fe40000004100 */
[----:B------:R-:W-:Y:S02]  /*3e20*/  HADD2.F32 R75, -RZ, R75.H0_H0 ;  /* 0x2000004bff4b7230 */ /* 0x000fe40000004100 */
[----:B------:R-:W-:Y:S02]  /*3e30*/  FSEL R133, R72, RZ, P6 ;  /* 0x000000ff48857208 */ /* 0x000fe40003000000 */
[----:B------:R-:W-:Y:S01]  /*3e40*/  LOP3.LUT P6, RZ, R97, 0xff0000, RZ, 0xc0, !PT ;  /* 0x00ff000061ff7812 */ /* 0x000fe200078cc0ff */
[----:B------:R-:W-:Y:S01]  /*3e50*/  FFMA.FTZ R135, R120, R73, R75 ;  /* 0x0000004978877223 */ /* 0x000fe2000001004b */
[----:B------:R-:W-:-:S02]  /*3e60*/  F2FP.F16.F32.PACK_AB R133, R133, R126 ;  /* 0x0000007e8585723e */ /* 0x000fc400000000ff */
[----:B------:R-:W-:Y:S01]  /*3e70*/  FSEL R72, R72, RZ, P6 ;  /* 0x000000ff48487208 */ /* 0x000fe20003000000 */
[C---:B------:R-:W-:Y:S01]  /*3e80*/  FMUL.FTZ R73, R135.reuse, UR14 ;  /* 0x0000000e87497c20 */ /* 0x040fe20008410000 */
[----:B------:R-:W-:Y:S02]  /*3e90*/  ISETP.GE.U32.AND P6, PT, R96, 0x1000000, PT ;  /* 0x010000006000780c */ /* 0x000fe40003fc6070 */
[----:B------:R-:W-:Y:S02]  /*3ea0*/  F2FP.F16.F32.PACK_AB R72, R135, R72 ;  /* 0x000000488748723e */ /* 0x000fe400000000ff */
[----:B------:R-:W-:Y:S02]  /*3eb0*/  FSEL R134, R73, RZ, P6 ;  /* 0x000000ff49867208 */ /* 0x000fe40003000000 */
[----:B------:R-:W-:Y:S02]  /*3ec0*/  ISETP.GE.U32.AND P6, PT, R97, 0x1000000, PT ;  /* 0x010000006100780c */ /* 0x000fe40003fc6070 */
[----:B------:R-:W-:-:S02]  /*3ed0*/  PRMT R7, R133, 0x7610, R7 ;  /* 0x0000761085077816 */ /* 0x000fc40000000007 */
[----:B------:R-:W-:Y:S01]  /*3ee0*/  FSEL R137, R73, RZ, P6 ;  /* 0x000000ff49897208 */ /* 0x000fe20003000000 */
[----:B------:R-:W-:Y:S01]  /*3ef0*/  IMAD.MOV.U32 R73, RZ, RZ, R104 ;  /* 0x000000ffff497224 */ /* 0x000fe200078e0068 */
[----:B------:R-:W-:Y:S02]  /*3f00*/  LOP3.LUT P6, RZ, R96, 0xff, RZ, 0xc0, !PT ;  /* 0x000000ff60ff7812 */ /* 0x000fe400078cc0ff */
[----:B------:R-:W-:Y:S02]  /*3f10*/  F2FP.F16.F32.PACK_AB R134, R137, R134 ;  /* 0x000000868986723e */ /* 0x000fe400000000ff */
[----:B------:R-:W-:Y:S02]  /*3f20*/  HADD2.F32 R75, -RZ, R73.H0_H0 ;  /* 0x20000049ff4b7230 */ /* 0x000fe40000004100 */
        /* <DEDUP_REMOVED lines=29> */
.L_x_999:
[----:B01----:R-:W-:Y:S01]  /*4100*/  SHF.R.U64 R72, R104, 0x10, R105 ;  /* 0x0000001068487819 */ /* 0x003fe20000001269 */
[-CC-:B------:R-:W-:Y:S01]  /*4110*/  FFMA.FTZ R73, R94, R112.reuse, R113.reuse ;  /* 0x000000705e497223 */ /* 0x180fe20000010071 */
[----:B------:R-:W-:Y:S01]  /*4120*/  LOP3.LUT P6, RZ, R96, 0xff00, RZ, 0xc0, !PT ;  /* 0x0000ff0060ff7812 */ /* 0x000fe200078cc0ff */
[----:B------:R-:W-:Y:S02]  /*4130*/  FFMA.FTZ R78, R88, R112, R113 ;  /* 0x00000070584e7223 */ /* 0x000fe40000010071 */
[----:B------:R-:W-:Y:S02]  /*4140*/  HADD2.F32 R75, -RZ, R72.H0_H0 ;  /* 0x20000048ff4b7230 */ /* 0x000fe40000004100 */
[----:B------:R-:W-:Y:S01]  /*4150*/  FADD.FTZ R73, R92, -R73 ;  /* 0x800000495c497221 */ /* 0x000fe20000010000 */
[----:B------:R-:W-:-:S03]  /*4160*/  IMAD.MOV.U32 R72, RZ, RZ, R105 ;  /* 0x000000ffff487224 */ /* 0x000fc600078e0069 */
[----:B-----5:R-:W-:Y:S02]  /*4170*/  FFMA.FTZ R73, R120, R73, R75 ;  /* 0x0000004978497223 */ /* 0x020fe4000001004b */
[----:B------:R-:W-:Y:S02]  /*4180*/  HADD2.F32 R75, -RZ, R72.H0_H0 ;  /* 0x20000048ff4b7230 */ /* 0x000fe40000004100 */
[----:B------:R-:W-:Y:S01]  /*4190*/  FFMA.FTZ R72, R95, R112, R113 ;  /* 0x000000705f487223 */ /* 0x000fe20000010071 */
[----:B------:R-:W-:-:S05]  /*41a0*/  FMUL.FTZ R73, R73, UR14 ;  /* 0x0000000e49497c20 */ /* 0x000fca0008410000 */
        /* <DEDUP_REMOVED lines=22> */
[----:B------:R-:W-:Y:S02]  /*4310*/  HADD2.F32 R133, -RZ, R75.H0_H0 ;  /* 0x2000004bff857230 */ /* 0x000fe40000004100 */
[----:B------:R-:W-:Y:S01]  /*4320*/  FADD.FTZ R75, R89, -R78 ;  /* 0x8000004e594b7221 */ /* 0x000fe20000010000 */
        /* <DEDUP_REMOVED lines=16> */
.L_x_998:
[----:B------:R-:W-:-:S04]  /*4430*/  UISETP.NE.U32.AND UP2, UPT, UR6, URZ, UPT ;  /* 0x000000ff0600728c */ /* 0x000fc8000bf45070 */
[----:B------:R-:W-:-:S09]  /*4440*/  UISETP.NE.AND.EX UP2, UPT, UR7, URZ, UPT, UP2 ;  /* 0x000000ff0700728c */ /* 0x000fd2000bf45320 */
[----:B------:R-:W-:Y:S05]  /*4450*/  BRA.U !UP2, `(.L_x_1001) ;  /* 0x000000010acc7547 */ /* 0x000fea000b800000 */
[-CC-:B01----:R-:W-:Y:S01]  /*4460*/  FFMA.FTZ R73, R91, R112.reuse, R113.reuse ;  /* 0x000000705b497223 */ /* 0x183fe20000010071 */
        /* <DEDUP_REMOVED lines=16> */
[----:B------:R-:W-:-:S04]  /*4570*/  FMUL.FTZ R135, R120, R135 ;  /* 0x0000008778877220 */ /* 0x000fc80000410000 */
[C---:B------:R-:W-:Y:S01]  /*4580*/  FMUL.FTZ R72, R135.reuse, UR14 ;  /* 0x0000000e87487c20 */ /* 0x040fe20008410000 */
[----:B------:R-:W-:-:S04]  /*4590*/  F2FP.F16.F32.PACK_AB R134, R135, R134 ;  /* 0x000000868786723e */ /* 0x000fc800000000ff */
[----:B------:R-:W-:Y:S02]  /*45a0*/  FSEL R136, R72, RZ, P6 ;  /* 0x000000ff48887208 */ /* 0x000fe40003000000 */
        /* <DEDUP_REMOVED lines=9> */
[----:B------:R-:W-:-:S04]  /*4640*/  FMUL.FTZ R72, R120, R73 ;  /* 0x0000004978487220 */ /* 0x000fc80000410000 */
        /* <DEDUP_REMOVED lines=20> */
.L_x_1001:
[-CC-:B01----:R-:W-:Y:S01]  /*4790*/  FFMA.FTZ R73, R94, R112.reuse, R113.reuse ;  /* 0x000000705e497223 */ /* 0x183fe20000010071 */
[----:B------:R-:W-:Y:S01]  /*47a0*/  LOP3.LUT P6, RZ, R96, 0xff00, RZ, 0xc0, !PT ;  /* 0x0000ff0060ff7812 */ /* 0x000fe200078cc0ff */
[-CC-:B------:R-:W-:Y:S01]  /*47b0*/  FFMA.FTZ R72, R95, R112.reuse, R113.reuse ;  /* 0x000000705f487223 */ /* 0x180fe20000010071 */
[----:B------:R-:W-:Y:S01]  /*47c0*/  FFMA.FTZ R78, R88, R112, R113 ;  /* 0x00000070584e7223 */ /* 0x000fe20000010071 */
        /* <DEDUP_REMOVED lines=39> */
.L_x_997:
[----:B------:R-:W-:-:S04]  /*4a40*/  UISETP.NE.U32.AND UP2, UPT, UR16, URZ, UPT ;  /* 0x000000ff1000728c */ /* 0x000fc8000bf45070 */
[----:B------:R-:W-:-:S09]  /*4a50*/  UISETP.NE.AND.EX UP2, UPT, UR17, URZ, UPT, UP2 ;  /* 0x000000ff1100728c */ /* 0x000fd2000bf45320 */
[----:B------:R-:W-:Y:S05]  /*4a60*/  BRA.U !UP2, `(.L_x_1002) ;  /* 0x000000050a5c7547 */ /* 0x000fea000b800000 */
[----:B------:R-:W-:-:S04]  /*4a70*/  UISETP.NE.U32.AND UP2, UPT, UR6, URZ, UPT ;  /* 0x000000ff0600728c */ /* 0x000fc8000bf45070 */
[----:B------:R-:W-:-:S09]  /*4a80*/  UISETP.NE.AND.EX UP2, UPT, UR7, URZ, UPT, UP2 ;  /* 0x000000ff0700728c */ /* 0x000fd2000bf45320 */
[----:B------:R-:W-:Y:S05]  /*4a90*/  BRA.U !UP2, `(.L_x_1003) ;  /* 0x000000010ab47547 */ /* 0x000fea000b800000 */
[----:B01----:R-:W-:Y:S02]  /*4aa0*/  IMAD.MOV.U32 R73, RZ, RZ, R104 ;  /* 0x000000ffff497224 */ /* 0x003fe400078e0068 */
        /* <DEDUP_REMOVED lines=44> */
.L_x_1003:
[----:B01----:R-:W-:Y:S02]  /*4d70*/  IMAD.MOV.U32 R73, RZ, RZ, R104 ;  /* 0x000000ffff497224 */ /* 0x003fe400078e0068 */
[----:B------:R-:W-:Y:S01]  /*4d80*/  FFMA.FTZ R72, R95, R112, R113 ;  /* 0x000000705f487223 */ /* 0x000fe20000010071 */
[----:B------:R-:W-:Y:S01]  /*4d90*/  LOP3.LUT P6, RZ, R96, 0xff, RZ, 0xc0, !PT ;  /* 0x000000ff60ff7812 */ /* 0x000fe200078cc0ff */
[--C-:B------:R-:W-:Y:S01]  /*4da0*/  IMAD.MOV.U32 R74, RZ, RZ, R105.reuse ;  /* 0x000000ffff4a7224 */ /* 0x100fe200078e0069 */
[--C-:B------:R-:W-:Y:S01]  /*4db0*/  SHF.R.U32.HI R76, RZ, 0x10, R105.reuse ;  /* 0x00000010ff4c7819 */ /* 0x100fe20000011669 */
[----:B------:R-:W-:Y:S02]  /*4dc0*/  HADD2.F32 R75, -RZ, R73.H0_H0 ;  /* 0x20000049ff4b7230 */ /* 0x000fe40000004100 */
[----:B------:R-:W-:Y:S01]  /*4dd0*/  FADD.FTZ R73, R93, -R72 ;  /* 0x800000485d497221 */ /* 0x000fe20000010000 */
[----:B------:R-:W-:Y:S01]  /*4de0*/  SHF.R.U64 R72, R104, 0x10, R105 ;  /* 0x0000001068487819 */ /* 0x000fe20000001269 */
[----:B------:R-:W-:-:S02]  /*4df0*/  HADD2.F32 R79, -RZ, R76.H0_H0 ;  /* 0x2000004cff4f7230 */ /* 0x000fc40000004100 */
[----:B-----5:R-:W-:Y:S01]  /*4e00*/  FFMA.FTZ R73, R120, R73, R75 ;  /* 0x0000004978497223 */ /* 0x020fe2000001004b */
[----:B------:R-:W-:Y:S01]  /*4e10*/  FFMA.FTZ R75, R94, R112, R113 ;  /* 0x000000705e4b7223 */ /* 0x000fe20000010071 */
[----:B------:R-:W-:Y:S02]  /*4e20*/  HADD2.F32 R77, -RZ, R72.H0_H0 ;  /* 0x20000048ff4d7230 */ /* 0x000fe40000004100 */
[----:B------:R-:W-:Y:S01]  /*4e30*/  FMUL.FTZ R73, R73, UR14 ;  /* 0x0000000e49497c20 */ /* 0x000fe20008410000 */
[----:B------:R-:W-:-:S04]  /*4e40*/  FADD.FTZ R75, R92, -R75 ;  /* 0x8000004b5c4b7221 */ /* 0x000fc80000010000 */
[----:B------:R-:W-:Y:S01]  /*4e50*/  FFMA.FTZ R75, R120, R75, R77 ;  /* 0x0000004b784b7223 */ /* 0x000fe2000001004d */
[----:B------:R-:W-:Y:S01]  /*4e60*/  FSEL R73, R73, RZ, P6 ;  /* 0x000000ff49497208 */ /* 0x000fe20003000000 */
[----:B------:R-:W-:Y:S01]  /*4e70*/  HADD2.F32 R77, -RZ, R74.H0_H0 ;  /* 0x2000004aff4d7230 */ /* 0x000fe20000004100 */
[----:B------:R-:W-:Y:S01]  /*4e80*/  LOP3.LUT P6, RZ, R96, 0xff00, RZ, 0xc0, !PT ;  /* 0x0000ff0060ff7812 */ /* 0x000fe200078cc0ff */
[----:B------:R-:W-:Y:S01]  /*4e90*/  FMUL.FTZ R75, R75, UR14 ;  /* 0x0000000e4b4b7c20 */ /* 0x000fe20008410000 */
[----:B------:R-:W-:-:S04]  /*4ea0*/  FFMA.FTZ R74, R88, R112, R113 ;  /* 0x00000070584a7223 */ /* 0x000fc80000010071 */
[----:B------:R-:W-:Y:S01]  /*4eb0*/  FSEL R72, R75, RZ, P6 ;  /* 0x000000ff4b487208 */ /* 0x000fe20003000000 */
[----:B------:R-:W-:Y:S01]  /*4ec0*/  FFMA.FTZ R75, R91, R112, R113 ;  /* 0x000000705b4b7223 */ /* 0x000fe20000010071 */
[----:B------:R-:W-:Y:S02]  /*4ed0*/  LOP3.LUT P6, RZ, R96, 0xff0000, RZ, 0xc0, !PT ;  /* 0x00ff000060ff7812 */ /* 0x000fe400078cc0ff */
[----:B------:R-:W-:Y:S01]  /*4ee0*/  F2FP.F16.F32.PACK_AB R72, R72, R73 ;  /* 0x000000494848723e */ /* 0x000fe200000000ff */
        /* <DEDUP_REMOVED lines=10> */
[----:B------:R-:W-:Y:S02]  /*4f90*/  F2FP.F16.F32.PACK_AB R75, R74, R75 ;  /* 0x0000004b4a4b723e */ /* 0x000fe400000000ff */
[----:B------:R-:W-:Y:S02]  /*4fa0*/  PRMT R74, R72, 0x7632, R74 ;  /* 0x00007632484a7816 */ /* 0x000fe4000000004a */
[C---:B------:R-:W-:Y:S02]  /*4fb0*/  PRMT R79, R75.reuse, 0x7632, R79 ;  /* 0x000076324b4f7816 */ /* 0x040fe4000000004f */
[----:B------:R-:W-:Y:S01]  /*4fc0*/  PRMT R76, R75, 0x7610, R76 ;  /* 0x000076104b4c7816 */ /* 0x000fe2000000004c */
[----:B------:R-:W-:Y:S06]  /*4fd0*/  BRA `(.L_x_1000) ;  /* 0x0000000400187947 */ /* 0x000fec0003800000 */
.L_x_1002:
[----:B------:R-:W-:-:S04]  /*4fe0*/  UISETP.NE.U32.AND UP2, UPT, UR6, URZ, UPT ;  /* 0x000000ff0600728c */ /* 0x000fc8000bf45070 */
[----:B------:R-:W-:-:S09]  /*4ff0*/  UISETP.NE.AND.EX UP2, UPT, UR7, URZ, UPT, UP2 ;  /* 0x000000ff0700728c */ /* 0x000fd2000bf45320 */
[----:B------:R-:W-:Y:S05]  /*5000*/  BRA.U !UP2, `(.L_x_1004) ;  /* 0x000000010a947547 */ /* 0x000fea000b800000 */
[-CC-:B01----:R-:W-:Y:S01]  /*5010*/  FFMA.FTZ R72, R95, R112.reuse, R113.reuse ;  /* 0x000000705f487223 */ /* 0x183fe20000010071 */
        /* <DEDUP_REMOVED lines=36> */
.L_x_1004:
        /* <DEDUP_REMOVED lines=19> */
[----:B------:R-:W-:-:S04]  /*5390*/  FADD.FTZ R75, R90, -R75 ;  /* 0x8000004b5a4b7221 */ /* 0x000fc80000010000 */
        /* <DEDUP_REMOVED lines=10> */
.L_x_1000:
        /* <DEDUP_REMOVED lines=16> */
.L_x_1005:
        /* <DEDUP_REMOVED lines=10> */
.L_x_1006:
[----:B------:R-:W-:-:S07]  /*55e0*/  VIADD R119, R119, 0x80 ;  /* 0x0000008077777836 */ /* 0x000fce0000000000 */
.L_x_996:
[----:B------:R-:W-:Y:S05]  /*55f0*/  BSYNC.RECONVERGENT B0 ;  /* 0x0000000000007941 */ /* 0x000fea0003800200 */
.L_x_995:
        /* <DEDUP_REMOVED lines=11> */
[----:B012---:R-:W-:Y:S02]  /*56b0*/  IMAD.MOV.U32 R72, RZ, RZ, R107 ;  /* 0x000000ffff487224 */ /* 0x007fe400078e006b */
        /* <DEDUP_REMOVED lines=58> */
.L_x_1011:
[----:B012---:R-:W-:Y:S01]  /*5a60*/  SHF.R.U64 R72, R106, 0x10, R107 ;  /* 0x000000106a487819 */ /* 0x007fe2000000126b */
        /* <DEDUP_REMOVED lines=50> */
.L_x_1010:
[----:B------:R-:W-:-:S04]  /*5d90*/  UISETP.NE.U32.AND UP2, UPT, UR6, URZ, UPT ;  /* 0x000000ff0600728c */ /* 0x000fc8000bf45070 */
[----:B------:R-:W-:-:S09]  /*5da0*/  UISETP.NE.AND.EX UP2, UPT, UR7, URZ, UPT, UP2 ;  /* 0x000000ff0700728c */ /* 0x000fd2000bf45320 */
[----:B------:R-:W-:Y:S05]  /*5db0*/  BRA.U !UP2, `(.L_x_1013) ;  /* 0x000000010acc7547 */ /* 0x000fea000b800000 */
[-CC-:B012---:R-:W-:Y:S01]  /*5dc0*/  FFMA.FTZ R73, R81, R112.reuse, R113.reuse ;  /* 0x0000007051497223 */ /* 0x187fe20000010071 */
        /* <DEDUP_REMOVED lines=50> */
.L_x_1013:
[-CC-:B012---:R-:W-:Y:S01]  /*60f0*/  FFMA.FTZ R73, R84, R112.reuse, R113.reuse ;  /* 0x0000007054497223 */ /* 0x187fe20000010071 */
        /* <DEDUP_REMOVED lines=42> */
.L_x_1009:
[----:B------:R-:W-:-:S04]  /*63a0*/  UISETP.NE.U32.AND UP2, UPT, UR16, URZ, UPT ;  /* 0x000000ff1000728c */ /* 0x000fc8000bf45070 */
[----:B------:R-:W-:-:S09]  /*63b0*/  UISETP.NE.AND.EX UP2, UPT, UR17, URZ, UPT, UP2 ;  /* 0x000000ff1100728c */ /* 0x000fd2000bf45320 */
[----:B------:R-:W-:Y:S05]  /*63c0*/  BRA.U !UP2, `(.L_x_1014) ;  /* 0x000000050a5c7547 */ /* 0x000fea000b800000 */
[----:B------:R-:W-:-:S04]  /*63d0*/  UISETP.NE.U32.AND UP2, UPT, UR6, URZ, UPT ;  /* 0x000000ff0600728c */ /* 0x000fc8000bf45070 */
[----:B------:R-:W-:-:S09]  /*63e0*/  UISETP.NE.AND.EX UP2, UPT, UR7, URZ, UPT, UP2 ;  /* 0x000000ff0700728c */ /* 0x000fd2000bf45320 */
[----:B------:R-:W-:Y:S05]  /*63f0*/  BRA.U !UP2, `(.L_x_1015) ;  /* 0x000000010ab47547 */ /* 0x000fea000b800000 */
[----:B012---:R-:W-:Y:S02]  /*6400*/  IMAD.MOV.U32 R73, RZ, RZ, R106 ;  /* 0x000000ffff497224 */ /* 0x007fe400078e006a */
        /* <DEDUP_REMOVED lines=44> */
.L_x_1015:
[----:B012---:R-:W-:Y:S02]  /*66d0*/  IMAD.MOV.U32 R73, RZ, RZ, R106 ;  /* 0x000000ffff497224 */ /* 0x007fe400078e006a */
        /* <DEDUP_REMOVED lines=38> */
.L_x_1014:
[----:B------:R-:W-:-:S04]  /*6940*/  UISETP.NE.U32.AND UP2, UPT, UR6, URZ, UPT ;  /* 0x000000ff0600728c */ /* 0x000fc8000bf45070 */
[----:B------:R-:W-:-:S09]  /*6950*/  UISETP.NE.AND.EX UP2, UPT, UR7, URZ, UPT, UP2 ;  /* 0x000000ff0700728c */ /* 0x000fd2000bf45320 */
[----:B------:R-:W-:Y:S05]  /*6960*/  BRA.U !UP2, `(.L_x_1016) ;  /* 0x000000010a947547 */ /* 0x000fea000b800000 */
[-CC-:B012---:R-:W-:Y:S01]  /*6970*/  FFMA.FTZ R72, R85, R112.reuse, R113.reuse ;  /* 0x0000007055487223 */ /* 0x187fe20000010071 */
        /* <DEDUP_REMOVED lines=36> */
.L_x_1016:
        /* <DEDUP_REMOVED lines=30> */
.L_x_1012:
        /* <DEDUP_REMOVED lines=16> */
.L_x_1017:
        /* <DEDUP_REMOVED lines=10> */
.L_x_1018:
[----:B------:R-:W-:-:S07]  /*6f40*/  VIADD R119, R119, 0x80 ;  /* 0x0000008077777836 */ /* 0x000fce0000000000 */
.L_x_1008:
[----:B------:R-:W-:Y:S05]  /*6f50*/  BSYNC.RECONVERGENT B0 ;  /* 0x0000000000007941 */ /* 0x000fea0003800200 */
.L_x_1007:
        /* <DEDUP_REMOVED lines=70> */
.L_x_1023:
        /* <DEDUP_REMOVED lines=51> */
.L_x_1022:
        /* <DEDUP_REMOVED lines=54> */
.L_x_1025:
        /* <DEDUP_REMOVED lines=43> */
.L_x_1021:
        /* <DEDUP_REMOVED lines=51> */
.L_x_1027:
        /* <DEDUP_REMOVED lines=39> */
.L_x_1026:
        /* <DEDUP_REMOVED lines=40> */
.L_x_1028:
        /* <DEDUP_REMOVED lines=30> */
.L_x_1024:
        /* <DEDUP_REMOVED lines=16> */
.L_x_1029:
        /* <DEDUP_REMOVED lines=10> */
.L_x_1030:
[----:B------:R-:W-:-:S07]  /*88a0*/  VIADD R119, R119, 0x80 ;  /* 0x0000008077777836 */ /* 0x000fce0000000000 */
.L_x_1020:
[----:B------:R-:W-:Y:S05]  /*88b0*/  BSYNC.RECONVERGENT B0 ;  /* 0x0000000000007941 */ /* 0x000fea0003800200 */
.L_x_1019:
        /* <DEDUP_REMOVED lines=16> */
[----:B------:R-:W-:-:S04]  /*89c0*/  FADD.FTZ R73, R12, -R73 ;  /* 0x800000490c497221 */ /* 0x000fc80000010000 */
[----:B-----5:R-:W-:Y:S01]  /*89d0*/  FFMA.FTZ R79, R120, R73, R75 ;  /* 0x00000049784f7223 */ /* 0x020fe2000001004b */
[----:B------:R-:W-:Y:S01]  /*89e0*/  SHF.R.U32.HI R75, RZ, 0x10, R111 ;  /* 0x00000010ff4b7819 */ /* 0x000fe2000001166f */
[----:B------:R-:W-:Y:S01]  /*89f0*/  FADD.FTZ R73, R11, -R74 ;  /* 0x8000004a0b497221 */ /* 0x000fe20000010000 */
[-CC-:B------:R-:W-:Y:S01]  /*8a00*/  FFMA.FTZ R74, R17, R112.reuse, R113.reuse ;  /* 0x00000070114a7223 */ /* 0x180fe20000010071 */
[----:B------:R-:W-:Y:S01]  /*8a10*/  FMUL.FTZ R72, R79, UR14 ;  /* 0x0000000e4f487c20 */ /* 0x000fe20008410000 */
[----:B------:R-:W-:Y:S01]  /*8a20*/  FFMA.FTZ R113, R16, R112, R113 ;  /* 0x0000007010717223 */ /* 0x000fe20000010071 */
[----:B------:R-:W-:-:S03]  /*8a30*/  HADD2.F32 R75, -RZ, R75.H0_H0 ;  /* 0x2000004bff4b7230 */ /* 0x000fc60000004100 */
[----:B------:R-:W-:Y:S01]  /*8a40*/  FSEL R126, R72, RZ, P6 ;  /* 0x000000ff487e7208 */ /* 0x000fe20003000000 */
[----:B------:R-:W-:Y:S01]  /*8a50*/  FADD.FTZ R113, R14, -R113 ;  /* 0x800000710e717221 */ /* 0x000fe20000010000 */
[----:B------:R-:W-:Y:S01]  /*8a60*/  LOP3.LUT P6, RZ, R18, 0xff0000, RZ, 0xc0, !PT ;  /* 0x00ff000012ff7812 */ /* 0x000fe200078cc0ff */
[----:B------:R-:W-:Y:S01]  /*8a70*/  FFMA.FTZ R133, R120, R73, R75 ;  /* 0x0000004978857223 */ /* 0x000fe2000001004b */
[----:B------:R-:W-:Y:S02]  /*8a80*/  F2FP.F16.F32.PACK_AB R126, R126, R79 ;  /* 0x0000004f7e7e723e */ /* 0x000fe400000000ff */
[----:B------:R-:W-:Y:S01]  /*8a90*/  FSEL R72, R72, RZ, P6 ;  /* 0x000000ff48487208 */ /* 0x000fe20003000000 */
[----:B------:R-:W-:Y:S01]  /*8aa0*/  FMUL.FTZ R73, R133, UR14 ;  /* 0x0000000e85497c20 */ /* 0x000fe20008410000 */
[----:B------:R-:W-:Y:S02]  /*8ab0*/  ISETP.GE.U32.AND P6, PT, R19, 0x1000000, PT ;  /* 0x010000001300780c */ /* 0x000fe40003fc6070 */
[----:B------:R-:W-:-:S02]  /*8ac0*/  F2FP.F16.F32.PACK_AB R72, R133, R72 ;  /* 0x000000488548723e */ /* 0x000fc400000000ff */
[C---:B------:R-:W-:Y:S02]  /*8ad0*/  FSEL R134, R73.reuse, RZ, P6 ;  /* 0x000000ff49867208 */ /* 0x040fe40003000000 */
[----:B------:R-:W-:Y:S02]  /*8ae0*/  ISETP.GE.U32.AND P6, PT, R18, 0x1000000, PT ;  /* 0x010000001200780c */ /* 0x000fe40003fc6070 */
[----:B------:R-:W-:Y:S02]  /*8af0*/  PRMT R7, R126, 0x7610, R7 ;  /* 0x000076107e077816 */ /* 0x000fe40000000007 */
[----:B------:R-:W-:Y:S01]  /*8b00*/  FSEL R135, R73, RZ, P6 ;  /* 0x000000ff49877208 */ /* 0x000fe20003000000 */
[----:B------:R-:W-:Y:S01]  /*8b10*/  IMAD.MOV.U32 R73, RZ, RZ, R110 ;  /* 0x000000ffff497224 */ /* 0x000fe200078e006e */
[----:B------:R-:W-:Y:S02]  /*8b20*/  LOP3.LUT P6, RZ, R19, 0xff, RZ, 0xc0, !PT ;  /* 0x000000ff13ff7812 */ /* 0x000fe400078cc0ff */
[----:B------:R-:W-:-:S02]  /*8b30*/  F2FP.F16.F32.PACK_AB R134, R135, R134 ;  /* 0x000000868786723e */ /* 0x000fc400000000ff */
[----:B------:R-:W-:Y:S02]  /*8b40*/  HADD2.F32 R75, -RZ, R73.H0_H0 ;  /* 0x20000049ff4b7230 */ /* 0x000fe40000004100 */
[----:B------:R-:W-:Y:S01]  /*8b50*/  FADD.FTZ R73, R15, -R74 ;  /* 0x8000004a0f497221 */ /* 0x000fe20000010000 */
[C---:B------:R-:W-:Y:S02]  /*8b60*/  PRMT R6, R72.reuse, 0x7632, R6 ;  /* 0x0000763248067816 */ /* 0x040fe40000000006 */
[----:B------:R-:W-:Y:S01]  /*8b70*/  PRMT R5, R72, 0x7610, R5 ;  /* 0x0000761048057816 */ /* 0x000fe20000000005 */
[----:B------:R-:W-:Y:S01]  /*8b80*/  FFMA.FTZ R73, R120, R73, R75 ;  /* 0x0000004978497223 */ /* 0x000fe2000001004b */
[----:B------:R-:W-:Y:S02]  /*8b90*/  SHF.R.U64 R75, R110, 0x10, R111 ;  /* 0x000000106e4b7819 */ /* 0x000fe4000000126f */
[----:B------:R-:W-:Y:S01]  /*8ba0*/  PRMT R0, R134, 0x7632, R0 ;  /* 0x0000763286007816 */ /* 0x000fe20000000000 */
[----:B------:R-:W-:-:S02]  /*8bb0*/  FMUL.FTZ R74, R73, UR14 ;  /* 0x0000000e494a7c20 */ /* 0x000fc40008410000 */
[----:B------:R-:W-:-:S03]  /*8bc0*/  HADD2.F32 R75, -RZ, R75.H0_H0 ;  /* 0x2000004bff4b7230 */ /* 0x000fc60000004100 */
[----:B------:R-:W-:Y:S02]  /*8bd0*/  FSEL R76, R74, RZ, P6 ;  /* 0x000000ff4a4c7208 */ /* 0x000fe40003000000 */
[----:B------:R-:W-:Y:S01]  /*8be0*/  LOP3.LUT P6, RZ, R18, 0xff, RZ, 0xc0, !PT ;  /* 0x000000ff12ff7812 */ /* 0x000fe200078cc0ff */
[----:B------:R-:W-:Y:S01]  /*8bf0*/  FFMA.FTZ R75, R120, R113, R75 ;  /* 0x00000071784b7223 */ /* 0x000fe2000001004b */
[----:B------:R-:W-:Y:S02]  /*8c00*/  F2FP.F16.F32.PACK_AB R76, R76, R73 ;  /* 0x000000494c4c723e */ /* 0x000fe400000000ff */
[----:B------:R-:W-:Y:S01]  /*8c10*/  FSEL R74, R74, RZ, P6 ;  /* 0x000000ff4a4a7208 */ /* 0x000fe20003000000 */
[----:B------:R-:W-:Y:S01]  /*8c20*/  FMUL.FTZ R77, R75, UR14 ;  /* 0x0000000e4b4d7c20 */ /* 0x000fe20008410000 */
        /* <DEDUP_REMOVED lines=9> */
[C---:B------:R-:W-:Y:S02]  /*8cc0*/  PRMT R2, R77.reuse, 0x7632, R2 ;  /* 0x000076324d027816 */ /* 0x040fe40000000002 */
[----:B------:R-:W-:Y:S02]  /*8cd0*/  PRMT R73, R77, 0x7610, R73 ;  /* 0x000076104d497816 */ /* 0x000fe40000000049 */
[----:B------:R-:W-:Y:S02]  /*8ce0*/  PRMT R9, R76, 0x7610, R9 ;  /* 0x000076104c097816 */ /* 0x000fe40000000009 */
[----:B------:R-:W-:Y:S02]  /*8cf0*/  PRMT R74, R126, 0x7632, R74 ;  /* 0x000076327e4a7816 */ /* 0x000fe4000000004a */
[----:B------:R-:W-:Y:S01]  /*8d00*/  PRMT R77, R134, 0x7610, R77 ;  /* 0x00007610864d7816 */ /* 0x000fe2000000004d */
[----:B------:R-:W-:Y:S06]  /*8d10*/  BRA `(.L_x_1036) ;  /* 0x0000001000dc7947 */ /* 0x000fec0003800000 */
.L_x_1035:
[----:B012---:R-:W-:Y:S01]  /*8d20*/  SHF.R.U64 R72, R110, 0x10, R111 ;  /* 0x000000106e487819 */ /* 0x007fe2000000126f */
[----:B------:R-:W-:Y:S01]  /*8d30*/  FFMA.FTZ R73, R16, R112, R113 ;  /* 0x0000007010497223 */ /* 0x000fe20000010071 */
[----:B------:R-:W-:-:S03]  /*8d40*/  LOP3.LUT P6, RZ, R19, 0xff00, RZ, 0xc0, !PT ;  /* 0x0000ff0013ff7812 */ /* 0x000fc600078cc0ff */
        /* <DEDUP_REMOVED lines=10> */
[-CC-:B------:R-:W-:Y:S01]  /*8df0*/  FFMA.FTZ R73, R13, R112.reuse, R113.reuse ;  /* 0x000000700d497223 */ /* 0x180fe20000010071 */
[----:B------:R-:W-:Y:S01]  /*8e00*/  LOP3.LUT P6, RZ, R19, 0xff0000, RZ, 0xc0, !PT ;  /* 0x00ff000013ff7812 */ /* 0x000fe200078cc0ff */
[----:B------:R-:W-:Y:S01]  /*8e10*/  FFMA.FTZ R112, R10, R112, R113 ;  /* 0x000000700a707223 */ /* 0x000fe20000010071 */
        /* <DEDUP_REMOVED lines=30> */
[C---:B------:R-:W-:Y:S02]  /*9000*/  PRMT R4, R72.reuse, 0x7632, R4 ;  /* 0x0000763248047816 */ /* 0x040fe40000000004 */
[----:B------:R-:W-:Y:S02]  /*9010*/  F2FP.F16.F32.PACK_AB R78, R113, R78 ;  /* 0x0000004e714e723e */ /* 0x000fe400000000ff */
[----:B------:R-:W-:Y:S02]  /*9020*/  PRMT R75, R72, 0x7610, R75 ;  /* 0x00007610484b7816 */ /* 0x000fe4000000004b */
[----:B------:R-:W-:Y:S02]  /*9030*/  PRMT R74, R76, 0x7610, R74 ;  /* 0x000076104c4a7816 */ /* 0x000fe4000000004a */
[----:B------:R-:W-:-:S02]  /*9040*/  PRMT R0, R78, 0x7632, R0 ;  /* 0x000076324e007816 */ /* 0x000fc40000000000 */
[----:B------:R-:W-:Y:S01]  /*9050*/  PRMT R77, R78, 0x7610, R77 ;  /* 0x000076104e4d7816 */ /* 0x000fe2000000004d */
[----:B------:R-:W-:Y:S06]  /*9060*/  BRA `(.L_x_1036) ;  /* 0x0000001000087947 */ /* 0x000fec0003800000 */
.L_x_1034:
[----:B------:R-:W-:-:S04]  /*9070*/  UISETP.NE.U32.AND UP2, UPT, UR6, URZ, UPT ;  /* 0x000000ff0600728c */ /* 0x000fc8000bf45070 */
[----:B------:R-:W-:-:S09]  /*9080*/  UISETP.NE.AND.EX UP2, UPT, UR7, URZ, UPT, UP2 ;  /* 0x000000ff0700728c */ /* 0x000fd2000bf45320 */
[----:B------:R-:W-:Y:S05]  /*9090*/  BRA.U !UP2, `(.L_x_1037) ;  /* 0x000000010acc7547 */ /* 0x000fea000b800000 */
[----:B012---:R-:W-:Y:S01]  /*90a0*/  FFMA.FTZ R73, R13, R112, R113 ;  /* 0x000000700d497223 */ /* 0x007fe20000010071 */
[----:B------:R-:W-:-:S03]  /*90b0*/  LOP3.LUT P6, RZ, R19, 0xff0000, RZ, 0xc0, !PT ;  /* 0x00ff000013ff7812 */ /* 0x000fc600078cc0ff */
[----:B------:R-:W-:-:S04]  /*90c0*/  FADD.FTZ R73, R12, -R73 ;  /* 0x800000490c497221 */ /* 0x000fc80000010000 */
[----:B-----5:R-:W-:-:S04]  /*90d0*/  FMUL.FTZ R78, R120, R73 ;  /* 0x00000049784e7220 */ /* 0x020fc80000410000 */
[----:B------:R-:W-:-:S05]  /*90e0*/  FMUL.FTZ R72, R78, UR14 ;  /* 0x0000000e4e487c20 */ /* 0x000fca0008410000 */
        /* <DEDUP_REMOVED lines=26> */
[----:B------:R-:W-:-:S03]  /*9290*/  PRMT R0, R134, 0x7632, R0 ;  /* 0x0000763286007816 */ /* 0x000fc60000000000 */
        /* <DEDUP_REMOVED lines=19> */
.L_x_1037:
[-CC-:B012---:R-:W-:Y:S01]  /*93d0*/  FFMA.FTZ R73, R16, R112.reuse, R113.reuse ;  /* 0x0000007010497223 */ /* 0x187fe20000010071 */
        /* <DEDUP_REMOVED lines=44> */
.L_x_1033:
[----:B------:R-:W-:-:S04]  /*96a0*/  UISETP.NE.U32.AND UP2, UPT, UR16, URZ, UPT ;  /* 0x000000ff1000728c */ /* 0x000fc8000bf45070 */
[----:B------:R-:W-:-:S09]  /*96b0*/  UISETP.NE.AND.EX UP2, UPT, UR17, URZ, UPT, UP2 ;  /* 0x000000ff1100728c */ /* 0x000fd2000bf45320 */
[----:B------:R-:W-:Y:S05]  /*96c0*/  BRA.U !UP2, `(.L_x_1038) ;  /* 0x000000050a5c7547 */ /* 0x000fea000b800000 */
[----:B------:R-:W-:-:S04]  /*96d0*/  UISETP.NE.U32.AND UP2, UPT, UR6, URZ, UPT ;  /* 0x000000ff0600728c */ /* 0x000fc8000bf45070 */
[----:B------:R-:W-:-:S09]  /*96e0*/  UISETP.NE.AND.EX UP2, UPT, UR7, URZ, UPT, UP2 ;  /* 0x000000ff0700728c */ /* 0x000fd2000bf45320 */
[----:B------:R-:W-:Y:S05]  /*96f0*/  BRA.U !UP2, `(.L_x_1039) ;  /* 0x000000010ab47547 */ /* 0x000fea000b800000 */
[----:B012---:R-:W-:Y:S02]  /*9700*/  IMAD.MOV.U32 R73, RZ, RZ, R110 ;  /* 0x000000ffff497224 */ /* 0x007fe400078e006e */
[----:B------:R-:W-:Y:S01]  /*9710*/  FFMA.FTZ R72, R17, R112, R113 ;  /* 0x0000007011487223 */ /* 0x000fe20000010071 */
[--C-:B------:R-:W-:Y:S01]  /*9720*/  SHF.R.U64 R74, R110, 0x10, R111.reuse ;  /* 0x000000106e4a7819 */ /* 0x100fe2000000126f */
[--C-:B------:R-:W-:Y:S01]  /*9730*/  IMAD.MOV.U32 R76, RZ, RZ, R111.reuse ;  /* 0x000000ffff4c7224 */ /* 0x100fe200078e006f */
[----:B------:R-:W-:Y:S01]  /*9740*/  LOP3.LUT P6, RZ, R19, 0xff, RZ, 0xc0, !PT ;  /* 0x000000ff13ff7812 */ /* 0x000fe200078cc0ff */
[----:B------:R-:W-:Y:S02]  /*9750*/  HADD2.F32 R75, -RZ, R73.H0_H0 ;  /* 0x20000049ff4b7230 */ /* 0x000fe40000004100 */
[----:B------:R-:W-:Y:S01]  /*9760*/  FADD.FTZ R73, R15, -R72 ;  /* 0x800000480f497221 */ /* 0x000fe20000010000 */
[----:B------:R-:W-:Y:S01]  /*9770*/  HADD2.F32 R77, -RZ, R74.H0_H0 ;  /* 0x2000004aff4d7230 */ /* 0x000fe20000004100 */
[----:B------:R-:W-:Y:S01]  /*9780*/  SHF.R.U32.HI R78, RZ, 0x10, R111 ;  /* 0x00000010ff4e7819 */ /* 0x000fe2000001166f */
[----:B------:R-:W-:-:S02]  /*9790*/  HADD2.F32 R79, -RZ, R76.H0_H0 ;  /* 0x2000004cff4f7230 */ /* 0x000fc40000004100 */
[----:B-----5:R-:W-:Y:S01]  /*97a0*/  FFMA.FTZ R73, R120, R73, R75 ;  /* 0x0000004978497223 */ /* 0x020fe2000001004b */
[----:B------:R-:W-:-:S03]  /*97b0*/  FFMA.FTZ R75, R16, R112, R113 ;  /* 0x00000070104b7223 */ /* 0x000fc60000010071 */
        /* <DEDUP_REMOVED lines=8> */
[----:B------:R-:W-:Y:S01]  /*9840*/  LOP3.LUT P6, RZ, R19, 0xff00, RZ, 0xc0, !PT ;  /* 0x0000ff0013ff7812 */ /* 0x000fe200078cc0ff */
[----:B------:R-:W-:Y:S01]  /*9850*/  HADD2.F32 R113, -RZ, R78.H0_H0 ;  /* 0x2000004eff717230 */ /* 0x000fe20000004100 */
[----:B------:R-:W-:Y:S01]  /*9860*/  F2FP.F16.F32.PACK_AB R72, R72, R73 ;  /* 0x000000494848723e */ /* 0x000fe200000000ff */
[----:B------:R-:W-:Y:S01]  /*9870*/  FFMA.FTZ R77, R120, R77, R79 ;  /* 0x0000004d784d7223 */ /* 0x000fe2000001004f */
[----:B------:R-:W-:Y:S01]  /*9880*/  FADD.FTZ R79, R11, -R112 ;  /* 0x800000700b4f7221 */ /* 0x000fe20000010000 */
[----:B------:R-:W-:-:S02]  /*9890*/  FSEL R74, R74, RZ, P6 ;  /* 0x000000ff4a4a7208 */ /* 0x000fc40003000000 */
[----:B------:R-:W-:Y:S01]  /*98a0*/  FMUL.FTZ R76, R77, UR14 ;  /* 0x0000000e4d4c7c20 */ /* 0x000fe20008410000 */
[----:B------:R-:W-:Y:S01]  /*98b0*/  LOP3.LUT P6, RZ, R19, 0xff0000, RZ, 0xc0, !PT ;  /* 0x00ff000013ff7812 */ /* 0x000fe200078cc0ff */
[----:B------:R-:W-:Y:S01]  /*98c0*/  FFMA.FTZ R79, R120, R79, R113 ;  /* 0x0000004f784f7223 */ /* 0x000fe20000010071 */
[----:B------:R-:W-:Y:S02]  /*98d0*/  F2FP.F16.F32.PACK_AB R74, R74, R75 ;  /* 0x0000004b4a4a723e */ /* 0x000fe400000000ff */
[----:B------:R-:W-:Y:S01]  /*98e0*/  FSEL R76, R76, RZ, P6 ;  /* 0x000000ff4c4c7208 */ /* 0x000fe20003000000 */
[----:B------:R-:W-:Y:S01]  /*98f0*/  FMUL.FTZ R78, R79, UR14 ;  /* 0x0000000e4f4e7c20 */ /* 0x000fe20008410000 */
[----:B------:R-:W-:Y:S02]  /*9900*/  ISETP.GE.U32.AND P6, PT, R19, 0x1000000, PT ;  /* 0x010000001300780c */ /* 0x000fe40003fc6070 */
[----:B------:R-:W-:Y:S02]  /*9910*/  F2FP.F16.F32.PACK_AB R76, R76, R77 ;  /* 0x0000004d4c4c723e */ /* 0x000fe400000000ff */
[----:B------:R-:W-:-:S02]  /*9920*/  FSEL R78, R78, RZ, P6 ;  /* 0x000000ff4e4e7208 */ /* 0x000fc40003000000 */
[----:B------:R-:W-:Y:S02]  /*9930*/  PRMT R73, R74, 0x7632, R73 ;  /* 0x000076324a497816 */ /* 0x000fe40000000049 */
[----:B------:R-:W-:Y:S02]  /*9940*/  F2FP.F16.F32.PACK_AB R78, R78, R79 ;  /* 0x0000004f4e4e723e */ /* 0x000fe400000000ff */
        /* <DEDUP_REMOVED lines=8> */
.L_x_1039:
[----:B012---:R-:W-:Y:S02]  /*99d0*/  IMAD.MOV.U32 R73, RZ, RZ, R110 ;  /* 0x000000ffff497224 */ /* 0x007fe400078e006e */
[-CC-:B------:R-:W-:Y:S01]  /*99e0*/  FFMA.FTZ R72, R17, R112.reuse, R113.reuse ;  /* 0x0000007011487223 */ /* 0x180fe20000010071 */
[----:B------:R-:W-:Y:S01]  /*99f0*/  LOP3.LUT P6, RZ, R19, 0xff, RZ, 0xc0, !PT ;  /* 0x000000ff13ff7812 */ /* 0x000fe200078cc0ff */
[----:B------:R-:W-:Y:S01]  /*9a00*/  FFMA.FTZ R74, R10, R112, R113 ;  /* 0x000000700a4a7223 */ /* 0x000fe20000010071 */
[----:B------:R-:W-:Y:S02]  /*9a10*/  HADD2.F32 R75, -RZ, R73.H0_H0 ;  /* 0x20000049ff4b7230 */ /* 0x000fe40000004100 */
[----:B------:R-:W-:Y:S01]  /*9a20*/  FADD.FTZ R73, R15, -R72 ;  /* 0x800000480f497221 */ /* 0x000fe20000010000 */
[----:B------:R-:W-:-:S03]  /*9a30*/  SHF.R.U64 R72, R110, 0x10, R111 ;  /* 0x000000106e487819 */ /* 0x000fc6000000126f */
[----:B-----5:R-:W-:Y:S01]  /*9a40*/  FFMA.FTZ R73, R120, R73, R75 ;  /* 0x0000004978497223 */ /* 0x020fe2000001004b */
[-CC-:B------:R-:W-:Y:S01]  /*9a50*/  FFMA.FTZ R75, R16, R112.reuse, R113.reuse ;  /* 0x00000070104b7223 */ /* 0x180fe20000010071 */
[----:B------:R-:W-:Y:S02]  /*9a60*/  HADD2.F32 R77, -RZ, R72.H0_H0 ;  /* 0x20000048ff4d7230 */ /* 0x000fe40000004100 */
        /* <DEDUP_REMOVED lines=11> */
[----:B------:R-:W-:Y:S01]  /*9b20*/  F2FP.F16.F32.PACK_AB R72, R72, R73 ;  /* 0x000000494848723e */ /* 0x000fe200000000ff */
[----:B------:R-:W-:Y:S02]  /*9b30*/  HADD2.F32 R77, -RZ, R75.H0_H0 ;  /* 0x2000004bff4d7230 */ /* 0x000fe40000004100 */
[----:B------:R-:W-:Y:S01]  /*9b40*/  FADD.FTZ R75, R11, -R74 ;  /* 0x8000004a0b4b7221 */ /* 0x000fe20000010000 */
[----:B------:R-:W-:Y:S01]  /*9b50*/  IMAD.MOV.U32 R74, RZ, RZ, R111 ;  /* 0x000000ffff4a7224 */ /* 0x000fe200078e006f */
[----:B------:R-:W-:-:S02]  /*9b60*/  PRMT R73, R72, 0x7632, R73 ;  /* 0x0000763248497816 */ /* 0x000fc40000000049 */
[----:B------:R-:W-:-:S04]  /*9b70*/  FFMA.FTZ R75, R120, R75, R77 ;  /* 0x0000004b784b7223 */ /* 0x000fc8000001004d */
[----:B------:R-:W-:-:S05]  /*9b80*/  FMUL.FTZ R75, R75, UR14 ;  /* 0x0000000e4b4b7c20 */ /* 0x000fca0008410000 */
[----:B------:R-:W-:Y:S01]  /*9b90*/  FSEL R76, R75, RZ, P6 ;  /* 0x000000ff4b4c7208 */ /* 0x000fe20003000000 */
[----:B------:R-:W-:Y:S01]  /*9ba0*/  HADD2.F32 R75, -RZ, R74.H0_H0 ;  /* 0x2000004aff4b7230 */ /* 0x000fe20000004100 */
[----:B------:R-:W-:-:S04]  /*9bb0*/  LOP3.LUT P6, RZ, R19, 0xff0000, RZ, 0xc0, !PT ;  /* 0x00ff000013ff7812 */ /* 0x000fc800078cc0ff */
[----:B------:R-:W-:-:S04]  /*9bc0*/  FFMA.FTZ R75, R120, R113, R75 ;  /* 0x00000071784b7223 */ /* 0x000fc8000001004b */
[----:B------:R-:W-:-:S05]  /*9bd0*/  FMUL.FTZ R75, R75, UR14 ;  /* 0x0000000e4b4b7c20 */ /* 0x000fca0008410000 */
[----:B------:R-:W-:-:S04]  /*9be0*/  FSEL R75, R75, RZ, P6 ;  /* 0x000000ff4b4b7208 */ /* 0x000fc80003000000 */
[----:B------:R-:W-:Y:S02]  /*9bf0*/  F2FP.F16.F32.PACK_AB R76, R76, R75 ;  /* 0x0000004b4c4c723e */ /* 0x000fe400000000ff */
[----:B------:R-:W-:Y:S02]  /*9c00*/  PRMT R75, R72, 0x7610, R75 ;  /* 0x00007610484b7816 */ /* 0x000fe4000000004b */
[C---:B------:R-:W-:Y:S02]  /*9c10*/  PRMT R77, R76.reuse, 0x7632, R77 ;  /* 0x000076324c4d7816 */ /* 0x040fe4000000004d */
[----:B------:R-:W-:Y:S01]  /*9c20*/  PRMT R74, R76, 0x7610, R74 ;  /* 0x000076104c4a7816 */ /* 0x000fe2000000004a */
[----:B------:R-:W-:Y:S06]  /*9c30*/  BRA `(.L_x_1036) ;  /* 0x0000000400147947 */ /* 0x000fec0003800000 */
.L_x_1038:
        /* <DEDUP_REMOVED lines=22> */
[----:B------:R-:W-:Y:S02]  /*9da0*/  F2FP.F16.F32.PACK_AB R72, R72, R73 ;  /* 0x000000494848723e */ /* 0x000fe400000000ff */
[----:B------:R-:W-:Y:S02]  /*9db0*/  FSEL R74, R74, RZ, P6 ;  /* 0x000000ff4a4a7208 */ /* 0x000fe40003000000 */
[----:B------:R-:W-:Y:S02]  /*9dc0*/  LOP3.LUT P6, RZ, R19, 0xff0000, RZ, 0xc0, !PT ;  /* 0x00ff000013ff7812 */ /* 0x000fe400078cc0ff */
[----:B------:R-:W-:-:S02]  /*9dd0*/  F2FP.F16.F32.PACK_AB R74, R74, R75 ;  /* 0x0000004b4a4a723e */ /* 0x000fc400000000ff */
[----:B------:R-:W-:Y:S02]  /*9de0*/  FSEL R76, R76, RZ, P6 ;  /* 0x000000ff4c4c7208 */ /* 0x000fe40003000000 */
        /* <DEDUP_REMOVED lines=13> */
.L_x_1040:
        /* <DEDUP_REMOVED lines=23> */
[----:B------:R-:W-:Y:S02]  /*a030*/  F2FP.F16.F32.PACK_AB R72, R72, R73 ;  /* 0x000000494848723e */ /* 0x000fe400000000ff */
[----:B------:R-:W-:Y:S02]  /*a040*/  FSEL R113, R113, RZ, P6 ;  /* 0x000000ff71717208 */ /* 0x000fe40003000000 */
[----:B------:R-:W-:Y:S02]  /*a050*/  PRMT R73, R72, 0x7632, R73 ;  /* 0x0000763248497816 */ /* 0x000fe40000000049 */
[----:B------:R-:W-:-:S02]  /*a060*/  F2FP.F16.F32.PACK_AB R74, R74, R113 ;  /* 0x000000714a4a723e */ /* 0x000fc400000000ff */
[----:B------:R-:W-:Y:S02]  /*a070*/  PRMT R75, R72, 0x7610, R75 ;  /* 0x00007610484b7816 */ /* 0x000fe4000000004b */
[----:B------:R-:W-:-:S07]  /*a080*/  PRMT R77, R74, 0x7632, R77 ;  /* 0x000076324a4d7816 */ /* 0x000fce000000004d */
.L_x_1036:
        /* <DEDUP_REMOVED lines=16> */
.L_x_1041:
        /* <DEDUP_REMOVED lines=10> */
.L_x_1032:
[----:B------:R-:W-:Y:S05]  /*a230*/  BSYNC.RECONVERGENT B0 ;  /* 0x0000000000007941 */ /* 0x000fea0003800200 */
.L_x_1031:
[----:B------:R-:W-:Y:S01]  /*a240*/  ISETP.NE.AND P6, PT, R125, RZ, PT ;  /* 0x000000ff7d00720c */ /* 0x000fe20003fc5270 */
[----:B------:R-:W-:-:S12]  /*a250*/  UPLOP3.LUT UP1, UPT, UPT, UPT, UP1, 0x40, 0x4 ;  /* 0x000000000004789c */ /* 0x000fd80003f2e810 */
[----:B------:R-:W-:Y:S05]  /*a260*/  @!P6 BRA `(.L_x_1042) ;  /* 0xffffff64004ce947 */ /* 0x000fea000383ffff */
.L_x_970:
        /* <DEDUP_REMOVED lines=39> */
.L_x_1043:
        /* <DEDUP_REMOVED lines=10> */
.L_x_5392:


//--------------------- .text._ZN10layer_norm22ln_bwd_finalize_kernelINS_22Kernel_traits_finalizeILj2560E6__halfS2_S2_S2_fjLb0ELj1024ELj4ENS_18Kernel_traits_baseILj2560ES2_S2_S2_S2_fjLj1024EEEEELb0ELb1EEEvNS_9BwdParamsE --------------------------
	.section	.text._ZN10layer_norm22ln_bwd_finalize_kernelINS_22Kernel_traits_finalizeILj2560E6__halfS2_S2_S2_fjLb0ELj1024ELj4ENS_18Kernel_traits_baseILj2560ES2_S2_S2_S2_fjLj1024EEEEELb0ELb1EEEvNS_9BwdParamsE,"ax",@progbits
	.align	128
        .global         _ZN10layer_norm22ln_bwd_finalize_kernelINS_22Kernel_traits_finalizeILj2560E6__halfS2_S2_S2_fjLb0ELj1024ELj4ENS_18Kernel_traits_baseILj2560ES2_S2_S2_S2_fjLj1024EEEEELb0ELb1EEEvNS_9BwdParamsE
        .type           _ZN10layer_norm22ln_bwd_finalize_kernelINS_22Kernel_traits_finalizeILj2560E6__halfS2_S2_S2_fjLb0ELj1024ELj4ENS_18Kernel_traits_baseILj2560ES2_S2_S2_S2_fjLj1024EEEEELb0ELb1EEEvNS_9BwdParamsE,@function
        .size           _ZN10layer_norm22ln_bwd_finalize_kernelINS_22Kernel_traits_finalizeILj2560E6__halfS2_S2_S2_fjLb0ELj1024ELj4ENS_18Kernel_traits_baseILj2560ES2_S2_S2_S2_fjLj1024EEEEELb0ELb1EEEvNS_9BwdParamsE,(.L_x_5393 - _ZN10layer_norm22ln_bwd_finalize_kernelINS_22Kernel_traits_finalizeILj2560E6__halfS2_S2_S2_fjLb0ELj1024ELj4ENS_18Kernel_traits_baseILj2560ES2_S2_S2_S2_fjLj1024EEEEELb0ELb1EEEvNS_9BwdParamsE)
        .other          _ZN10layer_norm22ln_bwd_finalize_kernelINS_22Kernel_traits_finalizeILj2560E6__halfS2_S2_S2_fjLb0ELj1024ELj4ENS_18Kernel_traits_baseILj2560ES2_S2_S2_S2_fjLj1024EEEEELb0ELb1EEEvNS_9BwdParamsE,@"STO_CUDA_ENTRY STV_DEFAULT"
_ZN10layer_norm22ln_bwd_finalize_kernelINS_22Kernel_traits_finalizeILj2560E6__halfS2_S2_S2_fjLb0ELj1024ELj4ENS_18Kernel_traits_baseILj2560ES2_S2_S2_S2_fjLj1024EEEEELb0ELb1EEEvNS_9BwdParamsE:
.text._ZN10layer_norm22ln_bwd_finalize_kernelINS_22Kernel_traits_finalizeILj2560E6__halfS2_S2_S2_fjLb0ELj1024ELj4ENS_18Kernel_traits_baseILj2560ES2_S2_S2_S2_fjLj1024EEEEELb0ELb1EEEvNS_9BwdParamsE:
        /* <DEDUP_REMOVED lines=81> */
.L_x_1048:
        /* <DEDUP_REMOVED lines=118> */
.L_x_1047:
[----:B------:R-:W-:Y:S05]  /*0c70*/  BSYNC.RECONVERGENT B1 ;  /* 0x0000000000017941 */ /* 0x000fea0003800200 */
.L_x_1046:
        /* <DEDUP_REMOVED lines=77> */
.L_x_1050:
[----:B------:R-:W-:Y:S05]  /*1150*/  BSYNC.RECONVERGENT B1 ;  /* 0x0000000000017941 */ /* 0x000fea0003800200 */
.L_x_1049:
        /* <DEDUP_REMOVED lines=38> */
.L_x_1052:
[----:B------:R-:W-:Y:S05]  /*13c0*/  BSYNC.RECONVERGENT B1 ;  /* 0x0000000000017941 */ /* 0x000fea0003800200 */
.L_x_1051:
        /* <DEDUP_REMOVED lines=8> */
.L_x_1053:
        /* <DEDUP_REMOVED lines=10> */
.L_x_1045:
[----:B------:R-:W-:Y:S05]  /*14f0*/  BSYNC.RECONVERGENT B0 ;  /* 0x0000000000007941 */ /* 0x000fea0003800200 */
.L_x_1044:
        /* <DEDUP_REMOVED lines=57> */
.L_x_1054:
        /* <DEDUP_REMOVED lines=15> */
.L_x_5393:


//--------------------- .text._ZN10layer_norm40ln_parallel_residual_bwd_finalize_kernelINS_22Kernel_traits_finalizeILj2560E6__halfS2_S2_S2_fjLb0ELj1024ELj4ENS_18Kernel_traits_baseILj2560ES2_S2_S2_S2_fjLj1024EEEEELb1EEEvNS_9BwdParamsE --------------------------
	.section	.text._ZN10layer_norm40ln_parallel_residual_bwd_finalize_kernelINS_22Kernel_traits_finalizeILj2560E6__halfS2_S2_S2_fjLb0ELj1024ELj4ENS_18Kernel_traits_baseILj2560ES2_S2_S2_S2_fjLj1024EEEEELb1EEEvNS_9BwdParamsE,"ax",@progbits
	.align	128
        .global         _ZN10layer_norm40ln_parallel_residual_bwd_finalize_kernelINS_22Kernel_traits_finalizeILj2560E6__halfS2_S2_S2_fjLb0ELj1024ELj4ENS_18Kernel_traits_baseILj2560ES2_S2_S2_S2_fjLj1024EEEEELb1EEEvNS_9BwdParamsE
        .type           _ZN10layer_norm40ln_parallel_residual_bwd_finalize_kernelINS_22Kernel_traits_finalizeILj2560E6__halfS2_S2_S2_fjLb0ELj1024ELj4ENS_18Kernel_traits_baseILj2560ES2_S2_S2_S2_fjLj1024EEEEELb1EEEvNS_9BwdParamsE,@function
        .size           _ZN10layer_norm40ln_parallel_residual_bwd_finalize_kernelINS_22Kernel_traits_finalizeILj2560E6__halfS2_S2_S2_fjLb0ELj1024ELj4ENS_18Kernel_traits_baseILj2560ES2_S2_S2_S2_fjLj1024EEEEELb1EEEvNS_9BwdParamsE,(.L_x_5394 - _ZN10layer_norm40ln_parallel_residual_bwd_finalize_kernelINS_22Kernel_traits_finalizeILj2560E6__halfS2_S2_S2_fjLb0ELj1024ELj4ENS_18Kernel_traits_baseILj2560ES2_S2_S2_S2_fjLj1024EEEEELb1EEEvNS_9BwdParamsE)
        .other          _ZN10layer_norm40ln_parallel_residual_bwd_finalize_kernelINS_22Kernel_traits_finalizeILj2560E6__halfS2_S2_S2_fjLb0ELj1024ELj4ENS_18Kernel_traits_baseILj2560ES2_S2_S2_S2_fjLj1024EEEEELb1EEEvNS_9BwdParamsE,@"STO_CUDA_ENTRY STV_DEFAULT"
_ZN10layer_norm40ln_parallel_residual_bwd_finalize_kernelINS_22Kernel_traits_finalizeILj2560E6__halfS2_S2_S2_fjLb0ELj1024ELj4ENS_18Kernel_traits_baseILj2560ES2_S2_S2_S2_fjLj1024EEEEELb1EEEvNS_9BwdParamsE:
.text._ZN10layer_norm40ln_parallel_residual_bwd_finalize_kernelINS_22Kernel_traits_finalizeILj2560E6__halfS2_S2_S2_fjLb0ELj1024ELj4ENS_18Kernel_traits_baseILj2560ES2_S2_S2_S2_fjLj1024EEEEELb1EEEvNS_9BwdParamsE:
        /* <DEDUP_REMOVED lines=60> */
.L_x_1059:
        /* <DEDUP_REMOVED lines=112> */
.L_x_1058:
[----:B------:R-:W-:Y:S05]  /*0ac0*/  BSYNC.RECONVERGENT B1 ;  /* 0x0000000000017941 */ /* 0x000fea0003800200 */
.L_x_1057:
        /* <DEDUP_REMOVED lines=66> */
.L_x_1061:
[----:B------:R-:W-:Y:S05]  /*0ef0*/  BSYNC.RECONVERGENT B1 ;  /* 0x0000000000017941 */ /* 0x000fea0003800200 */
.L_x_1060:
        /* <DEDUP_REMOVED lines=37> */
.L_x_1063:
[----:B------:R-:W-:Y:S05]  /*1150*/  BSYNC.RECONVERGENT B1 ;  /* 0x0000000000017941 */ /* 0x000fea0003800200 */
.L_x_1062:
        /* <DEDUP_REMOVED lines=19> */
.L_x_1056:
[----:B------:R-:W-:Y:S05]  /*1290*/  BSYNC.RECONVERGENT B0 ;  /* 0x0000000000007941 */ /* 0x000fea0003800200 */
.L_x_1055:
        /* <DEDUP_REMOVED lines=92> */
.L_x_1064:
        /* <DEDUP_REMOVED lines=10> */
.L_x_5394:


//--------------------- .text._ZN10layer_norm31ln_parallel_residual_bwd_kernelINS_13Kernel_traitsI6__halfS2_S2_S2_fjLj2560ELj1ELj1ELj4ELj8ENS_18Kernel_traits_baseILj2560ES2_S2_S2_S2_fjLj128EEEEELb1ELb1ELb1EEEvNS_9BwdParamsE --------------------------
	.section	.text._ZN10layer_norm31ln_parallel_residual_bwd_kernelINS_13Kernel_traitsI6__halfS2_S2_S2_fjLj2560ELj1ELj1ELj4ELj8ENS_18Kernel_traits_baseILj2560ES2_S2_S2_S2_fjLj128EEEEELb1ELb1ELb1EEEvNS_9BwdParamsE,"ax",@progbits
	.align	128
        .global         _ZN10layer_norm31ln_parallel_residual_bwd_kernelINS_13Kernel_traitsI6__halfS2_S2_S2_fjLj2560ELj1ELj1ELj4ELj8ENS_18Kernel_traits_baseILj2560ES2_S2_S2_S2_fjLj128EEEEELb1ELb1ELb1EEEvNS_9BwdParamsE
        .type           _ZN10layer_norm31ln_parallel_residual_bwd_kernelINS_13Kernel_traitsI6__halfS2_S2_S2_fjLj2560ELj1ELj1ELj4ELj8ENS_18Kernel_traits_baseILj2560ES2_S2_S2_S2_fjLj128EEEEELb1ELb1ELb1EEEvNS_9BwdParamsE,@function
        .size           _ZN10layer_norm31ln_parallel_residual_bwd_kernelINS_13Kernel_traitsI6__halfS2_S2_S2_fjLj2560ELj1ELj1ELj4ELj8ENS_18Kernel_traits_baseILj2560ES2_S2_S2_S2_fjLj128EEEEELb1ELb1ELb1EEEvNS_9BwdParamsE,(.L_x_5395 - _ZN10layer_norm31ln_parallel_residual_bwd_kernelINS_13Kernel_traitsI6__halfS2_S2_S2_fjLj2560ELj1ELj1ELj4ELj8ENS_18Kernel_traits_baseILj2560ES2_S2_S2_S2_fjLj128EEEEELb1ELb1ELb1EEEvNS_9BwdParamsE)
        .other          _ZN10layer_norm31ln_parallel_residual_bwd_kernelINS_13Kernel_traitsI6__halfS2_S2_S2_fjLj2560ELj1ELj1ELj4ELj8ENS_18Kernel_traits_baseILj2560ES2_S2_S2_S2_fjLj128EEEEELb1ELb1ELb1EEEvNS_9BwdParamsE,@"STO_CUDA_ENTRY STV_DEFAULT"
_ZN10layer_norm31ln_parallel_residual_bwd_kernelINS_13Kernel_traitsI6__halfS2_S2_S2_fjLj2560ELj1ELj1ELj4ELj8ENS_18Kernel_traits_baseILj2560ES2_S2_S2_S2_fjLj128EEEEELb1ELb1ELb1EEEvNS_9BwdParamsE:
.text._ZN10layer_norm31ln_parallel_residual_bwd_kernelINS_13Kernel_traitsI6__halfS2_S2_S2_fjLj2560ELj1ELj1ELj4ELj8ENS_18Kernel_traits_baseILj2560ES2_S2_S2_S2_fjLj128EEEEELb1ELb1ELb1EEEvNS_9BwdParamsE:
        /* <DEDUP_REMOVED lines=76> */
[----:B---3--:R-:W-:Y:S01]  /*04c0*/  HADD2.F32 R78, -RZ, R64.H0_H0 ;  /* 0x20000040ff4e7230 */ /* 0x008fe20000004100 */
        /* <DEDUP_REMOVED lines=16> */
[----:B0-----:R-:W-:-:S07]  /*05d0*/  HADD2.F32 R63, -RZ, R63.H0_H0 ;  /* 0x2000003fff3f7230 */ /* 0x001fce0000004100 */
.L_x_1118:
        /* <DEDUP_REMOVED lines=22> */
[----:B------:R-:W-:Y:S02]  /*0740*/  IMAD.WIDE.U32 R46, R59, 0x8, R46 ;  /* 0x000000083b2e7825 */ /* 0x000fe400078e002e */
[----:B------:R-:W4:Y:S02]  /*0750*/  LDG.E.64 R110, desc[UR10][R110.64] ;  /* 0x0000000a6e6e7981 */ /* 0x000f24000c1e1b00 */
[----:B--2---:R-:W-:Y:S02]  /*0760*/  IMAD.WIDE R114, R73, 0x4, R40 ;  /* 0x0000000449727825 */ /* 0x004fe400078e0228 */
[----:B------:R-:W2:Y:S04]  /*0770*/  LDG.E.64 R46, desc[UR10][R46.64] ;  /* 0x0000000a2e2e7981 */ /* 0x000ea8000c1e1b00 */
[----:B------:R1:W2:Y:S01]  /*0780*/  LDG.E R0, desc[UR10][R114.64] ;  /* 0x0000000a72007981 */ /* 0x0002a2000c1e1900 */
[----:B------:R-:W-:-:S04]  /*0790*/  IMAD.WIDE.U32 R40, R61, 0x8, R44 ;  /* 0x000000083d287825 */ /* 0x000fc800078e002c */
[--C-:B------:R-:W-:Y:S02]  /*07a0*/  IMAD.WIDE.U32 R106, R62, 0x8, R44.reuse ;  /* 0x000000083e6a7825 */ /* 0x100fe400078e002c */
[----:B------:R-:W2:Y:S01]  /*07b0*/  LDG.E.64 R40, desc[UR10][R40.64] ;  /* 0x0000000a28287981 */ /* 0x000ea2000c1e1b00 */
[----:B-1----:R-:W1:Y:S03]  /*07c0*/  LDC.64 R114, c[0x0][0x3c8] ;  /* 0x0000f200ff727b82 */ /* 0x002e660000000a00 */
        /* <DEDUP_REMOVED lines=19> */
[----:B------:R3:W5:Y:S01]  /*0900*/  @P1 LDG.E R55, desc[UR10][R116.64] ;  /* 0x0000000a74371981 */ /* 0x000762000c1e1900 */
[----:B------:R-:W-:Y:S01]  /*0910*/  ISETP.NE.AND P3, PT, RZ, UR13, PT ;  /* 0x0000000dff007c0c */ /* 0x000fe2000bf65270 */
[----:B------:R-:W0:Y:S01]  /*0920*/  @P1 LDC.64 R132, c[0x0][0x3b8] ;  /* 0x0000ee00ff841b82 */ /* 0x000e220000000a00 */
[----:B------:R-:W-:Y:S01]  /*0930*/  @P0 IMAD.WIDE.U32 R118, R61, 0x8, R118 ;  /* 0x000000083d760825 */ /* 0x000fe200078e0076 */
[----:B------:R3:W5:Y:S03]  /*0940*/  @P0 LDG.E.64 R88, desc[UR10][R122.64] ;  /* 0x0000000a7a580981 */ /* 0x000766000c1e1b00 */
        /* <DEDUP_REMOVED lines=22> */
[----:B------:R-:W-:Y:S01]  /*0ab0*/  HADD2.F32 R117, -RZ, R116.H0_H0 ;  /* 0x20000074ff757230 */ /* 0x000fe20000004100 */
[----:B------:R-:W-:Y:S01]  /*0ac0*/  SHF.R.U64 R162, R108, 0x10, R109 ;  /* 0x000000106ca27819 */ /* 0x000fe2000000126d */
[----:B------:R-:W-:Y:S02]  /*0ad0*/  HADD2.F32 R123, -RZ, R123.H0_H0 ;  /* 0x2000007bff7b7230 */ /* 0x000fe40000004100 */
[----:B------:R-:W-:Y:S02]  /*0ae0*/  IMAD.MOV.U32 R125, RZ, RZ, R110 ;  /* 0x000000ffff7d7224 */ /* 0x000fe400078e006e */
[----:B------:R-:W-:Y:S02]  /*0af0*/  HADD2.F32 R147, -RZ, R118.H0_H0 ;  /* 0x20000076ff937230 */ /* 0x000fe40000004100 */
[----:B--2---:R-:W-:Y:S01]  /*0b00*/  IMAD.MOV.U32 R52, RZ, RZ, R46 ;  /* 0x000000ffff347224 */ /* 0x004fe200078e002e */
[----:B------:R-:W-:Y:S01]  /*0b10*/  FSEL R0, R0, RZ, !P3 ;  /* 0x000000ff00007208 */ /* 0x000fe20005800000 */
[----:B------:R-:W-:Y:S01]  /*0b20*/  HADD2.F32 R163, -RZ, R163.H0_H0 ;  /* 0x200000a3ffa37230 */ /* 0x000fe20000004100 */
[----:B------:R-:W-:Y:S01]  /*0b30*/  SHF.R.U32.HI R121, RZ, 0x10, R111 ;  /* 0x00000010ff797819 */ /* 0x000fe2000001166f */
[----:B------:R-:W-:Y:S01]  /*0b40*/  HADD2.F32 R125, -RZ, R125.H0_H0 ;  /* 0x2000007dff7d7230 */ /* 0x000fe20000004100 */
[----:B-1----:R-:W-:Y:S01]  /*0b50*/  SHF.R.U32.HI R127, RZ, 0x10, R113 ;  /* 0x00000010ff7f7819 */ /* 0x002fe20000011671 */
[----:B------:R-:W-:-:S02]  /*0b60*/  HADD2.F32 R151, -RZ, R52.H0_H0 ;  /* 0x20000034ff977230 */ /* 0x000fc40000004100 */
[C---:B------:R-:W-:Y:S01]  /*0b70*/  FADD.FTZ R116, -R0.reuse, R117 ;  /* 0x0000007500747221 */ /* 0x040fe20000010100 */
[----:B------:R-:W-:Y:S01]  /*0b80*/  MOV R114, R93 ;  /* 0x0000005d00727202 */ /* 0x000fe20000000f00 */
[C---:B------:R-:W-:Y:S01]  /*0b90*/  FADD.FTZ R117, -R0.reuse, R123 ;  /* 0x0000007b00757221 */ /* 0x040fe20000010100 */
[----:B------:R-:W-:Y:S02]  /*0ba0*/  IMAD.MOV.U32 R161, RZ, RZ, R109 ;  /* 0x000000ffffa17224 */ /* 0x000fe400078e006d */
[----:B------:R-:W-:Y:S01]  /*0bb0*/  FADD.FTZ R123, -R0, R147 ;  /* 0x00000093007b7221 */ /* 0x000fe20000010100 */
[----:B------:R-:W-:Y:S02]  /*0bc0*/  HADD2.F32 R162, -RZ, R162.H0_H0 ;  /* 0x200000a2ffa27230 */ /* 0x000fe40000004100 */
[----:B------:R-:W-:Y:S01]  /*0bd0*/  FMUL.FTZ R147, R76, R163 ;  /* 0x000000a34c937220 */ /* 0x000fe20000410000 */
[----:B------:R-:W-:Y:S01]  /*0be0*/  SHF.R.U64 R165, R46, 0x10, R47 ;  /* 0x000000102ea57819 */ /* 0x000fe2000000122f */
[----:B------:R-:W-:Y:S01]  /*0bf0*/  FADD.FTZ R159, -R0, R125 ;  /* 0x0000007d009f7221 */ /* 0x000fe20000010100 */
[----:B------:R-:W-:-:S02]  /*0c00*/  HADD2.F32 R115, -RZ, R121.H0_H0 ;  /* 0x20000079ff737230 */ /* 0x000fc40000004100 */
[----:B------:R-:W-:Y:S01]  /*0c10*/  FADD.FTZ R125, -R0, R151 ;  /* 0x00000097007d7221 */ /* 0x000fe20000010100 */
[----:B------:R-:W-:Y:S01]  /*0c20*/  SHF.R.U32.HI R46, RZ, 0x10, R109 ;  /* 0x00000010ff2e7819 */ /* 0x000fe2000001166d */
[----:B------:R-:W-:Y:S01]  /*0c30*/  IMAD.MOV.U32 R54, RZ, RZ, R112 ;  /* 0x000000ffff367224 */ /* 0x000fe200078e0070 */
[--C-:B------:R-:W-:Y:S01]  /*0c40*/  SHF.R.U64 R150, R40, 0x10, R41.reuse ;  /* 0x0000001028967819 */ /* 0x100fe20000001229 */
[----:B------:R-:W-:Y:S01]  /*0c50*/  HADD2.F32 R93, -RZ, R127.H0_H0 ;  /* 0x2000007fff5d7230 */ /* 0x000fe20000004100 */
[--C-:B------:R-:W-:Y:S01]  /*0c60*/  SHF.R.U32.HI R152, RZ, 0x10, R41.reuse ;  /* 0x00000010ff987819 */ /* 0x100fe20000011629 */
[----:B------:R-:W-:Y:S02]  /*0c70*/  HADD2.F32 R121, -RZ, R114.H0_H0 ;  /* 0x20000072ff797230 */ /* 0x000fe40000004100 */
[----:B------:R-:W-:Y:S01]  /*0c80*/  FMUL.FTZ R144, R64, R162 ;  /* 0x000000a240907220 */ /* 0x000fe20000410000 */
[----:B------:R-:W-:Y:S02]  /*0c90*/  IMAD.MOV.U32 R151, RZ, RZ, R41 ;  /* 0x000000ffff977224 */ /* 0x000fe400078e0029 */
[----:B------:R-:W-:Y:S01]  /*0ca0*/  FADD.FTZ R41, RZ, R147 ;  /* 0x00000093ff297221 */ /* 0x000fe20000010000 */
[----:B------:R-:W-:-:S02]  /*0cb0*/  HADD2.F32 R161, -RZ, R161.H0_H0 ;  /* 0x200000a1ffa17230 */ /* 0x000fc40000004100 */
[----:B------:R-:W-:Y:S02]  /*0cc0*/  IMAD.MOV.U32 R120, RZ, RZ, R111 ;  /* 0x000000ffff787224 */ /* 0x000fe400078e006f */
[----:B------:R-:W-:Y:S02]  /*0cd0*/  HADD2.F32 R127, -RZ, R92.H0_H0 ;  /* 0x2000005cff7f7230 */ /* 0x000fe40000004100 */
[----:B------:R-:W-:Y:S01]  /*0ce0*/  HADD2.F32 R137, -RZ, R137.H0_H0 ;  /* 0x20000089ff897230 */ /* 0x000fe20000004100 */
[----:B------:R0:W5:Y:S01]  /*0cf0*/  LDG.E R92, desc[UR10][R140.64] ;  /* 0x0000000a8c5c7981 */ /* 0x000162000c1e1900 */
[C---:B------:R-:W-:Y:S01]  /*0d00*/  FADD.FTZ R130, -R0.reuse, R115 ;  /* 0x0000007300827221 */ /* 0x040fe20000010100 */
[----:B------:R-:W-:Y:S01]  /*0d10*/  HADD2.F32 R46, -RZ, R46.H0_H0 ;  /* 0x2000002eff2e7230 */ /* 0x000fe20000004100 */
[----:B------:R-:W-:Y:S01]  /*0d20*/  SHF.R.U32.HI R149, RZ, 0x10, R53 ;  /* 0x00000010ff957819 */ /* 0x000fe20000011635 */
[----:B------:R-:W-:Y:S02]  /*0d30*/  IMAD.MOV.U32 R122, RZ, RZ, R47 ;  /* 0x000000ffff7a7224 */ /* 0x000fe400078e002f */
[----:B------:R-:W-:Y:S01]  /*0d40*/  FADD.FTZ R115, -R0, R121 ;  /* 0x0000007900737221 */ /* 0x000fe20000010100 */
[----:B------:R-:W-:-:S02]  /*0d50*/  HADD2.F32 R105, -RZ, R54.H0_H0 ;  /* 0x20000036ff697230 */ /* 0x000fc40000004100 */
[----:B------:R-:W-:Y:S01]  /*0d60*/  FMUL.FTZ R142, R74, R161 ;  /* 0x000000a14a8e7220 */ /* 0x000fe20000410000 */
[----:B------:R-:W-:Y:S01]  /*0d70*/  FADD.FTZ R41, R41, R144 ;  /* 0x0000009029297221 */ /* 0x000fe20000010000 */
[----:B0-----:R-:W-:Y:S02]  /*0d80*/  IMAD.MOV.U32 R141, RZ, RZ, R106 ;  /* 0x000000ffff8d7224 */ /* 0x001fe400078e006a */
[----:B------:R-:W-:Y:S01]  /*0d90*/  FADD.FTZ R121, -R0, R137 ;  /* 0x0000008900797221 */ /* 0x000fe20000010100 */
[----:B------:R-:W-:Y:S01]  /*0da0*/  HADD2.F32 R53, -RZ, R120.H0_H0 ;  /* 0x20000078ff357230 */ /* 0x000fe20000004100 */
[----:B------:R0:W5:Y:S01]  /*0db0*/  LDG.E R54, desc[UR10][R138.64] ;  /* 0x0000000a8a367981 */ /* 0x000162000c1e1900 */
[----:B------:R-:W-:Y:S01]  /*0dc0*/  IMAD.WIDE.U32 R136, R60, 0x4, R134 ;  /* 0x000000043c887825 */ /* 0x000fe200078e0086 */
[----:B------:R-:W-:-:S03]  /*0dd0*/  SHF.R.U64 R126, R110, 0x10, R111 ;  /* 0x000000106e7e7819 */ /* 0x000fc6000000126f */
[----:B------:R-:W-:Y:S01]  /*0de0*/  FMUL.FTZ R140, R63, R46 ;  /* 0x0000002e3f8c7220 */ /* 0x000fe20000410000 */
[----:B------:R-:W-:Y:S01]  /*0df0*/  SHF.R.U64 R145, R112, 0x10, R113 ;  /* 0x0000001070917819 */ /* 0x000fe20000001271 */
[----:B------:R-:W-:Y:S01]  /*0e00*/  HADD2.F32 R119, -RZ, R119.H0_H0 ;  /* 0x20000077ff777230 */ /* 0x000fe20000004100 */
[----:B------:R-:W-:Y:S01]  /*0e10*/  SHF.R.U32.HI R155, RZ, 0x10, R47 ;  /* 0x00000010ff9b7819 */ /* 0x000fe2000001162f */
[----:B------:R-:W-:Y:S02]  /*0e20*/  HADD2.F32 R141, -RZ, R141.H0_H0 ;  /* 0x2000008dff8d7230 */ /* 0x000fe40000004100 */
[----:B------:R-:W-:Y:S01]  /*0e30*/  FADD.FTZ R41, R41, R142 ;  /* 0x0000008e29297221 */ /* 0x000fe20000010000 */
[----:B0-----:R-:W-:Y:S01]  /*0e40*/  SHF.R.U64 R138, R106, 0x10, R107 ;  /* 0x000000106a8a7819 */ /* 0x001fe2000000126b */
[----:B------:R-:W-:Y:S02]  /*0e50*/  IMAD.MOV.U32 R124, RZ, RZ, R113 ;  /* 0x000000ffff7c7224 */ /* 0x000fe400078e0071 */
[----:B------:R-:W-:Y:S01]  /*0e60*/  FADD.FTZ R118, -R0, R53 ;  /* 0x0000003500767221 */ /* 0x000fe20000010100 */
[----:B------:R-:W-:Y:S01]  /*0e70*/  HADD2.F32 R153, -RZ, R122.H0_H0 ;  /* 0x2000007aff997230 */ /* 0x000fe20000004100 */
[----:B------:R0:W5:Y:S01]  /*0e80*/  LDG.E R53, desc[UR10][R136.64] ;  /* 0x0000000a88357981 */ /* 0x000162000c1e1900 */
[----:B------:R-:W-:-:S02]  /*0e90*/  IMAD.MOV.U32 R146, RZ, RZ, R107 ;  /* 0x000000ffff927224 */ /* 0x000fc400078e006b */
[C---:B------:R-:W-:Y:S01]  /*0ea0*/  FADD.FTZ R114, -R0.reuse, R119 ;  /* 0x0000007700727221 */ /* 0x040fe20000010100 */
[----:B------:R-:W-:Y:S02]  /*0eb0*/  HADD2.F32 R138, -RZ, R138.H0_H0 ;  /* 0x2000008aff8a7230 */ /* 0x000fe40000004100 */
[----:B------:R-:W-:Y:S01]  /*0ec0*/  FADD.FTZ R41, R41, R140 ;  /* 0x0000008c29297221 */ /* 0x000fe20000010000 */
[----:B------:R-:W-:Y:S02]  /*0ed0*/  HADD2.F32 R47, -RZ, R126.H0_H0 ;  /* 0x2000007eff2f7230 */ /* 0x000fe40000004100 */
[C---:B------:R-:W-:Y:S01]  /*0ee0*/  FADD.FTZ R119, -R0.reuse, R127 ;  /* 0x0000007f00777221 */ /* 0x040fe20000010100 */
[----:B------:R-:W-:Y:S02]  /*0ef0*/  HADD2.F32 R149, -RZ, R149.H0_H0 ;  /* 0x20000095ff957230 */ /* 0x000fe40000004100 */
[----:B------:R-:W-:Y:S01]  /*0f00*/  FADD.FTZ R127, -R0, R153 ;  /* 0x00000099007f7221 */ /* 0x000fe20000010100 */
[----:B------:R-:W-:-:S02]  /*0f10*/  HADD2.F32 R145, -RZ, R145.H0_H0 ;  /* 0x20000091ff917230 */ /* 0x000fc40000004100 */
[----:B0-----:R-:W-:Y:S01]  /*0f20*/  FMUL.FTZ R136, R78, R141 ;  /* 0x0000008d4e887220 */ /* 0x001fe20000410000 */
[----:B------:R-:W-:Y:S01]  /*0f30*/  HADD2.F32 R143, -RZ, R124.H0_H0 ;  /* 0x2000007cff8f7230 */ /* 0x000fe20000004100 */
[----:B------:R-:W-:Y:S01]  /*0f40*/  SHF.R.U32.HI R148, RZ, 0x10, R107 ;  /* 0x00000010ff947819 */ /* 0x000fe2000001166b */
[----:B------:R-:W-:Y:S02]  /*0f50*/  HADD2.F32 R165, -RZ, R165.H0_H0 ;  /* 0x200000a5ffa57230 */ /* 0x000fe40000004100 */
[----:B------:R-:W-:Y:S01]  /*0f60*/  FADD.FTZ R105, -R0, R105 ;  /* 0x0000006900697221 */ /* 0x000fe20000010100 */
[----:B------:R-:W-:Y:S01]  /*0f70*/  HADD2.F32 R155, -RZ, R155.H0_H0 ;  /* 0x2000009bff9b7230 */ /* 0x000fe20000004100 */
[----:B------:R-:W-:Y:S01]  /*0f80*/  MOV R153, R42 ;  /* 0x0000002a00997202 */ /* 0x000fe20000000f00 */
[----:B------:R-:W-:Y:S01]  /*0f90*/  IMAD.WIDE.U32 R134, R59, 0x4, R134 ;  /* 0x000000043b867825 */ /* 0x000fe200078e0086 */
[----:B------:R-:W-:-:S03]  /*0fa0*/  SHF.R.U64 R154, R42, 0x10, R43 ;  /* 0x000000102a9a7819 */ /* 0x000fc6000000122b */
[----:B------:R-:W-:Y:S01]  /*0fb0*/  FMUL.FTZ R139, R66, R138 ;  /* 0x0000008a428b7220 */ /* 0x000fe20000410000 */
[----:B------:R-:W-:Y:S01]  /*0fc0*/  FADD.FTZ R42, R41, R136 ;  /* 0x00000088292a7221 */ /* 0x000fe20000010000 */
[----:B------:R-:W-:Y:S02]  /*0fd0*/  HADD2.F32 R146, -RZ, R146.H0_H0 ;  /* 0x20000092ff927230 */ /* 0x000fe40000004100 */
[C---:B------:R-:W-:Y:S01]  /*0fe0*/  FADD.FTZ R120, -R0.reuse, R47 ;  /* 0x0000002f00787221 */ /* 0x040fe20000010100 */
[C---:B------:R-:W-:Y:S01]  /*0ff0*/  FADD.FTZ R124, -R0.reuse, R149 ;  /* 0x00000095007c7221 */ /* 0x040fe20000010100 */
[----:B------:R-:W0:Y:S01]  /*1000*/  @P1 LDC.64 R110, c[0x0][0x3b8] ;  /* 0x0000ee00ff6e1b82 */ /* 0x000e220000000a00 */
[C---:B------:R-:W-:Y:S01]  /*1010*/  FADD.FTZ R145, -R0.reuse, R145 ;  /* 0x0000009100917221 */ /* 0x040fe20000010100 */
[C---:B------:R-:W-:Y:S01]  /*1020*/  FADD.FTZ R143, -R0.reuse, R143 ;  /* 0x0000008f008f7221 */ /* 0x040fe20000010100 */
[C---:B------:R-:W-:Y:S01]  /*1030*/  FADD.FTZ R93, -R0.reuse, R93 ;  /* 0x0000005d005d7221 */ /* 0x040fe20000010100 */
[C---:B------:R-:W-:Y:S01]  /*1040*/  FADD.FTZ R165, -R0.reuse, R165 ;  /* 0x000000a500a57221 */ /* 0x040fe20000010100 */
[----:B------:R-:W-:Y:S01]  /*1050*/  FADD.FTZ R47, -R0, R155 ;  /* 0x0000009b002f7221 */ /* 0x000fe20000010100 */
[----:B------:R-:W-:Y:S01]  /*1060*/  IMAD.MOV.U32 R149, RZ, RZ, R40 ;  /* 0x000000ffff957224 */ /* 0x000fe200078e0028 */
[----:B------:R1:W5:Y:S01]  /*1070*/  LDG.E R52, desc[UR10][R134.64] ;  /* 0x0000000a86347981 */ /* 0x000362000c1e1900 */
[----:B------:R-:W-:-:S02]  /*1080*/  HADD2.F32 R148, -RZ, R148.H0_H0 ;  /* 0x20000094ff947230 */ /* 0x000fc40000004100 */
[----:B------:R-:W-:Y:S01]  /*1090*/  FMUL.FTZ R0, R58, R105 ;  /* 0x000000693a007220 */ /* 0x000fe20000410000 */
[----:B------:R-:W-:Y:S01]  /*10a0*/  FADD.FTZ R41, R42, R139 ;  /* 0x0000008b2a297221 */ /* 0x000fe20000010000 */
[----:B------:R-:W2:Y:S01]  /*10b0*/  @P0 LDC.64 R112, c[0x0][0x438] ;  /* 0x00010e00ff700b82 */ /* 0x000ea20000000a00 */
[----:B------:R-:W-:Y:S01]  /*10c0*/  IMAD.MOV.U32 R157, RZ, RZ, R44 ;  /* 0x000000ffff9d7224 */ /* 0x000fe200078e002c */
[----:B------:R-:W-:Y:S01]  /*10d0*/  SHF.R.U64 R158, R44, 0x10, R45 ;  /* 0x000000102c9e7819 */ /* 0x000fe2000000122d */
[----:B------:R-:W-:Y:S02]  /*10e0*/  HADD2.F32 R149, -RZ, R149.H0_H0 ;  /* 0x20000095ff957230 */ /* 0x000fe40000004100 */
[----:B-1----:R-:W-:Y:S01]  /*10f0*/  FMUL.FTZ R134, R77, R146 ;  /* 0x000000924d867220 */ /* 0x002fe20000410000 */
[----:B------:R-:W-:Y:S01]  /*1100*/  FMUL.FTZ R145, R58, R145 ;  /* 0x000000913a917220 */ /* 0x000fe20000410000 */
[----:B------:R-:W-:Y:S01]  /*1110*/  FFMA.FTZ R42, R0, R147, RZ ;  /* 0x00000093002a7223 */ /* 0x000fe200000100ff */
[----:B------:R-:W-:Y:S01]  /*1120*/  FMUL.FTZ R137, R65, R148 ;  /* 0x0000009441897220 */ /* 0x000fe20000410000 */
[----:B------:R-:W-:Y:S01]  /*1130*/  FADD.FTZ R44, R41, R134 ;  /* 0x00000086292c7221 */ /* 0x000fe20000010000 */
[----:B------:R-:W-:-:S02]  /*1140*/  HADD2.F32 R150, -RZ, R150.H0_H0 ;  /* 0x20000096ff967230 */ /* 0x000fc40000004100 */
[----:B------:R-:W-:Y:S01]  /*1150*/  FMUL.FTZ R143, R58, R143 ;  /* 0x0000008f3a8f7220 */ /* 0x000fe20000410000 */
[----:B------:R-:W-:Y:S01]  /*1160*/  FFMA.FTZ R42, R145, R144, R42 ;  /* 0x00000090912a7223 */ /* 0x000fe2000001002a */
[----:B------:R-:W-:Y:S01]  /*1170*/  FMUL.FTZ R105, R80, R149 ;  /* 0x0000009550697220 */ /* 0x000fe20000410000 */
[----:B------:R-:W-:Y:S01]  /*1180*/  FADD.FTZ R44, R44, R137 ;  /* 0x000000892c2c7221 */ /* 0x000fe20000010000 */
[----:B------:R-:W-:Y:S02]  /*1190*/  HADD2.F32 R151, -RZ, R151.H0_H0 ;  /* 0x20000097ff977230 */ /* 0x000fe40000004100 */
[----:B------:R-:W-:Y:S01]  /*11a0*/  FMUL.FTZ R93, R58, R93 ;  /* 0x0000005d3a5d7220 */ /* 0x000fe20000410000 */
[----:B------:R-:W-:Y:S01]  /*11b0*/  FFMA.FTZ R42, R143, R142, R42 ;  /* 0x0000008e8f2a7223 */ /* 0x000fe2000001002a */
[----:B------:R-:W-:Y:S01]  /*11c0*/  FMUL.FTZ R106, R68, R150 ;  /* 0x00000096446a7220 */ /* 0x000fe20000410000 */
[----:B------:R-:W-:Y:S01]  /*11d0*/  FADD.FTZ R41, R44, R105 ;  /* 0x000000692c297221 */ /* 0x000fe20000010000 */
[----:B------:R-:W-:-:S02]  /*11e0*/  HADD2.F32 R152, -RZ, R152.H0_H0 ;  /* 0x20000098ff987230 */ /* 0x000fc40000004100 */
[----:B------:R-:W-:Y:S01]  /*11f0*/  FFMA.FTZ R44, R93, R140, R42 ;  /* 0x0000008c5d2c7223 */ /* 0x000fe2000001002a */
[----:B------:R-:W-:Y:S01]  /*1200*/  FMUL.FTZ R107, R79, R151 ;  /* 0x000000974f6b7220 */ /* 0x000fe20000410000 */
[----:B------:R-:W-:Y:S01]  /*1210*/  FADD.FTZ R42, R41, R106 ;  /* 0x0000006a292a7221 */ /* 0x000fe20000010000 */
[----:B------:R-:W-:Y:S01]  /*1220*/  FMUL.FTZ R135, R58, R159 ;  /* 0x0000009f3a877220 */ /* 0x000fe20000410000 */
[--C-:B------:R-:W-:Y:S01]  /*1230*/  IMAD.MOV.U32 R155, RZ, RZ, R43.reuse ;  /* 0x000000ffff9b7224 */ /* 0x100fe200078e002b */
[----:B------:R-:W-:Y:S01]  /*1240*/  SHF.R.U32.HI R156, RZ, 0x10, R43 ;  /* 0x00000010ff9c7819 */ /* 0x000fe2000001162b */
[----:B------:R-:W-:Y:S02]  /*1250*/  IMAD.MOV.U32 R40, RZ, RZ, R45 ;  /* 0x000000ffff287224 */ /* 0x000fe400078e002d */
[----:B------:R-:W-:Y:S01]  /*1260*/  FADD.FTZ R43, R42, R107 ;  /* 0x0000006b2a2b7221 */ /* 0x000fe20000010000 */
[----:B------:R-:W-:Y:S02]  /*1270*/  HADD2.F32 R153, -RZ, R153.H0_H0 ;  /* 0x20000099ff997230 */ /* 0x000fe40000004100 */
[----:B------:R-:W-:Y:S01]  /*1280*/  FMUL.FTZ R108, R67, R152 ;  /* 0x00000098436c7220 */ /* 0x000fe20000410000 */
[----:B------:R-:W-:Y:S01]  /*1290*/  FMUL.FTZ R132, R58, R120 ;  /* 0x000000783a847220 */ /* 0x000fe20000410000 */
[----:B------:R-:W-:Y:S01]  /*12a0*/  FFMA.FTZ R41, R135, R136, R44 ;  /* 0x0000008887297223 */ /* 0x000fe2000001002c */
[----:B0-----:R-:W-:-:S04]  /*12b0*/  @P1 IMAD.WIDE.U32 R110, R59, 0x4, R110 ;  /* 0x000000043b6e1825 */ /* 0x001fc800078e006e */
[----:B------:R-:W-:Y:S01]  /*12c0*/  FADD.FTZ R42, R43, R108 ;  /* 0x0000006c2b2a7221 */ /* 0x000fe20000010000 */
[----:B------:R-:W-:Y:S01]  /*12d0*/  FMUL.FTZ R109, R94, R153 ;  /* 0x000000995e6d7220 */ /* 0x000fe20000410000 */
[----:B------:R-:W-:Y:S02]  /*12e0*/  HADD2.F32 R154, -RZ, R154.H0_H0 ;  /* 0x2000009aff9a7230 */ /* 0x000fe40000004100 */
[----:B------:R-:W-:Y:S01]  /*12f0*/  FMUL.FTZ R133, R58, R118 ;  /* 0x000000763a857220 */ /* 0x000fe20000410000 */
[----:B------:R-:W-:Y:S02]  /*1300*/  HADD2.F32 R159, -RZ, R40.H0_H0 ;  /* 0x20000028ff9f7230 */ /* 0x000fe40000004100 */
[----:B------:R-:W-:Y:S01]  /*1310*/  FFMA.FTZ R40, R132, R139, R41 ;  /* 0x0000008b84287223 */ /* 0x000fe20000010029 */
[----:B--2---:R-:W-:Y:S01]  /*1320*/  @P0 IMAD.WIDE.U32 R112, R59, 0x8, R112 ;  /* 0x000000083b700825 */ /* 0x004fe200078e0070 */
[----:B------:R0:W5:Y:S03]  /*1330*/  @P1 LDG.E R50, desc[UR10][R110.64] ;  /* 0x0000000a6e321981 */ /* 0x000166000c1e1900 */
[----:B------:R-:W-:Y:S01]  /*1340*/  FADD.FTZ R43, R42, R109 ;  /* 0x0000006d2a2b7221 */ /* 0x000fe20000010000 */
[----:B------:R-:W-:-:S02]  /*1350*/  HADD2.F32 R155, -RZ, R155.H0_H0 ;  /* 0x2000009bff9b7230 */ /* 0x000fc40000004100 */
[----:B------:R-:W-:Y:S01]  /*1360*/  FMUL.FTZ R130, R58, R130 ;  /* 0x000000823a827220 */ /* 0x000fe20000410000 */
[----:B------:R-:W-:Y:S01]  /*1370*/  FFMA.FTZ R41, R133, R134, R40 ;  /* 0x0000008685297223 */ /* 0x000fe20000010028 */
[----:B------:R1:W5:Y:S01]  /*1380*/  @P0 LDG.E.64 R82, desc[UR10][R112.64] ;  /* 0x0000000a70520981 */ /* 0x000362000c1e1b00 */
[----:B0-----:R-:W-:Y:S01]  /*1390*/  FMUL.FTZ R110, R70, R154 ;  /* 0x0000009a466e7220 */ /* 0x001fe20000410000 */
[----:B------:R-:W-:Y:S02]  /*13a0*/  HADD2.F32 R156, -RZ, R156.H0_H0 ;  /* 0x2000009cff9c7230 */ /* 0x000fe40000004100 */
[----:B------:R-:W-:Y:S01]  /*13b0*/  FMUL.FTZ R111, R58, R116 ;  /* 0x000000743a6f7220 */ /* 0x000fe20000410000 */
[----:B------:R-:W-:Y:S01]  /*13c0*/  FFMA.FTZ R40, R130, R137, R41 ;  /* 0x0000008982287223 */ /* 0x000fe20000010029 */
[----:B------:R-:W-:Y:S01]  /*13d0*/  FADD.FTZ R43, R43, R110 ;  /* 0x0000006e2b2b7221 */ /* 0x000fe20000010000 */
[----:B-1----:R-:W-:Y:S01]  /*13e0*/  FMUL.FTZ R112, R81, R155 ;  /* 0x0000009b51707220 */ /* 0x002fe20000410000 */
[----:B------:R-:W-:-:S02]  /*13f0*/  HADD2.F32 R157, -RZ, R157.H0_H0 ;  /* 0x2000009dff9d7230 */ /* 0x000fc40000004100 */
[C---:B------:R-:W-:Y:S01]  /*1400*/  FMUL.FTZ R114, R58.reuse, R114 ;  /* 0x000000723a727220 */ /* 0x040fe20000410000 */
[----:B------:R-:W-:Y:S01]  /*1410*/  FFMA.FTZ R41, R111, R105, R40 ;  /* 0x000000696f297223 */ /* 0x000fe20000010028 */
[----:B------:R-:W-:Y:S01]  /*1420*/  FADD.FTZ R42, R43, R112 ;  /* 0x000000702b2a7221 */ /* 0x000fe20000010000 */
[----:B------:R-:W-:Y:S01]  /*1430*/  FMUL.FTZ R113, R69, R156 ;  /* 0x0000009c45717220 */ /* 0x000fe20000410000 */
[----:B------:R-:W-:Y:S01]  /*1440*/  SHF.R.U32.HI R160, RZ, 0x10, R45 ;  /* 0x00000010ffa07819 */ /* 0x000fe2000001162d */
[----:B------:R-:W-:Y:S02]  /*1450*/  HADD2.F32 R158, -RZ, R158.H0_H0 ;  /* 0x2000009eff9e7230 */ /* 0x000fe40000004100 */
[----:B------:R-:W-:Y:S01]  /*1460*/  FMUL.FTZ R115, R58, R115 ;  /* 0x000000733a737220 */ /* 0x000fe20000410000 */
[----:B------:R-:W-:Y:S01]  /*1470*/  FFMA.FTZ R40, R114, R106, R41 ;  /* 0x0000006a72287223 */ /* 0x000fe20000010029 */
[----:B------:R-:W-:Y:S01]  /*1480*/  FADD.FTZ R45, R42, R113 ;  /* 0x000000712a2d7221 */ /* 0x000fe20000010000 */
[----:B------:R-:W-:Y:S01]  /*1490*/  FMUL.FTZ R116, R96, R157 ;  /* 0x0000009d60747220 */ /* 0x000fe20000410000 */
[----:B------:R-:W0:Y:S01]  /*14a0*/  LDC.64 R42, c[0x0][0x380] ;  /* 0x0000e000ff2a7b82 */ /* 0x000e220000000a00 */
[----:B------:R-:W-:Y:S01]  /*14b0*/  FMUL.FTZ R118, R58, R117 ;  /* 0x000000753a767220 */ /* 0x000fe20000410000 */
[----:B------:R-:W-:Y:S01]  /*14c0*/  FFMA.FTZ R41, R115, R107, R40 ;  /* 0x0000006b73297223 */ /* 0x000fe20000010028 */
[----:B------:R-:W-:Y:S01]  /*14d0*/  FADD.FTZ R40, R45, R116 ;  /* 0x000000742d287221 */ /* 0x000fe20000010000 */
[----:B------:R-:W-:Y:S01]  /*14e0*/  FMUL.FTZ R117, R72, R158 ;  /* 0x0000009e48757220 */ /* 0x000fe20000410000 */
[----:B------:R-:W-:-:S02]  /*14f0*/  HADD2.F32 R160, -RZ, R160.H0_H0 ;  /* 0x200000a0ffa07230 */ /* 0x000fc40000004100 */
        /* <DEDUP_REMOVED lines=14> */
[----:B------:R-:W-:Y:S01]  /*15e0*/  FMUL.FTZ R125, R58, R125 ;  /* 0x0000007d3a7d7220 */ /* 0x000fe20000410000 */
[----:B0-----:R-:W-:Y:S02]  /*15f0*/  IMAD.IADD R73, R73, 0x1, R42 ;  /* 0x0000000149497824 */ /* 0x001fe400078e022a */
        /* <DEDUP_REMOVED lines=39> */
.L_x_1067:
[----:B------:R-:W-:Y:S05]  /*1870*/  BSYNC.RECONVERGENT B0 ;  /* 0x0000000000007941 */ /* 0x000fea0003800200 */
.L_x_1066:
        /* <DEDUP_REMOVED lines=104> */
.L_x_1070:
        /* <DEDUP_REMOVED lines=21> */
[----:B------:R-:W-:Y:S02]  /*2050*/  F2FP.F16.F32.PACK_AB R97, R0, R147 ;  /* 0x000000930061723e */ /* 0x000fe400000000ff */
[----:B------:R-:W-:Y:S02]  /*2060*/  FSEL R40, R40, RZ, P4 ;  /* 0x000000ff28287208 */ /* 0x000fe40002000000 */
[----:B------:R-:W-:Y:S02]  /*2070*/  FSEL R0, R41, RZ, P5 ;  /* 0x000000ff29007208 */ /* 0x000fe40002800000 */
[----:B------:R-:W-:-:S02]  /*2080*/  FSEL R42, R42, RZ, P3 ;  /* 0x000000ff2a2a7208 */ /* 0x000fc40001800000 */
[----:B------:R-:W-:Y:S02]  /*2090*/  F2FP.F16.F32.PACK_AB R40, R40, R145 ;  /* 0x000000912828723e */ /* 0x000fe400000000ff */
[----:B------:R-:W-:Y:S02]  /*20a0*/  F2FP.F16.F32.PACK_AB R99, R0, R143 ;  /* 0x0000008f0063723e */ /* 0x000fe400000000ff */
[----:B------:R-:W-:Y:S02]  /*20b0*/  F2FP.F16.F32.PACK_AB R42, R42, R93 ;  /* 0x0000005d2a2a723e */ /* 0x000fe400000000ff */
[----:B------:R-:W-:Y:S02]  /*20c0*/  PRMT R45, R97, 0x7632, R45 ;  /* 0x00007632612d7816 */ /* 0x000fe4000000002d */
[C---:B------:R-:W-:Y:S02]  /*20d0*/  PRMT R0, R40.reuse, 0x7632, R0 ;  /* 0x0000763228007816 */ /* 0x040fe40000000000 */
[----:B------:R-:W-:-:S02]  /*20e0*/  PRMT R98, R40, 0x7610, R98 ;  /* 0x0000761028627816 */ /* 0x000fc40000000062 */
[----:B------:R-:W-:Y:S02]  /*20f0*/  PRMT R44, R99, 0x7632, R44 ;  /* 0x00007632632c7816 */ /* 0x000fe4000000002c */
[C---:B------:R-:W-:Y:S02]  /*2100*/  PRMT R47, R42.reuse, 0x7632, R47 ;  /* 0x000076322a2f7816 */ /* 0x040fe4000000002f */
[----:B------:R-:W-:Y:S01]  /*2110*/  PRMT R100, R42, 0x7610, R100 ;  /* 0x000076102a647816 */ /* 0x000fe20000000064 */
[----:B------:R-:W-:Y:S06]  /*2120*/  BRA `(.L_x_1071) ;  /* 0x0000001000c07947 */ /* 0x000fec0003800000 */
.L_x_1069:
[----:B------:R-:W-:Y:S01]  /*2130*/  UMOV UR4, UR8 ;  /* 0x0000000800047c82 */ /* 0x000fe20008000000 */
[----:B------:R-:W-:Y:S01]  /*2140*/  UMOV UR5, UR9 ;  /* 0x0000000900057c82 */ /* 0x000fe20008000000 */
[----:B------:R-:W-:-:S04]  /*2150*/  UISETP.NE.U32.AND UP0, UPT, UR4, URZ, UPT ;  /* 0x000000ff0400728c */ /* 0x000fc8000bf05070 */
[----:B------:R-:W-:-:S09]  /*2160*/  UISETP.NE.AND.EX UP0, UPT, UR5, URZ, UPT, UP0 ;  /* 0x000000ff0500728c */ /* 0x000fd2000bf05300 */
[----:B------:R-:W-:Y:S05]  /*2170*/  BRA.U UP0, `(.L_x_1072) ;  /* 0x00000001009c7547 */ /* 0x000fea000b800000 */
[-C--:B------:R-:W-:Y:S01]  /*2180*/  FFMA.FTZ R0, R0, R141.reuse, R138 ;  /* 0x0000008d00007223 */ /* 0x080fe2000001008a */
[--C-:B-----5:R-:W-:Y:S01]  /*2190*/  SHF.R.U64 R43, R90, 0x10, R91.reuse ;  /* 0x000000105a2b7819 */ /* 0x120fe2000000125b */
[--C-:B------:R-:W-:Y:S01]  /*21a0*/  IMAD.MOV.U32 R40, RZ, RZ, R91.reuse ;  /* 0x000000ffff287224 */ /* 0x100fe200078e005b */
[----:B------:R-:W-:Y:S01]  /*21b0*/  SHF.R.U32.HI R47, RZ, 0x10, R91 ;  /* 0x00000010ff2f7819 */ /* 0x000fe2000001165b */
[----:B------:R-:W-:Y:S01]  /*21c0*/  FADD.FTZ R147, R147, -R0 ;  /* 0x8000000093937221 */ /* 0x000fe20000010000 */
[----:B------:R-:W-:Y:S02]  /*21d0*/  IMAD.MOV.U32 R0, RZ, RZ, R90 ;  /* 0x000000ffff007224 */ /* 0x000fe400078e005a */
[-CC-:B------:R-:W-:Y:S01]  /*21e0*/  FFMA.FTZ R145, R145, R141.reuse, R138.reuse ;  /* 0x0000008d91917223 */ /* 0x180fe2000001008a */
[-CC-:B------:R-:W-:Y:S01]  /*21f0*/  FFMA.FTZ R143, R143, R141.reuse, R138.reuse ;  /* 0x0000008d8f8f7223 */ /* 0x180fe2000001008a */
[----:B------:R-:W-:Y:S01]  /*2200*/  FFMA.FTZ R93, R93, R141, R138 ;  /* 0x0000008d5d5d7223 */ /* 0x000fe2000001008a */
[----:B------:R-:W-:-:S02]  /*2210*/  HADD2.F32 R43, -RZ, R43.H0_H0 ;  /* 0x2000002bff2b7230 */ /* 0x000fc40000004100 */
[----:B------:R-:W-:Y:S01]  /*2220*/  FADD.FTZ R144, R144, -R145 ;  /* 0x8000009190907221 */ /* 0x000fe20000010000 */
[----:B------:R-:W-:Y:S02]  /*2230*/  HADD2.F32 R41, -RZ, R0.H0_H0 ;  /* 0x20000000ff297230 */ /* 0x000fe40000004100 */
[----:B------:R-:W-:Y:S01]  /*2240*/  FADD.FTZ R142, R142, -R143 ;  /* 0x8000008f8e8e7221 */ /* 0x000fe20000010000 */
[----:B------:R-:W-:Y:S02]  /*2250*/  HADD2.F32 R45, -RZ, R40.H0_H0 ;  /* 0x20000028ff2d7230 */ /* 0x000fe40000004100 */
[----:B------:R-:W-:Y:S01]  /*2260*/  FADD.FTZ R140, R140, -R93 ;  /* 0x8000005d8c8c7221 */ /* 0x000fe20000010000 */
[----:B------:R-:W-:Y:S02]  /*2270*/  HADD2.F32 R47, -RZ, R47.H0_H0 ;  /* 0x2000002fff2f7230 */ /* 0x000fe40000004100 */
[C---:B------:R-:W-:Y:S01]  /*2280*/  FFMA.FTZ R41, R58.reuse, R147, R41 ;  /* 0x000000933a297223 */ /* 0x040fe20000010029 */
[C---:B------:R-:W-:Y:S01]  /*2290*/  FFMA.FTZ R43, R58.reuse, R144, R43 ;  /* 0x000000903a2b7223 */ /* 0x040fe2000001002b */
[----:B------:R-:W-:Y:S01]  /*22a0*/  FFMA.FTZ R45, R58, R142, R45 ;  /* 0x0000008e3a2d7223 */ /* 0x000fe2000001002d */
[----:B------:R-:W-:Y:S01]  /*22b0*/  LOP3.LUT P3, RZ, R92, 0xff, RZ, 0xc0, !PT ;  /* 0x000000ff5cff7812 */ /* 0x000fe2000786c0ff */
        /* <DEDUP_REMOVED lines=12> */
[----:B------:R-:W-:Y:S02]  /*2380*/  F2FP.F16.F32.PACK_AB R41, R0, R41 ;  /* 0x000000290029723e */ /* 0x000fe400000000ff */
[----:B------:R-:W-:Y:S02]  /*2390*/  F2FP.F16.F32.PACK_AB R40, R40, R45 ;  /* 0x0000002d2828723e */ /* 0x000fe400000000ff */
[C---:B------:R-:W-:Y:S02]  /*23a0*/  PRMT R0, R41.reuse, 0x7632, R0 ;  /* 0x0000763229007816 */ /* 0x040fe40000000000 */
[----:B------:R-:W-:Y:S02]  /*23b0*/  PRMT R45, R41, 0x7610, R45 ;  /* 0x00007610292d7816 */ /* 0x000fe4000000002d */
[C---:B------:R-:W-:Y:S02]  /*23c0*/  PRMT R47, R40.reuse, 0x7632, R47 ;  /* 0x00007632282f7816 */ /* 0x040fe4000000002f */
[----:B------:R-:W-:Y:S01]  /*23d0*/  PRMT R44, R40, 0x7610, R44 ;  /* 0x00007610282c7816 */ /* 0x000fe2000000002c */
[----:B------:R-:W-:Y:S06]  /*23e0*/  BRA `(.L_x_1071) ;  /* 0x0000001000107947 */ /* 0x000fec0003800000 */
.L_x_1072:
        /* <DEDUP_REMOVED lines=8> */
[----:B------:R-:W-:Y:S02]  /*2470*/  HADD2.F32 R40, -RZ, R40.H0_H0 ;  /* 0x20000028ff287230 */ /* 0x000fe40000004100 */
[----:B------:R-:W-:Y:S01]  /*2480*/  FFMA.FTZ R143, R143, R141, R138 ;  /* 0x0000008d8f8f7223 */ /* 0x000fe2000001008a */
[----:B------:R-:W-:Y:S01]  /*2490*/  FADD.FTZ R145, R144, -R145 ;  /* 0x8000009190917221 */ /* 0x000fe20000010000 */
[----:B------:R-:W-:-:S02]  /*24a0*/  HADD2.F32 R41, -RZ, R0.H0_H0 ;  /* 0x20000000ff297230 */ /* 0x000fc40000004100 */
        /* <DEDUP_REMOVED lines=20> */
[----:B------:R-:W-:-:S02]  /*25f0*/  F2FP.F16.F32.PACK_AB R0, R0, R41 ;  /* 0x000000290000723e */ /* 0x000fc400000000ff */
[----:B------:R-:W-:Y:S02]  /*2600*/  F2FP.F16.F32.PACK_AB R43, R43, R40 ;  /* 0x000000282b2b723e */ /* 0x000fe400000000ff */
[----:B------:R-:W-:Y:S02]  /*2610*/  F2FP.F16.F32.PACK_AB R99, R44, R143 ;  /* 0x0000008f2c63723e */ /* 0x000fe400000000ff */
[----:B------:R-:W-:Y:S02]  /*2620*/  F2FP.F16.F32.PACK_AB R42, R42, R93 ;  /* 0x0000005d2a2a723e */ /* 0x000fe400000000ff */
        /* <DEDUP_REMOVED lines=8> */
.L_x_1068:
        /* <DEDUP_REMOVED lines=52> */
.L_x_1074:
        /* <DEDUP_REMOVED lines=19> */
[----:B------:R-:W-:Y:S02]  /*2b20*/  F2FP.F16.F32.PACK_AB R40, R40, R147 ;  /* 0x000000932828723e */ /* 0x000fe400000000ff */
[----:B------:R-:W-:Y:S02]  /*2b30*/  FSEL R0, R0, RZ, P6 ;  /* 0x000000ff00007208 */ /* 0x000fe40003000000 */
[C---:B------:R-:W-:Y:S02]  /*2b40*/  PRMT R45, R40.reuse, 0x7632, R45 ;  /* 0x00007632282d7816 */ /* 0x040fe4000000002d */
[----:B------:R-:W-:Y:S01]  /*2b50*/  PRMT R97, R40, 0x7610, R97 ;  /* 0x0000761028617816 */ /* 0x000fe20000000061 */
[----:B------:R-:W-:Y:S01]  /*2b60*/  FMUL.FTZ R40, R143, UR6 ;  /* 0x000000068f287c20 */ /* 0x000fe20008410000 */
[C---:B------:R-:W-:Y:S01]  /*2b70*/  F2FP.F16.F32.PACK_AB R0, R145.reuse, R0 ;  /* 0x000000009100723e */ /* 0x040fe200000000ff */
        /* <DEDUP_REMOVED lines=9> */
[----:B------:R-:W-:Y:S02]  /*2c10*/  F2FP.F16.F32.PACK_AB R99, R42, R143 ;  /* 0x0000008f2a63723e */ /* 0x000fe400000000ff */
[----:B------:R-:W-:Y:S02]  /*2c20*/  FSEL R42, R41, RZ, P4 ;  /* 0x000000ff292a7208 */ /* 0x000fe40002000000 */
[----:B------:R-:W-:Y:S02]  /*2c30*/  FSEL R145, R145, RZ, P6 ;  /* 0x000000ff91917208 */ /* 0x000fe40003000000 */
[----:B------:R-:W-:Y:S02]  /*2c40*/  FSEL R40, R40, RZ, P5 ;  /* 0x000000ff28287208 */ /* 0x000fe40002800000 */
[----:B------:R-:W-:-:S02]  /*2c50*/  FSEL R41, R41, RZ, P3 ;  /* 0x000000ff29297208 */ /* 0x000fc40001800000 */
[----:B------:R-:W-:Y:S02]  /*2c60*/  F2FP.F16.F32.PACK_AB R0, R145, R0 ;  /* 0x000000009100723e */ /* 0x000fe400000000ff */
        /* <DEDUP_REMOVED lines=9> */
.L_x_1073:
        /* <DEDUP_REMOVED lines=10> */
[----:B------:R-:W-:Y:S02]  /*2da0*/  HADD2.F32 R41, -RZ, R40.H0_H0 ;  /* 0x20000028ff297230 */ /* 0x000fe40000004100 */
[----:B------:R-:W-:Y:S01]  /*2db0*/  FADD.FTZ R145, R144, -R145 ;  /* 0x8000009190917221 */ /* 0x000fe20000010000 */
[----:B------:R-:W-:Y:S02]  /*2dc0*/  IMAD.MOV.U32 R40, RZ, RZ, R90 ;  /* 0x000000ffff287224 */ /* 0x000fe400078e005a */
[----:B------:R-:W-:Y:S01]  /*2dd0*/  FADD.FTZ R147, R147, -R0 ;  /* 0x8000000093937221 */ /* 0x000fe20000010000 */
[----:B------:R-:W-:-:S02]  /*2de0*/  IMAD.MOV.U32 R0, RZ, RZ, R91 ;  /* 0x000000ffff007224 */ /* 0x000fc400078e005b */
[----:B------:R-:W-:Y:S01]  /*2df0*/  FFMA.FTZ R145, R58, R145, R41 ;  /* 0x000000913a917223 */ /* 0x000fe20000010029 */
[----:B------:R-:W-:Y:S01]  /*2e00*/  FFMA.FTZ R143, R143, R141, R138 ;  /* 0x0000008d8f8f7223 */ /* 0x000fe2000001008a */
[----:B------:R-:W-:Y:S01]  /*2e10*/  HADD2.F32 R41, -RZ, R40.H0_H0 ;  /* 0x20000028ff297230 */ /* 0x000fe20000004100 */
[----:B------:R-:W-:Y:S01]  /*2e20*/  SHF.R.U32.HI R40, RZ, 0x10, R91 ;  /* 0x00000010ff287819 */ /* 0x000fe2000001165b */
        /* <DEDUP_REMOVED lines=19> */
[C---:B------:R-:W-:Y:S02]  /*2f60*/  ISETP.GE.U32.AND P5, PT, R92.reuse, 0x1000000, PT ;  /* 0x010000005c00780c */ /* 0x040fe40003fa6070 */
[----:B------:R-:W-:Y:S02]  /*2f70*/  LOP3.LUT P3, RZ, R92, 0xff0000, RZ, 0xc0, !PT ;  /* 0x00ff00005cff7812 */ /* 0x000fe4000786c0ff */
[C---:B------:R-:W-:Y:S02]  /*2f80*/  LOP3.LUT P4, RZ, R57.reuse, 0xff0000, RZ, 0xc0, !PT ;  /* 0x00ff000039ff7812 */ /* 0x040fe4000788c0ff */
[----:B------:R-:W-:Y:S02]  /*2f90*/  ISETP.GE.U32.AND P6, PT, R57, 0x1000000, PT ;  /* 0x010000003900780c */ /* 0x000fe40003fc6070 */
[----:B------:R-:W-:-:S02]  /*2fa0*/  F2FP.F16.F32.PACK_AB R42, R0, R43 ;  /* 0x0000002b002a723e */ /* 0x000fc400000000ff */
[C---:B------:R-:W-:Y:S02]  /*2fb0*/  FSEL R43, R40.reuse, RZ, P5 ;  /* 0x000000ff282b7208 */ /* 0x040fe40002800000 */
[C---:B------:R-:W-:Y:S02]  /*2fc0*/  FSEL R41, R45.reuse, RZ, P3 ;  /* 0x000000ff2d297208 */ /* 0x040fe40001800000 */
[----:B------:R-:W-:Y:S02]  /*2fd0*/  FSEL R0, R45, RZ, P4 ;  /* 0x000000ff2d007208 */ /* 0x000fe40002000000 */
        /* <DEDUP_REMOVED lines=12> */
.L_x_1075:
[----:B-----5:R-:W-:Y:S01]  /*30a0*/  MOV R40, R90 ;  /* 0x0000005a00287202 */ /* 0x020fe20000000f00 */
[-CC-:B------:R-:W-:Y:S01]  /*30b0*/  FFMA.FTZ R0, R0, R141.reuse, R138.reuse ;  /* 0x0000008d00007223 */ /* 0x180fe2000001008a */
[--C-:B------:R-:W-:Y:S02]  /*30c0*/  IMAD.MOV.U32 R42, RZ, RZ, R91.reuse ;  /* 0x000000ffff2a7224 */ /* 0x100fe400078e005b */
[-C--:B------:R-:W-:Y:S01]  /*30d0*/  FFMA.FTZ R145, R145, R141.reuse, R138 ;  /* 0x0000008d91917223 */ /* 0x080fe2000001008a */
[----:B------:R-:W-:Y:S01]  /*30e0*/  LOP3.LUT P6, RZ, R92, 0xff, RZ, 0xc0, !PT ;  /* 0x000000ff5cff7812 */ /* 0x000fe200078cc0ff */
[----:B------:R-:W-:Y:S02]  /*30f0*/  HADD2.F32 R41, -RZ, R40.H0_H0 ;  /* 0x20000028ff297230 */ /* 0x000fe40000004100 */
[----:B------:R-:W-:Y:S01]  /*3100*/  FADD.FTZ R147, R147, -R0 ;  /* 0x8000000093937221 */ /* 0x000fe20000010000 */
[----:B------:R-:W-:Y:S01]  /*3110*/  SHF.R.U64 R40, R90, 0x10, R91 ;  /* 0x000000105a287819 */ /* 0x000fe2000000125b */
[----:B------:R-:W-:Y:S01]  /*3120*/  FFMA.FTZ R143, R143, R141, R138 ;  /* 0x0000008d8f8f7223 */ /* 0x000fe2000001008a */
[----:B------:R-:W-:Y:S01]  /*3130*/  FADD.FTZ R145, R144, -R145 ;  /* 0x8000009190917221 */ /* 0x000fe20000010000 */
[----:B------:R-:W-:Y:S01]  /*3140*/  FFMA.FTZ R41, R58, R147, R41 ;  /* 0x000000933a297223 */ /* 0x000fe20000010029 */
[----:B------:R-:W-:Y:S01]  /*3150*/  SHF.R.U32.HI R44, RZ, 0x10, R91 ;  /* 0x00000010ff2c7819 */ /* 0x000fe2000001165b */
[----:B------:R-:W-:-:S02]  /*3160*/  HADD2.F32 R43, -RZ, R40.H0_H0 ;  /* 0x20000028ff2b7230 */ /* 0x000fc40000004100 */
[----:B------:R-:W-:Y:S01]  /*3170*/  FADD.FTZ R143, R142, -R143 ;  /* 0x8000008f8e8f7221 */ /* 0x000fe20000010000 */
        /* <DEDUP_REMOVED lines=9> */
[----:B------:R-:W-:-:S02]  /*3210*/  F2FP.F16.F32.PACK_AB R40, R40, R41 ;  /* 0x000000292828723e */ /* 0x000fc400000000ff */
[----:B------:R-:W-:Y:S01]  /*3220*/  FSEL R0, R0, RZ, P6 ;  /* 0x000000ff00007208 */ /* 0x000fe20003000000 */
[----:B------:R-:W-:Y:S01]  /*3230*/  FFMA.FTZ R93, R58, R93, R44 ;  /* 0x0000005d3a5d7223 */ /* 0x000fe2000001002c */
[C---:B------:R-:W-:Y:S02]  /*3240*/  PRMT R45, R40.reuse, 0x7632, R45 ;  /* 0x00007632282d7816 */ /* 0x040fe4000000002d */
[----:B------:R-:W-:Y:S01]  /*3250*/  PRMT R97, R40, 0x7610, R97 ;  /* 0x0000761028617816 */ /* 0x000fe20000000061 */
[----:B------:R-:W-:Y:S01]  /*3260*/  FMUL.FTZ R40, R42, UR6 ;  /* 0x000000062a287c20 */ /* 0x000fe20008410000 */
[C---:B------:R-:W-:Y:S01]  /*3270*/  F2FP.F16.F32.PACK_AB R0, R43.reuse, R0 ;  /* 0x000000002b00723e */ /* 0x040fe200000000ff */
[----:B------:R-:W-:Y:S01]  /*3280*/  FMUL.FTZ R43, R43, UR6 ;  /* 0x000000062b2b7c20 */ /* 0x000fe20008410000 */
[C---:B------:R-:W-:Y:S01]  /*3290*/  LOP3.LUT P3, RZ, R92.reuse, 0xff0000, RZ, 0xc0, !PT ;  /* 0x00ff00005cff7812 */ /* 0x040fe2000786c0ff */
[----:B------:R-:W-:Y:S01]  /*32a0*/  FMUL.FTZ R44, R93, UR6 ;  /* 0x000000065d2c7c20 */ /* 0x000fe20008410000 */
[----:B------:R-:W-:-:S02]  /*32b0*/  LOP3.LUT P5, RZ, R92, 0xff00, RZ, 0xc0, !PT ;  /* 0x0000ff005cff7812 */ /* 0x000fc400078ac0ff */
[C---:B------:R-:W-:Y:S02]  /*32c0*/  PRMT R98, R0.reuse, 0x7632, R98 ;  /* 0x0000763200627816 */ /* 0x040fe40000000062 */
[----:B------:R-:W-:Y:S02]  /*32d0*/  PRMT R101, R0, 0x7610, R101 ;  /* 0x0000761000657816 */ /* 0x000fe40000000065 */
[----:B------:R-:W-:Y:S02]  /*32e0*/  FSEL R41, R40, RZ, P3 ;  /* 0x000000ff28297208 */ /* 0x000fe40001800000 */
[----:B------:R-:W-:Y:S02]  /*32f0*/  ISETP.GE.U32.AND P4, PT, R92, 0x1000000, PT ;  /* 0x010000005c00780c */ /* 0x000fe40003f86070 */
[----:B------:R-:W-:Y:S02]  /*3300*/  FSEL R0, R43, RZ, P5 ;  /* 0x000000ff2b007208 */ /* 0x000fe40002800000 */
[----:B------:R-:W-:-:S02]  /*3310*/  LOP3.LUT P6, RZ, R57, 0xff00, RZ, 0xc0, !PT ;  /* 0x0000ff0039ff7812 */ /* 0x000fc400078cc0ff */
[C---:B------:R-:W-:Y:S02]  /*3320*/  LOP3.LUT P5, RZ, R57.reuse, 0xff0000, RZ, 0xc0, !PT ;  /* 0x00ff000039ff7812 */ /* 0x040fe400078ac0ff */
[----:B------:R-:W-:Y:S02]  /*3330*/  ISETP.GE.U32.AND P3, PT, R57, 0x1000000, PT ;  /* 0x010000003900780c */ /* 0x000fe40003f66070 */
[----:B------:R-:W-:Y:S02]  /*3340*/  F2FP.F16.F32.PACK_AB R42, R41, R42 ;  /* 0x0000002a292a723e */ /* 0x000fe400000000ff */
[----:B------:R-:W-:Y:S02]  /*3350*/  FSEL R41, R44, RZ, P4 ;  /* 0x000000ff2c297208 */ /* 0x000fe40002000000 */
[----:B------:R-:W-:Y:S02]  /*3360*/  FSEL R43, R43, RZ, P6 ;  /* 0x000000ff2b2b7208 */ /* 0x000fe40003000000 */
[----:B------:R-:W-:-:S02]  /*3370*/  FSEL R40, R40, RZ, P5 ;  /* 0x000000ff28287208 */ /* 0x000fc40002800000 */
[----:B------:R-:W-:Y:S02]  /*3380*/  FSEL R44, R44, RZ, P3 ;  /* 0x000000ff2c2c7208 */ /* 0x000fe40001800000 */
[----:B------:R-:W-:Y:S02]  /*3390*/  F2FP.F16.F32.PACK_AB R0, R43, R0 ;  /* 0x000000002b00723e */ /* 0x000fe400000000ff */
[----:B------:R-:W-:Y:S02]  /*33a0*/  F2FP.F16.F32.PACK_AB R40, R93, R40 ;  /* 0x000000285d28723e */ /* 0x000fe400000000ff */
[----:B------:R-:W-:Y:S02]  /*33b0*/  F2FP.F16.F32.PACK_AB R41, R44, R41 ;  /* 0x000000292c29723e */ /* 0x000fe400000000ff */
[----:B------:R-:W-:Y:S02]  /*33c0*/  PRMT R102, R0, 0x7632, R102 ;  /* 0x0000763200667816 */ /* 0x000fe40000000066 */
[----:B------:R-:W-:-:S02]  /*33d0*/  PRMT R44, R42, 0x7632, R44 ;  /* 0x000076322a2c7816 */ /* 0x000fc4000000002c */
[----:B------:R-:W-:Y:S02]  /*33e0*/  PRMT R99, R42, 0x7610, R99 ;  /* 0x000076102a637816 */ /* 0x000fe40000000063 */
[C---:B------:R-:W-:Y:S02]  /*33f0*/  PRMT R100, R40.reuse, 0x7632, R100 ;  /* 0x0000763228647816 */ /* 0x040fe40000000064 */
[----:B------:R-:W-:Y:S02]  /*3400*/  PRMT R103, R40, 0x7610, R103 ;  /* 0x0000761028677816 */ /* 0x000fe40000000067 */
[C---:B------:R-:W-:Y:S02]  /*3410*/  PRMT R104, R41.reuse, 0x7632, R104 ;  /* 0x0000763229687816 */ /* 0x040fe40000000068 */
[----:B------:R-:W-:-:S07]  /*3420*/  PRMT R47, R41, 0x7610, R47 ;  /* 0x00007610292f7816 */ /* 0x000fce000000002f */
.L_x_1071:
        /* <DEDUP_REMOVED lines=18> */
.L_x_1076:
        /* <DEDUP_REMOVED lines=10> */
.L_x_1077:
[----:B------:R-:W-:Y:S05]  /*35f0*/  @!P1 BRA `(.L_x_1078) ;  /* 0x0000000c00309947 */ /* 0x000fea0003800000 */
[----:B------:R-:W-:Y:S05]  /*3600*/  @!P0 BRA `(.L_x_1079) ;  /* 0x0000000400b08947 */ /* 0x000fea0003800000 */
[----:B------:R-:W-:Y:S05]  /*3610*/  BRA.U !UP0, `(.L_x_1080) ;  /* 0x0000000108e47547 */ /* 0x000fea000b800000 */
[----:B------:R-:W-:Y:S02]  /*3620*/  IMAD.MOV.U32 R0, RZ, RZ, R88 ;  /* 0x000000ffff007224 */ /* 0x000fe400078e0058 */
[-CC-:B------:R-:W-:Y:S01]  /*3630*/  FFMA.FTZ R135, R135, R141.reuse, R138.reuse ;  /* 0x0000008d87877223 */ /* 0x180fe2000001008a */
[--C-:B-12---:R-:W-:Y:S01]  /*3640*/  SHF.R.U64 R45, R88, 0x10, R89.reuse ;  /* 0x00000010582d7819 */ /* 0x106fe20000001259 */
[----:B------:R-:W-:Y:S02]  /*3650*/  IMAD.MOV.U32 R42, RZ, RZ, R89 ;  /* 0x000000ffff2a7224 */ /* 0x000fe400078e0059 */
[-CC-:B------:R-:W-:Y:S01]  /*3660*/  FFMA.FTZ R132, R132, R141.reuse, R138.reuse ;  /* 0x0000008d84847223 */ /* 0x180fe2000001008a */
[----:B------:R-:W-:Y:S02]  /*3670*/  HADD2.F32 R43, -RZ, R0.H0_H0 ;  /* 0x20000000ff2b7230 */ /* 0x000fe40000004100 */
[----:B------:R-:W-:Y:S01]  /*3680*/  FADD.FTZ R135, R136, -R135 ;  /* 0x8000008788877221 */ /* 0x000fe20000010000 */
[----:B------:R-:W-:Y:S01]  /*3690*/  LOP3.LUT P6, RZ, R129, 0xff, RZ, 0xc0, !PT ;  /* 0x000000ff81ff7812 */ /* 0x000fe200078cc0ff */
[----:B------:R-:W-:Y:S01]  /*36a0*/  FFMA.FTZ R133, R133, R141, R138 ;  /* 0x0000008d85857223 */ /* 0x000fe2000001008a */
[----:B------:R-:W-:-:S02]  /*36b0*/  HADD2.F32 R45, -RZ, R45.H0_H0 ;  /* 0x2000002dff2d7230 */ /* 0x000fc40000004100 */
[----:B------:R-:W-:Y:S01]  /*36c0*/  FFMA.FTZ R43, R58, R135, R43 ;  /* 0x000000873a2b7223 */ /* 0x000fe2000001002b */
[----:B------:R-:W-:Y:S02]  /*36d0*/  HADD2.F32 R44, -RZ, R42.H0_H0 ;  /* 0x2000002aff2c7230 */ /* 0x000fe40000004100 */
[----:B------:R-:W-:Y:S01]  /*36e0*/  FADD.FTZ R139, R139, -R132 ;  /* 0x800000848b8b7221 */ /* 0x000fe20000010000 */
[----:B0-----:R-:W-:Y:S01]  /*36f0*/  SHF.R.U32.HI R46, RZ, 0x10, R89 ;  /* 0x00000010ff2e7819 */ /* 0x001fe20000011659 */
        /* <DEDUP_REMOVED lines=13> */
[C---:B------:R-:W-:Y:S01]  /*37d0*/  F2FP.F16.F32.PACK_AB R0, R45.reuse, R0 ;  /* 0x000000002d00723e */ /* 0x040fe200000000ff */
[----:B------:R-:W-:Y:S01]  /*37e0*/  FMUL.FTZ R45, R45, UR6 ;  /* 0x000000062d2d7c20 */ /* 0x000fe20008410000 */
[----:B------:R-:W-:Y:S01]  /*37f0*/  PRMT R97, R42, 0x7610, R97 ;  /* 0x000076102a617816 */ /* 0x000fe20000000061 */
[----:B------:R-:W-:Y:S01]  /*3800*/  FMUL.FTZ R42, R44, UR6 ;  /* 0x000000062c2a7c20 */ /* 0x000fe20008410000 */
[----:B------:R-:W-:Y:S01]  /*3810*/  LOP3.LUT P5, RZ, R129, 0xff00, RZ, 0xc0, !PT ;  /* 0x0000ff0081ff7812 */ /* 0x000fe200078ac0ff */
[----:B------:R-:W-:Y:S01]  /*3820*/  FMUL.FTZ R46, R137, UR6 ;  /* 0x00000006892e7c20 */ /* 0x000fe20008410000 */
[----:B------:R-:W-:-:S02]  /*3830*/  LOP3.LUT P3, RZ, R129, 0xff0000, RZ, 0xc0, !PT ;  /* 0x00ff000081ff7812 */ /* 0x000fc4000786c0ff */
[----:B------:R-:W-:Y:S02]  /*3840*/  LOP3.LUT P6, RZ, R56, 0xff00, RZ, 0xc0, !PT ;  /* 0x0000ff0038ff7812 */ /* 0x000fe400078cc0ff */
[C---:B------:R-:W-:Y:S02]  /*3850*/  PRMT R98, R0.reuse, 0x7632, R98 ;  /* 0x0000763200627816 */ /* 0x040fe40000000062 */
[----:B------:R-:W-:Y:S02]  /*3860*/  PRMT R101, R0, 0x7610, R101 ;  /* 0x0000761000657816 */ /* 0x000fe40000000065 */
[C---:B------:R-:W-:Y:S02]  /*3870*/  FSEL R0, R45.reuse, RZ, P5 ;  /* 0x000000ff2d007208 */ /* 0x040fe40002800000 */
[----:B------:R-:W-:Y:S02]  /*3880*/  FSEL R45, R45, RZ, P6 ;  /* 0x000000ff2d2d7208 */ /* 0x000fe40003000000 */
[----:B------:R-:W-:-:S02]  /*3890*/  FSEL R43, R42, RZ, P3 ;  /* 0x000000ff2a2b7208 */ /* 0x000fc40001800000 */
[----:B------:R-:W-:Y:S02]  /*38a0*/  ISETP.GE.U32.AND P4, PT, R129, 0x1000000, PT ;  /* 0x010000008100780c */ /* 0x000fe40003f86070 */
[C---:B------:R-:W-:Y:S02]  /*38b0*/  LOP3.LUT P5, RZ, R56.reuse, 0xff0000, RZ, 0xc0, !PT ;  /* 0x00ff000038ff7812 */ /* 0x040fe400078ac0ff */
[----:B------:R-:W-:Y:S02]  /*38c0*/  ISETP.GE.U32.AND P3, PT, R56, 0x1000000, PT ;  /* 0x010000003800780c */ /* 0x000fe40003f66070 */
[----:B------:R-:W-:Y:S02]  /*38d0*/  F2FP.F16.F32.PACK_AB R45, R45, R0 ;  /* 0x000000002d2d723e */ /* 0x000fe400000000ff */
[----:B------:R-:W-:Y:S02]  /*38e0*/  F2FP.F16.F32.PACK_AB R99, R43, R44 ;  /* 0x0000002c2b63723e */ /* 0x000fe400000000ff */
[----:B------:R-:W-:-:S02]  /*38f0*/  FSEL R42, R42, RZ, P5 ;  /* 0x000000ff2a2a7208 */ /* 0x000fc40002800000 */
[C---:B------:R-:W-:Y:S02]  /*3900*/  FSEL R0, R46.reuse, RZ, P4 ;  /* 0x000000ff2e007208 */ /* 0x040fe40002000000 */
[----:B------:R-:W-:Y:S02]  /*3910*/  FSEL R43, R46, RZ, P3 ;  /* 0x000000ff2e2b7208 */ /* 0x000fe40001800000 */
[----:B------:R-:W-:Y:S02]  /*3920*/  F2FP.F16.F32.PACK_AB R42, R137, R42 ;  /* 0x0000002a892a723e */ /* 0x000fe400000000ff */
[----:B------:R-:W-:Y:S02]  /*3930*/  F2FP.F16.F32.PACK_AB R43, R43, R0 ;  /* 0x000000002b2b723e */ /* 0x000fe400000000ff */
[C---:B------:R-:W-:Y:S02]  /*3940*/  PRMT R102, R45.reuse, 0x7632, R102 ;  /* 0x000076322d667816 */ /* 0x040fe40000000066 */
[----:B------:R-:W-:-:S02]  /*3950*/  PRMT R44, R45, 0x7610, R44 ;  /* 0x000076102d2c7816 */ /* 0x000fc4000000002c */
[----:B------:R-:W-:Y:S02]  /*3960*/  PRMT R0, R99, 0x7632, R0 ;  /* 0x0000763263007816 */ /* 0x000fe40000000000 */
[C---:B------:R-:W-:Y:S02]  /*3970*/  PRMT R100, R42.reuse, 0x7632, R100 ;  /* 0x000076322a647816 */ /* 0x040fe40000000064 */
[----:B------:R-:W-:Y:S02]  /*3980*/  PRMT R103, R42, 0x7610, R103 ;  /* 0x000076102a677816 */ /* 0x000fe40000000067 */
[----:B------:R-:W-:Y:S01]  /*3990*/  PRMT R104, R43, 0x7632, R104 ;  /* 0x000076322b687816 */ /* 0x000fe20000000068 */
[----:B------:R-:W-:Y:S06]  /*39a0*/  BRA `(.L_x_1081) ;  /* 0x0000001000987947 */ /* 0x000fec0003800000 */
.L_x_1080:
[--C-:B------:R-:W-:Y:S01]  /*39b0*/  SHF.R.U64 R0, R88, 0x10, R89.reuse ;  /* 0x0000001058007819 */ /* 0x100fe20000001259 */
[-CC-:B------:R-:W-:Y:S01]  /*39c0*/  FFMA.FTZ R132, R132, R141.reuse, R138.reuse ;  /* 0x0000008d84847223 */ /* 0x180fe2000001008a */
[-C--:B------:R-:W-:Y:S01]  /*39d0*/  FFMA.FTZ R135, R135, R141.reuse, R138 ;  /* 0x0000008d87877223 */ /* 0x080fe2000001008a */
[----:B------:R-:W-:Y:S01]  /*39e0*/  LOP3.LUT P6, RZ, R129, 0xff00, RZ, 0xc0, !PT ;  /* 0x0000ff0081ff7812 */ /* 0x000fe200078cc0ff */
[----:B-12---:R-:W-:Y:S02]  /*39f0*/  IMAD.MOV.U32 R42, RZ, RZ, R89 ;  /* 0x000000ffff2a7224 */ /* 0x006fe400078e0059 */
[----:B------:R-:W-:Y:S01]  /*3a00*/  FADD.FTZ R139, R139, -R132 ;  /* 0x800000848b8b7221 */ /* 0x000fe20000010000 */
[----:B------:R-:W-:Y:S02]  /*3a10*/  HADD2.F32 R43, -RZ, R0.H0_H0 ;  /* 0x20000000ff2b7230 */ /* 0x000fe40000004100 */
[----:B------:R-:W-:Y:S01]  /*3a20*/  FADD.FTZ R135, R136, -R135 ;  /* 0x8000008788877221 */ /* 0x000fe20000010000 */
[----:B------:R-:W-:Y:S01]  /*3a30*/  IMAD.MOV.U32 R0, RZ, RZ, R88 ;  /* 0x000000ffff007224 */ /* 0x000fe200078e0058 */
[----:B------:R-:W-:Y:S01]  /*3a40*/  SHF.R.U32.HI R44, RZ, 0x10, R89 ;  /* 0x00000010ff2c7819 */ /* 0x000fe20000011659 */
[--C-:B------:R-:W-:Y:S01]  /*3a50*/  FFMA.FTZ R133, R133, R141, R138.reuse ;  /* 0x0000008d85857223 */ /* 0x100fe2000001008a */
        /* <DEDUP_REMOVED lines=26> */
[----:B0-----:R-:W-:Y:S02]  /*3c00*/  F2FP.F16.F32.PACK_AB R47, R43, R0 ;  /* 0x000000002b2f723e */ /* 0x001fe400000000ff */
[C---:B------:R-:W-:Y:S02]  /*3c10*/  FSEL R0, R45.reuse, RZ, P3 ;  /* 0x000000ff2d007208 */ /* 0x040fe40001800000 */
[----:B------:R-:W-:Y:S02]  /*3c20*/  FSEL R45, R45, RZ, P4 ;  /* 0x000000ff2d2d7208 */ /* 0x000fe40002000000 */
[C---:B------:R-:W-:Y:S02]  /*3c30*/  FSEL R42, R44.reuse, RZ, P5 ;  /* 0x000000ff2c2a7208 */ /* 0x040fe40002800000 */
        /* <DEDUP_REMOVED lines=9> */
.L_x_1079:
        /* <DEDUP_REMOVED lines=20> */
[----:B------:R-:W-:Y:S02]  /*3e10*/  F2FP.F16.F32.PACK_AB R43, R43, R0 ;  /* 0x000000002b2b723e */ /* 0x000fe400000000ff */
[----:B------:R-:W-:Y:S02]  /*3e20*/  FSEL R42, R42, RZ, P6 ;  /* 0x000000ff2a2a7208 */ /* 0x000fe40003000000 */
[----:B------:R-:W-:Y:S02]  /*3e30*/  PRMT R47, R43, 0x7632, R47 ;  /* 0x000076322b2f7816 */ /* 0x000fe4000000002f */
[----:B------:R-:W-:Y:S01]  /*3e40*/  F2FP.F16.F32.PACK_AB R101, R45, R42 ;  /* 0x0000002a2d65723e */ /* 0x000fe200000000ff */
        /* <DEDUP_REMOVED lines=11> */
[----:B------:R-:W-:-:S02]  /*3f00*/  F2FP.F16.F32.PACK_AB R92, R45, R0 ;  /* 0x000000002d5c723e */ /* 0x000fc400000000ff */
[----:B------:R-:W-:Y:S02]  /*3f10*/  FSEL R43, R43, RZ, P5 ;  /* 0x000000ff2b2b7208 */ /* 0x000fe40002800000 */
[C---:B------:R-:W-:Y:S02]  /*3f20*/  FSEL R0, R44.reuse, RZ, P4 ;  /* 0x000000ff2c007208 */ /* 0x040fe40002000000 */
[----:B------:R-:W-:Y:S02]  /*3f30*/  FSEL R45, R44, RZ, P3 ;  /* 0x000000ff2c2d7208 */ /* 0x000fe40001800000 */
[----:B------:R-:W-:Y:S02]  /*3f40*/  F2FP.F16.F32.PACK_AB R43, R46, R43 ;  /* 0x0000002b2e2b723e */ /* 0x000fe400000000ff */
        /* <DEDUP_REMOVED lines=11> */
.L_x_1082:
        /* <DEDUP_REMOVED lines=31> */
[----:B-12---:R-:W-:Y:S02]  /*41f0*/  FSEL R42, R137, RZ, P5 ;  /* 0x000000ff892a7208 */ /* 0x006fe40002800000 */
[----:B------:R-:W-:Y:S02]  /*4200*/  FSEL R133, R133, RZ, P4 ;  /* 0x000000ff85857208 */ /* 0x000fe40002000000 */
[----:B------:R-:W-:Y:S02]  /*4210*/  FSEL R137, R137, RZ, P6 ;  /* 0x000000ff89897208 */ /* 0x000fe40003000000 */
[----:B------:R-:W-:Y:S02]  /*4220*/  F2FP.F16.F32.PACK_AB R0, R133, R0 ;  /* 0x000000008500723e */ /* 0x000fe400000000ff */
[----:B------:R-:W-:Y:S02]  /*4230*/  F2FP.F16.F32.PACK_AB R42, R137, R42 ;  /* 0x0000002a892a723e */ /* 0x000fe400000000ff */
        /* <DEDUP_REMOVED lines=8> */
.L_x_1078:
[----:B------:R-:W-:Y:S05]  /*42c0*/  @!P0 BRA `(.L_x_1083) ;  /* 0x00000004004c8947 */ /* 0x000fea0003800000 */
[----:B------:R-:W-:Y:S05]  /*42d0*/  BRA.U !UP0, `(.L_x_1084) ;  /* 0x0000000108b07547 */ /* 0x000fea000b800000 */
[--C-:B-12---:R-:W-:Y:S01]  /*42e0*/  SHF.R.U64 R42, R88, 0x10, R89.reuse ;  /* 0x00000010582a7819 */ /* 0x106fe20000001259 */
[----:B------:R-:W-:Y:S02]  /*42f0*/  IMAD.MOV.U32 R0, RZ, RZ, R88 ;  /* 0x000000ffff007224 */ /* 0x000fe400078e0058 */
[-CC-:B------:R-:W-:Y:S01]  /*4300*/  FFMA.FTZ R132, R132, R141.reuse, R138.reuse ;  /* 0x0000008d84847223 */ /* 0x180fe2000001008a */
[--C-:B------:R-:W-:Y:S02]  /*4310*/  IMAD.MOV.U32 R44, RZ, RZ, R89.reuse ;  /* 0x000000ffff2c7224 */ /* 0x100fe400078e0059 */
[-CC-:B------:R-:W-:Y:S01]  /*4320*/  FFMA.FTZ R135, R135, R141.reuse, R138.reuse ;  /* 0x0000008d87877223 */ /* 0x180fe2000001008a */
        /* <DEDUP_REMOVED lines=13> */
[----:B------:R-:W-:Y:S01]  /*4400*/  LOP3.LUT P4, RZ, R129, 0xff00, RZ, 0xc0, !PT ;  /* 0x0000ff0081ff7812 */ /* 0x000fe2000788c0ff */
        /* <DEDUP_REMOVED lines=21> */
[C---:B------:R-:W-:Y:S02]  /*4560*/  PRMT R0, R46.reuse, 0x7632, R0 ;  /* 0x000076322e007816 */ /* 0x040fe40000000000 */
[----:B------:R-:W-:Y:S02]  /*4570*/  PRMT R99, R46, 0x7610, R99 ;  /* 0x000076102e637816 */ /* 0x000fe40000000063 */
[----:B------:R-:W-:Y:S01]  /*4580*/  PRMT R43, R100, 0x7632, R43 ;  /* 0x00007632642b7816 */ /* 0x000fe2000000002b */
[----:B------:R-:W-:Y:S06]  /*4590*/  BRA `(.L_x_1081) ;  /* 0x00000004009c7947 */ /* 0x000fec0003800000 */
.L_x_1084:
        /* <DEDUP_REMOVED lines=35> */
[----:B0-----:R-:W-:Y:S02]  /*47d0*/  PRMT R47, R42, 0x7610, R47 ;  /* 0x000076102a2f7816 */ /* 0x001fe4000000002f */
[----:B------:R-:W-:Y:S01]  /*47e0*/  PRMT R43, R0, 0x7632, R43 ;  /* 0x00007632002b7816 */ /* 0x000fe2000000002b */
[----:B------:R-:W-:Y:S06]  /*47f0*/  BRA `(.L_x_1081) ;  /* 0x0000000400047947 */ /* 0x000fec0003800000 */
.L_x_1083:
        /* <DEDUP_REMOVED lines=29> */
[----:B0-----:R-:W-:Y:S02]  /*49d0*/  PRMT R47, R97, 0x7632, R47 ;  /* 0x00007632612f7816 */ /* 0x001fe4000000002f */
[C---:B------:R-:W-:Y:S02]  /*49e0*/  PRMT R44, R42.reuse, 0x7632, R44 ;  /* 0x000076322a2c7816 */ /* 0x040fe4000000002c */
[----:B------:R-:W-:-:S02]  /*49f0*/  PRMT R98, R42, 0x7610, R98 ;  /* 0x000076102a627816 */ /* 0x000fc40000000062 */
[----:B------:R-:W-:Y:S02]  /*4a00*/  PRMT R0, R99, 0x7632, R0 ;  /* 0x0000763263007816 */ /* 0x000fe40000000000 */
[----:B------:R-:W-:Y:S01]  /*4a10*/  PRMT R43, R100, 0x7632, R43 ;  /* 0x00007632642b7816 */ /* 0x000fe2000000002b */
[----:B------:R-:W-:Y:S06]  /*4a20*/  BRA `(.L_x_1081) ;  /* 0x0000000000787947 */ /* 0x000fec0003800000 */
.L_x_1085:
        /* <DEDUP_REMOVED lines=24> */
[----:B------:R-:W-:-:S02]  /*4bb0*/  F2FP.F16.F32.PACK_AB R0, R0, R135 ;  /* 0x000000870000723e */ /* 0x000fc400000000ff */
[----:B------:R-:W-:Y:S02]  /*4bc0*/  F2FP.F16.F32.PACK_AB R42, R42, R133 ;  /* 0x000000852a2a723e */ /* 0x000fe400000000ff */
[C---:B------:R-:W-:Y:S02]  /*4bd0*/  PRMT R44, R0.reuse, 0x7632, R44 ;  /* 0x00007632002c7816 */ /* 0x040fe4000000002c */
[----:B0-----:R-:W-:Y:S02]  /*4be0*/  PRMT R47, R0, 0x7610, R47 ;  /* 0x00007610002f7816 */ /* 0x001fe4000000002f */
[C---:B------:R-:W-:Y:S02]  /*4bf0*/  PRMT R43, R42.reuse, 0x7632, R43 ;  /* 0x000076322a2b7816 */ /* 0x040fe4000000002b */
[----:B------:R-:W-:-:S07]  /*4c00*/  PRMT R0, R42, 0x7610, R0 ;  /* 0x000076102a007816 */ /* 0x000fce0000000000 */
.L_x_1081:
        /* <DEDUP_REMOVED lines=15> */
.L_x_1086:
        /* <DEDUP_REMOVED lines=10> */
.L_x_1087:
[----:B------:R-:W-:Y:S05]  /*4da0*/  @!P1 BRA `(.L_x_1088) ;  /* 0x0000000c00309947 */ /* 0x000fea0003800000 */
[----:B------:R-:W-:Y:S05]  /*4db0*/  @!P0 BRA `(.L_x_1089) ;  /* 0x0000000400b88947 */ /* 0x000fea0003800000 */
[----:B------:R-:W-:Y:S05]  /*4dc0*/  BRA.U !UP0, `(.L_x_1090) ;  /* 0x0000000108e87547 */ /* 0x000fea000b800000 */
[----:B-12---:R-:W-:Y:S02]  /*4dd0*/  IMAD.MOV.U32 R42, RZ, RZ, R86 ;  /* 0x000000ffff2a7224 */ /* 0x006fe400078e0056 */
[-CC-:B------:R-:W-:Y:S01]  /*4de0*/  FFMA.FTZ R0, R111, R141.reuse, R138.reuse ;  /* 0x0000008d6f007223 */ /* 0x180fe2000001008a */
[-CC-:B0-----:R-:W-:Y:S01]  /*4df0*/  FFMA.FTZ R47, R118, R141.reuse, R138.reuse ;  /* 0x0000008d762f7223 */ /* 0x181fe2000001008a */
[----:B------:R-:W-:Y:S01]  /*4e00*/  SHF.R.U64 R44, R86, 0x10, R87 ;  /* 0x00000010562c7819 */ /* 0x000fe20000001257 */
[-C--:B------:R-:W-:Y:S01]  /*4e10*/  FFMA.FTZ R45, R114, R141.reuse, R138 ;  /* 0x0000008d722d7223 */ /* 0x080fe2000001008a */
[----:B------:R-:W-:Y:S02]  /*4e20*/  HADD2.F32 R43, -RZ, R42.H0_H0 ;  /* 0x2000002aff2b7230 */ /* 0x000fe40000004100 */
[----:B------:R-:W-:Y:S01]  /*4e30*/  FADD.FTZ R105, R105, -R0 ;  /* 0x8000000069697221 */ /* 0x000fe20000010000 */
[----:B------:R-:W-:Y:S01]  /*4e40*/  FFMA.FTZ R0, R115, R141, R138 ;  /* 0x0000008d73007223 */ /* 0x000fe2000001008a */
[----:B------:R-:W-:Y:S01]  /*4e50*/  MOV R42, R87 ;  /* 0x00000057002a7202 */ /* 0x000fe20000000f00 */
[----:B------:R-:W-:Y:S01]  /*4e60*/  FADD.FTZ R93, R108, -R47 ;  /* 0x8000002f6c5d7221 */ /* 0x000fe20000010000 */
[----:B------:R-:W-:Y:S01]  /*4e70*/  FFMA.FTZ R43, R58, R105, R43 ;  /* 0x000000693a2b7223 */ /* 0x000fe2000001002b */
[----:B------:R-:W-:Y:S01]  /*4e80*/  FADD.FTZ R107, R107, -R0 ;  /* 0x800000006b6b7221 */ /* 0x000fe20000010000 */
[----:B------:R-:W-:Y:S01]  /*4e90*/  LOP3.LUT P6, RZ, R54, 0xff, RZ, 0xc0, !PT ;  /* 0x000000ff36ff7812 */ /* 0x000fe200078cc0ff */
[----:B------:R-:W-:-:S02]  /*4ea0*/  HADD2.F32 R47, -RZ, R44.H0_H0 ;  /* 0x2000002cff2f7230 */ /* 0x000fc40000004100 */
[----:B------:R-:W-:Y:S01]  /*4eb0*/  FMUL.FTZ R0, R43, UR6 ;  /* 0x000000062b007c20 */ /* 0x000fe20008410000 */
[----:B------:R-:W-:Y:S02]  /*4ec0*/  HADD2.F32 R44, -RZ, R42.H0_H0 ;  /* 0x2000002aff2c7230 */ /* 0x000fe40000004100 */
[----:B------:R-:W-:Y:S01]  /*4ed0*/  FADD.FTZ R45, R106, -R45 ;  /* 0x8000002d6a2d7221 */ /* 0x000fe20000010000 */
[----:B------:R-:W-:Y:S02]  /*4ee0*/  SHF.R.U32.HI R46, RZ, 0x10, R87 ;  /* 0x00000010ff2e7819 */ /* 0x000fe40000011657 */
[----:B------:R-:W-:Y:S01]  /*4ef0*/  FSEL R42, R0, RZ, P6 ;  /* 0x000000ff002a7208 */ /* 0x000fe20003000000 */
[----:B------:R-:W-:Y:S01]  /*4f00*/  FFMA.FTZ R47, R58, R45, R47 ;  /* 0x0000002d3a2f7223 */ /* 0x000fe2000001002f */
[----:B------:R-:W-:Y:S01]  /*4f10*/  LOP3.LUT P6, RZ, R55, 0xff, RZ, 0xc0, !PT ;  /* 0x000000ff37ff7812 */ /* 0x000fe200078cc0ff */
[----:B------:R-:W-:Y:S01]  /*4f20*/  HADD2.F32 R46, -RZ, R46.H0_H0 ;  /* 0x2000002eff2e7230 */ /* 0x000fe20000004100 */
[----:B------:R-:W-:Y:S01]  /*4f30*/  F2FP.F16.F32.PACK_AB R42, R42, R43 ;  /* 0x0000002b2a2a723e */ /* 0x000fe200000000ff */
[----:B------:R-:W-:Y:S01]  /*4f40*/  FFMA.FTZ R44, R58, R107, R44 ;  /* 0x0000006b3a2c7223 */ /* 0x000fe2000001002c */
[----:B------:R-:W-:-:S02]  /*4f50*/  FSEL R0, R0, RZ, P6 ;  /* 0x000000ff00007208 */ /* 0x000fc40003000000 */
[----:B------:R-:W-:Y:S01]  /*4f60*/  PRMT R45, R42, 0x7632, R45 ;  /* 0x000076322a2d7816 */ /* 0x000fe2000000002d */
[----:B------:R-:W-:Y:S01]  /*4f70*/  FFMA.FTZ R93, R58, R93, R46 ;  /* 0x0000005d3a5d7223 */ /* 0x000fe2000001002e */
[C---:B------:R-:W-:Y:S01]  /*4f80*/  F2FP.F16.F32.PACK_AB R0, R47.reuse, R0 ;  /* 0x000000002f00723e */ /* 0x040fe200000000ff */
        /* <DEDUP_REMOVED lines=30> */
.L_x_1090:
[----:B-12---:R-:W-:Y:S01]  /*5170*/  SHF.R.U64 R42, R86, 0x10, R87 ;  /* 0x00000010562a7819 */ /* 0x006fe20000001257 */
[-CC-:B------:R-:W-:Y:S01]  /*5180*/  FFMA.FTZ R43, R114, R141.reuse, R138.reuse ;  /* 0x0000008d722b7223 */ /* 0x180fe2000001008a */
[-CC-:B------:R-:W-:Y:S01]  /*5190*/  FFMA.FTZ R0, R111, R141.reuse, R138.reuse ;  /* 0x0000008d6f007223 */ /* 0x180fe2000001008a */
[----:B------:R-:W-:Y:S01]  /*51a0*/  LOP3.LUT P6, RZ, R54, 0xff00, RZ, 0xc0, !PT ;  /* 0x0000ff0036ff7812 */ /* 0x000fe200078cc0ff */
[-C--:B0-----:R-:W-:Y:S01]  /*51b0*/  FFMA.FTZ R93, R118, R141.reuse, R138 ;  /* 0x0000008d765d7223 */ /* 0x081fe2000001008a */
[----:B------:R-:W-:Y:S02]  /*51c0*/  HADD2.F32 R45, -RZ, R42.H0_H0 ;  /* 0x2000002aff2d7230 */ /* 0x000fe40000004100 */
[----:B------:R-:W-:Y:S01]  /*51d0*/  FADD.FTZ R43, R106, -R43 ;  /* 0x8000002b6a2b7221 */ /* 0x000fe20000010000 */
[----:B------:R-:W-:Y:S01]  /*51e0*/  FADD.FTZ R105, R105, -R0 ;  /* 0x8000000069697221 */ /* 0x000fe20000010000 */
[----:B------:R-:W-:Y:S02]  /*51f0*/  IMAD.MOV.U32 R0, RZ, RZ, R86 ;  /* 0x000000ffff007224 */ /* 0x000fe400078e0056 */
[----:B------:R-:W-:Y:S01]  /*5200*/  FFMA.FTZ R42, R115, R141, R138 ;  /* 0x0000008d732a7223 */ /* 0x000fe2000001008a */
[----:B------:R-:W-:Y:S01]  /*5210*/  FFMA.FTZ R45, R58, R43, R45 ;  /* 0x0000002b3a2d7223 */ /* 0x000fe2000001002d */
[----:B------:R-:W-:Y:S01]  /*5220*/  SHF.R.U32.HI R44, RZ, 0x10, R87 ;  /* 0x00000010ff2c7819 */ /* 0x000fe20000011657 */
[----:B------:R-:W-:Y:S01]  /*5230*/  FADD.FTZ R93, R108, -R93 ;  /* 0x8000005d6c5d7221 */ /* 0x000fe20000010000 */
[----:B------:R-:W-:-:S02]  /*5240*/  HADD2.F32 R43, -RZ, R0.H0_H0 ;  /* 0x20000000ff2b7230 */ /* 0x000fc40000004100 */
[----:B------:R-:W-:Y:S01]  /*5250*/  FMUL.FTZ R45, R45, UR6 ;  /* 0x000000062d2d7c20 */ /* 0x000fe20008410000 */
[----:B------:R-:W-:Y:S01]  /*5260*/  FADD.FTZ R107, R107, -R42 ;  /* 0x8000002a6b6b7221 */ /* 0x000fe20000010000 */
[----:B------:R-:W-:Y:S01]  /*5270*/  IMAD.MOV.U32 R42, RZ, RZ, R87 ;  /* 0x000000ffff2a7224 */ /* 0x000fe200078e0057 */
[----:B------:R-:W-:Y:S01]  /*5280*/  LOP3.LUT P4, RZ, R54, 0xff, RZ, 0xc0, !PT ;  /* 0x000000ff36ff7812 */ /* 0x000fe2000788c0ff */
[----:B------:R-:W-:Y:S01]  /*5290*/  FFMA.FTZ R43, R58, R105, R43 ;  /* 0x000000693a2b7223 */ /* 0x000fe2000001002b */
[----:B------:R-:W-:Y:S01]  /*52a0*/  FSEL R0, R45, RZ, P6 ;  /* 0x000000ff2d007208 */ /* 0x000fe20003000000 */
[----:B------:R-:W-:Y:S01]  /*52b0*/  HADD2.F32 R44, -RZ, R44.H0_H0 ;  /* 0x2000002cff2c7230 */ /* 0x000fe20000004100 */
[----:B------:R-:W-:Y:S01]  /*52c0*/  LOP3.LUT P6, RZ, R55, 0xff00, RZ, 0xc0, !PT ;  /* 0x0000ff0037ff7812 */ /* 0x000fe200078cc0ff */
[----:B------:R-:W-:Y:S02]  /*52d0*/  HADD2.F32 R47, -RZ, R42.H0_H0 ;  /* 0x2000002aff2f7230 */ /* 0x000fe40000004100 */
        /* <DEDUP_REMOVED lines=11> */
[----:B------:R-:W-:Y:S02]  /*5390*/  ISETP.GE.U32.AND P5, PT, R54, 0x1000000, PT ;  /* 0x010000003600780c */ /* 0x000fe40003fa6070 */
        /* <DEDUP_REMOVED lines=12> */
[----:B------:R-:W-:Y:S02]  /*5460*/  PRMT R103, R0, 0x7632, R103 ;  /* 0x0000763200677816 */ /* 0x000fe40000000067 */
[C---:B------:R-:W-:Y:S02]  /*5470*/  PRMT R104, R42.reuse, 0x7632, R104 ;  /* 0x000076322a687816 */ /* 0x040fe40000000068 */
[----:B------:R-:W-:Y:S01]  /*5480*/  PRMT R47, R42, 0x7610, R47 ;  /* 0x000076102a2f7816 */ /* 0x000fe2000000002f */
[----:B------:R-:W-:Y:S06]  /*5490*/  BRA `(.L_x_1091) ;  /* 0x0000000c00d07947 */ /* 0x000fec0003800000 */
.L_x_1089:
        /* <DEDUP_REMOVED lines=50> */
.L_x_1092:
        /* <DEDUP_REMOVED lines=39> */
[----:B------:R-:W-:Y:S02]  /*5a30*/  PRMT R103, R0, 0x7632, R103 ;  /* 0x0000763200677816 */ /* 0x000fe40000000067 */
[C---:B------:R-:W-:Y:S02]  /*5a40*/  PRMT R104, R42.reuse, 0x7632, R104 ;  /* 0x000076322a687816 */ /* 0x040fe40000000068 */
[----:B0-----:R-:W-:Y:S01]  /*5a50*/  PRMT R47, R42, 0x7610, R47 ;  /* 0x000076102a2f7816 */ /* 0x001fe2000000002f */
[----:B------:R-:W-:Y:S06]  /*5a60*/  BRA `(.L_x_1091) ;  /* 0x00000008005c7947 */ /* 0x000fec0003800000 */
.L_x_1088:
[----:B------:R-:W-:Y:S05]  /*5a70*/  @!P0 BRA `(.L_x_1093) ;  /* 0x00000004004c8947 */ /* 0x000fea0003800000 */
[----:B------:R-:W-:Y:S05]  /*5a80*/  BRA.U !UP0, `(.L_x_1094) ;  /* 0x0000000108b07547 */ /* 0x000fea000b800000 */
[-CC-:B-12---:R-:W-:Y:S01]  /*5a90*/  FFMA.FTZ R42, R115, R141.reuse, R138.reuse ;  /* 0x0000008d732a7223 */ /* 0x186fe2000001008a */
[-CC-:B------:R-:W-:Y:S01]  /*5aa0*/  FFMA.FTZ R0, R111, R141.reuse, R138.reuse ;  /* 0x0000008d6f007223 */ /* 0x180fe2000001008a */
[-C--:B------:R-:W-:Y:S01]  /*5ab0*/  FFMA.FTZ R43, R114, R141.reuse, R138 ;  /* 0x0000008d722b7223 */ /* 0x080fe2000001008a */
[--C-:B------:R-:W-:Y:S02]  /*5ac0*/  IMAD.MOV.U32 R44, RZ, RZ, R87.reuse ;  /* 0x000000ffff2c7224 */ /* 0x100fe400078e0057 */
[----:B------:R-:W-:Y:S01]  /*5ad0*/  FADD.FTZ R107, R107, -R42 ;  /* 0x8000002a6b6b7221 */ /* 0x000fe20000010000 */
[----:B------:R-:W-:Y:S01]  /*5ae0*/  FADD.FTZ R105, R105, -R0 ;  /* 0x8000000069697221 */ /* 0x000fe20000010000 */
[----:B------:R-:W-:Y:S01]  /*5af0*/  SHF.R.U64 R42, R86, 0x10, R87 ;  /* 0x00000010562a7819 */ /* 0x000fe20000001257 */
[----:B------:R-:W-:Y:S02]  /*5b00*/  IMAD.MOV.U32 R0, RZ, RZ, R86 ;  /* 0x000000ffff007224 */ /* 0x000fe400078e0056 */
[----:B------:R-:W-:Y:S01]  /*5b10*/  FADD.FTZ R45, R106, -R43 ;  /* 0x8000002b6a2d7221 */ /* 0x000fe20000010000 */
[----:B0-----:R-:W-:Y:S01]  /*5b20*/  SHF.R.U32.HI R46, RZ, 0x10, R87 ;  /* 0x00000010ff2e7819 */ /* 0x001fe20000011657 */
[----:B------:R-:W-:Y:S01]  /*5b30*/  FFMA.FTZ R47, R118, R141, R138 ;  /* 0x0000008d762f7223 */ /* 0x000fe2000001008a */
[----:B------:R-:W-:Y:S01]  /*5b40*/  HADD2.F32 R42, -RZ, R42.H0_H0 ;  /* 0x2000002aff2a7230 */ /* 0x000fe20000004100 */
[----:B------:R-:W-:Y:S01]  /*5b50*/  LOP3.LUT P4, RZ, R54, 0xff00, RZ, 0xc0, !PT ;  /* 0x0000ff0036ff7812 */ /* 0x000fe2000788c0ff */
[----:B------:R-:W-:-:S02]  /*5b60*/  HADD2.F32 R43, -RZ, R0.H0_H0 ;  /* 0x20000000ff2b7230 */ /* 0x000fc40000004100 */
[----:B------:R-:W-:Y:S01]  /*5b70*/  FADD.FTZ R47, R108, -R47 ;  /* 0x8000002f6c2f7221 */ /* 0x000fe20000010000 */
[----:B------:R-:W-:Y:S02]  /*5b80*/  HADD2.F32 R0, -RZ, R44.H0_H0 ;  /* 0x2000002cff007230 */ /* 0x000fe40000004100 */
[C---:B------:R-:W-:Y:S01]  /*5b90*/  FFMA.FTZ R42, R58.reuse, R45, R42 ;  /* 0x0000002d3a2a7223 */ /* 0x040fe2000001002a */
[----:B------:R-:W-:Y:S02]  /*5ba0*/  HADD2.F32 R46, -RZ, R46.H0_H0 ;  /* 0x2000002eff2e7230 */ /* 0x000fe40000004100 */
[----:B------:R-:W-:Y:S01]  /*5bb0*/  FFMA.FTZ R43, R58, R105, R43 ;  /* 0x000000693a2b7223 */ /* 0x000fe2000001002b */
[----:B------:R-:W-:Y:S01]  /*5bc0*/  LOP3.LUT P3, RZ, R54, 0xff, RZ, 0xc0, !PT ;  /* 0x000000ff36ff7812 */ /* 0x000fe2000786c0ff */
[----:B------:R-:W-:Y:S01]  /*5bd0*/  FFMA.FTZ R107, R58, R107, R0 ;  /* 0x0000006b3a6b7223 */ /* 0x000fe20000010000 */
[----:B------:R-:W-:Y:S01]  /*5be0*/  FMUL.FTZ R44, R42, UR6 ;  /* 0x000000062a2c7c20 */ /* 0x000fe20008410000 */
[----:B------:R-:W-:Y:S01]  /*5bf0*/  FMUL.FTZ R0, R43, UR6 ;  /* 0x000000062b007c20 */ /* 0x000fe20008410000 */
[----:B------:R-:W-:Y:S01]  /*5c00*/  FFMA.FTZ R47, R58, R47, R46 ;  /* 0x0000002f3a2f7223 */ /* 0x000fe2000001002e */
        /* <DEDUP_REMOVED lines=20> */
.L_x_1094:
[-CC-:B------:R-:W-:Y:S01]  /*5d50*/  FFMA.FTZ R0, R111, R141.reuse, R138.reuse ;  /* 0x0000008d6f007223 */ /* 0x180fe2000001008a */
[-CC-:B-12---:R-:W-:Y:S01]  /*5d60*/  FFMA.FTZ R42, R115, R141.reuse, R138.reuse ;  /* 0x0000008d732a7223 */ /* 0x186fe2000001008a */
[-C--:B------:R-:W-:Y:S01]  /*5d70*/  FFMA.FTZ R43, R114, R141.reuse, R138 ;  /* 0x0000008d722b7223 */ /* 0x080fe2000001008a */
[--C-:B------:R-:W-:Y:S02]  /*5d80*/  IMAD.MOV.U32 R44, RZ, RZ, R87.reuse ;  /* 0x000000ffff2c7224 */ /* 0x100fe400078e0057 */
[----:B------:R-:W-:Y:S01]  /*5d90*/  FADD.FTZ R105, R105, -R0 ;  /* 0x8000000069697221 */ /* 0x000fe20000010000 */
[----:B------:R-:W-:Y:S01]  /*5da0*/  FADD.FTZ R107, R107, -R42 ;  /* 0x8000002a6b6b7221 */ /* 0x000fe20000010000 */
[----:B------:R-:W-:Y:S01]  /*5db0*/  IMAD.MOV.U32 R0, RZ, RZ, R86 ;  /* 0x000000ffff007224 */ /* 0x000fe200078e0056 */
[--C-:B------:R-:W-:Y:S01]  /*5dc0*/  SHF.R.U64 R42, R86, 0x10, R87.reuse ;  /* 0x00000010562a7819 */ /* 0x100fe20000001257 */
[----:B0-----:R-:W-:Y:S01]  /*5dd0*/  FFMA.FTZ R47, R118, R141, R138 ;  /* 0x0000008d762f7223 */ /* 0x001fe2000001008a */
[----:B------:R-:W-:Y:S01]  /*5de0*/  SHF.R.U32.HI R46, RZ, 0x10, R87 ;  /* 0x00000010ff2e7819 */ /* 0x000fe20000011657 */
[----:B------:R-:W-:Y:S01]  /*5df0*/  FADD.FTZ R45, R106, -R43 ;  /* 0x8000002b6a2d7221 */ /* 0x000fe20000010000 */
[----:B------:R-:W-:-:S02]  /*5e00*/  HADD2.F32 R43, -RZ, R0.H0_H0 ;  /* 0x20000000ff2b7230 */ /* 0x000fc40000004100 */
[----:B------:R-:W-:Y:S01]  /*5e10*/  FADD.FTZ R47, R108, -R47 ;  /* 0x8000002f6c2f7221 */ /* 0x000fe20000010000 */
[----:B------:R-:W-:Y:S01]  /*5e20*/  HADD2.F32 R42, -RZ, R42.H0_H0 ;  /* 0x2000002aff2a7230 */ /* 0x000fe20000004100 */
[----:B------:R-:W-:Y:S01]  /*5e30*/  LOP3.LUT P3, RZ, R54, 0xff, RZ, 0xc0, !PT ;  /* 0x000000ff36ff7812 */ /* 0x000fe2000786c0ff */
[----:B------:R-:W-:Y:S02]  /*5e40*/  HADD2.F32 R0, -RZ, R44.H0_H0 ;  /* 0x2000002cff007230 */ /* 0x000fe40000004100 */
[C---:B------:R-:W-:Y:S01]  /*5e50*/  FFMA.FTZ R43, R58.reuse, R105, R43 ;  /* 0x000000693a2b7223 */ /* 0x040fe2000001002b */
[----:B------:R-:W-:Y:S02]  /*5e60*/  HADD2.F32 R46, -RZ, R46.H0_H0 ;  /* 0x2000002eff2e7230 */ /* 0x000fe40000004100 */
[----:B------:R-:W-:Y:S01]  /*5e70*/  FFMA.FTZ R42, R58, R45, R42 ;  /* 0x0000002d3a2a7223 */ /* 0x000fe2000001002a */
[----:B------:R-:W-:Y:S01]  /*5e80*/  LOP3.LUT P4, RZ, R54, 0xff00, RZ, 0xc0, !PT ;  /* 0x0000ff0036ff7812 */ /* 0x000fe2000788c0ff */
[C---:B------:R-:W-:Y:S01]  /*5e90*/  FFMA.FTZ R0, R58.reuse, R107, R0 ;  /* 0x0000006b3a007223 */ /* 0x040fe20000010000 */
[----:B------:R-:W-:Y:S01]  /*5ea0*/  FMUL.FTZ R43, R43, UR6 ;  /* 0x000000062b2b7c20 */ /* 0x000fe20008410000 */
[----:B------:R-:W-:Y:S01]  /*5eb0*/  FFMA.FTZ R46, R58, R47, R46 ;  /* 0x0000002f3a2e7223 */ /* 0x000fe2000001002e */
[----:B------:R-:W-:Y:S01]  /*5ec0*/  FMUL.FTZ R42, R42, UR6 ;  /* 0x000000062a2a7c20 */ /* 0x000fe20008410000 */
[----:B------:R-:W-:Y:S01]  /*5ed0*/  FMUL.FTZ R0, R0, UR6 ;  /* 0x0000000600007c20 */ /* 0x000fe20008410000 */
[----:B------:R-:W-:Y:S01]  /*5ee0*/  LOP3.LUT P5, RZ, R54, 0xff0000, RZ, 0xc0, !PT ;  /* 0x00ff000036ff7812 */ /* 0x000fe200078ac0ff */
[----:B------:R-:W-:Y:S01]  /*5ef0*/  FMUL.FTZ R46, R46, UR6 ;  /* 0x000000062e2e7c20 */ /* 0x000fe20008410000 */
[----:B------:R-:W-:-:S02]  /*5f00*/  ISETP.GE.U32.AND P6, PT, R54, 0x1000000, PT ;  /* 0x010000003600780c */ /* 0x000fc40003fc6070 */
[----:B------:R-:W-:Y:S02]  /*5f10*/  FSEL R43, R43, RZ, P3 ;  /* 0x000000ff2b2b7208 */ /* 0x000fe40001800000 */
[----:B------:R-:W-:Y:S02]  /*5f20*/  FSEL R42, R42, RZ, P4 ;  /* 0x000000ff2a2a7208 */ /* 0x000fe40002000000 */
[----:B------:R-:W-:Y:S02]  /*5f30*/  FSEL R0, R0, RZ, P5 ;  /* 0x000000ff00007208 */ /* 0x000fe40002800000 */
[----:B------:R-:W-:Y:S02]  /*5f40*/  FSEL R45, R46, RZ, P6 ;  /* 0x000000ff2e2d7208 */ /* 0x000fe40003000000 */
[----:B------:R-:W-:Y:S02]  /*5f50*/  F2FP.F16.F32.PACK_AB R42, R42, R43 ;  /* 0x0000002b2a2a723e */ /* 0x000fe400000000ff */
[----:B------:R-:W-:-:S02]  /*5f60*/  F2FP.F16.F32.PACK_AB R0, R45, R0 ;  /* 0x000000002d00723e */ /* 0x000fc400000000ff */
[C---:B------:R-:W-:Y:S02]  /*5f70*/  PRMT R44, R42.reuse, 0x7632, R44 ;  /* 0x000076322a2c7816 */ /* 0x040fe4000000002c */
[----:B------:R-:W-:Y:S02]  /*5f80*/  PRMT R45, R42, 0x7610, R45 ;  /* 0x000076102a2d7816 */ /* 0x000fe4000000002d */
[----:B------:R-:W-:Y:S01]  /*5f90*/  PRMT R47, R0, 0x7632, R47 ;  /* 0x00007632002f7816 */ /* 0x000fe2000000002f */
[----:B------:R-:W-:Y:S06]  /*5fa0*/  BRA `(.L_x_1091) ;  /* 0x00000004000c7947 */ /* 0x000fec0003800000 */
.L_x_1093:
        /* <DEDUP_REMOVED lines=23> */
[----:B------:R-:W-:Y:S02]  /*6120*/  F2FP.F16.F32.PACK_AB R42, R42, R43 ;  /* 0x0000002b2a2a723e */ /* 0x000fe400000000ff */
[----:B------:R-:W-:Y:S02]  /*6130*/  FSEL R44, R44, RZ, P5 ;  /* 0x000000ff2c2c7208 */ /* 0x000fe40002800000 */
[----:B------:R-:W-:-:S02]  /*6140*/  FSEL R43, R45, RZ, P3 ;  /* 0x000000ff2d2b7208 */ /* 0x000fc40001800000 */
        /* <DEDUP_REMOVED lines=11> */
.L_x_1095:
        /* <DEDUP_REMOVED lines=24> */
[----:B------:R-:W-:-:S02]  /*6380*/  F2FP.F16.F32.PACK_AB R0, R0, R105 ;  /* 0x000000690000723e */ /* 0x000fc400000000ff */
[----:B------:R-:W-:Y:S02]  /*6390*/  F2FP.F16.F32.PACK_AB R42, R42, R107 ;  /* 0x0000006b2a2a723e */ /* 0x000fe400000000ff */
[C---:B------:R-:W-:Y:S02]  /*63a0*/  PRMT R44, R0.reuse, 0x7632, R44 ;  /* 0x00007632002c7816 */ /* 0x040fe4000000002c */
[----:B------:R-:W-:Y:S02]  /*63b0*/  PRMT R45, R0, 0x7610, R45 ;  /* 0x00007610002d7816 */ /* 0x000fe4000000002d */
[C---:B0-----:R-:W-:Y:S02]  /*63c0*/  PRMT R47, R42.reuse, 0x7632, R47 ;  /* 0x000076322a2f7816 */ /* 0x041fe4000000002f */
[----:B------:R-:W-:-:S07]  /*63d0*/  PRMT R0, R42, 0x7610, R0 ;  /* 0x000076102a007816 */ /* 0x000fce0000000000 */
.L_x_1091:
        /* <DEDUP_REMOVED lines=15> */
.L_x_1096:
        /* <DEDUP_REMOVED lines=10> */
.L_x_1097:
[----:B------:R-:W-:Y:S05]  /*6570*/  @!P1 BRA `(.L_x_1098) ;  /* 0x0000000c00349947 */ /* 0x000fea0003800000 */
[----:B------:R-:W-:Y:S05]  /*6580*/  @!P0 BRA `(.L_x_1099) ;  /* 0x0000000400b88947 */ /* 0x000fea0003800000 */
[----:B------:R-:W-:Y:S05]  /*6590*/  BRA.U !UP0, `(.L_x_1100) ;  /* 0x0000000108e87547 */ /* 0x000fea000b800000 */
[----:B0-2---:R-:W-:Y:S02]  /*65a0*/  IMAD.MOV.U32 R42, RZ, RZ, R84 ;  /* 0x000000ffff2a7224 */ /* 0x005fe400078e0054 */
[-CC-:B------:R-:W-:Y:S01]  /*65b0*/  FFMA.FTZ R0, R119, R141.reuse, R138.reuse ;  /* 0x0000008d77007223 */ /* 0x180fe2000001008a */
[--C-:B-1----:R-:W-:Y:S01]  /*65c0*/  SHF.R.U64 R47, R84, 0x10, R85.reuse ;  /* 0x00000010542f7819 */ /* 0x102fe20000001255 */
        /* <DEDUP_REMOVED lines=9> */
[----:B------:R-:W-:Y:S01]  /*6660*/  HADD2.F32 R44, -RZ, R42.H0_H0 ;  /* 0x2000002aff2c7230 */ /* 0x000fe20000004100 */
        /* <DEDUP_REMOVED lines=45> */
.L_x_1100:
[----:B0-2---:R-:W-:Y:S01]  /*6940*/  SHF.R.U64 R42, R84, 0x10, R85 ;  /* 0x00000010542a7819 */ /* 0x005fe20000001255 */
[-CC-:B------:R-:W-:Y:S01]  /*6950*/  FFMA.FTZ R43, R122, R141.reuse, R138.reuse ;  /* 0x0000008d7a2b7223 */ /* 0x180fe2000001008a */
[-CC-:B------:R-:W-:Y:S01]  /*6960*/  FFMA.FTZ R0, R119, R141.reuse, R138.reuse ;  /* 0x0000008d77007223 */ /* 0x180fe2000001008a */
[----:B------:R-:W-:Y:S01]  /*6970*/  LOP3.LUT P6, RZ, R53, 0xff00, RZ, 0xc0, !PT ;  /* 0x0000ff0035ff7812 */ /* 0x000fe200078cc0ff */
[----:B------:R-:W-:Y:S01]  /*6980*/  FFMA.FTZ R123, R123, R141, R138 ;  /* 0x0000008d7b7b7223 */ /* 0x000fe2000001008a */
[----:B------:R-:W-:Y:S02]  /*6990*/  HADD2.F32 R45, -RZ, R42.H0_H0 ;  /* 0x2000002aff2d7230 */ /* 0x000fe40000004100 */
[----:B------:R-:W-:Y:S01]  /*69a0*/  FADD.FTZ R43, R110, -R43 ;  /* 0x8000002b6e2b7221 */ /* 0x000fe20000010000 */
[----:B------:R-:W-:Y:S01]  /*69b0*/  FADD.FTZ R109, R109, -R0 ;  /* 0x800000006d6d7221 */ /* 0x000fe20000010000 */
[----:B------:R-:W-:Y:S01]  /*69c0*/  IMAD.MOV.U32 R0, RZ, RZ, R84 ;  /* 0x000000ffff007224 */ /* 0x000fe200078e0054 */
[----:B------:R-:W-:Y:S01]  /*69d0*/  SHF.R.U32.HI R44, RZ, 0x10, R85 ;  /* 0x00000010ff2c7819 */ /* 0x000fe20000011655 */
[----:B------:R-:W-:Y:S01]  /*69e0*/  FFMA.FTZ R45, R58, R43, R45 ;  /* 0x0000002b3a2d7223 */ /* 0x000fe2000001002d */
[----:B------:R-:W-:-:S02]  /*69f0*/  IMAD.MOV.U32 R42, RZ, RZ, R85 ;  /* 0x000000ffff2a7224 */ /* 0x000fc400078e0055 */
[----:B------:R-:W-:Y:S01]  /*6a00*/  FFMA.FTZ R124, R124, R141, R138 ;  /* 0x0000008d7c7c7223 */ /* 0x000fe2000001008a */
[----:B------:R-:W-:Y:S02]  /*6a10*/  HADD2.F32 R43, -RZ, R0.H0_H0 ;  /* 0x20000000ff2b7230 */ /* 0x000fe40000004100 */
[----:B------:R-:W-:Y:S01]  /*6a20*/  FMUL.FTZ R45, R45, UR6 ;  /* 0x000000062d2d7c20 */ /* 0x000fe20008410000 */
[----:B------:R-:W-:Y:S01]  /*6a30*/  FADD.FTZ R123, R112, -R123 ;  /* 0x8000007b707b7221 */ /* 0x000fe20000010000 */
[----:B-1----:R-:W-:Y:S02]  /*6a40*/  HADD2.F32 R47, -RZ, R42.H0_H0 ;  /* 0x2000002aff2f7230 */ /* 0x002fe40000004100 */
[----:B------:R-:W-:Y:S01]  /*6a50*/  FADD.FTZ R113, R113, -R124 ;  /* 0x8000007c71717221 */ /* 0x000fe20000010000 */
[C---:B------:R-:W-:Y:S01]  /*6a60*/  FFMA.FTZ R43, R58.reuse, R109, R43 ;  /* 0x0000006d3a2b7223 */ /* 0x040fe2000001002b */
[----:B------:R-:W-:Y:S01]  /*6a70*/  FSEL R0, R45, RZ, P6 ;  /* 0x000000ff2d007208 */ /* 0x000fe20003000000 */
[----:B------:R-:W-:Y:S01]  /*6a80*/  HADD2.F32 R44, -RZ, R44.H0_H0 ;  /* 0x2000002cff2c7230 */ /* 0x000fe20000004100 */
        /* <DEDUP_REMOVED lines=26> */
[----:B------:R-:W-:Y:S02]  /*6c30*/  PRMT R103, R0, 0x7632, R103 ;  /* 0x0000763200677816 */ /* 0x000fe40000000067 */
[C---:B------:R-:W-:Y:S02]  /*6c40*/  PRMT R104, R42.reuse, 0x7632, R104 ;  /* 0x000076322a687816 */ /* 0x040fe40000000068 */
[----:B------:R-:W-:Y:S01]  /*6c50*/  PRMT R47, R42, 0x7610, R47 ;  /* 0x000076102a2f7816 */ /* 0x000fe2000000002f */
[----:B------:R-:W-:Y:S06]  /*6c60*/  BRA `(.L_x_1101) ;  /* 0x0000000c00cc7947 */ /* 0x000fec0003800000 */
.L_x_1099:
        /* <DEDUP_REMOVED lines=50> */
.L_x_1102:
        /* <DEDUP_REMOVED lines=32> */
[----:B------:R-:W-:Y:S02]  /*7190*/  FSEL R123, R123, RZ, P4 ;  /* 0x000000ff7b7b7208 */ /* 0x000fe40002000000 */
[----:B------:R-:W-:Y:S02]  /*71a0*/  FSEL R113, R113, RZ, P6 ;  /* 0x000000ff71717208 */ /* 0x000fe40003000000 */
[----:B------:R-:W-:Y:S02]  /*71b0*/  F2FP.F16.F32.PACK_AB R0, R123, R0 ;  /* 0x000000007b00723e */ /* 0x000fe400000000ff */
[----:B------:R-:W-:Y:S02]  /*71c0*/  F2FP.F16.F32.PACK_AB R42, R113, R42 ;  /* 0x0000002a712a723e */ /* 0x000fe400000000ff */
        /* <DEDUP_REMOVED lines=8> */
.L_x_1098:
[----:B------:R-:W-:Y:S05]  /*7250*/  @!P0 BRA `(.L_x_1103) ;  /* 0x00000004004c8947 */ /* 0x000fea0003800000 */
[----:B------:R-:W-:Y:S05]  /*7260*/  BRA.U !UP0, `(.L_x_1104) ;  /* 0x0000000108b07547 */ /* 0x000fea000b800000 */
[-CC-:B------:R-:W-:Y:S01]  /*7270*/  FFMA.FTZ R0, R119, R141.reuse, R138.reuse ;  /* 0x0000008d77007223 */ /* 0x180fe2000001008a */
[--C-:B0-2---:R-:W-:Y:S01]  /*7280*/  SHF.R.U64 R42, R84, 0x10, R85.reuse ;  /* 0x00000010542a7819 */ /* 0x105fe20000001255 */
[-C--:B------:R-:W-:Y:S01]  /*7290*/  FFMA.FTZ R43, R122, R141.reuse, R138 ;  /* 0x0000008d7a2b7223 */ /* 0x080fe2000001008a */
[----:B------:R-:W-:Y:S02]  /*72a0*/  IMAD.MOV.U32 R44, RZ, RZ, R85 ;  /* 0x000000ffff2c7224 */ /* 0x000fe400078e0055 */
[----:B------:R-:W-:Y:S01]  /*72b0*/  FADD.FTZ R109, R109, -R0 ;  /* 0x800000006d6d7221 */ /* 0x000fe20000010000 */
[----:B------:R-:W-:Y:S01]  /*72c0*/  MOV R0, R84 ;  /* 0x0000005400007202 */ /* 0x000fe20000000f00 */
[----:B------:R-:W-:Y:S01]  /*72d0*/  FADD.FTZ R45, R110, -R43 ;  /* 0x8000002b6e2d7221 */ /* 0x000fe20000010000 */
[----:B------:R-:W-:Y:S02]  /*72e0*/  HADD2.F32 R42, -RZ, R42.H0_H0 ;  /* 0x2000002aff2a7230 */ /* 0x000fe40000004100 */
[----:B------:R-:W-:Y:S01]  /*72f0*/  FFMA.FTZ R123, R123, R141, R138 ;  /* 0x0000008d7b7b7223 */ /* 0x000fe2000001008a */
[----:B-1----:R-:W-:Y:S01]  /*7300*/  SHF.R.U32.HI R46, RZ, 0x10, R85 ;  /* 0x00000010ff2e7819 */ /* 0x002fe20000011655 */
[----:B------:R-:W-:-:S02]  /*7310*/  HADD2.F32 R43, -RZ, R0.H0_H0 ;  /* 0x20000000ff2b7230 */ /* 0x000fc40000004100 */
[----:B------:R-:W-:Y:S01]  /*7320*/  FFMA.FTZ R124, R124, R141, R138 ;  /* 0x0000008d7c7c7223 */ /* 0x000fe2000001008a */
[----:B------:R-:W-:Y:S02]  /*7330*/  HADD2.F32 R0, -RZ, R44.H0_H0 ;  /* 0x2000002cff007230 */ /* 0x000fe40000004100 */
[----:B------:R-:W-:Y:S01]  /*7340*/  FADD.FTZ R123, R112, -R123 ;  /* 0x8000007b707b7221 */ /* 0x000fe20000010000 */
[C---:B------:R-:W-:Y:S01]  /*7350*/  FFMA.FTZ R42, R58.reuse, R45, R42 ;  /* 0x0000002d3a2a7223 */ /* 0x040fe2000001002a */
[----:B------:R-:W-:Y:S02]  /*7360*/  HADD2.F32 R46, -RZ, R46.H0_H0 ;  /* 0x2000002eff2e7230 */ /* 0x000fe40000004100 */
        /* <DEDUP_REMOVED lines=16> */
[----:B------:R-:W-:Y:S02]  /*7470*/  F2FP.F16.F32.PACK_AB R0, R0, R43 ;  /* 0x0000002b0000723e */ /* 0x000fe400000000ff */
        /* <DEDUP_REMOVED lines=11> */
.L_x_1104:
[-CC-:B------:R-:W-:Y:S01]  /*7530*/  FFMA.FTZ R0, R119, R141.reuse, R138.reuse ;  /* 0x0000008d77007223 */ /* 0x180fe2000001008a */
[-C--:B0-2---:R-:W-:Y:S01]  /*7540*/  FFMA.FTZ R43, R122, R141.reuse, R138 ;  /* 0x0000008d7a2b7223 */ /* 0x085fe2000001008a */
[--C-:B------:R-:W-:Y:S01]  /*7550*/  SHF.R.U64 R42, R84, 0x10, R85.reuse ;  /* 0x00000010542a7819 */ /* 0x100fe20000001255 */
[--C-:B------:R-:W-:Y:S02]  /*7560*/  IMAD.MOV.U32 R44, RZ, RZ, R85.reuse ;  /* 0x000000ffff2c7224 */ /* 0x100fe400078e0055 */
[----:B------:R-:W-:Y:S01]  /*7570*/  FADD.FTZ R109, R109, -R0 ;  /* 0x800000006d6d7221 */ /* 0x000fe20000010000 */
[----:B------:R-:W-:Y:S01]  /*7580*/  IMAD.MOV.U32 R0, RZ, RZ, R84 ;  /* 0x000000ffff007224 */ /* 0x000fe200078e0054 */
[----:B-1----:R-:W-:Y:S01]  /*7590*/  SHF.R.U32.HI R46, RZ, 0x10, R85 ;  /* 0x00000010ff2e7819 */ /* 0x002fe20000011655 */
[-CC-:B------:R-:W-:Y:S01]  /*75a0*/  FFMA.FTZ R123, R123, R141.reuse, R138.reuse ;  /* 0x0000008d7b7b7223 */ /* 0x180fe2000001008a */
        /* <DEDUP_REMOVED lines=8> */
[----:B------:R-:W-:Y:S02]  /*7630*/  HADD2.F32 R46, -RZ, R46.H0_H0 ;  /* 0x2000002eff2e7230 */ /* 0x000fe40000004100 */
[C---:B------:R-:W-:Y:S01]  /*7640*/  FFMA.FTZ R42, R58.reuse, R45, R42 ;  /* 0x0000002d3a2a7223 */ /* 0x040fe2000001002a */
[----:B------:R-:W-:Y:S01]  /*7650*/  LOP3.LUT P3, RZ, R53, 0xff, RZ, 0xc0, !PT ;  /* 0x000000ff35ff7812 */ /* 0x000fe2000786c0ff */
        /* <DEDUP_REMOVED lines=17> */
[----:B------:R-:W-:Y:S01]  /*7770*/  PRMT R47, R0, 0x7632, R47 ;  /* 0x00007632002f7816 */ /* 0x000fe2000000002f */
[----:B------:R-:W-:Y:S06]  /*7780*/  BRA `(.L_x_1101) ;  /* 0x0000000400047947 */ /* 0x000fec0003800000 */
.L_x_1103:
        /* <DEDUP_REMOVED lines=33> */
[----:B-1----:R-:W-:Y:S01]  /*79a0*/  PRMT R47, R100, 0x7632, R47 ;  /* 0x00007632642f7816 */ /* 0x002fe2000000002f */
[----:B------:R-:W-:Y:S06]  /*79b0*/  BRA `(.L_x_1101) ;  /* 0x0000000000787947 */ /* 0x000fec0003800000 */
.L_x_1105:
        /* <DEDUP_REMOVED lines=28> */
[C---:B-1----:R-:W-:Y:S02]  /*7b80*/  PRMT R47, R42.reuse, 0x7632, R47 ;  /* 0x000076322a2f7816 */ /* 0x042fe4000000002f */
[----:B------:R-:W-:-:S07]  /*7b90*/  PRMT R0, R42, 0x7610, R0 ;  /* 0x000076102a007816 */ /* 0x000fce0000000000 */
.L_x_1101:
        /* <DEDUP_REMOVED lines=15> */
.L_x_1106:
        /* <DEDUP_REMOVED lines=10> */
.L_x_1107:
[----:B------:R-:W-:Y:S05]  /*7d30*/  @!P1 BRA `(.L_x_1108) ;  /* 0x0000000c003c9947 */ /* 0x000fea0003800000 */
[----:B------:R-:W-:Y:S05]  /*7d40*/  @!P0 BRA `(.L_x_1109) ;  /* 0x0000000400bc8947 */ /* 0x000fea0003800000 */
[----:B------:R-:W-:Y:S05]  /*7d50*/  BRA.U !UP0, `(.L_x_1110) ;  /* 0x0000000108ec7547 */ /* 0x000fea000b800000 */
[----:B------:R-:W-:Y:S02]  /*7d60*/  IMAD.MOV.U32 R0, RZ, RZ, R82 ;  /* 0x000000ffff007224 */ /* 0x000fe400078e0052 */
[-CC-:B------:R-:W-:Y:S01]  /*7d70*/  FFMA.FTZ R125, R125, R141.reuse, R138.reuse ;  /* 0x0000008d7d7d7223 */ /* 0x180fe2000001008a */
[----:B0-2---:R-:W-:Y:S01]  /*7d80*/  SHF.R.U64 R44, R82, 0x10, R83 ;  /* 0x00000010522c7819 */ /* 0x005fe20000001253 */
[-CC-:B------:R-:W-:Y:S01]  /*7d90*/  FFMA.FTZ R126, R126, R141.reuse, R138.reuse ;  /* 0x0000008d7e7e7223 */ /* 0x180fe2000001008a */
        /* <DEDUP_REMOVED lines=8> */
[----:B-1----:R-:W-:Y:S01]  /*7e20*/  SHF.R.U32.HI R47, RZ, 0x10, R83 ;  /* 0x00000010ff2f7819 */ /* 0x002fe20000011653 */
        /* <DEDUP_REMOVED lines=18> */
[C---:B------:R-:W-:Y:S01]  /*7f50*/  LOP3.LUT P4, RZ, R52.reuse, 0xff00, RZ, 0xc0, !PT ;  /* 0x0000ff0034ff7812 */ /* 0x040fe2000788c0ff */
        /* <DEDUP_REMOVED lines=27> */
.L_x_1110:
[--C-:B0-2---:R-:W-:Y:S01]  /*8110*/  SHF.R.U64 R42, R82, 0x10, R83.reuse ;  /* 0x00000010522a7819 */ /* 0x105fe20000001253 */
[-C--:B------:R-:W-:Y:S01]  /*8120*/  FFMA.FTZ R126, R126, R141.reuse, R138 ;  /* 0x0000008d7e7e7223 */ /* 0x080fe2000001008a */
[----:B------:R-:W-:Y:S02]  /*8130*/  IMAD.MOV.U32 R0, RZ, RZ, R82 ;  /* 0x000000ffff007224 */ /* 0x000fe400078e0052 */
[-C--:B------:R-:W-:Y:S01]  /*8140*/  FFMA.FTZ R125, R125, R141.reuse, R138 ;  /* 0x0000008d7d7d7223 */ /* 0x080fe2000001008a */
[--C-:B------:R-:W-:Y:S01]  /*8150*/  SHF.R.U32.HI R44, RZ, 0x10, R83.reuse ;  /* 0x00000010ff2c7819 */ /* 0x100fe20000011653 */
[----:B------:R-:W-:Y:S02]  /*8160*/  HADD2.F32 R43, -RZ, R42.H0_H0 ;  /* 0x2000002aff2b7230 */ /* 0x000fe40000004100 */
[----:B------:R-:W-:Y:S01]  /*8170*/  FADD.FTZ R117, R117, -R126 ;  /* 0x8000007e75757221 */ /* 0x000fe20000010000 */
[----:B------:R-:W-:Y:S02]  /*8180*/  IMAD.MOV.U32 R42, RZ, RZ, R83 ;  /* 0x000000ffff2a7224 */ /* 0x000fe400078e0053 */
[----:B------:R-:W-:Y:S01]  /*8190*/  FFMA.FTZ R127, R127, R141, R138 ;  /* 0x0000008d7f7f7223 */ /* 0x000fe2000001008a */
[----:B------:R-:W-:-:S02]  /*81a0*/  HADD2.F32 R0, -RZ, R0.H0_H0 ;  /* 0x20000000ff007230 */ /* 0x000fc40000004100 */
[----:B------:R-:W-:Y:S01]  /*81b0*/  FFMA.FTZ R43, R58, R117, R43 ;  /* 0x000000753a2b7223 */ /* 0x000fe2000001002b */
[----:B------:R-:W-:Y:S01]  /*81c0*/  FADD.FTZ R125, R116, -R125 ;  /* 0x8000007d747d7221 */ /* 0x000fe20000010000 */
[----:B------:R-:W-:Y:S01]  /*81d0*/  FFMA.FTZ R128, R128, R141, R138 ;  /* 0x0000008d80807223 */ /* 0x000fe2000001008a */
[----:B------:R-:W-:Y:S01]  /*81e0*/  LOP3.LUT P5, RZ, R52, 0xff00, RZ, 0xc0, !PT ;  /* 0x0000ff0034ff7812 */ /* 0x000fe200078ac0ff */
[----:B------:R-:W-:Y:S01]  /*81f0*/  FMUL.FTZ R43, R43, UR6 ;  /* 0x000000062b2b7c20 */ /* 0x000fe20008410000 */
[----:B------:R-:W-:Y:S02]  /*8200*/  HADD2.F32 R45, -RZ, R42.H0_H0 ;  /* 0x2000002aff2d7230 */ /* 0x000fe40000004100 */
[----:B------:R-:W-:Y:S01]  /*8210*/  FADD.FTZ R127, R120, -R127 ;  /* 0x8000007f787f7221 */ /* 0x000fe20000010000 */
[----:B------:R-:W-:Y:S01]  /*8220*/  FFMA.FTZ R0, R58, R125, R0 ;  /* 0x0000007d3a007223 */ /* 0x000fe20000010000 */
[----:B------:R-:W-:Y:S01]  /*8230*/  LOP3.LUT P6, RZ, R50, 0xff00, RZ, 0xc0, !PT ;  /* 0x0000ff0032ff7812 */ /* 0x000fe200078cc0ff */
[----:B------:R-:W-:-:S02]  /*8240*/  HADD2.F32 R44, -RZ, R44.H0_H0 ;  /* 0x2000002cff2c7230 */ /* 0x000fc40000004100 */
[----:B------:R-:W-:Y:S01]  /*8250*/  FADD.FTZ R121, R121, -R128 ;  /* 0x8000008079797221 */ /* 0x000fe20000010000 */
        /* <DEDUP_REMOVED lines=8> */
[----:B-1----:R-:W-:Y:S01]  /*82e0*/  F2FP.F16.F32.PACK_AB R46, R43, R42 ;  /* 0x0000002a2b2e723e */ /* 0x002fe200000000ff */
[----:B------:R-:W-:Y:S01]  /*82f0*/  FMUL.FTZ R44, R44, UR6 ;  /* 0x000000062c2c7c20 */ /* 0x000fe20008410000 */
[----:B------:R-:W-:-:S02]  /*8300*/  LOP3.LUT P0, RZ, R52, 0xff0000, RZ, 0xc0, !PT ;  /* 0x00ff000034ff7812 */ /* 0x000fc4000780c0ff */
[C---:B------:R-:W-:Y:S02]  /*8310*/  FSEL R42, R0.reuse, RZ, P4 ;  /* 0x000000ff002a7208 */ /* 0x040fe40002000000 */
[----:B------:R-:W-:Y:S02]  /*8320*/  FSEL R43, R0, RZ, P5 ;  /* 0x000000ff002b7208 */ /* 0x000fe40002800000 */
        /* <DEDUP_REMOVED lines=17> */
.L_x_1109:
        /* <DEDUP_REMOVED lines=20> */
[----:B------:R-:W-:Y:S01]  /*8580*/  F2FP.F16.F32.PACK_AB R0, R43, R0 ;  /* 0x000000002b00723e */ /* 0x000fe200000000ff */
[----:B------:R-:W-:Y:S01]  /*8590*/  FMUL.FTZ R43, R58, R117 ;  /* 0x000000753a2b7220 */ /* 0x000fe20000410000 */
[----:B------:R-:W-:Y:S02]  /*85a0*/  FSEL R42, R42, RZ, P5 ;  /* 0x000000ff2a2a7208 */ /* 0x000fe40002800000 */
[----:B------:R-:W-:Y:S02]  /*85b0*/  LOP3.LUT P5, RZ, R50, 0xff00, RZ, 0xc0, !PT ;  /* 0x0000ff0032ff7812 */ /* 0x000fe400078ac0ff */
[C---:B------:R-:W-:Y:S01]  /*85c0*/  F2FP.F16.F32.PACK_AB R101, R43.reuse, R42 ;  /* 0x0000002a2b65723e */ /* 0x040fe200000000ff */
        /* <DEDUP_REMOVED lines=9> */
[----:B------:R-:W-:Y:S02]  /*8660*/  F2FP.F16.F32.PACK_AB R52, R43, R0 ;  /* 0x000000002b34723e */ /* 0x000fe400000000ff */
[----:B------:R-:W-:Y:S02]  /*8670*/  FSEL R42, R42, RZ, P4 ;  /* 0x000000ff2a2a7208 */ /* 0x000fe40002000000 */
[C---:B------:R-:W-:Y:S02]  /*8680*/  FSEL R0, R46.reuse, RZ, P3 ;  /* 0x000000ff2e007208 */ /* 0x040fe40001800000 */
[----:B------:R-:W-:Y:S02]  /*8690*/  FSEL R43, R46, RZ, P0 ;  /* 0x000000ff2e2b7208 */ /* 0x000fe40000000000 */
[----:B------:R-:W-:Y:S02]  /*86a0*/  F2FP.F16.F32.PACK_AB R45, R45, R44 ;  /* 0x0000002c2d2d723e */ /* 0x000fe400000000ff */
[----:B------:R-:W-:-:S02]  /*86b0*/  F2FP.F16.F32.PACK_AB R42, R47, R42 ;  /* 0x0000002a2f2a723e */ /* 0x000fc400000000ff */
[----:B------:R-:W-:Y:S02]  /*86c0*/  F2FP.F16.F32.PACK_AB R43, R43, R0 ;  /* 0x000000002b2b723e */ /* 0x000fe400000000ff */
        /* <DEDUP_REMOVED lines=10> */
.L_x_1112:
        /* <DEDUP_REMOVED lines=30> */
[----:B------:R-:W-:Y:S02]  /*8950*/  FSEL R0, R127, RZ, P0 ;  /* 0x000000ff7f007208 */ /* 0x000fe40000000000 */
[----:B0-2---:R-:W-:-:S02]  /*8960*/  FSEL R42, R121, RZ, P3 ;  /* 0x000000ff792a7208 */ /* 0x005fc40001800000 */
[----:B------:R-:W-:Y:S02]  /*8970*/  FSEL R127, R127, RZ, P4 ;  /* 0x000000ff7f7f7208 */ /* 0x000fe40002000000 */
[----:B------:R-:W-:Y:S02]  /*8980*/  FSEL R121, R121, RZ, P5 ;  /* 0x000000ff79797208 */ /* 0x000fe40002800000 */
        /* <DEDUP_REMOVED lines=10> */
.L_x_1108:
[----:B------:R-:W-:Y:S05]  /*8a30*/  @!P0 BRA `(.L_x_1113) ;  /* 0x0000000400488947 */ /* 0x000fea0003800000 */
[----:B------:R-:W-:Y:S05]  /*8a40*/  BRA.U !UP0, `(.L_x_1114) ;  /* 0x0000000108ac7547 */ /* 0x000fea000b800000 */
[----:B------:R-:W-:Y:S02]  /*8a50*/  IMAD.MOV.U32 R0, RZ, RZ, R82 ;  /* 0x000000ffff007224 */ /* 0x000fe400078e0052 */
[-CC-:B------:R-:W-:Y:S01]  /*8a60*/  FFMA.FTZ R125, R125, R141.reuse, R138.reuse ;  /* 0x0000008d7d7d7223 */ /* 0x180fe2000001008a */
[--C-:B0-2---:R-:W-:Y:S01]  /*8a70*/  SHF.R.U64 R42, R82, 0x10, R83.reuse ;  /* 0x00000010522a7819 */ /* 0x105fe20000001253 */
[-CC-:B------:R-:W-:Y:S01]  /*8a80*/  FFMA.FTZ R126, R126, R141.reuse, R138.reuse ;  /* 0x0000008d7e7e7223 */ /* 0x180fe2000001008a */
[----:B------:R-:W-:Y:S01]  /*8a90*/  SHF.R.U32.HI R44, RZ, 0x10, R83 ;  /* 0x00000010ff2c7819 */ /* 0x000fe20000011653 */
[----:B------:R-:W-:Y:S02]  /*8aa0*/  HADD2.F32 R0, -RZ, R0.H0_H0 ;  /* 0x20000000ff007230 */ /* 0x000fe40000004100 */
[----:B------:R-:W-:Y:S01]  /*8ab0*/  FADD.FTZ R125, R116, -R125 ;  /* 0x8000007d747d7221 */ /* 0x000fe20000010000 */
[----:B------:R-:W-:Y:S02]  /*8ac0*/  IMAD.MOV.U32 R43, RZ, RZ, R83 ;  /* 0x000000ffff2b7224 */ /* 0x000fe400078e0053 */
[-CC-:B------:R-:W-:Y:S01]  /*8ad0*/  FFMA.FTZ R127, R127, R141.reuse, R138.reuse ;  /* 0x0000008d7f7f7223 */ /* 0x180fe2000001008a */
[----:B------:R-:W-:Y:S01]  /*8ae0*/  FFMA.FTZ R128, R128, R141, R138 ;  /* 0x0000008d80807223 */ /* 0x000fe2000001008a */
[----:B------:R-:W-:-:S02]  /*8af0*/  HADD2.F32 R42, -RZ, R42.H0_H0 ;  /* 0x2000002aff2a7230 */ /* 0x000fc40000004100 */
[----:B------:R-:W-:Y:S01]  /*8b00*/  FADD.FTZ R117, R117, -R126 ;  /* 0x8000007e75757221 */ /* 0x000fe20000010000 */
[----:B------:R-:W-:Y:S02]  /*8b10*/  HADD2.F32 R45, -RZ, R44.H0_H0 ;  /* 0x2000002cff2d7230 */ /* 0x000fe40000004100 */
[----:B------:R-:W-:Y:S01]  /*8b20*/  FFMA.FTZ R0, R58, R125, R0 ;  /* 0x0000007d3a007223 */ /* 0x000fe20000010000 */
[----:B------:R-:W-:Y:S02]  /*8b30*/  HADD2.F32 R44, -RZ, R43.H0_H0 ;  /* 0x2000002bff2c7230 */ /* 0x000fe40000004100 */
        /* <DEDUP_REMOVED lines=26> */
[----:B------:R-:W-:Y:S01]  /*8ce0*/  PRMT R100, R42, 0x7610, R100 ;  /* 0x000076102a647816 */ /* 0x000fe20000000064 */
[----:B------:R-:W-:Y:S06]  /*8cf0*/  BRA `(.L_x_1111) ;  /* 0x00000004009c7947 */ /* 0x000fec0003800000 */
.L_x_1114:
[----:B------:R-:W-:Y:S01]  /*8d00*/  IMAD.MOV.U32 R0, RZ, RZ, R82 ;  /* 0x000000ffff007224 */ /* 0x000fe200078e0052 */
[--C-:B0-2---:R-:W-:Y:S01]  /*8d10*/  SHF.R.U64 R42, R82, 0x10, R83.reuse ;  /* 0x00000010522a7819 */ /* 0x105fe20000001253 */
[-CC-:B------:R-:W-:Y:S01]  /*8d20*/  FFMA.FTZ R125, R125, R141.reuse, R138.reuse ;  /* 0x0000008d7d7d7223 */ /* 0x180fe2000001008a */
[----:B------:R-:W-:Y:S01]  /*8d30*/  SHF.R.U32.HI R45, RZ, 0x10, R83 ;  /* 0x00000010ff2d7819 */ /* 0x000fe20000011653 */
[--C-:B------:R-:W-:Y:S01]  /*8d40*/  FFMA.FTZ R126, R126, R141, R138.reuse ;  /* 0x0000008d7e7e7223 */ /* 0x100fe2000001008a */
[----:B------:R-:W-:Y:S01]  /*8d50*/  MOV R44, R83 ;  /* 0x00000053002c7202 */ /* 0x000fe20000000f00 */
[-CC-:B------:R-:W-:Y:S01]  /*8d60*/  FFMA.FTZ R127, R127, R141.reuse, R138.reuse ;  /* 0x0000008d7f7f7223 */ /* 0x180fe2000001008a */
[----:B------:R-:W-:Y:S01]  /*8d70*/  FFMA.FTZ R128, R128, R141, R138 ;  /* 0x0000008d80807223 */ /* 0x000fe2000001008a */
[----:B------:R-:W-:Y:S02]  /*8d80*/  HADD2.F32 R43, -RZ, R0.H0_H0 ;  /* 0x20000000ff2b7230 */ /* 0x000fe40000004100 */
[----:B------:R-:W-:Y:S01]  /*8d90*/  FADD.FTZ R125, R116, -R125 ;  /* 0x8000007d747d7221 */ /* 0x000fe20000010000 */
[----:B------:R-:W-:-:S02]  /*8da0*/  HADD2.F32 R42, -RZ, R42.H0_H0 ;  /* 0x2000002aff2a7230 */ /* 0x000fc40000004100 */
[----:B------:R-:W-:Y:S01]  /*8db0*/  FADD.FTZ R117, R117, -R126 ;  /* 0x8000007e75757221 */ /* 0x000fe20000010000 */
[----:B-1----:R-:W-:Y:S02]  /*8dc0*/  HADD2.F32 R46, -RZ, R45.H0_H0 ;  /* 0x2000002dff2e7230 */ /* 0x002fe40000004100 */
        /* <DEDUP_REMOVED lines=25> */
.L_x_1113:
        /* <DEDUP_REMOVED lines=32> */
[----:B------:R-:W-:Y:S02]  /*9160*/  PRMT R0, R99, 0x7632, R0 ;  /* 0x0000763263007816 */ /* 0x000fe40000000000 */
[----:B------:R-:W-:Y:S01]  /*9170*/  PRMT R45, R100, 0x7632, R45 ;  /* 0x00007632642d7816 */ /* 0x000fe2000000002d */
[----:B------:R-:W-:Y:S06]  /*9180*/  BRA `(.L_x_1111) ;  /* 0x0000000000787947 */ /* 0x000fec0003800000 */
.L_x_1115:
        /* <DEDUP_REMOVED lines=24> */
[----:B------:R-:W-:-:S02]  /*9310*/  F2FP.F16.F32.PACK_AB R0, R0, R125 ;  /* 0x0000007d0000723e */ /* 0x000fc400000000ff */
[----:B------:R-:W-:Y:S02]  /*9320*/  F2FP.F16.F32.PACK_AB R42, R42, R127 ;  /* 0x0000007f2a2a723e */ /* 0x000fe400000000ff */
[C---:B------:R-:W-:Y:S02]  /*9330*/  PRMT R44, R0.reuse, 0x7632, R44 ;  /* 0x00007632002c7816 */ /* 0x040fe4000000002c */
[----:B------:R-:W-:Y:S02]  /*9340*/  PRMT R53, R0, 0x7610, R53 ;  /* 0x0000761000357816 */ /* 0x000fe40000000035 */
[C---:B------:R-:W-:Y:S02]  /*9350*/  PRMT R45, R42.reuse, 0x7632, R45 ;  /* 0x000076322a2d7816 */ /* 0x040fe4000000002d */
[----:B------:R-:W-:-:S07]  /*9360*/  PRMT R0, R42, 0x7610, R0 ;  /* 0x000076102a007816 */ /* 0x000fce0000000000 */
.L_x_1111:
        /* <DEDUP_REMOVED lines=15> */
.L_x_1116:
        /* <DEDUP_REMOVED lines=10> */
.L_x_1117:
        /* <DEDUP_REMOVED lines=41> */
[----:B------:R-:W-:-:S07]  /*9790*/  IMAD.MOV.U32 R15, RZ, RZ, R33 ;  /* 0x000000ffff0f7224 */ /* 0x000fce00078e0021 */
.L_x_1065:
        /* <DEDUP_REMOVED lines=18> */
.L_x_1119:
        /* <DEDUP_REMOVED lines=12> */
.L_x_5395:


//--------------------- .text._ZN10layer_norm31ln_parallel_residual_bwd_kernelINS_13Kernel_traitsIf13__nv_bfloat16S2_S2_fjLj2560ELj1ELj1ELj4ELj8ENS_18Kernel_traits_baseILj2560EfS2_S2_S2_fjLj128EEEEELb0ELb0ELb0EEEvNS_9BwdParamsE --------------------------
	.section	.text._ZN10layer_norm31ln_parallel_residual_bwd_kernelINS_13Kernel_traitsIf13__nv_bfloat16S2_S2_fjLj2560ELj1ELj1ELj4ELj8ENS_18Kernel_traits_baseILj2560EfS2_S2_S2_fjLj128EEEEELb0ELb0ELb0EEEvNS_9BwdParamsE,"ax",@progbits
	.align	128
        .global         _ZN10layer_norm31ln_parallel_residual_bwd_kernelINS_13Kernel_traitsIf13__nv_bfloat16S2_S2_fjLj2560ELj1ELj1ELj4ELj8ENS_18Kernel_traits_baseILj2560EfS2_S2_S2_fjLj128EEEEELb0ELb0ELb0EEEvNS_9BwdParamsE
        .type           _ZN10layer_norm31ln_parallel_residual_bwd_kernelINS_13Kernel_traitsIf13__nv_bfloat16S2_S2_fjLj2560ELj1ELj1ELj4ELj8ENS_18Kernel_traits_baseILj2560EfS2_S2_S2_fjLj128EEEEELb0ELb0ELb0EEEvNS_9BwdParamsE,@function
        .size           _ZN10layer_norm31ln_parallel_residual_bwd_kernelINS_13Kernel_traitsIf13__nv_bfloat16S2_S2_fjLj2560ELj1ELj1ELj4ELj8ENS_18Kernel_traits_baseILj2560EfS2_S2_S2_fjLj128EEEEELb0ELb0ELb0EEEvNS_9BwdParamsE,(.L_x_5396 - _ZN10layer_norm31ln_parallel_residual_bwd_kernelINS_13Kernel_traitsIf13__nv_bfloat16S2_S2_fjLj2560ELj1ELj1ELj4ELj8ENS_18Kernel_traits_baseILj2560EfS2_S2_S2_fjLj128EEEEELb0ELb0ELb0EEEvNS_9BwdParamsE)
        .other          _ZN10layer_norm31ln_parallel_residual_bwd_kernelINS_13Kernel_traitsIf13__nv_bfloat16S2_S2_fjLj2560ELj1ELj1ELj4ELj8ENS_18Kernel_traits_baseILj2560EfS2_S2_S2_fjLj128EEEEELb0ELb0ELb0EEEvNS_9BwdParamsE,@"STO_CUDA_ENTRY STV_DEFAULT"
_ZN10layer_norm31ln_parallel_residual_bwd_kernelINS_13Kernel_traitsIf13__nv_bfloat16S2_S2_fjLj2560ELj1ELj1ELj4ELj8ENS_18Kernel_traits_baseILj2560EfS2_S2_S2_fjLj128EEEEELb0ELb0ELb0EEEvNS_9BwdParamsE:
.text._ZN10layer_norm31ln_parallel_residual_bwd_kernelINS_13Kernel_traitsIf13__nv_bfloat16S2_S2_fjLj2560ELj1ELj1ELj4ELj8ENS_18Kernel_traits_baseILj2560EfS2_S2_S2_fjLj128EEEEELb0ELb0ELb0EEEvNS_9BwdParamsE:
        /* <DEDUP_REMOVED lines=13> */
[----:B------:R-:W0:Y:S01]  /*00d0*/  S2UR UR4, SR_CTAID.X ;  /* 0x00000000000479c3 */ /* 0x000e220000002500 */
[----:B------:R-:W-:Y:S02]  /*00e0*/  MOV R3, R187 ;  /* 0x000000bb00037202 */ /* 0x000fe40000000f00 */
[----:B------:R-:W-:-:S04]  /*00f0*/  LEA.HI.SX32 R2, R2, R49, 0x1e ;  /* 0x0000003102027211 */ /* 0x000fc800078ff2ff */
[C---:B------:R-:W-:Y:S01]  /*0100*/  ISETP.GE.U32.AND P0, PT, R2.reuse, 0x80, PT ;  /* 0x000000800200780c */ /* 0x040fe20003f06070 */
[----:B------:R-:W0:Y:S01]  /*0110*/  LDC.64 R48, c[0x0][0x3d0] ;  /* 0x0000f400ff307b82 */ /* 0x000e220000000a00 */
[C---:B------:R-:W-:Y:S02]  /*0120*/  ISETP.GE.U32.AND P1, PT, R2.reuse, 0x100, PT ;  /* 0x000001000200780c */ /* 0x040fe40003f26070 */
[C---:B------:R-:W-:Y:S02]  /*0130*/  ISETP.GE.U32.AND P2, PT, R2.reuse, 0x180, PT ;  /* 0x000001800200780c */ /* 0x040fe40003f46070 */
[C---:B------:R-:W-:Y:S02]  /*0140*/  ISETP.GE.U32.AND P3, PT, R2.reuse, 0x200, PT ;  /* 0x000002000200780c */ /* 0x040fe40003f66070 */
[----:B------:R-:W-:Y:S01]  /*0150*/  ISETP.GE.U32.AND P4, PT, R2, 0x280, PT ;  /* 0x000002800200780c */ /* 0x000fe20003f86070 */
[----:B------:R-:W1:Y:S04]  /*0160*/  LDC.64 R58, c[0x0][0x3d8] ;  /* 0x0000f600ff3a7b82 */ /* 0x000e680000000a00 */
[----:B--2---:R-:W-:-:S04]  /*0170*/  @P0 IMAD.WIDE.U32 R44, R3, 0x10, R44 ;  /* 0x00000010032c0825 */ /* 0x004fc800078e002c */
[----:B------:R-:W2:Y:S01]  /*0180*/  LDC.64 R60, c[0x0][0x3d0] ;  /* 0x0000f400ff3c7b82 */ /* 0x000ea20000000a00 */
[C---:B---3--:R-:W-:Y:S01]  /*0190*/  @P0 IMAD.WIDE.U32 R46, R3.reuse, 0x10, R46 ;  /* 0x00000010032e0825 */ /* 0x048fe200078e002e */
[----:B------:R-:W-:Y:S01]  /*01a0*/  @P0 LOP3.LUT R3, R3, 0x80, RZ, 0xfc, !PT ;  /* 0x0000008003030812 */ /* 0x000fe200078efcff */
[----:B----4-:R-:W5:Y:S04]  /*01b0*/  @P0 LDG.E.128 R4, desc[UR12][R44.64] ;  /* 0x0000000c2c040981 */ /* 0x010f68000c1e1d00 */
[C---:B------:R-:W-:Y:S01]  /*01c0*/  @P1 IMAD.WIDE.U32 R54, R3.reuse, 0x10, R50 ;  /* 0x0000001003361825 */ /* 0x040fe200078e0032 */
[----:B------:R-:W3:Y:S08]  /*01d0*/  LDC.64 R62, c[0x0][0x3d8] ;  /* 0x0000f600ff3e7b82 */ /* 0x000ef00000000a00 */
[----:B------:R-:W4:Y:S01]  /*01e0*/  LDC.64 R64, c[0x0][0x3d0] ;  /* 0x0000f400ff407b82 */ /* 0x000f220000000a00 */
[C---:B0-----:R-:W-:Y:S01]  /*01f0*/  @P1 IMAD.WIDE.U32 R52, R3.reuse, 0x10, R48 ;  /* 0x0000001003341825 */ /* 0x041fe200078e0030 */
[----:B------:R-:W-:Y:S01]  /*0200*/  @P1 IADD3 R3, PT, PT, R3, 0x80, RZ ;  /* 0x0000008003031810 */ /* 0x000fe20007ffe0ff */
[----:B------:R-:W5:Y:S05]  /*0210*/  @P0 LDG.E.128 R8, desc[UR12][R46.64] ;  /* 0x0000000c2e080981 */ /* 0x000f6a000c1e1d00 */
[----:B------:R-:W0:Y:S01]  /*0220*/  LDC.64 R66, c[0x0][0x3d8] ;  /* 0x0000f600ff427b82 */ /* 0x000e220000000a00 */
[----:B------:R-:W-:Y:S01]  /*0230*/  MOV R143, UR4 ;  /* 0x00000004008f7c02 */ /* 0x000fe20008000f00 */
[C---:B-1----:R-:W-:Y:S01]  /*0240*/  @P2 IMAD.WIDE.U32 R56, R3.reuse, 0x10, R56 ;  /* 0x0000001003382825 */ /* 0x042fe200078e0038 */
[----:B------:R-:W5:Y:S03]  /*0250*/  @P1 LDG.E.128 R12, desc[UR12][R52.64] ;  /* 0x0000000c340c1981 */ /* 0x000f66000c1e1d00 */
[C---:B------:R-:W-:Y:S01]  /*0260*/  @P2 IMAD.WIDE.U32 R58, R3.reuse, 0x10, R58 ;  /* 0x00000010033a2825 */ /* 0x040fe200078e003a */
[----:B------:R-:W-:Y:S01]  /*0270*/  @P2 IADD3 R3, PT, PT, R3, 0x80, RZ ;  /* 0x0000008003032810 */ /* 0x000fe20007ffe0ff */
[----:B------:R-:W5:Y:S01]  /*0280*/  @P1 LDG.E.128 R16, desc[UR12][R54.64] ;  /* 0x0000000c36101981 */ /* 0x000f62000c1e1d00 */
[----:B------:R-:W-:-:S03]  /*0290*/  ISETP.GE.AND P5, PT, R143, UR5, PT ;  /* 0x000000058f007c0c */ /* 0x000fc6000bfa6270 */
[C---:B--2---:R-:W-:Y:S01]  /*02a0*/  @P3 IMAD.WIDE.U32 R60, R3.reuse, 0x10, R60 ;  /* 0x00000010033c3825 */ /* 0x044fe200078e003c */
[----:B------:R-:W5:Y:S03]  /*02b0*/  @P2 LDG.E.128 R20, desc[UR12][R56.64] ;  /* 0x0000000c38142981 */ /* 0x000f66000c1e1d00 */
[C---:B---3--:R-:W-:Y:S01]  /*02c0*/  @P3 IMAD.WIDE.U32 R62, R3.reuse, 0x10, R62 ;  /* 0x00000010033e3825 */ /* 0x048fe200078e003e */
[----:B------:R-:W5:Y:S03]  /*02d0*/  @P2 LDG.E.128 R24, desc[UR12][R58.64] ;  /* 0x0000000c3a182981 */ /* 0x000f66000c1e1d00 */
[----:B------:R-:W-:Y:S01]  /*02e0*/  @P3 VIADD R3, R3, 0x80 ;  /* 0x0000008003033836 */ /* 0x000fe20000000000 */
[----:B------:R1:W5:Y:S03]  /*02f0*/  @P3 LDG.E.128 R28, desc[UR12][R60.64] ;  /* 0x0000000c3c1c3981 */ /* 0x000366000c1e1d00 */
[C---:B----4-:R-:W-:Y:S01]  /*0300*/  @P4 IMAD.WIDE.U32 R48, R3.reuse, 0x10, R64 ;  /* 0x0000001003304825 */ /* 0x050fe200078e0040 */
[----:B------:R2:W5:Y:S03]  /*0310*/  @P3 LDG.E.128 R32, desc[UR12][R62.64] ;  /* 0x0000000c3e203981 */ /* 0x000566000c1e1d00 */
[----:B0-----:R-:W-:Y:S01]  /*0320*/  @P4 IMAD.WIDE.U32 R50, R3, 0x10, R66 ;  /* 0x0000001003324825 */ /* 0x001fe200078e0042 */
[----:B------:R0:W5:Y:S01]  /*0330*/  @P4 LDG.E.128 R36, desc[UR12][R48.64] ;  /* 0x0000000c30244981 */ /* 0x000162000c1e1d00 */
[----:B------:R-:W-:-:S02]  /*0340*/  CS2R R120, SRZ ;  /* 0x0000000000787805 */ /* 0x000fc4000001ff00 */
[----:B------:R-:W-:Y:S02]  /*0350*/  CS2R R122, SRZ ;  /* 0x00000000007a7805 */ /* 0x000fe4000001ff00 */
[----:B------:R-:W-:Y:S01]  /*0360*/  CS2R R116, SRZ ;  /* 0x0000000000747805 */ /* 0x000fe2000001ff00 */
[----:B------:R3:W5:Y:S01]  /*0370*/  @P4 LDG.E.128 R40, desc[UR12][R50.64] ;  /* 0x0000000c32284981 */ /* 0x000762000c1e1d00 */
        /* <DEDUP_REMOVED lines=27> */
[----:B-1----:R-:W-:-:S02]  /*0530*/  CS2R R60, SRZ ;  /* 0x00000000003c7805 */ /* 0x002fc4000001ff00 */
[----:B--2---:R-:W-:Y:S02]  /*0540*/  CS2R R62, SRZ ;  /* 0x00000000003e7805 */ /* 0x004fe4000001ff00 */
[----:B------:R-:W-:Y:S02]  /*0550*/  CS2R R56, SRZ ;  /* 0x0000000000387805 */ /* 0x000fe4000001ff00 */
[----:B------:R-:W-:Y:S02]  /*0560*/  CS2R R58, SRZ ;  /* 0x00000000003a7805 */ /* 0x000fe4000001ff00 */
[----:B------:R-:W-:Y:S02]  /*0570*/  CS2R R52, SRZ ;  /* 0x0000000000347805 */ /* 0x000fe4000001ff00 */
[----:B------:R-:W-:Y:S02]  /*0580*/  CS2R R54, SRZ ;  /* 0x0000000000367805 */ /* 0x000fe4000001ff00 */
[----:B0-----:R-:W-:-:S02]  /*0590*/  CS2R R48, SRZ ;  /* 0x0000000000307805 */ /* 0x001fc4000001ff00 */
[----:B---3--:R-:W-:Y:S02]  /*05a0*/  CS2R R50, SRZ ;  /* 0x0000000000327805 */ /* 0x008fe4000001ff00 */
[----:B------:R-:W-:Y:S02]  /*05b0*/  CS2R R44, SRZ ;  /* 0x00000000002c7805 */ /* 0x000fe4000001ff00 */
[----:B------:R-:W-:Y:S01]  /*05c0*/  CS2R R46, SRZ ;  /* 0x00000000002e7805 */ /* 0x000fe2000001ff00 */
[----:B------:R-:W-:Y:S06]  /*05d0*/  @P5 BRA `(.L_x_1120) ;  /* 0x0000007400185947 */ /* 0x000fec0003800000 */
[----:B------:R-:W0:Y:S01]  /*05e0*/  LDCU.U8 UR4, c[0x0][0x410] ;  /* 0x00008200ff0477ac */ /* 0x000e220008000000 */
        /* <DEDUP_REMOVED lines=17> */
[----:B0-----:R-:W-:Y:S01]  /*0700*/  UISETP.NE.AND UP0, UPT, UR4, URZ, UPT ;  /* 0x000000ff0400728c */ /* 0x001fe2000bf05270 */
        /* <DEDUP_REMOVED lines=20> */
[----:B------:R-:W-:Y:S02]  /*0850*/  PLOP3.LUT P5, PT, PT, PT, UP0, 0x80, 0x8 ;  /* 0x000000000008781c */ /* 0x000fe40003faf008 */
[----:B------:R-:W-:Y:S02]  /*0860*/  CS2R R50, SRZ ;  /* 0x0000000000327805 */ /* 0x000fe4000001ff00 */
[----:B------:R-:W-:Y:S02]  /*0870*/  CS2R R44, SRZ ;  /* 0x00000000002c7805 */ /* 0x000fe4000001ff00 */
[----:B------:R-:W-:Y:S01]  /*0880*/  CS2R R46, SRZ ;  /* 0x00000000002e7805 */ /* 0x000fe2000001ff00 */
[----:B------:R-:W-:Y:S01]  /*0890*/  UPLOP3.LUT UP1, UPT, UPT, UPT, UPT, 0x40, 0x4 ;  /* 0x000000000004789c */ /* 0x000fe20003f2e870 */
[----:B------:R-:W0:Y:S01]  /*08a0*/  LDCU UR11, c[0x0][0x400] ;  /* 0x00008000ff0b77ac */ /* 0x000e220008000800 */
[----:B------:R-:W1:Y:S01]  /*08b0*/  LDCU.64 UR6, c[0x0][0x470] ;  /* 0x00008e00ff0677ac */ /* 0x000e620008000a00 */
[----:B------:R-:W2:Y:S01]  /*08c0*/  LDCU.64 UR14, c[0x0][0x438] ;  /* 0x00008700ff0e77ac */ /* 0x000ea20008000a00 */
[----:B------:R-:W3:Y:S07]  /*08d0*/  LDCU.64 UR8, c[0x0][0x478] ;  /* 0x00008f00ff0877ac */ /* 0x000eee0008000a00 */
.L_x_1192:
[----:B-1234-:R-:W4:Y:S08]  /*08e0*/  LDC.64 R124, c[0x0][0x3c0] ;  /* 0x0000f000ff7c7b82 */ /* 0x01ef300000000a00 */
[----:B0-----:R-:W0:Y:S08]  /*08f0*/  LDC.64 R128, c[0x0][0x3c8] ;  /* 0x0000f200ff807b82 */ /* 0x001e300000000a00 */
[----:B------:R-:W1:Y:S01]  /*0900*/  LDC R0, c[0x0][0x388] ;  /* 0x0000e200ff007b82 */ /* 0x000e620000000800 */
[----:B----4-:R-:W-:-:S06]  /*0910*/  IMAD.WIDE R124, R143, 0x4, R124 ;  /* 0x000000048f7c7825 */ /* 0x010fcc00078e027c */
[----:B------:R4:W2:Y:S01]  /*0920*/  LDG.E R124, desc[UR12][R124.64] ;  /* 0x0000000c7c7c7981 */ /* 0x0008a2000c1e1900 */
[----:B0-----:R-:W-:-:S05]  /*0930*/  IMAD.WIDE R128, R143, 0x4, R128 ;  /* 0x000000048f807825 */ /* 0x001fca00078e0280 */
[----:B-----5:R0:W5:Y:S01]  /*0940*/  LDG.E R142, desc[UR12][R128.64] ;  /* 0x0000000c808e7981 */ /* 0x020162000c1e1900 */
[----:B-1----:R-:W-:-:S05]  /*0950*/  IMAD R126, R143, R0, RZ ;  /* 0x000000008f7e7224 */ /* 0x002fca00078e02ff */
[----:B------:R-:W-:-:S04]  /*0960*/  SHF.R.S32.HI R127, RZ, 0x1f, R126 ;  /* 0x0000001fff7f7819 */ /* 0x000fc8000001147e */
[----:B------:R-:W-:Y:S01]  /*0970*/  LEA.HI R126, R127, R126, RZ, 0x2 ;  /* 0x0000007e7f7e7211 */ /* 0x000fe200078f10ff */
[----:B------:R-:W-:Y:S01]  /*0980*/  BSSY.RECONVERGENT B0, `(.L_x_1121) ;  /* 0x0000058000007945 */ /* 0x000fe20003800200 */
[----:B----4-:R-:W-:Y:S02]  /*0990*/  HFMA2 R125, -RZ, RZ, 0, 0 ;  /* 0x00000000ff7d7431 */ /* 0x010fe400000001ff */
[----:B------:R-:W-:Y:S02]  /*09a0*/  LEA.HI.SX32 R144, R126, R187, 0x1e ;  /* 0x000000bb7e907211 */ /* 0x000fe400078ff2ff */
[C---:B------:R-:W-:Y:S02]  /*09b0*/  ISETP.GE.U32.AND P1, PT, R2.reuse, 0x100, PT ;  /* 0x000001000200780c */ /* 0x040fe40003f26070 */
        /* <DEDUP_REMOVED lines=11> */
[----:B------:R-:W4:Y:S01]  /*0a70*/  LDG.E.64 R128, desc[UR12][R128.64] ;  /* 0x0000000c80807981 */ /* 0x000f22000c1e1b00 */
[----:B-1----:R-:W-:-:S06]  /*0a80*/  IMAD.WIDE.U32 R130, R144, 0x8, R130 ;  /* 0x0000000890827825 */ /* 0x002fcc00078e0082 */
[----:B------:R-:W3:Y:S01]  /*0a90*/  LDG.E.64 R130, desc[UR12][R130.64] ;  /* 0x0000000c82827981 */ /* 0x000ee2000c1e1b00 */
[----:B--2---:R-:W-:-:S06]  /*0aa0*/  IMAD.WIDE.U32 R126, R144, 0x8, R126 ;  /* 0x00000008907e7825 */ /* 0x004fcc00078e007e */
[----:B------:R-:W2:Y:S01]  /*0ab0*/  LDG.E.64 R126, desc[UR12][R126.64] ;  /* 0x0000000c7e7e7981 */ /* 0x000ea2000c1e1b00 */
[----:B------:R-:W-:-:S04]  /*0ac0*/  ISETP.NE.U32.AND P0, PT, RZ, UR14, PT ;  /* 0x0000000eff007c0c */ /* 0x000fc8000bf05070 */
[----:B------:R-:W-:-:S13]  /*0ad0*/  ISETP.NE.AND.EX P0, PT, RZ, UR15, PT, P0 ;  /* 0x0000000fff007c0c */ /* 0x000fda000bf05300 */
[----:B------:R-:W0:Y:S02]  /*0ae0*/  @P0 LDC.64 R162, c[0x0][0x438] ;  /* 0x00010e00ffa20b82 */ /* 0x000e240000000a00 */
[----:B0-----:R-:W-:-:S05]  /*0af0*/  @P0 IMAD.WIDE.U32 R162, R144, 0x8, R162 ;  /* 0x0000000890a20825 */ /* 0x001fca00078e00a2 */
[----:B------:R0:W5:Y:S01]  /*0b00*/  @P0 LDG.E.64 R132, desc[UR12][R162.64] ;  /* 0x0000000ca2840981 */ /* 0x000162000c1e1b00 */
[----:B----4-:R-:W-:Y:S01]  /*0b10*/  IMAD.MOV.U32 R125, RZ, RZ, R128 ;  /* 0x000000ffff7d7224 */ /* 0x010fe200078e0080 */
[--C-:B------:R-:W-:Y:S02]  /*0b20*/  SHF.R.U64 R166, R128, 0x10, R129.reuse ;  /* 0x0000001080a67819 */ /* 0x100fe40000001281 */
[----:B------:R-:W-:Y:S02]  /*0b30*/  MOV R164, R129 ;  /* 0x0000008100a47202 */ /* 0x000fe40000000f00 */
[----:B---3--:R-:W-:Y:S02]  /*0b40*/  MOV R128, R130 ;  /* 0x0000008200807202 */ /* 0x008fe40000000f00 */
[----:B------:R-:W-:Y:S02]  /*0b50*/  SHF.R.U32.HI R167, RZ, 0x10, R129 ;  /* 0x00000010ffa77819 */ /* 0x000fe40000011681 */
[----:B--2---:R-:W-:Y:S01]  /*0b60*/  SHF.L.U32 R3, R126, 0x10, RZ ;  /* 0x000000107e037819 */ /* 0x004fe200000006ff */
[----:B------:R-:W-:Y:S01]  /*0b70*/  IMAD.U32 R129, R128, 0x10000, RZ ;  /* 0x0001000080817824 */ /* 0x000fe200078e00ff */
[----:B------:R-:W-:-:S03]  /*0b80*/  SHF.R.U64 R130, R130, 0x10, R131 ;  /* 0x0000001082827819 */ /* 0x000fc60000001283 */
[----:B------:R-:W-:Y:S01]  /*0b90*/  FADD.FTZ R3, -R124, R3 ;  /* 0x000000037c037221 */ /* 0x000fe20000010100 */
[----:B------:R-:W-:Y:S02]  /*0ba0*/  MOV R165, R131 ;  /* 0x0000008300a57202 */ /* 0x000fe40000000f00 */
[----:B------:R-:W-:Y:S01]  /*0bb0*/  SHF.R.U32.HI R194, RZ, 0x10, R131 ;  /* 0x00000010ffc27819 */ /* 0x000fe20000011683 */
[----:B------:R-:W-:Y:S01]  /*0bc0*/  FMUL.FTZ R131, R8, R129 ;  /* 0x0000008108837220 */ /* 0x000fe20000410000 */
[----:B------:R-:W-:Y:S01]  /*0bd0*/  SHF.L.U32 R125, R125, 0x10, RZ ;  /* 0x000000107d7d7819 */ /* 0x000fe200000006ff */
[----:B-----5:R-:W-:Y:S01]  /*0be0*/  FMUL.FTZ R3, R142, R3 ;  /* 0x000000038e037220 */ /* 0x020fe20000410000 */
[--C-:B------:R-:W-:Y:S02]  /*0bf0*/  SHF.R.U64 R126, R126, 0x10, R127.reuse ;  /* 0x000000107e7e7819 */ /* 0x100fe4000000127f */
[----:B------:R-:W-:Y:S01]  /*0c00*/  SHF.R.U32.HI R168, RZ, 0x10, R127 ;  /* 0x00000010ffa87819 */ /* 0x000fe2000001167f */
[----:B------:R-:W-:Y:S01]  /*0c10*/  FADD.FTZ R100, R100, R125 ;  /* 0x0000007d64647221 */ /* 0x000fe20000010000 */
[-C--:B0-----:R-:W-:Y:S01]  /*0c20*/  FFMA.FTZ R162, R4, R125.reuse, R131 ;  /* 0x0000007d04a27223 */ /* 0x081fe20000010083 */
[----:B------:R-:W-:Y:S01]  /*0c30*/  FFMA.FTZ R120, R3, R125, R120 ;  /* 0x0000007d03787223 */ /* 0x000fe20000010078 */
[----:B------:R-:W-:Y:S01]  /*0c40*/  SHF.L.U32 R127, R127, 0x10, RZ ;  /* 0x000000107f7f7819 */ /* 0x000fe200000006ff */
[----:B------:R-:W-:Y:S01]  /*0c50*/  IMAD.U32 R125, R126, 0x10000, RZ ;  /* 0x000100007e7d7824 */ /* 0x000fe200078e00ff */
[----:B------:R-:W-:-:S03]  /*0c60*/  SHF.L.U32 R128, R130, 0x10, RZ ;  /* 0x0000001082807819 */ /* 0x000fc600000006ff */
[C---:B------:R-:W-:Y:S01]  /*0c70*/  FADD.FTZ R125, -R124.reuse, R125 ;  /* 0x0000007d7c7d7221 */ /* 0x040fe20000010100 */
[----:B------:R-:W-:Y:S01]  /*0c80*/  FADD.FTZ R127, -R124, R127 ;  /* 0x0000007f7c7f7221 */ /* 0x000fe20000010100 */
[----:B------:R-:W-:Y:S02]  /*0c90*/  SHF.L.U32 R126, R166, 0x10, RZ ;  /* 0x00000010a67e7819 */ /* 0x000fe400000006ff */
[----:B------:R-:W-:Y:S01]  /*0ca0*/  SHF.L.U32 R165, R165, 0x10, RZ ;  /* 0x00000010a5a57819 */ /* 0x000fe200000006ff */
[C---:B------:R-:W-:Y:S01]  /*0cb0*/  FMUL.FTZ R166, R142.reuse, R125 ;  /* 0x0000007d8ea67220 */ /* 0x040fe20000410000 */
[----:B------:R-:W-:Y:S01]  /*0cc0*/  FMUL.FTZ R163, R142, R127 ;  /* 0x0000007f8ea37220 */ /* 0x000fe20000410000 */
[----:B------:R-:W-:Y:S01]  /*0cd0*/  SHF.L.U32 R125, R168, 0x10, RZ ;  /* 0x00000010a87d7819 */ /* 0x000fe200000006ff */
[----:B------:R-:W-:Y:S01]  /*0ce0*/  FMUL.FTZ R130, R9, R128 ;  /* 0x0000008009827220 */ /* 0x000fe20000410000 */
[-C--:B------:R-:W-:Y:S01]  /*0cf0*/  FMUL.FTZ R131, R10, R165.reuse ;  /* 0x000000a50a837220 */ /* 0x080fe20000410000 */
[----:B------:R-:W-:Y:S01]  /*0d00*/  FADD.FTZ R62, R62, R165 ;  /* 0x000000a53e3e7221 */ /* 0x000fe20000010000 */
[----:B------:R-:W-:Y:S01]  /*0d10*/  FFMA.FTZ R82, R163, R165, R82 ;  /* 0x000000a5a3527223 */ /* 0x000fe20000010052 */
[----:B------:R-:W-:Y:S01]  /*0d20*/  FADD.FTZ R60, R60, R129 ;  /* 0x000000813c3c7221 */ /* 0x000fe20000010000 */
[----:B------:R-:W-:Y:S01]  /*0d30*/  FFMA.FTZ R80, R3, R129, R80 ;  /* 0x0000008103507223 */ /* 0x000fe20000010050 */
[----:B------:R-:W-:Y:S01]  /*0d40*/  FADD.FTZ R101, R101, R126 ;  /* 0x0000007e65657221 */ /* 0x000fe20000010000 */
[-C--:B------:R-:W-:Y:S01]  /*0d50*/  FFMA.FTZ R165, R5, R126.reuse, R130 ;  /* 0x0000007e05a57223 */ /* 0x080fe20000010082 */
[----:B------:R-:W-:Y:S01]  /*0d60*/  FFMA.FTZ R121, R166, R126, R121 ;  /* 0x0000007ea6797223 */ /* 0x000fe20000010079 */
[----:B------:R-:W-:Y:S01]  /*0d70*/  SHF.L.U32 R194, R194, 0x10, RZ ;  /* 0x00000010c2c27819 */ /* 0x000fe200000006ff */
[----:B------:R-:W-:Y:S01]  /*0d80*/  FADD.FTZ R127, -R124, R125 ;  /* 0x0000007d7c7f7221 */ /* 0x000fe20000010100 */
[----:B------:R-:W-:Y:S01]  /*0d90*/  SHF.L.U32 R129, R164, 0x10, RZ ;  /* 0x00000010a4817819 */ /* 0x000fe200000006ff */
[----:B------:R-:W-:Y:S01]  /*0da0*/  FADD.FTZ R126, RZ, R162 ;  /* 0x000000a2ff7e7221 */ /* 0x000fe20000010000 */
[----:B------:R-:W-:Y:S01]  /*0db0*/  FFMA.FTZ R125, R3, R162, RZ ;  /* 0x000000a2037d7223 */ /* 0x000fe200000100ff */
[----:B------:R-:W-:Y:S01]  /*0dc0*/  FADD.FTZ R61, R61, R128 ;  /* 0x000000803d3d7221 */ /* 0x000fe20000010000 */
[----:B------:R-:W-:Y:S01]  /*0dd0*/  FFMA.FTZ R81, R166, R128, R81 ;  /* 0x00000080a6517223 */ /* 0x000fe20000010051 */
[----:B------:R-:W-:Y:S01]  /*0de0*/  FMUL.FTZ R168, R142, R127 ;  /* 0x0000007f8ea87220 */ /* 0x000fe20000410000 */
[----:B------:R-:W-:-:S02]  /*0df0*/  IMAD.U32 R130, R167, 0x10000, RZ ;  /* 0x00010000a7827824 */ /* 0x000fc400078e00ff */
[----:B------:R-:W-:Y:S01]  /*0e00*/  FMUL.FTZ R128, R11, R194 ;  /* 0x000000c20b807220 */ /* 0x000fe20000410000 */
[----:B------:R-:W-:Y:S01]  /*0e10*/  FADD.FTZ R127, R126, R165 ;  /* 0x000000a57e7f7221 */ /* 0x000fe20000010000 */
[----:B------:R-:W-:Y:S01]  /*0e20*/  FFMA.FTZ R164, R6, R129, R131 ;  /* 0x0000008106a47223 */ /* 0x000fe20000010083 */
[----:B------:R-:W-:Y:S01]  /*0e30*/  FFMA.FTZ R126, R166, R165, R125 ;  /* 0x000000a5a67e7223 */ /* 0x000fe2000001007d */
[----:B------:R-:W-:Y:S02]  /*0e40*/  FFMA.FTZ R167, R7, R130, R128 ;  /* 0x0000008207a77223 */ /* 0x000fe40000010080 */
        /* <DEDUP_REMOVED lines=8> */
[----:B------:R-:W-:Y:S01]  /*0ed0*/  IADD3 R127, PT, PT, R144, 0x80, RZ ;  /* 0x00000080907f7810 */ /* 0x000fe20007ffe0ff */
[----:B------:R-:W-:Y:S01]  /*0ee0*/  FADD.FTZ R125, R128, R167 ;  /* 0x000000a7807d7221 */ /* 0x000fe20000010000 */
[----:B------:R-:W-:-:S07]  /*0ef0*/  FFMA.FTZ R126, R168, R167, R126 ;  /* 0x000000a7a87e7223 */ /* 0x000fce000001007e */
.L_x_1122:
[----:B---3--:R-:W-:Y:S05]  /*0f00*/  BSYNC.RECONVERGENT B0 ;  /* 0x0000000000007941 */ /* 0x008fea0003800200 */
.L_x_1121:
        /* <DEDUP_REMOVED lines=13> */
[----:B------:R-:W0:Y:S02]  /*0fe0*/  @P0 LDC.64 R172, c[0x0][0x438] ;  /* 0x00010e00ffac0b82 */ /* 0x000e240000000a00 */
[----:B0-----:R-:W-:-:S05]  /*0ff0*/  @P0 IMAD.WIDE.U32 R172, R127, 0x8, R172 ;  /* 0x000000087fac0825 */ /* 0x001fca00078e00ac */
[----:B------:R0:W5:Y:S01]  /*1000*/  @P0 LDG.E.64 R134, desc[UR12][R172.64] ;  /* 0x0000000cac860981 */ /* 0x000162000c1e1b00 */
[----:B------:R-:W-:Y:S02]  /*1010*/  IADD3 R127, PT, PT, R127, 0x80, RZ ;  /* 0x000000807f7f7810 */ /* 0x000fe40007ffe0ff */
[----:B---3--:R-:W-:Y:S02]  /*1020*/  MOV R169, R170 ;  /* 0x000000aa00a97202 */ /* 0x008fe40000000f00 */
[----:B------:R-:W-:Y:S02]  /*1030*/  SHF.R.U64 R187, R170, 0x10, R171 ;  /* 0x00000010aabb7819 */ /* 0x000fe400000012ab */
[----:B----4-:R-:W-:Y:S02]  /*1040*/  MOV R170, R130 ;  /* 0x0000008200aa7202 */ /* 0x010fe40000000f00 */
[----:B------:R-:W-:Y:S02]  /*1050*/  SHF.R.U64 R130, R130, 0x10, R131 ;  /* 0x0000001082827819 */ /* 0x000fe40000001283 */
[----:B------:R-:W-:-:S02]  /*1060*/  MOV R176, R131 ;  /* 0x0000008300b07202 */ /* 0x000fc40000000f00 */
[----:B------:R-:W-:Y:S01]  /*1070*/  SHF.R.U32.HI R196, RZ, 0x10, R131 ;  /* 0x00000010ffc47819 */ /* 0x000fe20000011683 */
[----:B--2---:R-:W-:Y:S01]  /*1080*/  IMAD.U32 R145, R128, 0x10000, RZ ;  /* 0x0001000080917824 */ /* 0x004fe200078e00ff */
[----:B------:R-:W-:-:S03]  /*1090*/  SHF.L.U32 R131, R170, 0x10, RZ ;  /* 0x00000010aa837819 */ /* 0x000fc600000006ff */
[----:B------:R-:W-:Y:S01]  /*10a0*/  FADD.FTZ R145, -R124, R145 ;  /* 0x000000917c917221 */ /* 0x000fe20000010100 */
[----:B------:R-:W-:Y:S02]  /*10b0*/  MOV R174, R171 ;  /* 0x000000ab00ae7202 */ /* 0x000fe40000000f00 */
[----:B------:R-:W-:Y:S01]  /*10c0*/  SHF.R.U32.HI R194, RZ, 0x10, R171 ;  /* 0x00000010ffc27819 */ /* 0x000fe200000116ab */
[----:B------:R-:W-:Y:S01]  /*10d0*/  FMUL.FTZ R171, R16, R131 ;  /* 0x0000008310ab7220 */ /* 0x000fe20000410000 */
[--C-:B------:R-:W-:Y:S01]  /*10e0*/  SHF.R.U64 R128, R128, 0x10, R129.reuse ;  /* 0x0000001080807819 */ /* 0x100fe20000001281 */
[----:B-----5:R-:W-:Y:S01]  /*10f0*/  FMUL.FTZ R145, R142, R145 ;  /* 0x000000918e917220 */ /* 0x020fe20000410000 */
[----:B------:R-:W-:Y:S02]  /*1100*/  SHF.L.U32 R169, R169, 0x10, RZ ;  /* 0x00000010a9a97819 */ /* 0x000fe400000006ff */
[----:B------:R-:W-:Y:S02]  /*1110*/  SHF.R.U32.HI R189, RZ, 0x10, R129 ;  /* 0x00000010ffbd7819 */ /* 0x000fe40000011681 */
[----:B------:R-:W-:Y:S01]  /*1120*/  SHF.L.U32 R129, R129, 0x10, RZ ;  /* 0x0000001081817819 */ /* 0x000fe200000006ff */
[----:B------:R-:W-:Y:S01]  /*1130*/  FADD.FTZ R96, R96, R169 ;  /* 0x000000a960607221 */ /* 0x000fe20000010000 */
[-C--:B------:R-:W-:Y:S01]  /*1140*/  FFMA.FTZ R170, R12, R169.reuse, R171 ;  /* 0x000000a90caa7223 */ /* 0x080fe200000100ab */
[----:B------:R-:W-:-:S02]  /*1150*/  FFMA.FTZ R116, R145, R169, R116 ;  /* 0x000000a991747223 */ /* 0x000fc40000010074 */
[----:B------:R-:W-:Y:S01]  /*1160*/  FADD.FTZ R169, -R124, R129 ;  /* 0x000000817ca97221 */ /* 0x000fe20000010100 */
[----:B------:R-:W-:Y:S02]  /*1170*/  SHF.L.U32 R129, R128, 0x10, RZ ;  /* 0x0000001080817819 */ /* 0x000fe400000006ff */
[----:B------:R-:W-:Y:S01]  /*1180*/  SHF.L.U32 R130, R130, 0x10, RZ ;  /* 0x0000001082827819 */ /* 0x000fe200000006ff */
[----:B------:R-:W-:Y:S02]  /*1190*/  FADD.FTZ R56, R56, R131 ;  /* 0x0000008338387221 */ /* 0x000fe40000010000 */
[----:B------:R-:W-:Y:S01]  /*11a0*/  FADD.FTZ R129, -R124, R129 ;  /* 0x000000817c817221 */ /* 0x000fe20000010100 */
[----:B------:R-:W-:Y:S01]  /*11b0*/  FFMA.FTZ R76, R145, R131, R76 ;  /* 0x00000083914c7223 */ /* 0x000fe2000001004c */
[----:B------:R-:W-:Y:S01]  /*11c0*/  SHF.L.U32 R131, R174, 0x10, RZ ;  /* 0x00000010ae837819 */ /* 0x000fe200000006ff */
[----:B------:R-:W-:Y:S02]  /*11d0*/  IMAD.U32 R171, R176, 0x10000, RZ ;  /* 0x00010000b0ab7824 */ /* 0x000fe400078e00ff */
[C---:B------:R-:W-:Y:S01]  /*11e0*/  FMUL.FTZ R169, R142.reuse, R169 ;  /* 0x000000a98ea97220 */ /* 0x040fe20000410000 */
[----:B------:R-:W-:Y:S01]  /*11f0*/  SHF.L.U32 R128, R187, 0x10, RZ ;  /* 0x00000010bb807819 */ /* 0x000fe200000006ff */
[----:B------:R-:W-:Y:S01]  /*1200*/  FMUL.FTZ R174, R142, R129 ;  /* 0x000000818eae7220 */ /* 0x000fe20000410000 */
[----:B------:R-:W-:Y:S01]  /*1210*/  FMUL.FTZ R176, R17, R130 ;  /* 0x0000008211b07220 */ /* 0x000fe20000410000 */
[----:B------:R-:W-:Y:S01]  /*1220*/  SHF.L.U32 R129, R189, 0x10, RZ ;  /* 0x00000010bd817819 */ /* 0x000fe200000006ff */
[-C--:B0-----:R-:W-:Y:S01]  /*1230*/  FMUL.FTZ R173, R18, R171.reuse ;  /* 0x000000ab12ad7220 */ /* 0x081fe20000410000 */
[----:B------:R-:W-:Y:S01]  /*1240*/  FADD.FTZ R58, R58, R171 ;  /* 0x000000ab3a3a7221 */ /* 0x000fe20000010000 */
[----:B------:R-:W-:Y:S01]  /*1250*/  FFMA.FTZ R78, R169, R171, R78 ;  /* 0x000000aba94e7223 */ /* 0x000fe2000001004e */
[----:B------:R-:W-:Y:S01]  /*1260*/  FADD.FTZ R97, R97, R128 ;  /* 0x0000008061617221 */ /* 0x000fe20000010000 */
[-C--:B------:R-:W-:Y:S01]  /*1270*/  FFMA.FTZ R171, R13, R128.reuse, R176 ;  /* 0x000000800dab7223 */ /* 0x080fe200000100b0 */
[----:B------:R-:W-:Y:S01]  /*1280*/  FFMA.FTZ R117, R174, R128, R117 ;  /* 0x00000080ae757223 */ /* 0x000fe20000010075 */
[----:B------:R-:W-:Y:S01]  /*1290*/  FADD.FTZ R129, -R124, R129 ;  /* 0x000000817c817221 */ /* 0x000fe20000010100 */
[----:B------:R-:W-:Y:S01]  /*12a0*/  FADD.FTZ R128, R125, R170 ;  /* 0x000000aa7d807221 */ /* 0x000fe20000010000 */
[----:B------:R-:W-:-:S02]  /*12b0*/  IMAD.U32 R196, R196, 0x10000, RZ ;  /* 0x00010000c4c47824 */ /* 0x000fc400078e00ff */
[----:B------:R-:W-:Y:S01]  /*12c0*/  FFMA.FTZ R125, R145, R170, R126 ;  /* 0x000000aa917d7223 */ /* 0x000fe2000001007e */
[----:B------:R-:W-:Y:S01]  /*12d0*/  SHF.L.U32 R194, R194, 0x10, RZ ;  /* 0x00000010c2c27819 */ /* 0x000fe200000006ff */
[----:B------:R-:W-:Y:S01]  /*12e0*/  FADD.FTZ R57, R57, R130 ;  /* 0x0000008239397221 */ /* 0x000fe20000010000 */
[----:B------:R-:W-:Y:S01]  /*12f0*/  FFMA.FTZ R77, R174, R130, R77 ;  /* 0x00000082ae4d7223 */ /* 0x000fe2000001004d */
[----:B------:R-:W-:Y:S01]  /*1300*/  FMUL.FTZ R176, R142, R129 ;  /* 0x000000818eb07220 */ /* 0x000fe20000410000 */
[----:B------:R-:W-:Y:S01]  /*1310*/  FFMA.FTZ R172, R14, R131, R173 ;  /* 0x000000830eac7223 */ /* 0x000fe200000100ad */
[----:B------:R-:W-:Y:S01]  /*1320*/  FMUL.FTZ R130, R19, R196 ;  /* 0x000000c413827220 */ /* 0x000fe20000410000 */
[----:B------:R-:W-:Y:S01]  /*1330*/  FADD.FTZ R129, R128, R171 ;  /* 0x000000ab80817221 */ /* 0x000fe20000010000 */
[----:B------:R-:W-:Y:S02]  /*1340*/  FFMA.FTZ R126, R174, R171, R125 ;  /* 0x000000abae7e7223 */ /* 0x000fe4000001007d */
        /* <DEDUP_REMOVED lines=11> */
.L_x_1124:
[----:B------:R-:W-:Y:S05]  /*1400*/  BSYNC.RECONVERGENT B0 ;  /* 0x0000000000007941 */ /* 0x000fea0003800200 */
.L_x_1123:
        /* <DEDUP_REMOVED lines=16> */
[----:B------:R-:W-:Y:S01]  /*1510*/  VIADD R127, R127, 0x80 ;  /* 0x000000807f7f7836 */ /* 0x000fe20000000000 */
[----:B---3--:R-:W-:-:S04]  /*1520*/  MOV R175, R130 ;  /* 0x0000008200af7202 */ /* 0x008fc80000000f00 */
[----:B------:R-:W-:Y:S02]  /*1530*/  SHF.L.U32 R175, R175, 0x10, RZ ;  /* 0x00000010afaf7819 */ /* 0x000fe400000006ff */
[----:B----4-:R-:W-:Y:S01]  /*1540*/  MOV R147, R178 ;  /* 0x000000b200937202 */ /* 0x010fe20000000f00 */
[--C-:B------:R-:W-:Y:S01]  /*1550*/  IMAD.MOV.U32 R180, RZ, RZ, R179.reuse ;  /* 0x000000ffffb47224 */ /* 0x100fe200078e00b3 */
[--C-:B------:R-:W-:Y:S02]  /*1560*/  SHF.R.U64 R182, R178, 0x10, R179.reuse ;  /* 0x00000010b2b67819 */ /* 0x100fe400000012b3 */
[----:B------:R-:W-:Y:S02]  /*1570*/  SHF.R.U32.HI R187, RZ, 0x10, R179 ;  /* 0x00000010ffbb7819 */ /* 0x000fe400000116b3 */
[----:B--2---:R-:W-:Y:S02]  /*1580*/  SHF.L.U32 R177, R128, 0x10, RZ ;  /* 0x0000001080b17819 */ /* 0x004fe400000006ff */
[----:B------:R-:W-:-:S02]  /*1590*/  SHF.R.U64 R130, R130, 0x10, R131 ;  /* 0x0000001082827819 */ /* 0x000fc40000001283 */
[----:B------:R-:W-:Y:S01]  /*15a0*/  MOV R179, R131 ;  /* 0x0000008300b37202 */ /* 0x000fe20000000f00 */
[----:B0-----:R-:W-:Y:S01]  /*15b0*/  FADD.FTZ R195, -R124, R177 ;  /* 0x000000b17cc37221 */ /* 0x001fe20000010100 */
[----:B------:R-:W-:Y:S01]  /*15c0*/  SHF.R.U32.HI R196, RZ, 0x10, R131 ;  /* 0x00000010ffc47819 */ /* 0x000fe20000011683 */
[----:B------:R-:W-:Y:S02]  /*15d0*/  IMAD.U32 R131, R147, 0x10000, RZ ;  /* 0x0001000093837824 */ /* 0x000fe400078e00ff */
[----:B------:R-:W-:Y:S01]  /*15e0*/  FMUL.FTZ R177, R24, R175 ;  /* 0x000000af18b17220 */ /* 0x000fe20000410000 */
[----:B------:R-:W-:-:S03]  /*15f0*/  SHF.R.U64 R128, R128, 0x10, R129 ;  /* 0x0000001080807819 */ /* 0x000fc60000001281 */
[----:B------:R-:W-:Y:S01]  /*1600*/  FFMA.FTZ R178, R20, R131, R177 ;  /* 0x0000008314b27223 */ /* 0x000fe200000100b1 */
[----:B------:R-:W-:Y:S01]  /*1610*/  SHF.L.U32 R177, R128, 0x10, RZ ;  /* 0x0000001080b17819 */ /* 0x000fe200000006ff */
[----:B-----5:R-:W-:Y:S01]  /*1620*/  FMUL.FTZ R147, R142, R195 ;  /* 0x000000c38e937220 */ /* 0x020fe20000410000 */
[----:B------:R-:W-:Y:S01]  /*1630*/  SHF.R.U32.HI R189, RZ, 0x10, R129 ;  /* 0x00000010ffbd7819 */ /* 0x000fe20000011681 */
[----:B------:R-:W-:Y:S01]  /*1640*/  IMAD.U32 R130, R130, 0x10000, RZ ;  /* 0x0001000082827824 */ /* 0x000fe200078e00ff */
[----:B------:R-:W-:Y:S01]  /*1650*/  SHF.L.U32 R129, R129, 0x10, RZ ;  /* 0x0000001081817819 */ /* 0x000fe200000006ff */
[----:B------:R-:W-:Y:S01]  /*1660*/  FADD.FTZ R177, -R124, R177 ;  /* 0x000000b17cb17221 */ /* 0x000fe20000010100 */
[----:B------:R-:W-:Y:S01]  /*1670*/  SHF.L.U32 R128, R182, 0x10, RZ ;  /* 0x00000010b6807819 */ /* 0x000fe200000006ff */
[----:B------:R-:W-:Y:S01]  /*1680*/  FADD.FTZ R52, R52, R175 ;  /* 0x000000af34347221 */ /* 0x000fe20000010000 */
[----:B------:R-:W-:Y:S01]  /*1690*/  SHF.L.U32 R179, R179, 0x10, RZ ;  /* 0x00000010b3b37819 */ /* 0x000fe200000006ff */
[----:B------:R-:W-:Y:S01]  /*16a0*/  FFMA.FTZ R72, R147, R175, R72 ;  /* 0x000000af93487223 */ /* 0x000fe20000010048 */
[----:B------:R-:W-:Y:S01]  /*16b0*/  FMUL.FTZ R184, R25, R130 ;  /* 0x0000008219b87220 */ /* 0x000fe20000410000 */
[----:B------:R-:W-:Y:S01]  /*16c0*/  FMUL.FTZ R182, R142, R177 ;  /* 0x000000b18eb67220 */ /* 0x000fe20000410000 */
[----:B------:R-:W-:Y:S01]  /*16d0*/  FADD.FTZ R175, -R124, R129 ;  /* 0x000000817caf7221 */ /* 0x000fe20000010100 */
[----:B------:R-:W-:Y:S01]  /*16e0*/  FADD.FTZ R92, R92, R131 ;  /* 0x000000835c5c7221 */ /* 0x000fe20000010000 */
[----:B------:R-:W-:Y:S01]  /*16f0*/  FFMA.FTZ R112, R147, R131, R112 ;  /* 0x0000008393707223 */ /* 0x000fe20000010070 */
[----:B------:R-:W-:Y:S01]  /*1700*/  SHF.L.U32 R129, R180, 0x10, RZ ;  /* 0x00000010b4817819 */ /* 0x000fe200000006ff */
[----:B------:R-:W-:Y:S01]  /*1710*/  FADD.FTZ R93, R93, R128 ;  /* 0x000000805d5d7221 */ /* 0x000fe20000010000 */
[-C--:B------:R-:W-:Y:S01]  /*1720*/  FFMA.FTZ R177, R21, R128.reuse, R184 ;  /* 0x0000008015b17223 */ /* 0x080fe200000100b8 */
[----:B------:R-:W-:Y:S01]  /*1730*/  FFMA.FTZ R113, R182, R128, R113 ;  /* 0x00000080b6717223 */ /* 0x000fe20000010071 */
[----:B------:R-:W-:Y:S01]  /*1740*/  FMUL.FTZ R131, R26, R179 ;  /* 0x000000b31a837220 */ /* 0x000fe20000410000 */
[----:B------:R-:W-:Y:S01]  /*1750*/  FMUL.FTZ R175, R142, R175 ;  /* 0x000000af8eaf7220 */ /* 0x000fe20000410000 */
[----:B------:R-:W-:Y:S01]  /*1760*/  SHF.L.U32 R196, R196, 0x10, RZ ;  /* 0x00000010c4c47819 */ /* 0x000fe200000006ff */
[----:B------:R-:W-:Y:S01]  /*1770*/  FADD.FTZ R128, R125, R178 ;  /* 0x000000b27d807221 */ /* 0x000fe20000010000 */
[----:B------:R-:W-:Y:S01]  /*1780*/  SHF.L.U32 R189, R189, 0x10, RZ ;  /* 0x00000010bdbd7819 */ /* 0x000fe200000006ff */
[----:B------:R-:W-:Y:S01]  /*1790*/  FFMA.FTZ R125, R147, R178, R126 ;  /* 0x000000b2937d7223 */ /* 0x000fe2000001007e */
[----:B------:R-:W-:Y:S01]  /*17a0*/  FADD.FTZ R94, R94, R129 ;  /* 0x000000815e5e7221 */ /* 0x000fe20000010000 */
[-C--:B------:R-:W-:Y:S01]  /*17b0*/  FFMA.FTZ R180, R22, R129.reuse, R131 ;  /* 0x0000008116b47223 */ /* 0x080fe20000010083 */
[----:B------:R-:W-:Y:S01]  /*17c0*/  FFMA.FTZ R114, R175, R129, R114 ;  /* 0x00000081af727223 */ /* 0x000fe20000010072 */
[----:B------:R-:W-:Y:S01]  /*17d0*/  SHF.L.U32 R194, R187, 0x10, RZ ;  /* 0x00000010bbc27819 */ /* 0x000fe200000006ff */
[----:B------:R-:W-:Y:S01]  /*17e0*/  FADD.FTZ R53, R53, R130 ;  /* 0x0000008235357221 */ /* 0x000fe20000010000 */
[----:B------:R-:W-:Y:S01]  /*17f0*/  FFMA.FTZ R73, R182, R130, R73 ;  /* 0x00000082b6497223 */ /* 0x000fe20000010049 */
[----:B------:R-:W-:Y:S01]  /*1800*/  FMUL.FTZ R130, R27, R196 ;  /* 0x000000c41b827220 */ /* 0x000fe20000410000 */
[----:B------:R-:W-:Y:S01]  /*1810*/  FADD.FTZ R189, -R124, R189 ;  /* 0x000000bd7cbd7221 */ /* 0x000fe20000010100 */
[----:B------:R-:W-:Y:S01]  /*1820*/  FADD.FTZ R129, R128, R177 ;  /* 0x000000b180817221 */ /* 0x000fe20000010000 */
[----:B------:R-:W-:Y:S01]  /*1830*/  FFMA.FTZ R126, R182, R177, R125 ;  /* 0x000000b1b67e7223 */ /* 0x000fe2000001007d */
[----:B------:R-:W-:Y:S01]  /*1840*/  FADD.FTZ R54, R54, R179 ;  /* 0x000000b336367221 */ /* 0x000fe20000010000 */
[----:B------:R-:W-:Y:S01]  /*1850*/  FFMA.FTZ R74, R175, R179, R74 ;  /* 0x000000b3af4a7223 */ /* 0x000fe2000001004a */
[----:B------:R-:W-:Y:S01]  /*1860*/  FMUL.FTZ R184, R142, R189 ;  /* 0x000000bd8eb87220 */ /* 0x000fe20000410000 */
        /* <DEDUP_REMOVED lines=9> */
.L_x_1126:
[----:B------:R-:W-:Y:S05]  /*1900*/  BSYNC.RECONVERGENT B0 ;  /* 0x0000000000007941 */ /* 0x000fea0003800200 */
.L_x_1125:
        /* <DEDUP_REMOVED lines=20> */
[----:B------:R-:W-:Y:S02]  /*1a50*/  MOV R185, R187 ;  /* 0x000000bb00b97202 */ /* 0x000fe40000000f00 */
[----:B------:R-:W-:-:S02]  /*1a60*/  SHF.L.U32 R181, R181, 0x10, RZ ;  /* 0x00000010b5b57819 */ /* 0x000fc400000006ff */
[----:B--2---:R-:W-:Y:S02]  /*1a70*/  SHF.L.U32 R183, R128, 0x10, RZ ;  /* 0x0000001080b77819 */ /* 0x004fe400000006ff */
[----:B------:R-:W-:Y:S01]  /*1a80*/  SHF.R.U32.HI R194, RZ, 0x10, R187 ;  /* 0x00000010ffc27819 */ /* 0x000fe200000116bb */
[----:B------:R-:W-:Y:S02]  /*1a90*/  IMAD.MOV.U32 R187, RZ, RZ, R131 ;  /* 0x000000ffffbb7224 */ /* 0x000fe400078e0083 */
[----:B------:R-:W-:Y:S01]  /*1aa0*/  FADD.FTZ R195, -R124, R183 ;  /* 0x000000b77cc37221 */ /* 0x000fe20000010100 */
[--C-:B------:R-:W-:Y:S02]  /*1ab0*/  SHF.R.U64 R130, R130, 0x10, R131.reuse ;  /* 0x0000001082827819 */ /* 0x100fe40000001283 */
[----:B------:R-:W-:Y:S01]  /*1ac0*/  SHF.R.U32.HI R196, RZ, 0x10, R131 ;  /* 0x00000010ffc47819 */ /* 0x000fe20000011683 */
[----:B------:R-:W-:Y:S01]  /*1ad0*/  FMUL.FTZ R183, R32, R181 ;  /* 0x000000b520b77220 */ /* 0x000fe20000410000 */
[----:B------:R-:W-:Y:S01]  /*1ae0*/  SHF.L.U32 R131, R149, 0x10, RZ ;  /* 0x0000001095837819 */ /* 0x000fe200000006ff */
[----:B-----5:R-:W-:Y:S01]  /*1af0*/  FMUL.FTZ R149, R142, R195 ;  /* 0x000000c38e957220 */ /* 0x020fe20000410000 */
[----:B------:R-:W-:-:S03]  /*1b00*/  SHF.R.U64 R128, R128, 0x10, R129 ;  /* 0x0000001080807819 */ /* 0x000fc60000001281 */
[----:B------:R-:W-:Y:S01]  /*1b10*/  FADD.FTZ R88, R88, R131 ;  /* 0x0000008358587221 */ /* 0x000fe20000010000 */
[-C--:B------:R-:W-:Y:S01]  /*1b20*/  FFMA.FTZ R186, R28, R131.reuse, R183 ;  /* 0x000000831cba7223 */ /* 0x080fe200000100b7 */
[----:B------:R-:W-:Y:S01]  /*1b30*/  FFMA.FTZ R108, R149, R131, R108 ;  /* 0x00000083956c7223 */ /* 0x000fe2000001006c */
[----:B------:R-:W-:Y:S02]  /*1b40*/  SHF.L.U32 R131, R128, 0x10, RZ ;  /* 0x0000001080837819 */ /* 0x000fe400000006ff */
[----:B------:R-:W-:-:S03]  /*1b50*/  SHF.L.U32 R130, R130, 0x10, RZ ;  /* 0x0000001082827819 */ /* 0x000fc600000006ff */
[----:B------:R-:W-:Y:S01]  /*1b60*/  FADD.FTZ R131, -R124, R131 ;  /* 0x000000837c837221 */ /* 0x000fe20000010100 */
[----:B0-----:R-:W-:Y:S01]  /*1b70*/  SHF.R.U32.HI R189, RZ, 0x10, R129 ;  /* 0x00000010ffbd7819 */ /* 0x001fe20000011681 */
[----:B------:R-:W-:Y:S01]  /*1b80*/  FMUL.FTZ R192, R33, R130 ;  /* 0x0000008221c07220 */ /* 0x000fe20000410000 */
[----:B------:R-:W-:Y:S02]  /*1b90*/  SHF.L.U32 R129, R129, 0x10, RZ ;  /* 0x0000001081817819 */ /* 0x000fe400000006ff */
[----:B------:R-:W-:Y:S01]  /*1ba0*/  SHF.L.U32 R128, R190, 0x10, RZ ;  /* 0x00000010be807819 */ /* 0x000fe200000006ff */
[----:B------:R-:W-:Y:S01]  /*1bb0*/  FMUL.FTZ R190, R142, R131 ;  /* 0x000000838ebe7220 */ /* 0x000fe20000410000 */
[----:B------:R-:W-:Y:S01]  /*1bc0*/  SHF.L.U32 R187, R187, 0x10, RZ ;  /* 0x00000010bbbb7819 */ /* 0x000fe200000006ff */
[----:B------:R-:W-:Y:S01]  /*1bd0*/  FADD.FTZ R48, R48, R181 ;  /* 0x000000b530307221 */ /* 0x000fe20000010000 */
[----:B------:R-:W-:Y:S01]  /*1be0*/  FFMA.FTZ R68, R149, R181, R68 ;  /* 0x000000b595447223 */ /* 0x000fe20000010044 */
[----:B------:R-:W-:Y:S01]  /*1bf0*/  FADD.FTZ R181, -R124, R129 ;  /* 0x000000817cb57221 */ /* 0x000fe20000010100 */
[----:B------:R-:W-:Y:S01]  /*1c00*/  FADD.FTZ R89, R89, R128 ;  /* 0x0000008059597221 */ /* 0x000fe20000010000 */
[-C--:B------:R-:W-:Y:S01]  /*1c10*/  FFMA.FTZ R183, R29, R128.reuse, R192 ;  /* 0x000000801db77223 */ /* 0x080fe200000100c0 */
[----:B------:R-:W-:Y:S01]  /*1c20*/  FFMA.FTZ R109, R190, R128, R109 ;  /* 0x00000080be6d7223 */ /* 0x000fe2000001006d */
[----:B------:R-:W-:-:S02]  /*1c30*/  IMAD.U32 R185, R185, 0x10000, RZ ;  /* 0x00010000b9b97824 */ /* 0x000fc400078e00ff */
[----:B------:R-:W-:Y:S01]  /*1c40*/  FMUL.FTZ R129, R34, R187 ;  /* 0x000000bb22817220 */ /* 0x000fe20000410000 */
[----:B------:R-:W-:Y:S01]  /*1c50*/  SHF.L.U32 R196, R196, 0x10, RZ ;  /* 0x00000010c4c47819 */ /* 0x000fe200000006ff */
[----:B------:R-:W-:Y:S01]  /*1c60*/  FADD.FTZ R128, R125, R186 ;  /* 0x000000ba7d807221 */ /* 0x000fe20000010000 */
[----:B------:R-:W-:Y:S02]  /*1c70*/  IMAD.U32 R189, R189, 0x10000, RZ ;  /* 0x00010000bdbd7824 */ /* 0x000fe400078e00ff */
[----:B------:R-:W-:Y:S01]  /*1c80*/  FFMA.FTZ R125, R149, R186, R126 ;  /* 0x000000ba957d7223 */ /* 0x000fe2000001007e */
[----:B------:R-:W-:Y:S01]  /*1c90*/  FMUL.FTZ R181, R142, R181 ;  /* 0x000000b58eb57220 */ /* 0x000fe20000410000 */
        /* <DEDUP_REMOVED lines=22> */
.L_x_1128:
[----:B------:R-:W-:Y:S05]  /*1e00*/  BSYNC.RECONVERGENT B0 ;  /* 0x0000000000007941 */ /* 0x000fea0003800200 */
.L_x_1127:
        /* <DEDUP_REMOVED lines=16> */
[--C-:B---3--:R-:W-:Y:S02]  /*1f10*/  SHF.R.U64 R196, R150, 0x10, R151.reuse ;  /* 0x0000001096c47819 */ /* 0x108fe40000001297 */
[----:B------:R-:W-:Y:S02]  /*1f20*/  MOV R187, R151 ;  /* 0x0000009700bb7202 */ /* 0x000fe40000000f00 */
[----:B------:R-:W-:Y:S01]  /*1f30*/  SHF.R.U32.HI R195, RZ, 0x10, R151 ;  /* 0x00000010ffc37819 */ /* 0x000fe20000011697 */
[----:B----4-:R-:W-:Y:S01]  /*1f40*/  IMAD.MOV.U32 R148, RZ, RZ, R130 ;  /* 0x000000ffff947224 */ /* 0x010fe200078e0082 */
[----:B------:R-:W-:Y:S02]  /*1f50*/  MOV R146, R150 ;  /* 0x0000009600927202 */ /* 0x000fe40000000f00 */
[----:B------:R-:W-:Y:S02]  /*1f60*/  SHF.R.U64 R130, R130, 0x10, R131 ;  /* 0x0000001082827819 */ /* 0x000fe40000001283 */
[----:B--2---:R-:W-:-:S02]  /*1f70*/  SHF.R.U64 R151, R128, 0x10, R129 ;  /* 0x0000001080977819 */ /* 0x004fc40000001281 */
[----:B------:R-:W-:Y:S02]  /*1f80*/  SHF.L.U32 R127, R128, 0x10, RZ ;  /* 0x00000010807f7819 */ /* 0x000fe400000006ff */
[----:B------:R-:W-:Y:S01]  /*1f90*/  SHF.R.U32.HI R189, RZ, 0x10, R129 ;  /* 0x00000010ffbd7819 */ /* 0x000fe20000011681 */
[----:B------:R-:W-:Y:S01]  /*1fa0*/  IMAD.U32 R151, R151, 0x10000, RZ ;  /* 0x0001000097977824 */ /* 0x000fe200078e00ff */
[----:B------:R-:W-:Y:S02]  /*1fb0*/  MOV R150, R131 ;  /* 0x0000008300967202 */ /* 0x000fe40000000f00 */
[----:B------:R-:W-:Y:S02]  /*1fc0*/  SHF.R.U32.HI R194, RZ, 0x10, R131 ;  /* 0x00000010ffc27819 */ /* 0x000fe40000011683 */
[----:B0-----:R-:W-:Y:S02]  /*1fd0*/  SHF.L.U32 R153, R129, 0x10, RZ ;  /* 0x0000001081997819 */ /* 0x001fe400000006ff */
[----:B------:R-:W-:Y:S01]  /*1fe0*/  SHF.L.U32 R131, R148, 0x10, RZ ;  /* 0x0000001094837819 */ /* 0x000fe200000006ff */
[C---:B------:R-:W-:Y:S01]  /*1ff0*/  FADD.FTZ R127, -R124.reuse, R127 ;  /* 0x0000007f7c7f7221 */ /* 0x040fe20000010100 */
[----:B------:R-:W-:Y:S01]  /*2000*/  SHF.L.U32 R189, R189, 0x10, RZ ;  /* 0x00000010bdbd7819 */ /* 0x000fe200000006ff */
[----:B------:R-:W-:Y:S01]  /*2010*/  FADD.FTZ R157, -R124, R153 ;  /* 0x000000997c9d7221 */ /* 0x000fe20000010100 */
[----:B------:R-:W-:Y:S01]  /*2020*/  SHF.L.U32 R129, R146, 0x10, RZ ;  /* 0x0000001092817819 */ /* 0x000fe200000006ff */
[----:B------:R-:W-:Y:S01]  /*2030*/  FADD.FTZ R155, -R124, R151 ;  /* 0x000000977c9b7221 */ /* 0x000fe20000010100 */
[----:B------:R-:W-:-:S02]  /*2040*/  IMAD.U32 R128, R130, 0x10000, RZ ;  /* 0x0001000082807824 */ /* 0x000fc400078e00ff */
[----:B------:R-:W-:Y:S01]  /*2050*/  FMUL.FTZ R153, R40, R131 ;  /* 0x0000008328997220 */ /* 0x000fe20000410000 */
[----:B------:R-:W-:Y:S01]  /*2060*/  FADD.FTZ R189, -R124, R189 ;  /* 0x000000bd7cbd7221 */ /* 0x000fe20000010100 */
[----:B-----5:R-:W-:Y:S01]  /*2070*/  FMUL.FTZ R151, R142, R127 ;  /* 0x0000007f8e977220 */ /* 0x020fe20000410000 */
[----:B------:R-:W-:Y:S01]  /*2080*/  SHF.L.U32 R127, R150, 0x10, RZ ;  /* 0x00000010967f7819 */ /* 0x000fe200000006ff */
[----:B------:R-:W-:Y:S01]  /*2090*/  FMUL.FTZ R130, R41, R128 ;  /* 0x0000008029827220 */ /* 0x000fe20000410000 */
[----:B------:R-:W-:Y:S01]  /*20a0*/  SHF.L.U32 R124, R196, 0x10, RZ ;  /* 0x00000010c47c7819 */ /* 0x000fe200000006ff */
[----:B------:R-:W-:Y:S01]  /*20b0*/  FMUL.FTZ R150, R142, R155 ;  /* 0x0000009b8e967220 */ /* 0x000fe20000410000 */
[-C--:B------:R-:W-:Y:S01]  /*20c0*/  FFMA.FTZ R146, R36, R129.reuse, R153 ;  /* 0x0000008124927223 */ /* 0x080fe20000010099 */
[----:B------:R-:W-:Y:S01]  /*20d0*/  FADD.FTZ R84, R84, R129 ;  /* 0x0000008154547221 */ /* 0x000fe20000010000 */
[----:B------:R-:W-:Y:S01]  /*20e0*/  FFMA.FTZ R104, R151, R129, R104 ;  /* 0x0000008197687223 */ /* 0x000fe20000010068 */
[----:B------:R-:W-:Y:S01]  /*20f0*/  SHF.L.U32 R187, R187, 0x10, RZ ;  /* 0x00000010bbbb7819 */ /* 0x000fe200000006ff */
[----:B------:R-:W-:Y:S01]  /*2100*/  FMUL.FTZ R153, R142, R157 ;  /* 0x0000009d8e997220 */ /* 0x000fe20000410000 */
[----:B------:R-:W-:Y:S01]  /*2110*/  SHF.L.U32 R194, R194, 0x10, RZ ;  /* 0x00000010c2c27819 */ /* 0x000fe200000006ff */
[----:B------:R-:W-:Y:S01]  /*2120*/  FADD.FTZ R85, R85, R124 ;  /* 0x0000007c55557221 */ /* 0x000fe20000010000 */
[-C--:B------:R-:W-:Y:S01]  /*2130*/  FFMA.FTZ R155, R37, R124.reuse, R130 ;  /* 0x0000007c259b7223 */ /* 0x080fe20000010082 */
[----:B------:R-:W-:Y:S01]  /*2140*/  FFMA.FTZ R105, R150, R124, R105 ;  /* 0x0000007c96697223 */ /* 0x000fe20000010069 */
[-C--:B------:R-:W-:Y:S01]  /*2150*/  FMUL.FTZ R129, R42, R127.reuse ;  /* 0x0000007f2a817220 */ /* 0x080fe20000410000 */
[----:B------:R-:W-:Y:S01]  /*2160*/  FADD.FTZ R124, R125, R146 ;  /* 0x000000927d7c7221 */ /* 0x000fe20000010000 */
[----:B------:R-:W-:Y:S01]  /*2170*/  FFMA.FTZ R125, R151, R146, R126 ;  /* 0x00000092977d7223 */ /* 0x000fe2000001007e */
[----:B------:R-:W-:Y:S01]  /*2180*/  FADD.FTZ R46, R46, R127 ;  /* 0x0000007f2e2e7221 */ /* 0x000fe20000010000 */
[----:B------:R-:W-:Y:S01]  /*2190*/  FFMA.FTZ R66, R153, R127, R66 ;  /* 0x0000007f99427223 */ /* 0x000fe20000010042 */
[----:B------:R-:W-:Y:S01]  /*21a0*/  SHF.L.U32 R130, R195, 0x10, RZ ;  /* 0x00000010c3827819 */ /* 0x000fe200000006ff */
[----:B------:R-:W-:Y:S01]  /*21b0*/  FADD.FTZ R45, R45, R128 ;  /* 0x000000802d2d7221 */ /* 0x000fe20000010000 */
[----:B------:R-:W-:Y:S01]  /*21c0*/  FFMA.FTZ R65, R150, R128, R65 ;  /* 0x0000008096417223 */ /* 0x000fe20000010041 */
[----:B------:R-:W-:Y:S01]  /*21d0*/  FFMA.FTZ R148, R38, R187, R129 ;  /* 0x000000bb26947223 */ /* 0x000fe20000010081 */
[----:B------:R-:W-:Y:S01]  /*21e0*/  FMUL.FTZ R128, R43, R194 ;  /* 0x000000c22b807220 */ /* 0x000fe20000410000 */
[----:B------:R-:W-:Y:S01]  /*21f0*/  FADD.FTZ R127, R124, R155 ;  /* 0x0000009b7c7f7221 */ /* 0x000fe20000010000 */
[----:B------:R-:W-:Y:S01]  /*2200*/  FFMA.FTZ R124, R150, R155, R125 ;  /* 0x0000009b967c7223 */ /* 0x000fe2000001007d */
[----:B------:R-:W-:Y:S01]  /*2210*/  FMUL.FTZ R152, R142, R189 ;  /* 0x000000bd8e987220 */ /* 0x000fe20000410000 */
[----:B------:R-:W-:Y:S01]  /*2220*/  FFMA.FTZ R157, R39, R130, R128 ;  /* 0x00000082279d7223 */ /* 0x000fe20000010080 */
[----:B------:R-:W-:Y:S01]  /*2230*/  FADD.FTZ R126, R127, R148 ;  /* 0x000000947f7e7221 */ /* 0x000fe20000010000 */
[----:B------:R-:W-:Y:S01]  /*2240*/  FFMA.FTZ R124, R153, R148, R124 ;  /* 0x00000094997c7223 */ /* 0x000fe2000001007c */
[----:B------:R-:W-:Y:S01]  /*2250*/  FADD.FTZ R44, R44, R131 ;  /* 0x000000832c2c7221 */ /* 0x000fe20000010000 */
[----:B------:R-:W-:Y:S01]  /*2260*/  FFMA.FTZ R64, R151, R131, R64 ;  /* 0x0000008397407223 */ /* 0x000fe20000010040 */
[----:B------:R-:W-:Y:S01]  /*2270*/  FADD.FTZ R125, R126, R157 ;  /* 0x0000009d7e7d7221 */ /* 0x000fe20000010000 */
[----:B------:R-:W-:Y:S01]  /*2280*/  FADD.FTZ R86, R86, R187 ;  /* 0x000000bb56567221 */ /* 0x000fe20000010000 */
[----:B------:R-:W-:Y:S01]  /*2290*/  FFMA.FTZ R106, R153, R187, R106 ;  /* 0x000000bb996a7223 */ /* 0x000fe2000001006a */
[----:B------:R-:W-:Y:S01]  /*22a0*/  FADD.FTZ R87, R87, R130 ;  /* 0x0000008257577221 */ /* 0x000fe20000010000 */
[C---:B------:R-:W-:Y:S01]  /*22b0*/  FFMA.FTZ R107, R152.reuse, R130, R107 ;  /* 0x00000082986b7223 */ /* 0x040fe2000001006b */
[----:B------:R-:W-:Y:S01]  /*22c0*/  FADD.FTZ R47, R47, R194 ;  /* 0x000000c22f2f7221 */ /* 0x000fe20000010000 */
[C---:B------:R-:W-:Y:S01]  /*22d0*/  FFMA.FTZ R67, R152.reuse, R194, R67 ;  /* 0x000000c298437223 */ /* 0x040fe20000010043 */
[----:B------:R-:W-:-:S07]  /*22e0*/  FFMA.FTZ R126, R152, R157, R124 ;  /* 0x0000009d987e7223 */ /* 0x000fce000001007c */
.L_x_1130:
[----:B------:R-:W-:Y:S05]  /*22f0*/  BSYNC.RECONVERGENT B0 ;  /* 0x0000000000007941 */ /* 0x000fea0003800200 */
.L_x_1129:
        /* <DEDUP_REMOVED lines=32> */
.L_x_1132:
[----:B------:R-:W-:Y:S05]  /*2500*/  BSYNC.RECONVERGENT B0 ;  /* 0x0000000000007941 */ /* 0x000fea0003800200 */
.L_x_1131:
        /* <DEDUP_REMOVED lines=59> */
.L_x_1137:
        /* <DEDUP_REMOVED lines=23> */
.L_x_1136:
        /* <DEDUP_REMOVED lines=26> */
.L_x_1139:
        /* <DEDUP_REMOVED lines=27> */
.L_x_1135:
        /* <DEDUP_REMOVED lines=12> */
[----:B------:R-:W-:Y:S01]  /*2e40*/  SHF.R.U64 R127, R132, 0x10, R133 ;  /* 0x00000010847f7819 */ /* 0x000fe20000001285 */
[----:B------:R-:W-:Y:S01]  /*2e50*/  FADD.FTZ R128, R162, -R125 ;  /* 0x8000007da2807221 */ /* 0x000fe20000010000 */
[----:B------:R-:W-:Y:S01]  /*2e60*/  MOV R126, R133 ;  /* 0x00000085007e7202 */ /* 0x000fe20000000f00 */
        /* <DEDUP_REMOVED lines=10> */
[----:B------:R-:W-:-:S02]  /*2f10*/  FFMA.FTZ R124, R142, R124, R127 ;  /* 0x0000007c8e7c7223 */ /* 0x000fc4000001007f */
[C---:B------:R-:W-:Y:S01]  /*2f20*/  FFMA.FTZ R129, R142.reuse, R130, R129 ;  /* 0x000000828e817223 */ /* 0x040fe20000010081 */
        /* <DEDUP_REMOVED lines=8> */
.L_x_1141:
[----:B------:R-:W-:Y:S01]  /*2fb0*/  MOV R128, R133 ;  /* 0x0000008500807202 */ /* 0x000fe20000000f00 */
[-CC-:B------:R-:W-:Y:S01]  /*2fc0*/  FFMA.FTZ R129, R163, R189.reuse, R194.reuse ;  /* 0x000000bda3817223 */ /* 0x180fe200000100c2 */
[--C-:B------:R-:W-:Y:S01]  /*2fd0*/  SHF.R.U32.HI R154, RZ, 0x10, R133.reuse ;  /* 0x00000010ff9a7819 */ /* 0x100fe20000011685 */
[-CC-:B------:R-:W-:Y:S01]  /*2fe0*/  FFMA.FTZ R130, R168, R189.reuse, R194.reuse ;  /* 0x000000bda8827223 */ /* 0x180fe200000100c2 */
[----:B------:R-:W-:Y:S01]  /*2ff0*/  MOV R124, R132 ;  /* 0x00000084007c7202 */ /* 0x000fe20000000f00 */
[-CC-:B------:R-:W-:Y:S01]  /*3000*/  FFMA.FTZ R125, R3, R189.reuse, R194.reuse ;  /* 0x000000bd037d7223 */ /* 0x180fe200000100c2 */
[----:B------:R-:W-:Y:S01]  /*3010*/  SHF.R.U64 R127, R132, 0x10, R133 ;  /* 0x00000010847f7819 */ /* 0x000fe20000001285 */
        /* <DEDUP_REMOVED lines=24> */
.L_x_1140:
[----:B------:R-:W-:-:S04]  /*31a0*/  UISETP.NE.U32.AND UP0, UPT, UR6, URZ, UPT ;  /* 0x000000ff0600728c */ /* 0x000fc8000bf05070 */
[----:B------:R-:W-:-:S09]  /*31b0*/  UISETP.NE.AND.EX UP0, UPT, UR7, URZ, UPT, UP0 ;  /* 0x000000ff0700728c */ /* 0x000fd2000bf05300 */
[----:B------:R-:W-:Y:S05]  /*31c0*/  BRA.U UP0, `(.L_x_1142) ;  /* 0x00000001007c7547 */ /* 0x000fea000b800000 */
        /* <DEDUP_REMOVED lines=31> */
.L_x_1142:
        /* <DEDUP_REMOVED lines=34> */
.L_x_1138:
        /* <DEDUP_REMOVED lines=18> */
.L_x_1143:
        /* <DEDUP_REMOVED lines=12> */
.L_x_1144:
[----:B------:R-:W-:-:S07]  /*37c0*/  IADD3 R144, PT, PT, R144, 0x80, RZ ;  /* 0x0000008090907810 */ /* 0x000fce0007ffe0ff */
.L_x_1134:
[----:B------:R-:W-:Y:S05]  /*37d0*/  BSYNC.RECONVERGENT B0 ;  /* 0x0000000000007941 */ /* 0x000fea0003800200 */
.L_x_1133:
        /* <DEDUP_REMOVED lines=11> */
[----:B-1----:R-:W-:Y:S01]  /*3890*/  IMAD.MOV.U32 R124, RZ, RZ, R134 ;  /* 0x000000ffff7c7224 */ /* 0x002fe200078e0086 */
[----:B0-----:R-:W-:Y:S01]  /*38a0*/  MOV R128, R135 ;  /* 0x0000008700807202 */ /* 0x001fe20000000f00 */
[-CC-:B------:R-:W-:Y:S01]  /*38b0*/  FFMA.FTZ R127, R169, R189.reuse, R194.reuse ;  /* 0x000000bda97f7223 */ /* 0x180fe200000100c2 */
        /* <DEDUP_REMOVED lines=32> */
.L_x_1149:
[----:B0-----:R-:W-:Y:S01]  /*3ac0*/  MOV R128, R135 ;  /* 0x0000008700807202 */ /* 0x001fe20000000f00 */
[-CC-:B------:R-:W-:Y:S01]  /*3ad0*/  FFMA.FTZ R129, R169, R189.reuse, R194.reuse ;  /* 0x000000bda9817223 */ /* 0x180fe200000100c2 */
[--C-:B------:R-:W-:Y:S01]  /*3ae0*/  SHF.R.U32.HI R158, RZ, 0x10, R135.reuse ;  /* 0x00000010ff9e7819 */ /* 0x100fe20000011687 */
[-CC-:B------:R-:W-:Y:S01]  /*3af0*/  FFMA.FTZ R130, R176, R189.reuse, R194.reuse ;  /* 0x000000bdb0827223 */ /* 0x180fe200000100c2 */
[----:B-1----:R-:W-:Y:S01]  /*3b00*/  MOV R124, R134 ;  /* 0x00000086007c7202 */ /* 0x002fe20000000f00 */
        /* <DEDUP_REMOVED lines=26> */
.L_x_1148:
[----:B------:R-:W-:-:S04]  /*3cb0*/  UISETP.NE.U32.AND UP2, UPT, UR6, URZ, UPT ;  /* 0x000000ff0600728c */ /* 0x000fc8000bf45070 */
[----:B------:R-:W-:-:S09]  /*3cc0*/  UISETP.NE.AND.EX UP2, UPT, UR7, URZ, UPT, UP2 ;  /* 0x000000ff0700728c */ /* 0x000fd2000bf45320 */
[----:B------:R-:W-:Y:S05]  /*3cd0*/  BRA.U !UP2, `(.L_x_1151) ;  /* 0x000000010a7c7547 */ /* 0x000fea000b800000 */
        /* <DEDUP_REMOVED lines=31> */
.L_x_1151:
[----:B-1----:R-:W-:Y:S01]  /*3ed0*/  MOV R124, R134 ;  /* 0x00000086007c7202 */ /* 0x002fe20000000f00 */
[-CC-:B------:R-:W-:Y:S01]  /*3ee0*/  FFMA.FTZ R126, R174, R189.reuse, R194.reuse ;  /* 0x000000bdae7e7223 */ /* 0x180fe200000100c2 */
[--C-:B0-----:R-:W-:Y:S01]  /*3ef0*/  SHF.R.U64 R128, R134, 0x10, R135.reuse ;  /* 0x0000001086807819 */ /* 0x101fe20000001287 */
[--C-:B------:R-:W-:Y:S01]  /*3f00*/  FFMA.FTZ R125, R145, R189, R194.reuse ;  /* 0x000000bd917d7223 */ /* 0x100fe200000100c2 */
[----:B------:R-:W-:Y:S01]  /*3f10*/  MOV R130, R135 ;  /* 0x0000008700827202 */ /* 0x000fe20000000f00 */
[-CC-:B------:R-:W-:Y:S01]  /*3f20*/  FFMA.FTZ R131, R169, R189.reuse, R194.reuse ;  /* 0x000000bda9837223 */ /* 0x180fe200000100c2 */
[----:B------:R-:W-:Y:S01]  /*3f30*/  SHF.R.U32.HI R195, RZ, 0x10, R135 ;  /* 0x00000010ffc37819 */ /* 0x000fe20000011687 */
[----:B------:R-:W-:Y:S01]  /*3f40*/  FFMA.FTZ R196, R176, R189, R194 ;  /* 0x000000bdb0c47223 */ /* 0x000fe200000100c2 */
[----:B------:R-:W-:Y:S02]  /*3f50*/  IMAD.U32 R127, R124, 0x10000, RZ ;  /* 0x000100007c7f7824 */ /* 0x000fe400078e00ff */
[----:B------:R-:W-:Y:S01]  /*3f60*/  FADD.FTZ R129, R171, -R126 ;  /* 0x8000007eab817221 */ /* 0x000fe20000010000 */
        /* <DEDUP_REMOVED lines=17> */
.L_x_1147:
        /* <DEDUP_REMOVED lines=33> */
.L_x_1153:
        /* <DEDUP_REMOVED lines=23> */
.L_x_1152:
        /* <DEDUP_REMOVED lines=26> */
.L_x_1154:
        /* <DEDUP_REMOVED lines=17> */
.L_x_1150:
        /* <DEDUP_REMOVED lines=16> */
.L_x_1155:
        /* <DEDUP_REMOVED lines=10> */
.L_x_1156:
[----:B------:R-:W-:-:S07]  /*4850*/  IADD3 R144, PT, PT, R144, 0x80, RZ ;  /* 0x0000008090907810 */ /* 0x000fce0007ffe0ff */
.L_x_1146:
[----:B------:R-:W-:Y:S05]  /*4860*/  BSYNC.RECONVERGENT B0 ;  /* 0x0000000000007941 */ /* 0x000fea0003800200 */
.L_x_1145:
        /* <DEDUP_REMOVED lines=11> */
[----:B-12---:R-:W-:Y:S01]  /*4920*/  IMAD.MOV.U32 R124, RZ, RZ, R136 ;  /* 0x000000ffff7c7224 */ /* 0x006fe200078e0088 */
        /* <DEDUP_REMOVED lines=34> */
.L_x_1161:
        /* <DEDUP_REMOVED lines=31> */
.L_x_1160:
        /* <DEDUP_REMOVED lines=34> */
.L_x_1163:
[----:B-12---:R-:W-:Y:S02]  /*4f60*/  IMAD.MOV.U32 R124, RZ, RZ, R136 ;  /* 0x000000ffff7c7224 */ /* 0x006fe400078e0088 */
[-CC-:B------:R-:W-:Y:S01]  /*4f70*/  FFMA.FTZ R126, R182, R189.reuse, R194.reuse ;  /* 0x000000bdb67e7223 */ /* 0x180fe200000100c2 */
[--C-:B0-----:R-:W-:Y:S01]  /*4f80*/  SHF.R.U64 R128, R136, 0x10, R137.reuse ;  /* 0x0000001088807819 */ /* 0x101fe20000001289 */
        /* <DEDUP_REMOVED lines=24> */
.L_x_1159:
        /* <DEDUP_REMOVED lines=33> */
.L_x_1165:
        /* <DEDUP_REMOVED lines=23> */
.L_x_1164:
        /* <DEDUP_REMOVED lines=26> */
.L_x_1166:
        /* <DEDUP_REMOVED lines=17> */
.L_x_1162:
        /* <DEDUP_REMOVED lines=16> */
.L_x_1167:
        /* <DEDUP_REMOVED lines=10> */
.L_x_1168:
[----:B------:R-:W-:-:S07]  /*58e0*/  VIADD R144, R144, 0x80 ;  /* 0x0000008090907836 */ /* 0x000fce0000000000 */
.L_x_1158:
[----:B------:R-:W-:Y:S05]  /*58f0*/  BSYNC.RECONVERGENT B0 ;  /* 0x0000000000007941 */ /* 0x000fea0003800200 */
.L_x_1157:
        /* <DEDUP_REMOVED lines=12> */
[-CC-:B-12---:R-:W-:Y:S01]  /*59c0*/  FFMA.FTZ R127, R181, R189.reuse, R194.reuse ;  /* 0x000000bdb57f7223 */ /* 0x186fe200000100c2 */
        /* <DEDUP_REMOVED lines=33> */
.L_x_1173:
[--C-:B-12---:R-:W-:Y:S01]  /*5be0*/  SHF.R.U64 R127, R138, 0x10, R139.reuse ;  /* 0x000000108a7f7819 */ /* 0x106fe2000000128b */
[--C-:B0-----:R-:W-:Y:S01]  /*5bf0*/  FFMA.FTZ R129, R181, R189, R194.reuse ;  /* 0x000000bdb5817223 */ /* 0x101fe200000100c2 */
[----:B------:R-:W-:Y:S01]  /*5c00*/  MOV R128, R139 ;  /* 0x0000008b00807202 */ /* 0x000fe20000000f00 */
[-CC-:B------:R-:W-:Y:S01]  /*5c10*/  FFMA.FTZ R130, R192, R189.reuse, R194.reuse ;  /* 0x000000bdc0827223 */ /* 0x180fe200000100c2 */
[----:B------:R-:W-:Y:S01]  /*5c20*/  SHF.R.U32.HI R158, RZ, 0x10, R139 ;  /* 0x00000010ff9e7819 */ /* 0x000fe2000001168b */
[-CC-:B------:R-:W-:Y:S01]  /*5c30*/  FFMA.FTZ R125, R149, R189.reuse, R194.reuse ;  /* 0x000000bd957d7223 */ /* 0x180fe200000100c2 */
[----:B------:R-:W-:Y:S01]  /*5c40*/  MOV R124, R138 ;  /* 0x0000008a007c7202 */ /* 0x000fe20000000f00 */
        /* <DEDUP_REMOVED lines=24> */
.L_x_1172:
[----:B------:R-:W-:-:S04]  /*5dd0*/  UISETP.NE.U32.AND UP2, UPT, UR6, URZ, UPT ;  /* 0x000000ff0600728c */ /* 0x000fc8000bf45070 */
[----:B------:R-:W-:-:S09]  /*5de0*/  UISETP.NE.AND.EX UP2, UPT, UR7, URZ, UPT, UP2 ;  /* 0x000000ff0700728c */ /* 0x000fd2000bf45320 */
[----:B------:R-:W-:Y:S05]  /*5df0*/  BRA.U !UP2, `(.L_x_1175) ;  /* 0x000000010a7c7547 */ /* 0x000fea000b800000 */
        /* <DEDUP_REMOVED lines=31> */
.L_x_1175:
[----:B-12---:R-:W-:Y:S01]  /*5ff0*/  MOV R124, R138 ;  /* 0x0000008a007c7202 */ /* 0x006fe20000000f00 */
[-CC-:B------:R-:W-:Y:S01]  /*6000*/  FFMA.FTZ R126, R190, R189.reuse, R194.reuse ;  /* 0x000000bdbe7e7223 */ /* 0x180fe200000100c2 */
[--C-:B------:R-:W-:Y:S01]  /*6010*/  SHF.R.U32.HI R195, RZ, 0x10, R139.reuse ;  /* 0x00000010ffc37819 */ /* 0x100fe2000001168b */
[-CC-:B------:R-:W-:Y:S01]  /*6020*/  FFMA.FTZ R125, R149, R189.reuse, R194.reuse ;  /* 0x000000bd957d7223 */ /* 0x180fe200000100c2 */
[----:B0-----:R-:W-:Y:S01]  /*6030*/  SHF.R.U64 R128, R138, 0x10, R139 ;  /* 0x000000108a807819 */ /* 0x001fe2000000128b */
[--C-:B------:R-:W-:Y:S01]  /*6040*/  FFMA.FTZ R131, R181, R189, R194.reuse ;  /* 0x000000bdb5837223 */ /* 0x100fe200000100c2 */
[----:B------:R-:W-:Y:S01]  /*6050*/  MOV R130, R139 ;  /* 0x0000008b00827202 */ /* 0x000fe20000000f00 */
        /* <DEDUP_REMOVED lines=20> */
.L_x_1171:
        /* <DEDUP_REMOVED lines=33> */
.L_x_1177:
        /* <DEDUP_REMOVED lines=23> */
.L_x_1176:
        /* <DEDUP_REMOVED lines=26> */
.L_x_1178:
        /* <DEDUP_REMOVED lines=17> */
.L_x_1174:
        /* <DEDUP_REMOVED lines=16> */
.L_x_1179:
        /* <DEDUP_REMOVED lines=10> */
.L_x_1180:
[----:B------:R-:W-:-:S07]  /*6970*/  IADD3 R144, PT, PT, R144, 0x80, RZ ;  /* 0x0000008090907810 */ /* 0x000fce0007ffe0ff */
.L_x_1170:
[----:B------:R-:W-:Y:S05]  /*6980*/  BSYNC.RECONVERGENT B0 ;  /* 0x0000000000007941 */ /* 0x000fea0003800200 */
.L_x_1169:
        /* <DEDUP_REMOVED lines=13> */
[-CC-:B0-----:R-:W-:Y:S01]  /*6a60*/  FFMA.FTZ R128, R152, R189.reuse, R194.reuse ;  /* 0x000000bd98807223 */ /* 0x181fe200000100c2 */
[----:B------:R-:W-:Y:S01]  /*6a70*/  SHF.R.U32.HI R131, RZ, 0x10, R141 ;  /* 0x00000010ff837819 */ /* 0x000fe2000001168d */
[----:B------:R-:W-:Y:S01]  /*6a80*/  FFMA.FTZ R189, R153, R189, R194 ;  /* 0x000000bd99bd7223 */ /* 0x000fe200000100c2 */
[----:B------:R-:W-:Y:S01]  /*6a90*/  MOV R127, R141 ;  /* 0x0000008d007f7202 */ /* 0x000fe20000000f00 */
[----:B------:R-:W-:Y:S01]  /*6aa0*/  FADD.FTZ R129, R157, -R128 ;  /* 0x800000809d817221 */ /* 0x000fe20000010000 */
[----:B------:R-:W-:Y:S01]  /*6ab0*/  MOV R124, R140 ;  /* 0x0000008c007c7202 */ /* 0x000fe20000000f00 */
[----:B------:R-:W-:Y:S01]  /*6ac0*/  FADD.FTZ R189, R148, -R189 ;  /* 0x800000bd94bd7221 */ /* 0x000fe20000010000 */
[----:B------:R-:W-:Y:S01]  /*6ad0*/  SHF.R.U64 R154, R140, 0x10, R141 ;  /* 0x000000108c9a7819 */ /* 0x000fe2000000128d */
[----:B------:R-:W-:Y:S01]  /*6ae0*/  IMAD.U32 R130, R127, 0x10000, RZ ;  /* 0x000100007f827824 */ /* 0x000fe200078e00ff */
        /* <DEDUP_REMOVED lines=24> */
.L_x_1185:
[--C-:B0-----:R-:W-:Y:S01]  /*6c70*/  FFMA.FTZ R130, R152, R189, R194.reuse ;  /* 0x000000bd98827223 */ /* 0x101fe200000100c2 */
[----:B------:R-:W-:Y:S01]  /*6c80*/  MOV R128, R141 ;  /* 0x0000008d00807202 */ /* 0x000fe20000000f00 */
[-CC-:B-12---:R-:W-:Y:S01]  /*6c90*/  FFMA.FTZ R125, R151, R189.reuse, R194.reuse ;  /* 0x000000bd977d7223 */ /* 0x186fe200000100c2 */
[-CC-:B------:R-:W-:Y:S01]  /*6ca0*/  FFMA.FTZ R126, R150, R189.reuse, R194.reuse ;  /* 0x000000bd967e7223 */ /* 0x180fe200000100c2 */
[--C-:B------:R-:W-:Y:S01]  /*6cb0*/  SHF.R.U32.HI R131, RZ, 0x10, R141.reuse ;  /* 0x00000010ff837819 */ /* 0x100fe2000001168d */
[----:B------:R-:W-:Y:S01]  /*6cc0*/  FFMA.FTZ R189, R153, R189, R194 ;  /* 0x000000bd99bd7223 */ /* 0x000fe200000100c2 */
        /* <DEDUP_REMOVED lines=25> */
.L_x_1184:
[----:B------:R-:W-:-:S04]  /*6e60*/  UISETP.NE.U32.AND UP2, UPT, UR6, URZ, UPT ;  /* 0x000000ff0600728c */ /* 0x000fc8000bf45070 */
[----:B------:R-:W-:-:S09]  /*6e70*/  UISETP.NE.AND.EX UP2, UPT, UR7, URZ, UPT, UP2 ;  /* 0x000000ff0700728c */ /* 0x000fd2000bf45320 */
[----:B------:R-:W-:Y:S05]  /*6e80*/  BRA.U !UP2, `(.L_x_1187) ;  /* 0x000000010a7c7547 */ /* 0x000fea000b800000 */
        /* <DEDUP_REMOVED lines=31> */
.L_x_1187:
[-CC-:B-12---:R-:W-:Y:S01]  /*7080*/  FFMA.FTZ R125, R151, R189.reuse, R194.reuse ;  /* 0x000000bd977d7223 */ /* 0x186fe200000100c2 */
[-CC-:B------:R-:W-:Y:S01]  /*7090*/  FFMA.FTZ R126, R150, R189.reuse, R194.reuse ;  /* 0x000000bd967e7223 */ /* 0x180fe200000100c2 */
[-CC-:B------:R-:W-:Y:S01]  /*70a0*/  FFMA.FTZ R196, R152, R189.reuse, R194.reuse ;  /* 0x000000bd98c47223 */ /* 0x180fe200000100c2 */
[----:B------:R-:W-:Y:S01]  /*70b0*/  FFMA.FTZ R189, R153, R189, R194 ;  /* 0x000000bd99bd7223 */ /* 0x000fe200000100c2 */
[----:B------:R-:W-:Y:S01]  /*70c0*/  MOV R124, R140 ;  /* 0x0000008c007c7202 */ /* 0x000fe20000000f00 */
[----:B------:R-:W-:Y:S01]  /*70d0*/  FADD.FTZ R125, R146, -R125 ;  /* 0x8000007d927d7221 */ /* 0x000fe20000010000 */
[--C-:B0-----:R-:W-:Y:S01]  /*70e0*/  SHF.R.U64 R128, R140, 0x10, R141.reuse ;  /* 0x000000108c807819 */ /* 0x101fe2000000128d */
[----:B------:R-:W-:Y:S01]  /*70f0*/  FADD.FTZ R129, R155, -R126 ;  /* 0x8000007e9b817221 */ /* 0x000fe20000010000 */
[----:B------:R-:W-:Y:S01]  /*7100*/  SHF.R.U32.HI R194, RZ, 0x10, R141 ;  /* 0x00000010ffc27819 */ /* 0x000fe2000001168d */
[----:B------:R-:W-:Y:S01]  /*7110*/  FADD.FTZ R131, R157, -R196 ;  /* 0x800000c49d837221 */ /* 0x000fe20000010000 */
[----:B------:R-:W-:Y:S01]  /*7120*/  MOV R130, R141 ;  /* 0x0000008d00827202 */ /* 0x000fe20000000f00 */
[----:B------:R-:W-:Y:S01]  /*7130*/  FADD.FTZ R189, R148, -R189 ;  /* 0x800000bd94bd7221 */ /* 0x000fe20000010000 */
[----:B------:R-:W-:Y:S01]  /*7140*/  SHF.L.U32 R127, R124, 0x10, RZ ;  /* 0x000000107c7f7819 */ /* 0x000fe200000006ff */
[----:B------:R-:W-:Y:S01]  /*7150*/  IMAD.U32 R194, R194, 0x10000, RZ ;  /* 0x00010000c2c27824 */ /* 0x000fe200078e00ff */
[----:B------:R-:W-:-:S02]  /*7160*/  SHF.L.U32 R128, R128, 0x10, RZ ;  /* 0x0000001080807819 */ /* 0x000fc400000006ff */
[----:B------:R-:W-:Y:S01]  /*7170*/  SHF.L.U32 R124, R130, 0x10, RZ ;  /* 0x00000010827c7819 */ /* 0x000fe200000006ff */
[C---:B-----5:R-:W-:Y:S01]  /*7180*/  FFMA.FTZ R125, R142.reuse, R125, R127 ;  /* 0x0000007d8e7d7223 */ /* 0x060fe2000001007f */
[C---:B------:R-:W-:Y:S01]  /*7190*/  FFMA.FTZ R131, R142.reuse, R131, R194 ;  /* 0x000000838e837223 */ /* 0x040fe200000100c2 */
[C---:B------:R-:W-:Y:S02]  /*71a0*/  FFMA.FTZ R128, R142.reuse, R129, R128 ;  /* 0x000000818e807223 */ /* 0x040fe40000010080 */
        /* <DEDUP_REMOVED lines=8> */
.L_x_1183:
        /* <DEDUP_REMOVED lines=33> */
.L_x_1189:
        /* <DEDUP_REMOVED lines=23> */
.L_x_1188:
        /* <DEDUP_REMOVED lines=26> */
.L_x_1190:
        /* <DEDUP_REMOVED lines=18> */
.L_x_1186:
        /* <DEDUP_REMOVED lines=16> */
.L_x_1191:
        /* <DEDUP_REMOVED lines=10> */
.L_x_1182:
[----:B------:R-:W-:Y:S05]  /*7a10*/  BSYNC.RECONVERGENT B0 ;  /* 0x0000000000007941 */ /* 0x000fea0003800200 */
.L_x_1181:
[----:B------:R-:W-:Y:S01]  /*7a20*/  UPLOP3.LUT UP1, UPT, UPT, UPT, UP1, 0x40, 0x4 ;  /* 0x000000000004789c */ /* 0x000fe20003f2e810 */
[----:B------:R-:W-:Y:S10]  /*7a30*/  @!P6 BRA `(.L_x_1192) ;  /* 0xffffff8c00a8e947 */ /* 0x000ff4000383ffff */
.L_x_1120:
[----:B------:R-:W0:Y:S01]  /*7a40*/  S2UR UR4, SR_CTAID.X ;  /* 0x00000000000479c3 */ /* 0x000e220000002500 */
[----:B------:R-:W-:Y:S01]  /*7a50*/  BSSY.RECONVERGENT B0, `(.L_x_1193) ;  /* 0x0000011000007945 */ /* 0x000fe20003800200 */
[----:B0-----:R-:W-:-:S05]  /*7a60*/  IMAD R0, R0, UR4, RZ ;  /* 0x0000000400007c24 */ /* 0x001fca000f8e02ff */
[----:B------:R-:W-:Y:S01]  /*7a70*/  LEA.HI R187, R0, R187, RZ, 0x1e ;  /* 0x000000bb00bb7211 */ /* 0x000fe200078ff0ff */
[----:B------:R-:W-:Y:S06]  /*7a80*/  @!P0 BRA `(.L_x_1194) ;  /* 0x0000000000348947 */ /* 0x000fec0003800000 */
[----:B------:R-:W0:Y:S08]  /*7a90*/  LDC.64 R2, c[0x0][0x440] ;  /* 0x00011000ff027b82 */ /* 0x000e300000000a00 */
[----:B-----5:R-:W1:Y:S08]  /*7aa0*/  LDC.64 R4, c[0x0][0x448] ;  /* 0x00011200ff047b82 */ /* 0x020e700000000a00 */
        /* <DEDUP_REMOVED lines=11> */
.L_x_1194:
[----:B------:R-:W-:Y:S05]  /*7b60*/  BSYNC.RECONVERGENT B0 ;  /* 0x0000000000007941 */ /* 0x000fea0003800200 */
.L_x_1193:
[----:B------:R-:W-:Y:S04]  /*7b70*/  BSSY.RECONVERGENT B0, `(.L_x_1195) ;  /* 0x000000f000007945 */ /* 0x000fe80003800200 */
[----:B------:R-:W-:Y:S05]  /*7b80*/  @!P1 BRA `(.L_x_1196) ;  /* 0x0000000000349947 */ /* 0x000fea0003800000 */
[----:B0-----:R-:W0:Y:S08]  /*7b90*/  LDC.64 R2, c[0x0][0x440] ;  /* 0x00011000ff027b82 */ /* 0x001e300000000a00 */
        /* <DEDUP_REMOVED lines=12> */
.L_x_1196:
[----:B------:R-:W-:Y:S05]  /*7c60*/  BSYNC.RECONVERGENT B0 ;  /* 0x0000000000007941 */ /* 0x000fea0003800200 */
.L_x_1195:
        /* <DEDUP_REMOVED lines=15> */
.L_x_1198:
[----:B------:R-:W-:Y:S05]  /*7d60*/  BSYNC.RECONVERGENT B0 ;  /* 0x0000000000007941 */ /* 0x000fea0003800200 */
.L_x_1197:
        /* <DEDUP_REMOVED lines=15> */
.L_x_1200:
[----:B------:R-:W-:Y:S05]  /*7e60*/  BSYNC.RECONVERGENT B0 ;  /* 0x0000000000007941 */ /* 0x000fea0003800200 */
.L_x_1199:
[----:B------:R-:W-:Y:S05]  /*7e70*/  @!P4 EXIT ;  /* 0x000000000000c94d */ /* 0x000fea0003800000 */
[----:B0-----:R-:W0:Y:S08]  /*7e80*/  LDC.64 R2, c[0x0][0x440] ;  /* 0x00011000ff027b82 */ /* 0x001e300000000a00 */
[----:B-----5:R-:W1:Y:S08]  /*7e90*/  LDC.64 R4, c[0x0][0x448] ;  /* 0x00011200ff047b82 */ /* 0x020e700000000a00 */
[----:B------:R-:W2:Y:S08]  /*7ea0*/  LDC.64 R6, c[0x0][0x450] ;  /* 0x00011400ff067b82 */ /* 0x000eb00000000a00 */
[----:B------:R-:W3:Y:S01]  /*7eb0*/  LDC.64 R8, c[0x0][0x458] ;  /* 0x00011600ff087b82 */ /* 0x000ee20000000a00 */
        /* <DEDUP_REMOVED lines=9> */
.L_x_1201:
        /* <DEDUP_REMOVED lines=11> */
.L_x_5396:


//--------------------- .text._ZN10layer_norm31ln_parallel_residual_bwd_kernelINS_13Kernel_traitsIf13__nv_bfloat16S2_S2_fjLj2560ELj1ELj1ELj4ELj8ENS_18Kernel_traits_baseILj2560EfS2_S2_S2_fjLj128EEEEELb0ELb0ELb1EEEvNS_9BwdParamsE --------------------------
	.section	.text._ZN10layer_norm31ln_parallel_residual_bwd_kernelINS_13Kernel_traitsIf13__nv_bfloat16S2_S2_fjLj2560ELj1ELj1ELj4ELj8ENS_18Kernel_traits_baseILj2560EfS2_S2_S2_fjLj128EEEEELb0ELb0ELb1EEEvNS_9BwdParamsE,"ax",@progbits
	.align	128
        .global         _ZN10layer_norm31ln_parallel_residual_bwd_kernelINS_13Kernel_traitsIf13__nv_bfloat16S2_S2_fjLj2560ELj1ELj1ELj4ELj8ENS_18Kernel_traits_baseILj2560EfS2_S2_S2_fjLj128EEEEELb0ELb0ELb1EEEvNS_9BwdParamsE
        .type           _ZN10layer_norm31ln_parallel_residual_bwd_kernelINS_13Kernel_traitsIf13__nv_bfloat16S2_S2_fjLj2560ELj1ELj1ELj4ELj8ENS_18Kernel_traits_baseILj2560EfS2_S2_S2_fjLj128EEEEELb0ELb0ELb1EEEvNS_9BwdParamsE,@function
        .size           _ZN10layer_norm31ln_parallel_residual_bwd_kernelINS_13Kernel_traitsIf13__nv_bfloat16S2_S2_fjLj2560ELj1ELj1ELj4ELj8ENS_18Kernel_traits_baseILj2560EfS2_S2_S2_fjLj128EEEEELb0ELb0ELb1EEEvNS_9BwdParamsE,(.L_x_5397 - _ZN10layer_norm31ln_parallel_residual_bwd_kernelINS_13Kernel_traitsIf13__nv_bfloat16S2_S2_fjLj2560ELj1ELj1ELj4ELj8ENS_18Kernel_traits_baseILj2560EfS2_S2_S2_fjLj128EEEEELb0ELb0ELb1EEEvNS_9BwdParamsE)
        .other          _ZN10layer_norm31ln_parallel_residual_bwd_kernelINS_13Kernel_traitsIf13__nv_bfloat16S2_S2_fjLj2560ELj1ELj1ELj4ELj8ENS_18Kernel_traits_baseILj2560EfS2_S2_S2_fjLj128EEEEELb0ELb0ELb1EEEvNS_9BwdParamsE,@"STO_CUDA_ENTRY STV_DEFAULT"
_ZN10layer_norm31ln_parallel_residual_bwd_kernelINS_13Kernel_traitsIf13__nv_bfloat16S2_S2_fjLj2560ELj1ELj1ELj4ELj8ENS_18Kernel_traits_baseILj2560EfS2_S2_S2_fjLj128EEEEELb0ELb0ELb1EEEvNS_9BwdParamsE:
.text._ZN10layer_norm31ln_parallel_residual_bwd_kernelINS_13Kernel_traitsIf13__nv_bfloat16S2_S2_fjLj2560ELj1ELj1ELj4ELj8ENS_18Kernel_traits_baseILj2560EfS2_S2_S2_fjLj128EEEEELb0ELb0ELb1EEEvNS_9BwdParamsE:
        /* <DEDUP_REMOVED lines=69> */
[----:B0-----:R-:W5:Y:S01]  /*0450*/  LDG.E.128 R88, desc[UR8][R2.64] ;  /* 0x0000000802587981 */ /* 0x001f62000c1e1d00 */
[----:B------:R-:W-:-:S02]  /*0460*/  CS2R R50, SRZ ;  /* 0x0000000000327805 */ /* 0x000fc4000001ff00 */
[----:B------:R-:W-:Y:S01]  /*0470*/  CS2R R102, SRZ ;  /* 0x0000000000667805 */ /* 0x000fe2000001ff00 */
[----:B--2---:R-:W-:Y:S01]  /*0480*/  IMAD.WIDE.U32 R6, R146, 0x10, R6 ;  /* 0x0000001092067825 */ /* 0x004fe200078e0006 */
[----:B------:R-:W5:Y:S01]  /*0490*/  LDG.E.128 R84, desc[UR8][R2.64+0x800] ;  /* 0x0008000802547981 */ /* 0x000f62000c1e1d00 */
[----:B------:R-:W-:Y:S02]  /*04a0*/  CS2R R106, SRZ ;  /* 0x00000000006a7805 */ /* 0x000fe4000001ff00 */
[----:B------:R-:W-:Y:S02]  /*04b0*/  CS2R R110, SRZ ;  /* 0x00000000006e7805 */ /* 0x000fe4000001ff00 */
[----:B------:R-:W-:Y:S01]  /*04c0*/  CS2R R114, SRZ ;  /* 0x0000000000727805 */ /* 0x000fe2000001ff00 */
[----:B------:R-:W5:Y:S01]  /*04d0*/  LDG.E.128 R80, desc[UR8][R2.64+0x1000] ;  /* 0x0010000802507981 */ /* 0x000f62000c1e1d00 */
[----:B------:R-:W-:Y:S02]  /*04e0*/  CS2R R118, SRZ ;  /* 0x0000000000767805 */ /* 0x000fe4000001ff00 */
[----:B------:R-:W-:-:S02]  /*04f0*/  CS2R R122, SRZ ;  /* 0x00000000007a7805 */ /* 0x000fc4000001ff00 */
[----:B------:R-:W-:Y:S01]  /*0500*/  CS2R R126, SRZ ;  /* 0x00000000007e7805 */ /* 0x000fe2000001ff00 */
[----:B------:R-:W5:Y:S01]  /*0510*/  LDG.E.128 R76, desc[UR8][R2.64+0x1800] ;  /* 0x00180008024c7981 */ /* 0x000f62000c1e1d00 */
[----:B------:R-:W-:Y:S02]  /*0520*/  CS2R R26, SRZ ;  /* 0x00000000001a7805 */ /* 0x000fe4000001ff00 */
[----:B------:R-:W-:Y:S02]  /*0530*/  CS2R R28, SRZ ;  /* 0x00000000001c7805 */ /* 0x000fe4000001ff00 */
[----:B------:R-:W-:Y:S01]  /*0540*/  CS2R R30, SRZ ;  /* 0x00000000001e7805 */ /* 0x000fe2000001ff00 */
[----:B------:R0:W5:Y:S01]  /*0550*/  LDG.E.128 R72, desc[UR8][R2.64+0x2000] ;  /* 0x0020000802487981 */ /* 0x000162000c1e1d00 */
[----:B------:R-:W-:Y:S02]  /*0560*/  CS2R R32, SRZ ;  /* 0x0000000000207805 */ /* 0x000fe4000001ff00 */
[----:B------:R-:W-:-:S02]  /*0570*/  CS2R R34, SRZ ;  /* 0x0000000000227805 */ /* 0x000fc4000001ff00 */
[----:B------:R-:W-:Y:S01]  /*0580*/  CS2R R36, SRZ ;  /* 0x0000000000247805 */ /* 0x000fe2000001ff00 */
[----:B------:R-:W5:Y:S01]  /*0590*/  LDG.E.128 R68, desc[UR8][R6.64] ;  /* 0x0000000806447981 */ /* 0x000f62000c1e1d00 */
[----:B------:R-:W-:Y:S02]  /*05a0*/  CS2R R38, SRZ ;  /* 0x0000000000267805 */ /* 0x000fe4000001ff00 */
[----:B------:R-:W-:Y:S02]  /*05b0*/  CS2R R40, SRZ ;  /* 0x0000000000287805 */ /* 0x000fe4000001ff00 */
[----:B------:R-:W-:Y:S01]  /*05c0*/  CS2R R42, SRZ ;  /* 0x00000000002a7805 */ /* 0x000fe2000001ff00 */
[----:B------:R-:W5:Y:S01]  /*05d0*/  LDG.E.128 R64, desc[UR8][R6.64+0x800] ;  /* 0x0008000806407981 */ /* 0x000f62000c1e1d00 */
[----:B------:R-:W-:Y:S02]  /*05e0*/  CS2R R44, SRZ ;  /* 0x00000000002c7805 */ /* 0x000fe4000001ff00 */
[----:B0-----:R-:W-:-:S02]  /*05f0*/  CS2R R2, SRZ ;  /* 0x0000000000027805 */ /* 0x001fc4000001ff00 */
[----:B------:R-:W-:Y:S01]  /*0600*/  CS2R R46, SRZ ;  /* 0x00000000002e7805 */ /* 0x000fe2000001ff00 */
[----:B------:R-:W5:Y:S01]  /*0610*/  LDG.E.128 R60, desc[UR8][R6.64+0x1000] ;  /* 0x00100008063c7981 */ /* 0x000f62000c1e1d00 */
[----:B------:R-:W-:Y:S02]  /*0620*/  CS2R R48, SRZ ;  /* 0x0000000000307805 */ /* 0x000fe4000001ff00 */
[----:B------:R-:W-:Y:S01]  /*0630*/  MOV R172, RZ ;  /* 0x000000ff00ac7202 */ /* 0x000fe20000000f00 */
[----:B------:R-:W-:Y:S01]  /*0640*/  UPLOP3.LUT UP1, UPT, UPT, UPT, UPT, 0x40, 0x4 ;  /* 0x000000000004789c */ /* 0x000fe20003f2e870 */
[----:B------:R-:W5:Y:S01]  /*0650*/  LDG.E.128 R56, desc[UR8][R6.64+0x1800] ;  /* 0x0018000806387981 */ /* 0x000f62000c1e1d00 */
[----:B------:R-:W0:Y:S03]  /*0660*/  LDCU UR12, c[0x0][0x388] ;  /* 0x00007100ff0c77ac */ /* 0x000e260008000800 */
[----:B------:R1:W5:Y:S01]  /*0670*/  LDG.E.128 R52, desc[UR8][R6.64+0x2000] ;  /* 0x0020000806347981 */ /* 0x000362000c1e1d00 */
[----:B------:R-:W2:Y:S01]  /*0680*/  LDCU.U8 UR7, c[0x0][0x410] ;  /* 0x00008200ff0777ac */ /* 0x000ea20008000000 */
[----:B------:R-:W3:Y:S01]  /*0690*/  LDCU UR13, c[0x0][0x400] ;  /* 0x00008000ff0d77ac */ /* 0x000ee20008000800 */
[----:B------:R-:W4:Y:S01]  /*06a0*/  LDCU.64 UR16, c[0x0][0x470] ;  /* 0x00008e00ff1077ac */ /* 0x000f220008000a00 */
[----:B-1----:R-:W-:Y:S01]  /*06b0*/  CS2R R6, SRZ ;  /* 0x0000000000067805 */ /* 0x002fe2000001ff00 */
[----:B------:R-:W1:Y:S01]  /*06c0*/  LDCU.64 UR14, c[0x0][0x478] ;  /* 0x00008f00ff0e77ac */ /* 0x000e620008000a00 */
[----:B------:R-:W0:Y:S05]  /*06d0*/  LDCU.64 UR10, c[0x0][0x438] ;  /* 0x00008700ff0a77ac */ /* 0x000e2a0008000a00 */
.L_x_1239:
[----:B0123--:R-:W2:Y:S01]  /*06e0*/  LDC.64 R154, c[0x0][0x430] ;  /* 0x00010c00ff9a7b82 */ /* 0x00fea20000000a00 */
[----:B0---4-:R-:W-:-:S05]  /*06f0*/  IMAD R92, R181, UR12, RZ ;  /* 0x0000000cb55c7c24 */ /* 0x011fca000f8e02ff */
[----:B------:R-:W-:Y:S02]  /*0700*/  SHF.R.S32.HI R93, RZ, 0x1f, R92 ;  /* 0x0000001fff5d7819 */ /* 0x000fe4000001145c */
[----:B------:R-:W0:Y:S02]  /*0710*/  LDC.64 R148, c[0x0][0x428] ;  /* 0x00010a00ff947b82 */ /* 0x000e240000000a00 */
[----:B------:R-:W-:-:S04]  /*0720*/  LEA.HI R93, R93, R92, RZ, 0x2 ;  /* 0x0000005c5d5d7211 */ /* 0x000fc800078f10ff */
[----:B------:R-:W-:Y:S02]  /*0730*/  LEA.HI.SX32 R183, R93, R146, 0x1e ;  /* 0x000000925db77211 */ /* 0x000fe400078ff2ff */
[----:B------:R-:W3:Y:S02]  /*0740*/  LDC.64 R156, c[0x0][0x3a8] ;  /* 0x0000ea00ff9c7b82 */ /* 0x000ee40000000a00 */
[C---:B------:R-:W-:Y:S01]  /*0750*/  IADD3 R179, PT, PT, R183.reuse, 0x80, RZ ;  /* 0x00000080b7b37810 */ /* 0x040fe20007ffe0ff */
[----:B--2---:R-:W-:-:S05]  /*0760*/  IMAD.WIDE.U32 R144, R183, 0x8, R154 ;  /* 0x00000008b7907825 */ /* 0x004fca00078e009a */
[----:B------:R-:W2:Y:S01]  /*0770*/  LDC.64 R166, c[0x0][0x3c0] ;  /* 0x0000f000ffa67b82 */ /* 0x000ea20000000a00 */
[C---:B------:R-:W-:Y:S01]  /*0780*/  IMAD.WIDE.U32 R152, R179.reuse, 0x8, R154 ;  /* 0x00000008b3987825 */ /* 0x040fe200078e009a */
[----:B------:R-:W4:Y:S03]  /*0790*/  LDG.E.64 R144, desc[UR8][R144.64] ;  /* 0x0000000890907981 */ /* 0x000f26000c1e1b00 */
[----:B0-----:R-:W-:-:S03]  /*07a0*/  IMAD.WIDE.U32 R150, R179, 0x8, R148 ;  /* 0x00000008b3967825 */ /* 0x001fc600078e0094 */
[----:B------:R-:W0:Y:S01]  /*07b0*/  LDC.64 R168, c[0x0][0x3c8] ;  /* 0x0000f200ffa87b82 */ /* 0x000e220000000a00 */
[----:B------:R-:W4:Y:S01]  /*07c0*/  LDG.E.64 R152, desc[UR8][R152.64] ;  /* 0x0000000898987981 */ /* 0x000f22000c1e1b00 */
[C---:B------:R-:W-:Y:S01]  /*07d0*/  IADD3 R177, PT, PT, R183.reuse, 0x100, RZ ;  /* 0x00000100b7b17810 */ /* 0x040fe20007ffe0ff */
[--C-:B------:R-:W-:Y:S02]  /*07e0*/  IMAD.WIDE.U32 R94, R183, 0x8, R148.reuse ;  /* 0x00000008b75e7825 */ /* 0x100fe400078e0094 */
[----:B------:R-:W4:Y:S02]  /*07f0*/  LDG.E.64 R150, desc[UR8][R150.64] ;  /* 0x0000000896967981 */ /* 0x000f24000c1e1b00 */
[----:B------:R-:W-:Y:S02]  /*0800*/  IMAD.WIDE.U32 R146, R177, 0x8, R148 ;  /* 0x00000008b1927825 */ /* 0x000fe400078e0094 */
[----:B------:R-:W4:Y:S04]  /*0810*/  LDG.E.64 R94, desc[UR8][R94.64] ;  /* 0x000000085e5e7981 */ /* 0x000f28000c1e1b00 */
[----:B------:R-:W4:Y:S01]  /*0820*/  LDG.E.64 R146, desc[UR8][R146.64] ;  /* 0x0000000892927981 */ /* 0x000f22000c1e1b00 */
[C---:B------:R-:W-:Y:S01]  /*0830*/  IADD3 R175, PT, PT, R183.reuse, 0x180, RZ ;  /* 0x00000180b7af7810 */ /* 0x040fe20007ffe0ff */
[C---:B---3--:R-:W-:Y:S01]  /*0840*/  IMAD.WIDE.U32 R158, R183.reuse, 0x8, R156 ;  /* 0x00000008b79e7825 */ /* 0x048fe200078e009c */
[----:B------:R-:W-:-:S03]  /*0850*/  IADD3 R173, PT, PT, R183, 0x200, RZ ;  /* 0x00000200b7ad7810 */ /* 0x000fc60007ffe0ff */
[----:B--2---:R-:W-:Y:S02]  /*0860*/  IMAD.WIDE R166, R181, 0x4, R166 ;  /* 0x00000004b5a67825 */ /* 0x004fe400078e02a6 */
[----:B------:R-:W2:Y:S02]  /*0870*/  LDG.E.64 R158, desc[UR8][R158.64] ;  /* 0x000000089e9e7981 */ /* 0x000ea4000c1e1b00 */
[----:B------:R-:W-:Y:S02]  /*0880*/  IMAD.WIDE.U32 R96, R177, 0x8, R154 ;  /* 0x00000008b1607825 */ /* 0x000fe400078e009a */
[----:B------:R-:W3:Y:S02]  /*0890*/  LDG.E R189, desc[UR8][R166.64] ;  /* 0x00000008a6bd7981 */ /* 0x000ee4000c1e1900 */
[C---:B------:R-:W-:Y:S02]  /*08a0*/  IMAD.WIDE.U32 R92, R175.reuse, 0x8, R148 ;  /* 0x00000008af5c7825 */ /* 0x040fe400078e0094 */
[----:B------:R-:W3:Y:S02]  /*08b0*/  LDG.E.64 R96, desc[UR8][R96.64] ;  /* 0x0000000860607981 */ /* 0x000ee4000c1e1b00 */
[----:B------:R-:W-:-:S02]  /*08c0*/  IMAD.WIDE.U32 R98, R175, 0x8, R154 ;  /* 0x00000008af627825 */ /* 0x000fc400078e009a */
[----:B------:R-:W3:Y:S02]  /*08d0*/  LDG.E.64 R92, desc[UR8][R92.64] ;  /* 0x000000085c5c7981 */ /* 0x000ee4000c1e1b00 */
[----:B------:R-:W-:Y:S02]  /*08e0*/  IMAD.WIDE.U32 R154, R173, 0x8, R154 ;  /* 0x00000008ad9a7825 */ /* 0x000fe400078e009a */
[----:B------:R-:W3:Y:S02]  /*08f0*/  LDG.E.64 R98, desc[UR8][R98.64] ;  /* 0x0000000862627981 */ /* 0x000ee4000c1e1b00 */
[--C-:B------:R-:W-:Y:S02]  /*0900*/  IMAD.WIDE.U32 R160, R179, 0x8, R156.reuse ;  /* 0x00000008b3a07825 */ /* 0x100fe400078e009c */
[----:B------:R-:W3:Y:S02]  /*0910*/  LDG.E.64 R154, desc[UR8][R154.64] ;  /* 0x000000089a9a7981 */ /* 0x000ee4000c1e1b00 */
[----:B------:R-:W-:-:S02]  /*0920*/  IMAD.WIDE.U32 R164, R177, 0x8, R156 ;  /* 0x00000008b1a47825 */ /* 0x000fc400078e009c */
[----:B------:R-:W3:Y:S02]  /*0930*/  LDG.E.64 R160, desc[UR8][R160.64] ;  /* 0x00000008a0a07981 */ /* 0x000ee4000c1e1b00 */
[--C-:B------:R-:W-:Y:S02]  /*0940*/  IMAD.WIDE.U32 R162, R175, 0x8, R156.reuse ;  /* 0x00000008afa27825 */ /* 0x100fe400078e009c */
[----:B------:R-:W3:Y:S02]  /*0950*/  LDG.E.64 R164, desc[UR8][R164.64] ;  /* 0x00000008a4a47981 */ /* 0x000ee4000c1e1b00 */
[C---:B------:R-:W-:Y:S02]  /*0960*/  IMAD.WIDE.U32 R156, R173.reuse, 0x8, R156 ;  /* 0x00000008ad9c7825 */ /* 0x040fe400078e009c */
[----:B------:R-:W3:Y:S02]  /*0970*/  LDG.E.64 R162, desc[UR8][R162.64] ;  /* 0x00000008a2a27981 */ /* 0x000ee4000c1e1b00 */
[----:B------:R-:W-:-:S02]  /*0980*/  IMAD.WIDE.U32 R148, R173, 0x8, R148 ;  /* 0x00000008ad947825 */ /* 0x000fc400078e0094 */
[----:B------:R-:W3:Y:S02]  /*0990*/  LDG.E.64 R156, desc[UR8][R156.64] ;  /* 0x000000089c9c7981 */ /* 0x000ee4000c1e1b00 */
[----:B0-----:R-:W-:Y:S02]  /*09a0*/  IMAD.WIDE R168, R181, 0x4, R168 ;  /* 0x00000004b5a87825 */ /* 0x001fe400078e02a8 */
[----:B------:R-:W3:Y:S04]  /*09b0*/  LDG.E.64 R148, desc[UR8][R148.64] ;  /* 0x0000000894947981 */ /* 0x000ee8000c1e1b00 */
[----:B------:R-:W3:Y:S01]  /*09c0*/  LDG.E R168, desc[UR8][R168.64] ;  /* 0x00000008a8a87981 */ /* 0x000ee2000c1e1900 */
[----:B------:R-:W-:-:S04]  /*09d0*/  ISETP.NE.U32.AND P0, PT, RZ, UR10, PT ;  /* 0x0000000aff007c0c */ /* 0x000fc8000bf05070 */
[----:B------:R-:W-:Y:S02]  /*09e0*/  ISETP.NE.AND.EX P0, PT, RZ, UR11, PT, P0 ;  /* 0x0000000bff007c0c */ /* 0x000fe4000bf05300 */
[----:B------:R-:W-:Y:S02]  /*09f0*/  ISETP.NE.AND P1, PT, RZ, UR7, PT ;  /* 0x00000007ff007c0c */ /* 0x000fe4000bf25270 */
[----:B----4-:R-:W-:Y:S02]  /*0a00*/  MOV R190, R144 ;  /* 0x0000009000be7202 */ /* 0x010fe40000000f00 */
[--C-:B------:R-:W-:Y:S02]  /*0a10*/  SHF.R.U64 R188, R144, 0x10, R145.reuse ;  /* 0x0000001090bc7819 */ /* 0x100fe40000001291 */
[----:B------:R-:W-:Y:S02]  /*0a20*/  MOV R199, R145 ;  /* 0x0000009100c77202 */ /* 0x000fe40000000f00 */
[----:B------:R-:W-:-:S03]  /*0a30*/  SHF.R.U32.HI R186, RZ, 0x10, R145 ;  /* 0x00000010ffba7819 */ /* 0x000fc60000011691 */
[----:B------:R-:W0:Y:S01]  /*0a40*/  @P0 LDC.64 R144, c[0x0][0x438] ;  /* 0x00010e00ff900b82 */ /* 0x000e220000000a00 */
[----:B------:R-:W-:Y:S02]  /*0a50*/  MOV R195, R150 ;  /* 0x0000009600c37202 */ /* 0x000fe40000000f00 */
[--C-:B------:R-:W-:Y:S02]  /*0a60*/  SHF.R.U64 R191, R150, 0x10, R151.reuse ;  /* 0x0000001096bf7819 */ /* 0x100fe40000001297 */
[----:B------:R-:W-:Y:S02]  /*0a70*/  MOV R185, R151 ;  /* 0x0000009700b97202 */ /* 0x000fe40000000f00 */
[----:B------:R-:W-:Y:S02]  /*0a80*/  SHF.R.U32.HI R193, RZ, 0x10, R151 ;  /* 0x00000010ffc17819 */ /* 0x000fe40000011697 */
[----:B------:R-:W-:Y:S01]  /*0a90*/  MOV R187, R152 ;  /* 0x0000009800bb7202 */ /* 0x000fe20000000f00 */
[----:B------:R-:W4:Y:S01]  /*0aa0*/  @P0 LDC.64 R150, c[0x0][0x438] ;  /* 0x00010e00ff960b82 */ /* 0x000f220000000a00 */
[----:B------:R-:W-:-:S02]  /*0ab0*/  SHF.R.U64 R198, R152, 0x10, R153 ;  /* 0x0000001098c67819 */ /* 0x000fc40000001299 */
[----:B------:R-:W-:Y:S02]  /*0ac0*/  MOV R205, R153 ;  /* 0x0000009900cd7202 */ /* 0x000fe40000000f00 */
[----:B------:R-:W-:-:S03]  /*0ad0*/  SHF.R.U32.HI R204, RZ, 0x10, R153 ;  /* 0x00000010ffcc7819 */ /* 0x000fc60000011699 */
[----:B------:R-:W1:Y:S01]  /*0ae0*/  @P0 LDC.64 R152, c[0x0][0x438] ;  /* 0x00010e00ff980b82 */ /* 0x000e620000000a00 */
[----:B------:R-:W-:Y:S02]  /*0af0*/  MOV R196, R94 ;  /* 0x0000005e00c47202 */ /* 0x000fe40000000f00 */
[--C-:B------:R-:W-:Y:S02]  /*0b00*/  SHF.R.U64 R194, R94, 0x10, R95.reuse ;  /* 0x000000105ec27819 */ /* 0x100fe4000000125f */
[----:B------:R-:W-:Y:S02]  /*0b10*/  MOV R201, R95 ;  /* 0x0000005f00c97202 */ /* 0x000fe40000000f00 */
[----:B------:R-:W-:Y:S02]  /*0b20*/  SHF.R.U32.HI R192, RZ, 0x10, R95 ;  /* 0x00000010ffc07819 */ /* 0x000fe4000001165f */
[----:B------:R-:W3:Y:S01]  /*0b30*/  @P0 LDC.64 R94, c[0x0][0x438] ;  /* 0x00010e00ff5e0b82 */ /* 0x000ee20000000a00 */
[----:B------:R-:W-:-:S02]  /*0b40*/  MOV R184, R146 ;  /* 0x0000009200b87202 */ /* 0x000fc40000000f00 */
[--C-:B------:R-:W-:Y:S02]  /*0b50*/  SHF.R.U64 R182, R146, 0x10, R147.reuse ;  /* 0x0000001092b67819 */ /* 0x100fe40000001293 */
[----:B------:R-:W-:Y:S02]  /*0b60*/  MOV R200, R147 ;  /* 0x0000009300c87202 */ /* 0x000fe40000000f00 */
[----:B------:R-:W-:Y:S02]  /*0b70*/  SHF.R.U32.HI R207, RZ, 0x10, R147 ;  /* 0x00000010ffcf7819 */ /* 0x000fe40000011693 */
[----:B------:R-:W3:Y:S01]  /*0b80*/  @P0 LDC.64 R146, c[0x0][0x438] ;  /* 0x00010e00ff920b82 */ /* 0x000ee20000000a00 */
[----:B0-----:R-:W-:Y:S01]  /*0b90*/  @P0 IMAD.WIDE.U32 R144, R179, 0x8, R144 ;  /* 0x00000008b3900825 */ /* 0x001fe200078e0090 */
[----:B--2---:R-:W-:-:S03]  /*0ba0*/  SHF.R.U64 R221, R158, 0x10, R159 ;  /* 0x000000109edd7819 */ /* 0x004fc6000000129f */
[----:B----4-:R-:W-:Y:S01]  /*0bb0*/  @P0 IMAD.WIDE.U32 R150, R175, 0x8, R150 ;  /* 0x00000008af960825 */ /* 0x010fe200078e0096 */
[----:B-----5:R0:W5:Y:S01]  /*0bc0*/  @P0 LDG.E.64 R140, desc[UR8][R144.64] ;  /* 0x00000008908c0981 */ /* 0x020162000c1e1b00 */
[----:B------:R-:W-:Y:S02]  /*0bd0*/  SHF.L.U32 R158, R158, 0x10, RZ ;  /* 0x000000109e9e7819 */ /* 0x000fe400000006ff */
[----:B-1----:R-:W-:Y:S01]  /*0be0*/  @P0 IMAD.WIDE.U32 R152, R173, 0x8, R152 ;  /* 0x00000008ad980825 */ /* 0x002fe200078e0098 */
[----:B------:R-:W-:Y:S01]  /*0bf0*/  SHF.L.U32 R190, R190, 0x10, RZ ;  /* 0x00000010bebe7819 */ /* 0x000fe200000006ff */
[----:B------:R1:W5:Y:S01]  /*0c00*/  @P0 LDG.E.64 R136, desc[UR8][R150.64] ;  /* 0x0000000896880981 */ /* 0x000362000c1e1b00 */
[----:B---3--:R-:W-:Y:S02]  /*0c10*/  MOV R206, R92 ;  /* 0x0000005c00ce7202 */ /* 0x008fe40000000f00 */
[----:B------:R-:W-:Y:S01]  /*0c20*/  SHF.R.U64 R211, R92, 0x10, R93 ;  /* 0x000000105cd37819 */ /* 0x000fe2000000125d */
[----:B------:R2:W5:Y:S01]  /*0c30*/  @P0 LDG.E.64 R134, desc[UR8][R152.64] ;  /* 0x0000000898860981 */ /* 0x000562000c1e1b00 */
[----:B0-----:R-:W-:-:S02]  /*0c40*/  FSEL R144, R189, RZ, !P1 ;  /* 0x000000ffbd907208 */ /* 0x001fc40004800000 */
[----:B------:R-:W-:Y:S02]  /*0c50*/  MOV R208, R93 ;  /* 0x0000005d00d07202 */ /* 0x000fe40000000f00 */
[----:B------:R-:W-:Y:S02]  /*0c60*/  SHF.R.U32.HI R209, RZ, 0x10, R93 ;  /* 0x00000010ffd17819 */ /* 0x000fe4000001165d */
[--C-:B------:R-:W-:Y:S02]  /*0c70*/  SHF.R.U64 R92, R154, 0x10, R155.reuse ;  /* 0x000000109a5c7819 */ /* 0x100fe4000000129b */
[----:B------:R-:W-:Y:S02]  /*0c80*/  MOV R93, R155 ;  /* 0x0000009b005d7202 */ /* 0x000fe40000000f00 */
[----:B------:R-:W-:Y:S02]  /*0c90*/  SHF.R.U32.HI R169, RZ, 0x10, R155 ;  /* 0x00000010ffa97819 */ /* 0x000fe4000001169b */
[----:B------:R-:W-:Y:S01]  /*0ca0*/  SHF.R.U32.HI R223, RZ, 0x10, R159 ;  /* 0x00000010ffdf7819 */ /* 0x000fe2000001169f */
[----:B------:R-:W-:Y:S01]  /*0cb0*/  @P0 IMAD.WIDE.U32 R94, R183, 0x8, R94 ;  /* 0x00000008b75e0825 */ /* 0x000fe200078e005e */
[----:B------:R-:W-:-:S03]  /*0cc0*/  SHF.L.U32 R221, R221, 0x10, RZ ;  /* 0x00000010dddd7819 */ /* 0x000fc600000006ff */
[----:B------:R-:W-:Y:S01]  /*0cd0*/  FMUL.FTZ R241, R68, R190 ;  /* 0x000000be44f17220 */ /* 0x000fe20000410000 */
[--C-:B-1----:R-:W-:Y:S02]  /*0ce0*/  SHF.R.U64 R151, R156, 0x10, R157.reuse ;  /* 0x000000109c977819 */ /* 0x102fe4000000129d */
[----:B------:R-:W-:Y:S02]  /*0cf0*/  SHF.R.U32.HI R155, RZ, 0x10, R157 ;  /* 0x00000010ff9b7819 */ /* 0x000fe4000001169d */
[----:B--2---:R-:W-:Y:S01]  /*0d00*/  SHF.L.U32 R153, R157, 0x10, RZ ;  /* 0x000000109d997819 */ /* 0x004fe200000006ff */
[----:B------:R-:W-:Y:S01]  /*0d10*/  FADD.FTZ R157, -R144, R158 ;  /* 0x0000009e909d7221 */ /* 0x000fe20000010100 */
[----:B------:R-:W-:Y:S02]  /*0d20*/  SHF.L.U32 R196, R196, 0x10, RZ ;  /* 0x00000010c4c47819 */ /* 0x000fe400000006ff */
[----:B------:R-:W-:Y:S02]  /*0d30*/  SHF.L.U32 R188, R188, 0x10, RZ ;  /* 0x00000010bcbc7819 */ /* 0x000fe400000006ff */
[----:B------:R-:W-:-:S02]  /*0d40*/  MOV R180, R96 ;  /* 0x0000006000b47202 */ /* 0x000fc40000000f00 */
[----:B------:R-:W-:Y:S01]  /*0d50*/  SHF.R.U64 R178, R96, 0x10, R97 ;  /* 0x0000001060b27819 */ /* 0x000fe20000001261 */
[----:B------:R0:W5:Y:S01]  /*0d60*/  @P0 LDG.E.64 R142, desc[UR8][R94.64] ;  /* 0x000000085e8e0981 */ /* 0x000162000c1e1b00 */
[----:B------:R-:W-:Y:S02]  /*0d70*/  SHF.L.U32 R96, R159, 0x10, RZ ;  /* 0x000000109f607819 */ /* 0x000fe400000006ff */
[----:B------:R-:W-:Y:S02]  /*0d80*/  SHF.R.U64 R167, R148, 0x10, R149 ;  /* 0x0000001094a77819 */ /* 0x000fe40000001295 */
[----:B------:R-:W-:Y:S02]  /*0d90*/  MOV R166, R149 ;  /* 0x0000009500a67202 */ /* 0x000fe40000000f00 */
[----:B------:R-:W-:Y:S01]  /*0da0*/  SHF.L.U32 R223, R223, 0x10, RZ ;  /* 0x00000010dfdf7819 */ /* 0x000fe200000006ff */
[----:B------:R-:W-:Y:S01]  /*0db0*/  FADD.FTZ R221, -R144, R221 ;  /* 0x000000dd90dd7221 */ /* 0x000fe20000010100 */
[----:B------:R-:W-:Y:S01]  /*0dc0*/  SHF.R.U32.HI R149, RZ, 0x10, R149 ;  /* 0x00000010ff957819 */ /* 0x000fe20000011695 */
[----:B------:R-:W-:Y:S01]  /*0dd0*/  FMUL.FTZ R157, R168, R157 ;  /* 0x0000009da89d7220 */ /* 0x000fe20000410000 */
[----:B------:R-:W-:Y:S01]  /*0de0*/  SHF.L.U32 R194, R194, 0x10, RZ ;  /* 0x00000010c2c27819 */ /* 0x000fe200000006ff */
[----:B------:R-:W-:Y:S01]  /*0df0*/  FMUL.FTZ R222, R69, R188 ;  /* 0x000000bc45de7220 */ /* 0x000fe20000410000 */
[----:B------:R-:W-:Y:S01]  /*0e00*/  SHF.L.U32 R199, R199, 0x10, RZ ;  /* 0x00000010c7c77819 */ /* 0x000fe200000006ff */
[----:B------:R-:W-:Y:S01]  /*0e10*/  FFMA.FTZ R224, R88, R196, R241 ;  /* 0x000000c458e07223 */ /* 0x000fe200000100f1 */
[----:B------:R-:W-:Y:S01]  /*0e20*/  MOV R176, R148 ;  /* 0x0000009400b07202 */ /* 0x000fe20000000f00 */
[----:B------:R-:W-:Y:S01]  /*0e30*/  @P0 IMAD.WIDE.U32 R146, R177, 0x8, R146 ;  /* 0x00000008b1920825 */ /* 0x000fe200078e0092 */
[----:B------:R-:W-:-:S03]  /*0e40*/  MOV R148, R154 ;  /* 0x0000009a00947202 */ /* 0x000fc60000000f00 */
[C---:B0-----:R-:W-:Y:S01]  /*0e50*/  FADD.FTZ R95, -R144.reuse, R96 ;  /* 0x00000060905f7221 */ /* 0x041fe20000010100 */
[----:B------:R-:W-:Y:S01]  /*0e60*/  MOV R213, R98 ;  /* 0x0000006200d57202 */ /* 0x000fe20000000f00 */
[----:B------:R-:W-:Y:S01]  /*0e70*/  FADD.FTZ R223, -R144, R223 ;  /* 0x000000df90df7221 */ /* 0x000fe20000010100 */
[----:B------:R-:W-:Y:S01]  /*0e80*/  SHF.R.U64 R210, R98, 0x10, R99 ;  /* 0x0000001062d27819 */ /* 0x000fe20000001263 */
[----:B------:R-:W-:Y:S01]  /*0e90*/  FMUL.FTZ R243, R70, R199 ;  /* 0x000000c746f37220 */ /* 0x000fe20000410000 */
[----:B------:R-:W-:Y:S01]  /*0ea0*/  SHF.L.U32 R201, R201, 0x10, RZ ;  /* 0x00000010c9c97819 */ /* 0x000fe200000006ff */
[----:B------:R-:W-:Y:S01]  /*0eb0*/  FMUL.FTZ R228, R168, R221 ;  /* 0x000000dda8e47220 */ /* 0x000fe20000410000 */
[----:B------:R-:W-:Y:S01]  /*0ec0*/  SHF.L.U32 R154, R186, 0x10, RZ ;  /* 0x00000010ba9a7819 */ /* 0x000fe200000006ff */
[----:B------:R-:W-:Y:S01]  /*0ed0*/  FFMA.FTZ R222, R89, R194, R222 ;  /* 0x000000c259de7223 */ /* 0x000fe200000100de */
[----:B------:R-:W-:Y:S01]  /*0ee0*/  SHF.L.U32 R219, R149, 0x10, RZ ;  /* 0x0000001095db7819 */ /* 0x000fe200000006ff */
[----:B------:R-:W-:Y:S01]  /*0ef0*/  FADD.FTZ R149, RZ, R224 ;  /* 0x000000e0ff957221 */ /* 0x000fe20000010000 */
[----:B------:R-:W-:Y:S01]  /*0f00*/  SHF.L.U32 R225, R93, 0x10, RZ ;  /* 0x000000105de17819 */ /* 0x000fe200000006ff */
[----:B------:R-:W-:Y:S01]  /*0f10*/  FFMA.FTZ R93, R157, R224, RZ ;  /* 0x000000e09d5d7223 */ /* 0x000fe200000100ff */
[----:B------:R-:W-:Y:S01]  /*0f20*/  MOV R203, R97 ;  /* 0x0000006100cb7202 */ /* 0x000fe20000000f00 */
[----:B------:R0:W5:Y:S01]  /*0f30*/  @P0 LDG.E.64 R138, desc[UR8][R146.64] ;  /* 0x00000008928a0981 */ /* 0x000162000c1e1b00 */
[----:B------:R-:W-:-:S02]  /*0f40*/  SHF.R.U32.HI R202, RZ, 0x10, R97 ;  /* 0x00000010ffca7819 */ /* 0x000fc40000011661 */
[--C-:B------:R-:W-:Y:S02]  /*0f50*/  SHF.R.U64 R197, R160, 0x10, R161.reuse ;  /* 0x00000010a0c57819 */ /* 0x100fe400000012a1 */
[----:B------:R-:W-:Y:S02]  /*0f60*/  SHF.R.U32.HI R98, RZ, 0x10, R161 ;  /* 0x00000010ff627819 */ /* 0x000fe400000116a1 */
[----:B------:R-:W-:Y:S01]  /*0f70*/  SHF.L.U32 R237, R161, 0x10, RZ ;  /* 0x00000010a1ed7819 */ /* 0x000fe200000006ff */
[----:B------:R-:W-:Y:S01]  /*0f80*/  FMUL.FTZ R186, R168, R95 ;  /* 0x0000005fa8ba7220 */ /* 0x000fe20000410000 */
[--C-:B------:R-:W-:Y:S02]  /*0f90*/  SHF.R.U64 R97, R164, 0x10, R165.reuse ;  /* 0x00000010a4617819 */ /* 0x100fe400000012a5 */
[----:B------:R-:W-:Y:S02]  /*0fa0*/  SHF.R.U32.HI R161, RZ, 0x10, R165 ;  /* 0x00000010ffa17819 */ /* 0x000fe400000116a5 */
[----:B------:R-:W-:-:S02]  /*0fb0*/  SHF.R.U64 R94, R162, 0x10, R163 ;  /* 0x00000010a25e7819 */ /* 0x000fc400000012a3 */
[----:B------:R-:W-:Y:S01]  /*0fc0*/  SHF.R.U32.HI R217, RZ, 0x10, R163 ;  /* 0x00000010ffd97819 */ /* 0x000fe200000116a3 */
[----:B------:R-:W-:Y:S01]  /*0fd0*/  FMUL.FTZ R226, R168, R223 ;  /* 0x000000dfa8e27220 */ /* 0x000fe20000410000 */
[----:B------:R-:W-:Y:S01]  /*0fe0*/  SHF.L.U32 R239, R160, 0x10, RZ ;  /* 0x00000010a0ef7819 */ /* 0x000fe200000006ff */
[----:B0-----:R-:W-:Y:S01]  /*0ff0*/  FMUL.FTZ R146, R71, R154 ;  /* 0x0000009a47927220 */ /* 0x001fe20000410000 */
[----:B------:R-:W-:Y:S01]  /*1000*/  SHF.L.U32 R192, R192, 0x10, RZ ;  /* 0x00000010c0c07819 */ /* 0x000fe200000006ff */
[----:B------:R-:W-:Y:S01]  /*1010*/  FFMA.FTZ R223, R90, R201, R243 ;  /* 0x000000c95adf7223 */ /* 0x000fe200000100f3 */
[----:B------:R-:W-:Y:S01]  /*1020*/  SHF.L.U32 R95, R187, 0x10, RZ ;  /* 0x00000010bb5f7819 */ /* 0x000fe200000006ff */
[----:B------:R-:W-:Y:S01]  /*1030*/  FADD.FTZ R160, R222, R149 ;  /* 0x00000095dea07221 */ /* 0x000fe20000010000 */
[----:B------:R-:W-:Y:S01]  /*1040*/  SHF.L.U32 R233, R165, 0x10, RZ ;  /* 0x00000010a5e97819 */ /* 0x000fe200000006ff */
[----:B------:R-:W-:Y:S01]  /*1050*/  FFMA.FTZ R93, R228, R222, R93 ;  /* 0x000000dee45d7223 */ /* 0x000fe2000001005d */
        /* <DEDUP_REMOVED lines=12> */
[----:B------:R-:W-:Y:S01]  /*1120*/  FADD.FTZ R239, -R144, R239 ;  /* 0x000000ef90ef7221 */ /* 0x000fe20000010100 */
[----:B------:R-:W-:Y:S01]  /*1130*/  SHF.L.U32 R159, R195, 0x10, RZ ;  /* 0x00000010c39f7819 */ /* 0x000fe200000006ff */
[----:B------:R-:W-:Y:S01]  /*1140*/  FFMA.FTZ R221, R91, R192, R146 ;  /* 0x000000c05bdd7223 */ /* 0x000fe20000010092 */
[----:B------:R-:W-:Y:S01]  /*1150*/  SHF.L.U32 R98, R191, 0x10, RZ ;  /* 0x00000010bf627819 */ /* 0x000fe200000006ff */
[----:B------:R-:W-:Y:S01]  /*1160*/  FMUL.FTZ R191, R64, R95 ;  /* 0x0000005f40bf7220 */ /* 0x000fe20000410000 */
[----:B------:R-:W-:Y:S01]  /*1170*/  SHF.L.U32 R198, R198, 0x10, RZ ;  /* 0x00000010c6c67819 */ /* 0x000fe200000006ff */
[----:B------:R-:W-:Y:S01]  /*1180*/  FADD.FTZ R160, R223, R160 ;  /* 0x000000a0dfa07221 */ /* 0x000fe20000010000 */
[----:B------:R-:W-:Y:S01]  /*1190*/  SHF.L.U32 R216, R167, 0x10, RZ ;  /* 0x00000010a7d87819 */ /* 0x000fe200000006ff */
[----:B------:R-:W-:Y:S01]  /*11a0*/  FFMA.FTZ R167, R186, R223, R93 ;  /* 0x000000dfbaa77223 */ /* 0x000fe2000001005d */
        /* <DEDUP_REMOVED lines=19> */
[----:B------:R-:W-:Y:S01]  /*12e0*/  SHF.L.U32 R220, R148, 0x10, RZ ;  /* 0x0000001094dc7819 */ /* 0x000fe200000006ff */
[----:B------:R-:W-:Y:S01]  /*12f0*/  FMUL.FTZ R148, R65, R198 ;  /* 0x000000c641947220 */ /* 0x000fe20000410000 */
[----:B------:R-:W-:Y:S01]  /*1300*/  FADD.FTZ R160, R221, R160 ;  /* 0x000000a0dda07221 */ /* 0x000fe20000010000 */
[----:B------:R-:W-:Y:S01]  /*1310*/  FFMA.FTZ R167, R226, R221, R167 ;  /* 0x000000dde2a77223 */ /* 0x000fe200000100a7 */
[----:B------:R-:W-:-:S02]  /*1320*/  MOV R174, R99 ;  /* 0x0000006300ae7202 */ /* 0x000fc40000000f00 */
[----:B------:R-:W-:Y:S01]  /*1330*/  SHF.R.U32.HI R212, RZ, 0x10, R99 ;  /* 0x00000010ffd47819 */ /* 0x000fe20000011663 */
[----:B------:R-:W-:Y:S01]  /*1340*/  FMUL.FTZ R195, R66, R205 ;  /* 0x000000cd42c37220 */ /* 0x000fe20000410000 */
[----:B------:R-:W-:Y:S01]  /*1350*/  SHF.L.U32 R99, R185, 0x10, RZ ;  /* 0x00000010b9637819 */ /* 0x000fe200000006ff */
[----:B------:R-:W-:Y:S01]  /*1360*/  FADD.FTZ R160, R191, R160 ;  /* 0x000000a0bfa07221 */ /* 0x000fe20000010000 */
[----:B------:R-:W-:Y:S01]  /*1370*/  SHF.L.U32 R94, R193, 0x10, RZ ;  /* 0x00000010c15e7819 */ /* 0x000fe200000006ff */
[----:B------:R-:W-:Y:S01]  /*1380*/  FFMA.FTZ R193, R85, R98, R148 ;  /* 0x0000006255c17223 */ /* 0x000fe20000010094 */
[----:B------:R-:W-:Y:S01]  /*1390*/  SHF.L.U32 R204, R204, 0x10, RZ ;  /* 0x00000010cccc7819 */ /* 0x000fe200000006ff */
[----:B------:R-:W-:Y:S01]  /*13a0*/  FFMA.FTZ R167, R178, R191, R167 ;  /* 0x000000bfb2a77223 */ /* 0x000fe200000100a7 */
[----:B------:R-:W-:Y:S01]  /*13b0*/  SHF.L.U32 R97, R182, 0x10, RZ ;  /* 0x00000010b6617819 */ /* 0x000fe200000006ff */
[----:B------:R-:W-:Y:S01]  /*13c0*/  FMUL.FTZ R182, R168, R197 ;  /* 0x000000c5a8b67220 */ /* 0x000fe20000410000 */
        /* <DEDUP_REMOVED lines=23> */
[----:B------:R-:W-:Y:S01]  /*1540*/  SHF.L.U32 R215, R174, 0x10, RZ ;  /* 0x00000010aed77819 */ /* 0x000fe200000006ff */
[----:B------:R-:W-:Y:S01]  /*1550*/  FMUL.FTZ R174, R168, R165 ;  /* 0x000000a5a8ae7220 */ /* 0x000fe20000410000 */
        /* <DEDUP_REMOVED lines=33> */
[----:B------:R-:W-:Y:S01]  /*1770*/  FFMA.FTZ R165, R78, R208, R93 ;  /* 0x000000d04ea57223 */ /* 0x000fe2000001005d */
[----:B------:R-:W-:Y:S01]  /*1780*/  FMUL.FTZ R156, R168, R229 ;  /* 0x000000e5a89c7220 */ /* 0x000fe20000410000 */
[----:B------:R-:W-:Y:S01]  /*1790*/  FMUL.FTZ R148, R59, R212 ;  /* 0x000000d43b947220 */ /* 0x000fe20000410000 */
[----:B------:R-:W-:Y:S01]  /*17a0*/  FADD.FTZ R146, R163, R146 ;  /* 0x00000092a3927221 */ /* 0x000fe20000010000 */
[----:B------:R-:W-:Y:S01]  /*17b0*/  FFMA.FTZ R93, R160, R163, R167 ;  /* 0x000000a3a05d7223 */ /* 0x000fe200000100a7 */
[----:B------:R-:W-:Y:S01]  /*17c0*/  FMUL.FTZ R229, R52, R220 ;  /* 0x000000dc34e57220 */ /* 0x000fe20000410000 */
[----:B------:R-:W-:Y:S01]  /*17d0*/  FMUL.FTZ R162, R168, R217 ;  /* 0x000000d9a8a27220 */ /* 0x000fe20000410000 */
[----:B------:R-:W-:Y:S01]  /*17e0*/  FFMA.FTZ R167, R79, R209, R148 ;  /* 0x000000d14fa77223 */ /* 0x000fe20000010094 */
        /* <DEDUP_REMOVED lines=8> */
[----:B------:R-:W-:Y:S01]  /*1870*/  FFMA.FTZ R149, R73, R216, R150 ;  /* 0x000000d849957223 */ /* 0x000fe20000010096 */
        /* <DEDUP_REMOVED lines=46> */
.L_x_1204:
[----:B------:R-:W-:Y:S05]  /*1b60*/  BSYNC.RECONVERGENT B0 ;  /* 0x0000000000007941 */ /* 0x000fea0003800200 */
.L_x_1203:
        /* <DEDUP_REMOVED lines=93> */
[C---:B------:R-:W-:Y:S01]  /*2140*/  FFMA.FTZ R40, R151.reuse, R216, R40 ;  /* 0x000000d897287223 */ /* 0x040fe20000010028 */
[----:B------:R-:W-:Y:S01]  /*2150*/  FADD.FTZ R3, R230, R3 ;  /* 0x00000003e6037221 */ /* 0x000fe20000010000 */
[----:B------:R-:W-:Y:S01]  /*2160*/  FMUL.FTZ R98, R98, UR13 ;  /* 0x0000000d62627c20 */ /* 0x000fe20008410000 */
[----:B------:R-:W-:Y:S01]  /*2170*/  FFMA.FTZ R16, R151, R230, R16 ;  /* 0x000000e697107223 */ /* 0x000fe20000010010 */
[----:B------:R-:W-:Y:S01]  /*2180*/  ISETP.GE.AND P2, PT, R181, R145, PT ;  /* 0x00000091b500720c */ /* 0x000fe20003f46270 */
[----:B------:R-:W-:Y:S01]  /*2190*/  FADD.FTZ R26, R219, R26 ;  /* 0x0000001adb1a7221 */ /* 0x000fe20000010000 */
[----:B------:R-:W-:Y:S01]  /*21a0*/  FFMA.FTZ R38, R155, R219, R38 ;  /* 0x000000db9b267223 */ /* 0x000fe20000010026 */
        /* <DEDUP_REMOVED lines=16> */
[----:B------:R-:W-:Y:S01]  /*22b0*/  SHF.L.U32 R93, R92, 0x10, RZ ;  /* 0x000000105c5d7819 */ /* 0x000fe200000006ff */
[----:B------:R-:W-:Y:S01]  /*22c0*/  FADD.FTZ R223, R223, -R186 ;  /* 0x800000badfdf7221 */ /* 0x000fe20000010000 */
[----:B------:R-:W-:Y:S01]  /*22d0*/  SHF.R.U32.HI R92, RZ, 0x10, R143 ;  /* 0x00000010ff5c7819 */ /* 0x000fe2000001168f */
[----:B------:R-:W-:Y:S01]  /*22e0*/  FADD.FTZ R221, R221, -R226 ;  /* 0x800000e2dddd7221 */ /* 0x000fe20000010000 */
[----:B------:R-:W-:Y:S01]  /*22f0*/  FFMA.FTZ R97, R228, R154, R159 ;  /* 0x0000009ae4617223 */ /* 0x000fe2000001009f */
[----:B------:R-:W-:Y:S01]  /*2300*/  FFMA.FTZ R94, R168, R223, R93 ;  /* 0x000000dfa85e7223 */ /* 0x000fe2000001005d */
[----:B------:R-:W-:Y:S01]  /*2310*/  SHF.L.U32 R93, R92, 0x10, RZ ;  /* 0x000000105c5d7819 */ /* 0x000fe200000006ff */
[----:B------:R-:W-:Y:S01]  /*2320*/  FADD.FTZ R157, R224, -R157 ;  /* 0x8000009de09d7221 */ /* 0x000fe20000010000 */
[----:B------:R-:W-:Y:S01]  /*2330*/  MOV R92, R142 ;  /* 0x0000008e005c7202 */ /* 0x000fe20000000f00 */
[----:B------:R-:W-:Y:S01]  /*2340*/  FADD.FTZ R97, R222, -R97 ;  /* 0x80000061de617221 */ /* 0x000fe20000010000 */
[----:B------:R-:W-:Y:S01]  /*2350*/  SHF.L.U32 R145, R145, 0x10, RZ ;  /* 0x0000001091917819 */ /* 0x000fe200000006ff */
[----:B------:R-:W-:Y:S01]  /*2360*/  FFMA.FTZ R95, R168, R221, R93 ;  /* 0x000000dda85f7223 */ /* 0x000fe2000001005d */
[----:B------:R-:W-:Y:S01]  /*2370*/  SHF.L.U32 R93, R92, 0x10, RZ ;  /* 0x000000105c5d7819 */ /* 0x000fe200000006ff */
[-C--:B------:R-:W-:Y:S01]  /*2380*/  FFMA.FTZ R182, R182, R154.reuse, R159 ;  /* 0x0000009ab6b67223 */ /* 0x080fe2000001009f */
[----:B------:R-:W-:Y:S01]  /*2390*/  MOV R92, R141 ;  /* 0x0000008d005c7202 */ /* 0x000fe20000000f00 */
[----:B------:R-:W-:Y:S01]  /*23a0*/  FFMA.FTZ R96, R168, R97, R145 ;  /* 0x00000061a8607223 */ /* 0x000fe20000010091 */
[----:B------:R-:W-:Y:S01]  /*23b0*/  FFMA.FTZ R166, R166, R154, R159 ;  /* 0x0000009aa6a67223 */ /* 0x000fe2000001009f */
[----:B------:R-:W-:Y:S01]  /*23c0*/  FFMA.FTZ R93, R168, R157, R93 ;  /* 0x0000009da85d7223 */ /* 0x000fe2000001005d */
[----:B------:R-:W-:Y:S01]  /*23d0*/  SHF.L.U32 R97, R92, 0x10, RZ ;  /* 0x000000105c617819 */ /* 0x000fe200000006ff */
[----:B------:R-:W-:Y:S01]  /*23e0*/  FADD.FTZ R193, R193, -R182 ;  /* 0x800000b6c1c17221 */ /* 0x000fe20000010000 */
[----:B------:R-:W-:Y:S01]  /*23f0*/  SHF.R.U64 R157, R140, 0x10, R141 ;  /* 0x000000108c9d7819 */ /* 0x000fe2000000128d */
[----:B------:R0:W-:Y:S01]  /*2400*/  F2F.BF16.F32 R99, R93 ;  /* 0x0000005d00637304 */ /* 0x0001e20000202000 */
[----:B------:R-:W-:Y:S01]  /*2410*/  MOV R92, R140 ;  /* 0x0000008c005c7202 */ /* 0x000fe20000000f00 */
[-CC-:B------:R-:W-:Y:S01]  /*2420*/  FFMA.FTZ R178, R178, R154.reuse, R159.reuse ;  /* 0x0000009ab2b27223 */ /* 0x180fe2000001009f */
[----:B------:R-:W-:Y:S01]  /*2430*/  SHF.L.U32 R157, R157, 0x10, RZ ;  /* 0x000000109d9d7819 */ /* 0x000fe200000006ff */
[-C--:B------:R-:W-:Y:S01]  /*2440*/  FFMA.FTZ R184, R184, R154.reuse, R159 ;  /* 0x0000009ab8b87223 */ /* 0x080fe2000001009f */
[----:B------:R-:W-:Y:S01]  /*2450*/  SHF.R.U32.HI R145, RZ, 0x10, R141 ;  /* 0x00000010ff917819 */ /* 0x000fe2000001168d */
[----:B------:R-:W-:Y:S01]  /*2460*/  FADD.FTZ R187, R187, -R166 ;  /* 0x800000a6bbbb7221 */ /* 0x000fe20000010000 */
[----:B------:R-:W-:Y:S01]  /*2470*/  FADD.FTZ R191, R191, -R178 ;  /* 0x800000b2bfbf7221 */ /* 0x000fe20000010000 */
[----:B------:R-:W-:Y:S01]  /*2480*/  FFMA.FTZ R144, R168, R193, R157 ;  /* 0x000000c1a8907223 */ /* 0x000fe2000001009d */
[----:B0-----:R-:W-:Y:S01]  /*2490*/  SHF.L.U32 R93, R92, 0x10, RZ ;  /* 0x000000105c5d7819 */ /* 0x001fe200000006ff */
[----:B------:R-:W-:Y:S01]  /*24a0*/  FADD.FTZ R197, R197, -R184 ;  /* 0x800000b8c5c57221 */ /* 0x000fe20000010000 */
[----:B------:R-:W-:Y:S01]  /*24b0*/  MOV R92, R139 ;  /* 0x0000008b005c7202 */ /* 0x000fe20000000f00 */
[-C--:B------:R-:W-:Y:S01]  /*24c0*/  FFMA.FTZ R164, R164, R154.reuse, R159 ;  /* 0x0000009aa4a47223 */ /* 0x080fe2000001009f */
[----:B------:R-:W-:Y:S01]  /*24d0*/  SHF.L.U32 R145, R145, 0x10, RZ ;  /* 0x0000001091917819 */ /* 0x000fe200000006ff */
[----:B------:R-:W-:Y:S01]  /*24e0*/  FFMA.FTZ R93, R168, R191, R93 ;  /* 0x000000bfa85d7223 */ /* 0x000fe2000001005d */
[----:B------:R-:W-:Y:S01]  /*24f0*/  SHF.L.U32 R157, R92, 0x10, RZ ;  /* 0x000000105c9d7819 */ /* 0x000fe200000006ff */
[----:B------:R-:W-:Y:S01]  /*2500*/  FADD.FTZ R169, R169, -R164 ;  /* 0x800000a4a9a97221 */ /* 0x000fe20000010000 */
[----:B------:R-:W-:Y:S01]  /*2510*/  SHF.R.U32.HI R92, RZ, 0x10, R139 ;  /* 0x00000010ff5c7819 */ /* 0x000fe2000001168b */
[----:B------:R-:W-:Y:S01]  /*2520*/  FFMA.FTZ R98, R168, R197, R145 ;  /* 0x000000c5a8627223 */ /* 0x000fe20000010091 */
[----:B------:R-:W-:Y:S01]  /*2530*/  FFMA.FTZ R174, R174, R154, R159 ;  /* 0x0000009aaeae7223 */ /* 0x000fe2000001009f */
[----:B------:R-:W-:Y:S01]  /*2540*/  FFMA.FTZ R157, R168, R187, R157 ;  /* 0x000000bba89d7223 */ /* 0x000fe2000001009d */
[----:B------:R-:W-:Y:S01]  /*2550*/  SHF.L.U32 R187, R92, 0x10, RZ ;  /* 0x000000105cbb7819 */ /* 0x000fe200000006ff */
[----:B------:R0:W-:Y:S01]  /*2560*/  F2F.BF16.F32 R145, R93 ;  /* 0x0000005d00917304 */ /* 0x0001e20000202000 */
[----:B------:R-:W-:Y:S01]  /*2570*/  MOV R92, R138 ;  /* 0x0000008a005c7202 */ /* 0x000fe20000000f00 */
[----:B------:R-:W-:Y:S01]  /*2580*/  FADD.FTZ R185, R185, -R174 ;  /* 0x800000aeb9b97221 */ /* 0x000fe20000010000 */
[-CC-:B------:R-:W-:Y:S01]  /*2590*/  FFMA.FTZ R156, R156, R154.reuse, R159.reuse ;  /* 0x0000009a9c9c7223 */ /* 0x180fe2000001009f */
[-CC-:B------:R-:W-:Y:S01]  /*25a0*/  FFMA.FTZ R162, R162, R154.reuse, R159.reuse ;  /* 0x0000009aa2a27223 */ /* 0x180fe2000001009f */
[-CC-:B------:R-:W-:Y:S01]  /*25b0*/  FFMA.FTZ R160, R160, R154.reuse, R159.reuse ;  /* 0x0000009aa0a07223 */ /* 0x180fe2000001009f */
[-C--:B------:R-:W-:Y:S01]  /*25c0*/  FFMA.FTZ R158, R158, R154.reuse, R159 ;  /* 0x0000009a9e9e7223 */ /* 0x080fe2000001009f */
[----:B------:R-:W-:Y:S01]  /*25d0*/  FADD.FTZ R165, R165, -R156 ;  /* 0x8000009ca5a57221 */ /* 0x000fe20000010000 */
[----:B------:R-:W-:Y:S01]  /*25e0*/  FADD.FTZ R167, R167, -R162 ;  /* 0x800000a2a7a77221 */ /* 0x000fe20000010000 */
[----:B0-----:R-:W-:Y:S01]  /*25f0*/  SHF.L.U32 R93, R92, 0x10, RZ ;  /* 0x000000105c5d7819 */ /* 0x001fe200000006ff */
[----:B------:R-:W-:Y:S01]  /*2600*/  F2F.BF16.F32 R166, R157 ;  /* 0x0000009d00a67304 */ /* 0x000fe20000202000 */
[----:B------:R-:W-:Y:S01]  /*2610*/  SHF.R.U64 R92, R138, 0x10, R139 ;  /* 0x000000108a5c7819 */ /* 0x000fe2000000128b */
[----:B------:R-:W-:Y:S01]  /*2620*/  FADD.FTZ R163, R163, -R160 ;  /* 0x800000a0a3a37221 */ /* 0x000fe20000010000 */
[----:B------:R-:W-:Y:S01]  /*2630*/  FADD.FTZ R161, R161, -R158 ;  /* 0x8000009ea1a17221 */ /* 0x000fe20000010000 */
        /* <DEDUP_REMOVED lines=11> */
[----:B------:R-:W-:Y:S01]  /*26f0*/  SHF.R.U64 R150, R134, 0x10, R135 ;  /* 0x0000001086967819 */ /* 0x000fe20000001287 */
[----:B------:R-:W-:Y:S01]  /*2700*/  FFMA.FTZ R185, R168, R165, R185 ;  /* 0x000000a5a8b97223 */ /* 0x000fe200000100b9 */
[----:B------:R-:W-:Y:S01]  /*2710*/  SHF.L.U32 R165, R92, 0x10, RZ ;  /* 0x000000105ca57819 */ /* 0x000fe200000006ff */
[----:B------:R-:W-:Y:S01]  /*2720*/  FFMA.FTZ R97, R168, R195, R97 ;  /* 0x000000c3a8617223 */ /* 0x000fe20000010061 */
[----:B------:R-:W-:Y:S01]  /*2730*/  MOV R92, R136 ;  /* 0x00000088005c7202 */ /* 0x000fe20000000f00 */
[-CC-:B------:R-:W-:Y:S01]  /*2740*/  FFMA.FTZ R176, R176, R154.reuse, R159.reuse ;  /* 0x0000009ab0b07223 */ /* 0x180fe2000001009f */
[-C--:B------:R-:W-:Y:S01]  /*2750*/  FFMA.FTZ R155, R155, R154.reuse, R159 ;  /* 0x0000009a9b9b7223 */ /* 0x080fe2000001009f */
[----:B------:R-:W-:Y:S01]  /*2760*/  FFMA.FTZ R167, R168, R167, R165 ;  /* 0x000000a7a8a77223 */ /* 0x000fe200000100a5 */
[----:B------:R-:W-:Y:S01]  /*2770*/  SHF.R.U64 R165, R136, 0x10, R137 ;  /* 0x0000001088a57819 */ /* 0x000fe20000001289 */
[----:B------:R-:W-:Y:S01]  /*2780*/  F2F.BF16.F32 R94, R94 ;  /* 0x0000005e005e7304 */ /* 0x000fe20000202000 */
[----:B0-----:R-:W-:Y:S01]  /*2790*/  SHF.L.U32 R93, R92, 0x10, RZ ;  /* 0x000000105c5d7819 */ /* 0x001fe200000006ff */
[----:B------:R-:W-:Y:S01]  /*27a0*/  FADD.FTZ R189, R189, -R176 ;  /* 0x800000b0bdbd7221 */ /* 0x000fe20000010000 */
        /* <DEDUP_REMOVED lines=9> */
[C---:B------:R-:W-:Y:S01]  /*2840*/  FFMA.FTZ R187, R168.reuse, R189, R187 ;  /* 0x000000bda8bb7223 */ /* 0x040fe200000100bb */
[----:B------:R-:W-:Y:S01]  /*2850*/  FADD.FTZ R147, R147, -R148 ;  /* 0x8000009493937221 */ /* 0x000fe20000010000 */
[----:B------:R-:W-:-:S04]  /*2860*/  FFMA.FTZ R155, R168, R155, R165 ;  /* 0x0000009ba89b7223 */ /* 0x000fc800000100a5 */
[----:B------:R-:W1:Y:S01]  /*2870*/  F2F.BF16.F32 R95, R95 ;  /* 0x0000005f005f7304 */ /* 0x000e620000202000 */
[----:B0-----:R-:W-:Y:S01]  /*2880*/  SHF.L.U32 R93, R92, 0x10, RZ ;  /* 0x000000105c5d7819 */ /* 0x001fe200000006ff */
[----:B------:R-:W-:-:S04]  /*2890*/  FFMA.FTZ R92, R151, R154, R159 ;  /* 0x0000009a975c7223 */ /* 0x000fc8000001009f */
[----:B------:R-:W-:Y:S01]  /*28a0*/  FFMA.FTZ R153, R168, R153, R93 ;  /* 0x00000099a8997223 */ /* 0x000fe2000001005d */
[----:B------:R-:W-:Y:S01]  /*28b0*/  FADD.FTZ R149, R149, -R92 ;  /* 0x8000005c95957221 */ /* 0x000fe20000010000 */
[----:B------:R-:W-:Y:S01]  /*28c0*/  SHF.L.U32 R93, R150, 0x10, RZ ;  /* 0x00000010965d7819 */ /* 0x000fe200000006ff */
[----:B------:R-:W0:Y:S01]  /*28d0*/  F2F.BF16.F32 R144, R144 ;  /* 0x0000009000907304 */ /* 0x000e220000202000 */
[----:B------:R-:W-:-:S03]  /*28e0*/  MOV R92, R134 ;  /* 0x00000086005c7202 */ /* 0x000fc60000000f00 */
[----:B------:R-:W-:Y:S01]  /*28f0*/  FFMA.FTZ R150, R168, R149, R93 ;  /* 0x00000095a8967223 */ /* 0x000fe2000001005d */
[----:B------:R-:W-:Y:S02]  /*2900*/  SHF.L.U32 R149, R92, 0x10, RZ ;  /* 0x000000105c957819 */ /* 0x000fe400000006ff */
[----:B------:R-:W2:Y:S01]  /*2910*/  LDC.64 R92, c[0x0][0x468] ;  /* 0x00011a00ff5c7b82 */ /* 0x000ea20000000a00 */
[----:B------:R-:W-:Y:S02]  /*2920*/  F2F.BF16.F32 R97, R97 ;  /* 0x0000006100617304 */ /* 0x000fe40000202000 */
[----:B------:R-:W-:Y:S01]  /*2930*/  FFMA.FTZ R147, R168, R147, R149 ;  /* 0x00000093a8937223 */ /* 0x000fe20000010095 */
[----:B-1----:R-:W-:Y:S01]  /*2940*/  PRMT R149, R94, 0x5410, R95 ;  /* 0x000054105e957816 */ /* 0x002fe2000000005f */
[----:B0-----:R-:W-:-:S04]  /*2950*/  IMAD.WIDE.U32 R94, R144, 0x10000, RZ ;  /* 0x00010000905e7825 */ /* 0x001fc800078e00ff */
[----:B------:R-:W0:Y:S01]  /*2960*/  F2F.BF16.F32 R98, R98 ;  /* 0x0000006200627304 */ /* 0x000e220000202000 */
[----:B------:R-:W-:-:S07]  /*2970*/  LOP3.LUT R94, R94, R145, RZ, 0xfc, !PT ;  /* 0x000000915e5e7212 */ /* 0x000fce00078efcff */
[----:B------:R-:W1:Y:S01]  /*2980*/  F2F.BF16.F32 R96, R96 ;  /* 0x0000006000607304 */ /* 0x000e620000202000 */
[----:B0-----:R-:W-:-:S07]  /*2990*/  PRMT R151, R97, 0x5410, R98 ;  /* 0x0000541061977816 */ /* 0x001fce0000000062 */
[----:B------:R-:W0:Y:S01]  /*29a0*/  F2F.BF16.F32 R150, R150 ;  /* 0x0000009600967304 */ /* 0x000e220000202000 */
[----:B------:R-:W-:Y:S01]  /*29b0*/  LOP3.LUT R95, R151, R95, RZ, 0xfc, !PT ;  /* 0x0000005f975f7212 */ /* 0x000fe200078efcff */
[----:B-1----:R-:W-:-:S06]  /*29c0*/  IMAD.WIDE.U32 R96, R96, 0x10000, RZ ;  /* 0x0001000060607825 */ /* 0x002fcc00078e00ff */
[----:B------:R1:W-:Y:S01]  /*29d0*/  F2F.BF16.F32 R152, R155 ;  /* 0x0000009b00987304 */ /* 0x0003e20000202000 */
[----:B------:R-:W-:Y:S02]  /*29e0*/  LOP3.LUT R149, R149, R97, RZ, 0xfc, !PT ;  /* 0x0000006195957212 */ /* 0x000fe400078efcff */
[----:B------:R-:W-:Y:S01]  /*29f0*/  LOP3.LUT R148, R96, R99, RZ, 0xfc, !PT ;  /* 0x0000006360947212 */ /* 0x000fe200078efcff */
[----:B0-----:R-:W-:-:S04]  /*2a00*/  IMAD.WIDE.U32 R144, R150, 0x10000, RZ ;  /* 0x0001000096907825 */ /* 0x001fc800078e00ff */
[----:B------:R-:W0:Y:S01]  /*2a10*/  F2F.BF16.F32 R153, R153 ;  /* 0x0000009900997304 */ /* 0x000e220000202000 */
[----:B--2---:R-:W-:-:S04]  /*2a20*/  IMAD.WIDE.U32 R150, R183, 0x8, R92 ;  /* 0x00000008b7967825 */ /* 0x004fc800078e005c */
[----:B-1----:R-:W-:-:S03]  /*2a30*/  IMAD.WIDE.U32 R154, R177, 0x8, R92 ;  /* 0x00000008b19a7825 */ /* 0x002fc600078e005c */
[----:B------:R-:W1:Y:S01]  /*2a40*/  F2F.BF16.F32 R169, R169 ;  /* 0x000000a900a97304 */ /* 0x000e620000202000 */
[----:B------:R3:W-:Y:S01]  /*2a50*/  STG.E.64 desc[UR8][R150.64], R148 ;  /* 0x0000009496007986 */ /* 0x0007e2000c101b08 */
[----:B0-----:R-:W-:-:S06]  /*2a60*/  PRMT R153, R153, 0x5410, R152 ;  /* 0x0000541099997816 */ /* 0x001fcc0000000098 */
[----:B------:R-:W0:Y:S01]  /*2a70*/  F2F.BF16.F32 R187, R187 ;  /* 0x000000bb00bb7304 */ /* 0x000e220000202000 */
[----:B------:R-:W-:Y:S01]  /*2a80*/  LOP3.LUT R145, R153, R145, RZ, 0xfc, !PT ;  /* 0x0000009199917212 */ /* 0x000fe200078efcff */
[----:B------:R-:W-:-:S06]  /*2a90*/  IMAD.WIDE.U32 R152, R179, 0x8, R92 ;  /* 0x00000008b3987825 */ /* 0x000fcc00078e005c */
[----:B------:R-:W2:Y:S01]  /*2aa0*/  F2F.BF16.F32 R163, R163 ;  /* 0x000000a300a37304 */ /* 0x000ea20000202000 */
[----:B-1----:R-:W-:Y:S01]  /*2ab0*/  IMAD.WIDE.U32 R96, R169, 0x10000, RZ ;  /* 0x00010000a9607825 */ /* 0x002fe200078e00ff */
[----:B------:R3:W-:Y:S02]  /*2ac0*/  STG.E.64 desc[UR8][R152.64], R94 ;  /* 0x0000005e98007986 */ /* 0x0007e4000c101b08 */
[----:B------:R-:W-:-:S04]  /*2ad0*/  LOP3.LUT R96, R96, R157, RZ, 0xfc, !PT ;  /* 0x0000009d60607212 */ /* 0x000fc800078efcff */
[----:B------:R-:W-:Y:S01]  /*2ae0*/  F2F.BF16.F32 R185, R185 ;  /* 0x000000b900b97304 */ /* 0x000fe20000202000 */
[----:B0-----:R-:W-:-:S04]  /*2af0*/  PRMT R187, R166, 0x5410, R187 ;  /* 0x00005410a6bb7816 */ /* 0x001fc800000000bb */
[----:B------:R-:W-:Y:S01]  /*2b00*/  LOP3.LUT R97, R187, R97, RZ, 0xfc, !PT ;  /* 0x00000061bb617212 */ /* 0x000fe200078efcff */
[----:B--2---:R-:W-:Y:S02]  /*2b10*/  IMAD.WIDE.U32 R98, R163, 0x10000, RZ ;  /* 0x00010000a3627825 */ /* 0x004fe400078e00ff */
[----:B------:R-:W0:Y:S02]  /*2b20*/  F2F.BF16.F32 R156, R167 ;  /* 0x000000a7009c7304 */ /* 0x000e240000202000 */
[----:B------:R3:W-:Y:S01]  /*2b30*/  STG.E.64 desc[UR8][R154.64], R96 ;  /* 0x000000609a007986 */ /* 0x0007e2000c101b08 */
[----:B------:R-:W-:-:S05]  /*2b40*/  LOP3.LUT R98, R98, R161, RZ, 0xfc, !PT ;  /* 0x000000a162627212 */ /* 0x000fca00078efcff */
[----:B------:R-:W1:Y:S01]  /*2b50*/  F2F.BF16.F32 R147, R147 ;  /* 0x0000009300937304 */ /* 0x000e620000202000 */
[----:B0-----:R-:W-:Y:S01]  /*2b60*/  PRMT R185, R185, 0x5410, R156 ;  /* 0x00005410b9b97816 */ /* 0x001fe2000000009c */
[----:B------:R-:W-:-:S03]  /*2b70*/  IMAD.WIDE.U32 R156, R175, 0x8, R92 ;  /* 0x00000008af9c7825 */ /* 0x000fc600078e005c */
[----:B------:R-:W-:Y:S01]  /*2b80*/  LOP3.LUT R99, R185, R99, RZ, 0xfc, !PT ;  /* 0x00000063b9637212 */ /* 0x000fe200078efcff */
[----:B------:R-:W-:Y:S01]  /*2b90*/  IMAD.WIDE.U32 R92, R173, 0x8, R92 ;  /* 0x00000008ad5c7825 */ /* 0x000fe200078e005c */
[----:B-1----:R-:W-:-:S03]  /*2ba0*/  LOP3.LUT R144, R144, R147, RZ, 0xfc, !PT ;  /* 0x0000009390907212 */ /* 0x002fc600078efcff */
[----:B------:R3:W-:Y:S04]  /*2bb0*/  STG.E.64 desc[UR8][R156.64], R98 ;  /* 0x000000629c007986 */ /* 0x0007e8000c101b08 */
[----:B------:R3:W-:Y:S01]  /*2bc0*/  STG.E.64 desc[UR8][R92.64], R144 ;  /* 0x000000905c007986 */ /* 0x0007e2000c101b08 */
[----:B------:R-:W-:Y:S05]  /*2bd0*/  BRA `(.L_x_1208) ;  /* 0x0000004400687947 */ /* 0x000fea0003800000 */
.L_x_1207:
        /* <DEDUP_REMOVED lines=20> */
[-C--:B------:R-:W-:Y:S01]  /*2d20*/  FFMA.FTZ R178, R178, R154.reuse, R159 ;  /* 0x0000009ab2b27223 */ /* 0x080fe2000001009f */
[----:B------:R-:W-:Y:S01]  /*2d30*/  FFMA.FTZ R93, R168, R157, R93 ;  /* 0x0000009da85d7223 */ /* 0x000fe2000001005d */
[----:B------:R-:W-:Y:S01]  /*2d40*/  SHF.L.U32 R99, R92, 0x10, RZ ;  /* 0x000000105c637819 */ /* 0x000fe200000006ff */
[----:B------:R-:W-:Y:S01]  /*2d50*/  FADD.FTZ R187, R187, -R166 ;  /* 0x800000a6bbbb7221 */ /* 0x000fe20000010000 */
[----:B------:R-:W-:Y:S01]  /*2d60*/  MOV R92, R141 ;  /* 0x0000008d005c7202 */ /* 0x000fe20000000f00 */
[----:B------:R0:W-:Y:S01]  /*2d70*/  F2F.BF16.F32 R145, R93 ;  /* 0x0000005d00917304 */ /* 0x0001e20000202000 */
[----:B------:R-:W-:Y:S01]  /*2d80*/  FADD.FTZ R191, R191, -R178 ;  /* 0x800000b2bfbf7221 */ /* 0x000fe20000010000 */
[----:B------:R-:W-:Y:S01]  /*2d90*/  FFMA.FTZ R96, R168, R97, R99 ;  /* 0x00000061a8607223 */ /* 0x000fe20000010063 */
[----:B------:R-:W-:Y:S01]  /*2da0*/  SHF.L.U32 R97, R92, 0x10, RZ ;  /* 0x000000105c617819 */ /* 0x000fe200000006ff */
[-C--:B------:R-:W-:Y:S01]  /*2db0*/  FFMA.FTZ R176, R176, R154.reuse, R159 ;  /* 0x0000009ab0b07223 */ /* 0x080fe2000001009f */
[----:B------:R-:W-:Y:S01]  /*2dc0*/  SHF.R.U32.HI R92, RZ, 0x10, R141 ;  /* 0x00000010ff5c7819 */ /* 0x000fe2000001168d */
[-CC-:B------:R-:W-:Y:S01]  /*2dd0*/  FFMA.FTZ R156, R156, R154.reuse, R159.reuse ;  /* 0x0000009a9c9c7223 */ /* 0x180fe2000001009f */
[--C-:B------:R-:W-:Y:S01]  /*2de0*/  FFMA.FTZ R164, R164, R154, R159.reuse ;  /* 0x0000009aa4a47223 */ /* 0x100fe2000001009f */
[----:B------:R-:W-:Y:S01]  /*2df0*/  FADD.FTZ R189, R189, -R176 ;  /* 0x800000b0bdbd7221 */ /* 0x000fe20000010000 */
[----:B------:R-:W-:Y:S01]  /*2e00*/  SHF.L.U32 R99, R92, 0x10, RZ ;  /* 0x000000105c637819 */ /* 0x000fe200000006ff */
[----:B------:R-:W-:Y:S01]  /*2e10*/  FADD.FTZ R165, R165, -R156 ;  /* 0x8000009ca5a57221 */ /* 0x000fe20000010000 */
[----:B------:R-:W-:Y:S01]  /*2e20*/  MOV R92, R140 ;  /* 0x0000008c005c7202 */ /* 0x000fe20000000f00 */
[----:B------:R-:W-:Y:S01]  /*2e30*/  FADD.FTZ R169, R169, -R164 ;  /* 0x800000a4a9a97221 */ /* 0x000fe20000010000 */
[-C--:B------:R-:W-:Y:S01]  /*2e40*/  FFMA.FTZ R174, R174, R154.reuse, R159 ;  /* 0x0000009aaeae7223 */ /* 0x080fe2000001009f */
[----:B------:R-:W-:Y:S01]  /*2e50*/  FFMA.FTZ R98, R168, R197, R99 ;  /* 0x000000c5a8627223 */ /* 0x000fe20000010063 */
[----:B0-----:R-:W-:Y:S01]  /*2e60*/  SHF.L.U32 R93, R92, 0x10, RZ ;  /* 0x000000105c5d7819 */ /* 0x001fe200000006ff */
[-C--:B------:R-:W-:Y:S01]  /*2e70*/  FFMA.FTZ R160, R160, R154.reuse, R159 ;  /* 0x0000009aa0a07223 */ /* 0x080fe2000001009f */
        /* <DEDUP_REMOVED lines=9> */
[-CC-:B------:R-:W-:Y:S01]  /*2f10*/  FFMA.FTZ R180, R180, R154.reuse, R159.reuse ;  /* 0x0000009ab4b47223 */ /* 0x180fe2000001009f */
[----:B------:R-:W-:Y:S01]  /*2f20*/  SHF.L.U32 R133, R92, 0x10, RZ ;  /* 0x000000105c857819 */ /* 0x000fe200000006ff */
[-C--:B------:R-:W-:Y:S01]  /*2f30*/  FFMA.FTZ R182, R182, R154.reuse, R159 ;  /* 0x0000009ab6b67223 */ /* 0x080fe2000001009f */
[----:B------:R-:W-:Y:S01]  /*2f40*/  SHF.R.U32.HI R92, RZ, 0x10, R139 ;  /* 0x00000010ff5c7819 */ /* 0x000fe2000001168b */
[----:B------:R-:W-:Y:S01]  /*2f50*/  FFMA.FTZ R155, R155, R154, R159 ;  /* 0x0000009a9b9b7223 */ /* 0x000fe2000001009f */
[----:B------:R-:W-:Y:S01]  /*2f60*/  FADD.FTZ R195, R195, -R180 ;  /* 0x800000b4c3c37221 */ /* 0x000fe20000010000 */
[----:B------:R-:W-:Y:S01]  /*2f70*/  FFMA.FTZ R187, R168, R187, R133 ;  /* 0x000000bba8bb7223 */ /* 0x000fe20000010085 */
[----:B------:R-:W-:Y:S01]  /*2f80*/  SHF.L.U32 R133, R92, 0x10, RZ ;  /* 0x000000105c857819 */ /* 0x000fe200000006ff */
[----:B------:R-:W-:Y:S01]  /*2f90*/  FADD.FTZ R193, R193, -R182 ;  /* 0x800000b6c1c17221 */ /* 0x000fe20000010000 */
[----:B------:R-:W-:Y:S01]  /*2fa0*/  MOV R92, R138 ;  /* 0x0000008a005c7202 */ /* 0x000fe20000000f00 */
[----:B------:R-:W-:Y:S01]  /*2fb0*/  FADD.FTZ R155, R152, -R155 ;  /* 0x8000009b989b7221 */ /* 0x000fe20000010000 */
[-C--:B------:R-:W-:Y:S01]  /*2fc0*/  FFMA.FTZ R162, R162, R154.reuse, R159 ;  /* 0x0000009aa2a27223 */ /* 0x080fe2000001009f */
[----:B------:R-:W-:Y:S01]  /*2fd0*/  FFMA.FTZ R189, R168, R189, R133 ;  /* 0x000000bda8bd7223 */ /* 0x000fe20000010085 */
[----:B0-----:R-:W-:Y:S01]  /*2fe0*/  SHF.L.U32 R93, R92, 0x10, RZ ;  /* 0x000000105c5d7819 */ /* 0x001fe200000006ff */
[----:B------:R-:W-:Y:S01]  /*2ff0*/  F2F.BF16.F32 R187, R187 ;  /* 0x000000bb00bb7304 */ /* 0x000fe20000202000 */
[----:B------:R-:W-:Y:S01]  /*3000*/  SHF.R.U64 R92, R138, 0x10, R139 ;  /* 0x000000108a5c7819 */ /* 0x000fe2000000128b */
[----:B------:R-:W-:Y:S01]  /*3010*/  FFMA.FTZ R148, R148, R154, R159 ;  /* 0x0000009a94947223 */ /* 0x000fe2000001009f */
[C---:B------:R-:W-:Y:S01]  /*3020*/  FFMA.FTZ R97, R168.reuse, R195, R97 ;  /* 0x000000c3a8617223 */ /* 0x040fe20000010061 */
[----:B------:R-:W-:Y:S01]  /*3030*/  FFMA.FTZ R93, R168, R169, R93 ;  /* 0x000000a9a85d7223 */ /* 0x000fe2000001005d */
[----:B------:R-:W-:Y:S01]  /*3040*/  SHF.L.U32 R133, R92, 0x10, RZ ;  /* 0x000000105c857819 */ /* 0x000fe200000006ff */
[C---:B------:R-:W-:Y:S01]  /*3050*/  FFMA.FTZ R99, R168.reuse, R193, R99 ;  /* 0x000000c1a8637223 */ /* 0x040fe20000010063 */
[----:B------:R-:W-:Y:S01]  /*3060*/  MOV R92, R137 ;  /* 0x00000089005c7202 */ /* 0x000fe20000000f00 */
[----:B------:R0:W-:Y:S01]  /*3070*/  F2F.BF16.F32 R169, R93 ;  /* 0x0000005d00a97304 */ /* 0x0001e20000202000 */
[----:B------:R-:W-:Y:S01]  /*3080*/  FADD.FTZ R167, R167, -R162 ;  /* 0x800000a2a7a77221 */ /* 0x000fe20000010000 */
[----:B------:R-:W-:Y:S01]  /*3090*/  FFMA.FTZ R133, R168, R185, R133 ;  /* 0x000000b9a8857223 */ /* 0x000fe20000010085 */
[----:B------:R-:W-:Y:S01]  /*30a0*/  SHF.L.U32 R171, R92, 0x10, RZ ;  /* 0x000000105cab7819 */ /* 0x000fe200000006ff */
[----:B------:R-:W-:Y:S01]  /*30b0*/  FADD.FTZ R147, R147, -R148 ;  /* 0x8000009493937221 */ /* 0x000fe20000010000 */
[----:B------:R-:W-:-:S03]  /*30c0*/  SHF.R.U32.HI R92, RZ, 0x10, R137 ;  /* 0x00000010ff5c7819 */ /* 0x000fc60000011689 */
[----:B------:R-:W-:Y:S01]  /*30d0*/  FFMA.FTZ R165, R168, R165, R171 ;  /* 0x000000a5a8a57223 */ /* 0x000fe200000100ab */
[----:B------:R-:W-:Y:S01]  /*30e0*/  SHF.L.U32 R171, R92, 0x10, RZ ;  /* 0x000000105cab7819 */ /* 0x000fe200000006ff */
[----:B------:R1:W-:Y:S01]  /*30f0*/  F2F.BF16.F32 R144, R133 ;  /* 0x0000008500907304 */ /* 0x0003e20000202000 */
[----:B------:R-:W-:-:S03]  /*3100*/  MOV R92, R136 ;  /* 0x00000088005c7202 */ /* 0x000fc60000000f00 */
[----:B------:R-:W-:Y:S01]  /*3110*/  FFMA.FTZ R167, R168, R167, R171 ;  /* 0x000000a7a8a77223 */ /* 0x000fe200000100ab */
[----:B0-----:R-:W-:Y:S02]  /*3120*/  SHF.L.U32 R93, R92, 0x10, RZ ;  /* 0x000000105c5d7819 */ /* 0x001fe400000006ff */
[----:B------:R-:W-:Y:S01]  /*3130*/  SHF.R.U64 R92, R136, 0x10, R137 ;  /* 0x00000010885c7819 */ /* 0x000fe20000001289 */
[----:B------:R-:W0:Y:S02]  /*3140*/  F2F.BF16.F32 R132, R189 ;  /* 0x000000bd00847304 */ /* 0x000e240000202000 */
[----:B------:R-:W-:Y:S01]  /*3150*/  FFMA.FTZ R93, R168, R161, R93 ;  /* 0x000000a1a85d7223 */ /* 0x000fe2000001005d */
[----:B-1----:R-:W-:Y:S02]  /*3160*/  SHF.L.U32 R133, R92, 0x10, RZ ;  /* 0x000000105c857819 */ /* 0x002fe400000006ff */
[----:B------:R-:W-:-:S03]  /*3170*/  SHF.R.U32.HI R92, RZ, 0x10, R135 ;  /* 0x00000010ff5c7819 */ /* 0x000fc60000011687 */
[----:B------:R-:W-:Y:S01]  /*3180*/  FFMA.FTZ R133, R168, R163, R133 ;  /* 0x000000a3a8857223 */ /* 0x000fe20000010085 */
[----:B------:R-:W-:Y:S01]  /*3190*/  SHF.L.U32 R163, R92, 0x10, RZ ;  /* 0x000000105ca37819 */ /* 0x000fe200000006ff */
[-C--:B------:R-:W-:Y:S01]  /*31a0*/  FFMA.FTZ R92, R151, R154.reuse, R159 ;  /* 0x0000009a975c7223 */ /* 0x080fe2000001009f */
[----:B------:R1:W-:Y:S01]  /*31b0*/  F2F.BF16.F32 R161, R93 ;  /* 0x0000005d00a17304 */ /* 0x0003e20000202000 */
[----:B------:R-:W-:Y:S02]  /*31c0*/  SHF.R.U64 R151, R134, 0x10, R135 ;  /* 0x0000001086977819 */ /* 0x000fe40000001287 */
[----:B------:R-:W-:Y:S01]  /*31d0*/  FADD.FTZ R149, R149, -R92 ;  /* 0x8000005c95957221 */ /* 0x000fe20000010000 */
[----:B------:R-:W-:Y:S01]  /*31e0*/  FFMA.FTZ R92, R150, R154, R159 ;  /* 0x0000009a965c7223 */ /* 0x000fe2000001009f */
[----:B0-----:R-:W-:Y:S01]  /*31f0*/  PRMT R187, R187, 0x5410, R132 ;  /* 0x00005410bbbb7816 */ /* 0x001fe20000000084 */
[C---:B------:R-:W-:Y:S01]  /*3200*/  FFMA.FTZ R155, R168.reuse, R155, R163 ;  /* 0x0000009ba89b7223 */ /* 0x040fe200000100a3 */
[----:B------:R-:W-:Y:S01]  /*3210*/  SHF.L.U32 R151, R151, 0x10, RZ ;  /* 0x0000001097977819 */ /* 0x000fe200000006ff */
[----:B------:R-:W-:Y:S01]  /*3220*/  FADD.FTZ R153, R153, -R92 ;  /* 0x8000005c99997221 */ /* 0x000fe20000010000 */
[----:B-1----:R-:W-:Y:S01]  /*3230*/  MOV R93, R135 ;  /* 0x00000087005d7202 */ /* 0x002fe20000000f00 */
[----:B------:R0:W-:Y:S01]  /*3240*/  F2F.BF16.F32 R152, R133 ;  /* 0x0000008500987304 */ /* 0x0001e20000202000 */
[----:B------:R-:W-:Y:S01]  /*3250*/  MOV R92, R134 ;  /* 0x00000086005c7202 */ /* 0x000fe20000000f00 */
[----:B------:R-:W-:-:S03]  /*3260*/  FFMA.FTZ R150, R168, R149, R151 ;  /* 0x00000095a8967223 */ /* 0x000fc60000010097 */
[----:B------:R-:W-:-:S03]  /*3270*/  SHF.L.U32 R148, R92, 0x10, RZ ;  /* 0x000000105c947819 */ /* 0x000fc600000006ff */
[----:B------:R-:W-:Y:S01]  /*3280*/  F2F.BF16.F32 R94, R94 ;  /* 0x0000005e005e7304 */ /* 0x000fe20000202000 */
[----:B0-----:R-:W-:Y:S02]  /*3290*/  SHF.L.U32 R133, R93, 0x10, RZ ;  /* 0x000000105d857819 */ /* 0x001fe400000006ff */
[----:B------:R-:W0:Y:S03]  /*32a0*/  LDC.64 R92, c[0x0][0x468] ;  /* 0x00011a00ff5c7b82 */ /* 0x000e260000000a00 */
[C---:B------:R-:W-:Y:S01]  /*32b0*/  FFMA.FTZ R153, R168.reuse, R153, R133 ;  /* 0x00000099a8997223 */ /* 0x040fe20000010085 */
[----:B------:R-:W-:Y:S01]  /*32c0*/  FFMA.FTZ R168, R168, R147, R148 ;  /* 0x00000093a8a87223 */ /* 0x000fe20000010094 */
[----:B------:R-:W1:Y:S03]  /*32d0*/  F2F.BF16.F32 R95, R95 ;  /* 0x0000005f005f7304 */ /* 0x000e660000202000 */
[----:B------:R-:W2:Y:S05]  /*32e0*/  LDC.64 R132, c[0x0][0x470] ;  /* 0x00011c00ff847b82 */ /* 0x000eaa0000000a00 */
[----:B------:R-:W3:Y:S01]  /*32f0*/  F2F.BF16.F32 R96, R96 ;  /* 0x0000006000607304 */ /* 0x000ee20000202000 */
[----:B-1----:R-:W-:-:S07]  /*3300*/  PRMT R147, R94, 0x5410, R95 ;  /* 0x000054105e937816 */ /* 0x002fce000000005f */
[----:B------:R-:W-:Y:S01]  /*3310*/  F2F.BF16.F32 R97, R97 ;  /* 0x0000006100617304 */ /* 0x000fe20000202000 */
[----:B---3--:R-:W-:-:S07]  /*3320*/  IMAD.WIDE.U32 R94, R96, 0x10000, RZ ;  /* 0x00010000605e7825 */ /* 0x008fce00078e00ff */
[----:B------:R-:W1:Y:S01]  /*3330*/  F2F.BF16.F32 R98, R98 ;  /* 0x0000006200627304 */ /* 0x000e620000202000 */
[--C-:B--2---:R-:W-:Y:S01]  /*3340*/  IMAD.WIDE.U32 R158, R179, 0x8, R132.reuse ;  /* 0x00000008b39e7825 */ /* 0x104fe200078e0084 */
[----:B------:R-:W-:Y:S02]  /*3350*/  LOP3.LUT R94, R94, R145, RZ, 0xfc, !PT ;  /* 0x000000915e5e7212 */ /* 0x000fe400078efcff */
[----:B------:R-:W-:Y:S01]  /*3360*/  LOP3.LUT R95, R147, R95, RZ, 0xfc, !PT ;  /* 0x0000005f935f7212 */ /* 0x000fe200078efcff */
[----:B------:R-:W-:-:S03]  /*3370*/  IMAD.WIDE.U32 R162, R175, 0x8, R132 ;  /* 0x00000008afa27825 */ /* 0x000fc600078e0084 */
[----:B------:R-:W2:Y:S01]  /*3380*/  F2F.BF16.F32 R99, R99 ;  /* 0x0000006300637304 */ /* 0x000ea20000202000 */
[----:B-1----:R-:W-:-:S07]  /*3390*/  PRMT R149, R97, 0x5410, R98 ;  /* 0x0000541061957816 */ /* 0x002fce0000000062 */
[----:B------:R-:W-:Y:S01]  /*33a0*/  F2F.BF16.F32 R165, R165 ;  /* 0x000000a500a57304 */ /* 0x000fe20000202000 */
[----:B--2---:R-:W-:-:S07]  /*33b0*/  IMAD.WIDE.U32 R96, R99, 0x10000, RZ ;  /* 0x0001000063607825 */ /* 0x004fce00078e00ff */
[----:B------:R1:W2:Y:S01]  /*33c0*/  F2F.BF16.F32 R156, R167 ;  /* 0x000000a7009c7304 */ /* 0x0002a20000202000 */
[----:B------:R-:W-:Y:S01]  /*33d0*/  IMAD.WIDE.U32 R98, R144, 0x10000, RZ ;  /* 0x0001000090627825 */ /* 0x000fe200078e00ff */
[----:B------:R-:W-:Y:S02]  /*33e0*/  LOP3.LUT R96, R96, R157, RZ, 0xfc, !PT ;  /* 0x0000009d60607212 */ /* 0x000fe400078efcff */
[----:B------:R-:W-:Y:S01]  /*33f0*/  LOP3.LUT R97, R149, R97, RZ, 0xfc, !PT ;  /* 0x0000006195617212 */ /* 0x000fe200078efcff */
[----:B------:R-:W-:-:S03]  /*3400*/  IMAD.WIDE.U32 R144, R152, 0x10000, RZ ;  /* 0x0001000098907825 */ /* 0x000fc600078e00ff */
[----:B------:R3:W4:Y:S01]  /*3410*/  F2F.BF16.F32 R170, R150 ;  /* 0x0000009600aa7304 */ /* 0x0007220000202000 */
[----:B------:R-:W-:Y:S02]  /*3420*/  LOP3.LUT R99, R187, R99, RZ, 0xfc, !PT ;  /* 0x00000063bb637212 */ /* 0x000fe400078efcff */
[----:B------:R-:W-:Y:S01]  /*3430*/  LOP3.LUT R98, R98, R169, RZ, 0xfc, !PT ;  /* 0x000000a962627212 */ /* 0x000fe200078efcff */
[----:B-1----:R-:W-:Y:S01]  /*3440*/  IMAD.WIDE.U32 R166, R173, 0x8, R132 ;  /* 0x00000008ada67825 */ /* 0x002fe200078e0084 */
[----:B------:R-:W-:Y:S02]  /*3450*/  LOP3.LUT R144, R144, R161, RZ, 0xfc, !PT ;  /* 0x000000a190907212 */ /* 0x000fe400078efcff */
[----:B--2---:R-:W-:Y:S01]  /*3460*/  PRMT R151, R165, 0x5410, R156 ;  /* 0x00005410a5977816 */ /* 0x004fe2000000009c */
[----:B------:R-:W-:Y:S01]  /*3470*/  F2F.BF16.F32 R185, R155 ;  /* 0x0000009b00b97304 */ /* 0x000fe20000202000 */
[----:B0-----:R-:W-:Y:S02]  /*3480*/  IMAD.WIDE.U32 R164, R183, 0x8, R92 ;  /* 0x00000008b7a47825 */ /* 0x001fe400078e005c */
[----:B------:R-:W-:-:S02]  /*3490*/  LOP3.LUT R145, R151, R145, RZ, 0xfc, !PT ;  /* 0x0000009197917212 */ /* 0x000fc400078efcff */
[----:B------:R-:W-:Y:S01]  /*34a0*/  IMAD.WIDE.U32 R156, R183, 0x8, R132 ;  /* 0x00000008b79c7825 */ /* 0x000fe200078e0084 */
[----:B------:R0:W-:Y:S02]  /*34b0*/  STG.E.64 desc[UR8][R164.64], R94 ;  /* 0x0000005ea4007986 */ /* 0x0001e4000c101b08 */
[----:B------:R1:W2:Y:S01]  /*34c0*/  F2F.BF16.F32 R174, R153 ;  /* 0x0000009900ae7304 */ /* 0x0002a20000202000 */
[--C-:B---3--:R-:W-:Y:S01]  /*34d0*/  IMAD.WIDE.U32 R150, R179, 0x8, R92.reuse ;  /* 0x00000008b3967825 */ /* 0x108fe200078e005c */
[----:B------:R0:W-:Y:S03]  /*34e0*/  STG.E.64 desc[UR8][R156.64], R94 ;  /* 0x0000005e9c007986 */ /* 0x0001e6000c101b08 */
[----:B----4-:R-:W-:Y:S01]  /*34f0*/  IMAD.WIDE.U32 R148, R170, 0x10000, RZ ;  /* 0x00010000aa947825 */ /* 0x010fe200078e00ff */
[----:B------:R0:W-:Y:S02]  /*3500*/  STG.E.64 desc[UR8][R150.64], R96 ;  /* 0x0000006096007986 */ /* 0x0001e4000c101b08 */
[----:B------:R-:W3:Y:S01]  /*3510*/  F2F.BF16.F32 R171, R168 ;  /* 0x000000a800ab7304 */ /* 0x000ee20000202000 */
[C---:B-1----:R-:W-:Y:S01]  /*3520*/  IMAD.WIDE.U32 R152, R177.reuse, 0x8, R92 ;  /* 0x00000008b1987825 */ /* 0x042fe200078e005c */
[----:B------:R0:W-:Y:S03]  /*3530*/  STG.E.64 desc[UR8][R158.64], R96 ;  /* 0x000000609e007986 */ /* 0x0001e6000c101b08 */
[----:B------:R-:W-:Y:S01]  /*3540*/  IMAD.WIDE.U32 R160, R177, 0x8, R132 ;  /* 0x00000008b1a07825 */ /* 0x000fe200078e0084 */
[----:B------:R0:W-:Y:S01]  /*3550*/  STG.E.64 desc[UR8][R152.64], R98 ;  /* 0x0000006298007986 */ /* 0x0001e2000c101b08 */
[----:B--2---:R-:W-:-:S02]  /*3560*/  PRMT R147, R174, 0x5410, R185 ;  /* 0x00005410ae937816 */ /* 0x004fc400000000b9 */
[--C-:B------:R-:W-:Y:S01]  /*3570*/  IMAD.WIDE.U32 R154, R175, 0x8, R92.reuse ;  /* 0x00000008af9a7825 */ /* 0x100fe200078e005c */
[----:B------:R0:W-:Y:S01]  /*3580*/  STG.E.64 desc[UR8][R160.64], R98 ;  /* 0x00000062a0007986 */ /* 0x0001e2000c101b08 */
[----:B------:R-:W-:Y:S02]  /*3590*/  LOP3.LUT R149, R147, R149, RZ, 0xfc, !PT ;  /* 0x0000009593957212 */ /* 0x000fe400078efcff */
[----:B------:R-:W-:Y:S01]  /*35a0*/  IMAD.WIDE.U32 R92, R173, 0x8, R92 ;  /* 0x00000008ad5c7825 */ /* 0x000fe200078e005c */
[----:B------:R0:W-:Y:S01]  /*35b0*/  STG.E.64 desc[UR8][R154.64], R144 ;  /* 0x000000909a007986 */ /* 0x0001e2000c101b08 */
[----:B---3--:R-:W-:Y:S02]  /*35c0*/  LOP3.LUT R148, R148, R171, RZ, 0xfc, !PT ;  /* 0x000000ab94947212 */ /* 0x008fe400078efcff */
[----:B------:R-:W-:Y:S01]  /*35d0*/  PRMT R133, R174, 0x7610, R133 ;  /* 0x00007610ae857816 */ /* 0x000fe20000000085 */
[----:B------:R0:W-:Y:S01]  /*35e0*/  STG.E.64 desc[UR8][R162.64], R144 ;  /* 0x00000090a2007986 */ /* 0x0001e2000c101b08 */
[----:B------:R-:W-:-:S03]  /*35f0*/  PRMT R132, R185, 0x7610, R132 ;  /* 0x00007610b9847816 */ /* 0x000fc60000000084 */
[----:B------:R0:W-:Y:S04]  /*3600*/  STG.E.64 desc[UR8][R92.64], R148 ;  /* 0x000000945c007986 */ /* 0x0001e8000c101b08 */
[----:B------:R0:W-:Y:S01]  /*3610*/  STG.E.64 desc[UR8][R166.64], R148 ;  /* 0x00000094a6007986 */ /* 0x0001e2000c101b08 */
[----:B------:R-:W-:Y:S05]  /*3620*/  BRA `(.L_x_1208) ;  /* 0x0000003800d47947 */ /* 0x000fea0003800000 */
.L_x_1206:
        /* <DEDUP_REMOVED lines=53> */
[----:B------:R-:W-:Y:S01]  /*3980*/  FFMA.FTZ R158, R158, R154, R159 ;  /* 0x0000009a9e9e7223 */ /* 0x000fe2000001009f */
[----:B------:R-:W-:Y:S01]  /*3990*/  FFMA.FTZ R99, R168, R193, R99 ;  /* 0x000000c1a8637223 */ /* 0x000fe20000010063 */
[----:B------:R-:W-:Y:S01]  /*39a0*/  SHF.L.U32 R129, R92, 0x10, RZ ;  /* 0x000000105c817819 */ /* 0x000fe200000006ff */
[----:B------:R-:W-:Y:S01]  /*39b0*/  FADD.FTZ R163, R163, -R160 ;  /* 0x800000a0a3a37221 */ /* 0x000fe20000010000 */
[----:B------:R-:W-:Y:S01]  /*39c0*/  SHF.R.U32.HI R92, RZ, 0x10, R139 ;  /* 0x00000010ff5c7819 */ /* 0x000fe2000001168b */
[C---:B------:R-:W-:Y:S01]  /*39d0*/  FFMA.FTZ R97, R168.reuse, R195, R97 ;  /* 0x000000c3a8617223 */ /* 0x040fe20000010061 */
[----:B------:R-:W-:Y:S01]  /*39e0*/  FADD.FTZ R161, R161, -R158 ;  /* 0x8000009ea1a17221 */ /* 0x000fe20000010000 */
[----:B------:R-:W-:Y:S01]  /*39f0*/  FFMA.FTZ R129, R168, R187, R129 ;  /* 0x000000bba8817223 */ /* 0x000fe20000010081 */
[----:B------:R-:W-:Y:S01]  /*3a00*/  SHF.L.U32 R187, R92, 0x10, RZ ;  /* 0x000000105cbb7819 */ /* 0x000fe200000006ff */
[----:B------:R1:W-:Y:S01]  /*3a10*/  F2F.BF16.F32 R130, R99 ;  /* 0x0000006300827304 */ /* 0x0003e20000202000 */
[----:B------:R-:W-:Y:S01]  /*3a20*/  MOV R92, R138 ;  /* 0x0000008a005c7202 */ /* 0x000fe20000000f00 */
[-CC-:B------:R-:W-:Y:S01]  /*3a30*/  FFMA.FTZ R155, R155, R154.reuse, R159.reuse ;  /* 0x0000009a9b9b7223 */ /* 0x180fe2000001009f */
[-CC-:B------:R-:W-:Y:S01]  /*3a40*/  FFMA.FTZ R176, R176, R154.reuse, R159.reuse ;  /* 0x0000009ab0b07223 */ /* 0x180fe2000001009f */
[-C--:B------:R-:W-:Y:S01]  /*3a50*/  FFMA.FTZ R148, R148, R154.reuse, R159 ;  /* 0x0000009a94947223 */ /* 0x080fe2000001009f */
[----:B0-----:R-:W-:Y:S01]  /*3a60*/  SHF.L.U32 R93, R92, 0x10, RZ ;  /* 0x000000105c5d7819 */ /* 0x001fe200000006ff */
[----:B------:R-:W-:Y:S01]  /*3a70*/  FADD.FTZ R155, R152, -R155 ;  /* 0x8000009b989b7221 */ /* 0x000fe20000010000 */
[----:B------:R-:W-:Y:S01]  /*3a80*/  SHF.R.U64 R92, R138, 0x10, R139 ;  /* 0x000000108a5c7819 */ /* 0x000fe2000000128b */
[----:B------:R0:W-:Y:S01]  /*3a90*/  F2F.BF16.F32 R131, R129 ;  /* 0x0000008100837304 */ /* 0x0001e20000202000 */
[----:B------:R-:W-:Y:S01]  /*3aa0*/  FADD.FTZ R189, R189, -R176 ;  /* 0x800000b0bdbd7221 */ /* 0x000fe20000010000 */
[----:B------:R-:W-:Y:S01]  /*3ab0*/  FFMA.FTZ R93, R168, R169, R93 ;  /* 0x000000a9a85d7223 */ /* 0x000fe2000001005d */
[----:B-1----:R-:W-:Y:S01]  /*3ac0*/  SHF.L.U32 R99, R92, 0x10, RZ ;  /* 0x000000105c637819 */ /* 0x002fe200000006ff */
[----:B------:R-:W-:Y:S01]  /*3ad0*/  FFMA.FTZ R162, R162, R154, R159 ;  /* 0x0000009aa2a27223 */ /* 0x000fe2000001009f */
[----:B------:R-:W-:Y:S01]  /*3ae0*/  MOV R92, R137 ;  /* 0x00000089005c7202 */ /* 0x000fe20000000f00 */
[----:B------:R-:W-:Y:S01]  /*3af0*/  FFMA.FTZ R187, R168, R189, R187 ;  /* 0x000000bda8bb7223 */ /* 0x000fe200000100bb */
[----:B------:R-:W-:Y:S01]  /*3b00*/  FADD.FTZ R147, R147, -R148 ;  /* 0x8000009493937221 */ /* 0x000fe20000010000 */
[----:B------:R1:W-:Y:S01]  /*3b10*/  F2F.BF16.F32 R169, R93 ;  /* 0x0000005d00a97304 */ /* 0x0003e20000202000 */
[----:B0-----:R-:W-:Y:S01]  /*3b20*/  SHF.L.U32 R129, R92, 0x10, RZ ;  /* 0x000000105c817819 */ /* 0x001fe200000006ff */
[----:B------:R-:W-:Y:S01]  /*3b30*/  FFMA.FTZ R99, R168, R185, R99 ;  /* 0x000000b9a8637223 */ /* 0x000fe20000010063 */
[----:B------:R-:W-:Y:S01]  /*3b40*/  SHF.R.U32.HI R92, RZ, 0x10, R137 ;  /* 0x00000010ff5c7819 */ /* 0x000fe20000011689 */
[----:B------:R-:W-:-:S02]  /*3b50*/  FADD.FTZ R167, R167, -R162 ;  /* 0x800000a2a7a77221 */ /* 0x000fc40000010000 */
[----:B------:R-:W-:Y:S01]  /*3b60*/  FFMA.FTZ R129, R168, R165, R129 ;  /* 0x000000a5a8817223 */ /* 0x000fe20000010081 */
[----:B------:R-:W-:Y:S01]  /*3b70*/  SHF.L.U32 R165, R92, 0x10, RZ ;  /* 0x000000105ca57819 */ /* 0x000fe200000006ff */
[----:B------:R0:W-:Y:S01]  /*3b80*/  F2F.BF16.F32 R128, R99 ;  /* 0x0000006300807304 */ /* 0x0001e20000202000 */
[----:B------:R-:W-:-:S03]  /*3b90*/  MOV R92, R136 ;  /* 0x00000088005c7202 */ /* 0x000fc60000000f00 */
[----:B------:R-:W-:Y:S01]  /*3ba0*/  FFMA.FTZ R165, R168, R167, R165 ;  /* 0x000000a7a8a57223 */ /* 0x000fe200000100a5 */
[----:B-1----:R-:W-:Y:S02]  /*3bb0*/  SHF.L.U32 R93, R92, 0x10, RZ ;  /* 0x000000105c5d7819 */ /* 0x002fe400000006ff */
[----:B------:R-:W-:Y:S01]  /*3bc0*/  SHF.R.U64 R92, R136, 0x10, R137 ;  /* 0x00000010885c7819 */ /* 0x000fe20000001289 */
[----:B------:R-:W-:Y:S02]  /*3bd0*/  F2F.BF16.F32 R97, R97 ;  /* 0x0000006100617304 */ /* 0x000fe40000202000 */
[----:B------:R-:W-:Y:S01]  /*3be0*/  FFMA.FTZ R93, R168, R161, R93 ;  /* 0x000000a1a85d7223 */ /* 0x000fe2000001005d */
[----:B0-----:R-:W-:Y:S02]  /*3bf0*/  SHF.L.U32 R99, R92, 0x10, RZ ;  /* 0x000000105c637819 */ /* 0x001fe400000006ff */
[----:B------:R-:W-:-:S03]  /*3c00*/  SHF.R.U32.HI R92, RZ, 0x10, R135 ;  /* 0x00000010ff5c7819 */ /* 0x000fc60000011687 */
[----:B------:R-:W-:Y:S01]  /*3c10*/  FFMA.FTZ R99, R168, R163, R99 ;  /* 0x000000a3a8637223 */ /* 0x000fe20000010063 */
[----:B------:R-:W-:Y:S01]  /*3c20*/  SHF.L.U32 R163, R92, 0x10, RZ ;  /* 0x000000105ca37819 */ /* 0x000fe200000006ff */
[-CC-:B------:R-:W-:Y:S01]  /*3c30*/  FFMA.FTZ R92, R151, R154.reuse, R159.reuse ;  /* 0x0000009a975c7223 */ /* 0x180fe2000001009f */
[----:B------:R-:W0:Y:S03]  /*3c40*/  F2F.BF16.F32 R98, R98 ;  /* 0x0000006200627304 */ /* 0x000e260000202000 */
[----:B------:R-:W-:Y:S01]  /*3c50*/  FADD.FTZ R149, R149, -R92 ;  /* 0x8000005c95957221 */ /* 0x000fe20000010000 */
[----:B------:R-:W-:Y:S01]  /*3c60*/  FFMA.FTZ R92, R150, R154, R159 ;  /* 0x0000009a965c7223 */ /* 0x000fe2000001009f */
[----:B------:R-:W-:-:S03]  /*3c70*/  FFMA.FTZ R155, R168, R155, R163 ;  /* 0x0000009ba89b7223 */ /* 0x000fc600000100a3 */
[----:B------:R1:W-:Y:S01]  /*3c80*/  F2F.BF16.F32 R156, R129 ;  /* 0x00000081009c7304 */ /* 0x0003e20000202000 */
[----:B------:R-:W-:Y:S01]  /*3c90*/  FADD.FTZ R153, R153, -R92 ;  /* 0x8000005c99997221 */ /* 0x000fe20000010000 */
[----:B------:R-:W-:-:S04]  /*3ca0*/  MOV R92, R134 ;  /* 0x00000086005c7202 */ /* 0x000fc80000000f00 */
[----:B------:R-:W-:Y:S02]  /*3cb0*/  SHF.L.U32 R148, R92, 0x10, RZ ;  /* 0x000000105c947819 */ /* 0x000fe400000006ff */
[----:B------:R2:W-:Y:S01]  /*3cc0*/  F2F.BF16.F32 R161, R93 ;  /* 0x0000005d00a17304 */ /* 0x0005e20000202000 */
[----:B-1----:R-:W-:-:S04]  /*3cd0*/  SHF.R.U64 R129, R134, 0x10, R135 ;  /* 0x0000001086817819 */ /* 0x002fc80000001287 */
[----:B------:R-:W-:-:S03]  /*3ce0*/  SHF.L.U32 R129, R129, 0x10, RZ ;  /* 0x0000001081817819 */ /* 0x000fc600000006ff */
[----:B------:R1:W-:Y:S01]  /*3cf0*/  F2F.BF16.F32 R152, R99 ;  /* 0x0000006300987304 */ /* 0x0003e20000202000 */
[----:B--2---:R-:W-:Y:S01]  /*3d00*/  MOV R93, R135 ;  /* 0x00000087005d7202 */ /* 0x004fe20000000f00 */
[----:B------:R-:W-:Y:S01]  /*3d10*/  FFMA.FTZ R150, R168, R149, R129 ;  /* 0x00000095a8967223 */ /* 0x000fe20000010081 */
[----:B0-----:R-:W-:-:S05]  /*3d20*/  PRMT R149, R97, 0x5410, R98 ;  /* 0x0000541061957816 */ /* 0x001fca0000000062 */
[----:B------:R-:W0:Y:S01]  /*3d30*/  F2F.BF16.F32 R96, R96 ;  /* 0x0000006000607304 */ /* 0x000e220000202000 */
[----:B-1----:R-:W-:Y:S02]  /*3d40*/  SHF.L.U32 R99, R93, 0x10, RZ ;  /* 0x000000105d637819 */ /* 0x002fe400000006ff */
[----:B------:R-:W1:Y:S03]  /*3d50*/  LDC.64 R92, c[0x0][0x478] ;  /* 0x00011e00ff5c7b82 */ /* 0x000e660000000a00 */
[C---:B------:R-:W-:Y:S01]  /*3d60*/  FFMA.FTZ R153, R168.reuse, R153, R99 ;  /* 0x00000099a8997223 */ /* 0x040fe20000010063 */
[----:B------:R-:W-:Y:S01]  /*3d70*/  FFMA.FTZ R168, R168, R147, R148 ;  /* 0x00000093a8a87223 */ /* 0x000fe20000010094 */
[----:B------:R-:W2:Y:S03]  /*3d80*/  F2F.BF16.F32 R144, R187 ;  /* 0x000000bb00907304 */ /* 0x000ea60000202000 */
[----:B------:R-:W3:Y:S01]  /*3d90*/  LDC.64 R98, c[0x0][0x468] ;  /* 0x00011a00ff627b82 */ /* 0x000ee20000000a00 */
[----:B0-----:R-:W-:-:S04]  /*3da0*/  IMAD.WIDE.U32 R96, R96, 0x10000, RZ ;  /* 0x0001000060607825 */ /* 0x001fc800078e00ff */
[----:B------:R-:W-:Y:S01]  /*3db0*/  F2F.BF16.F32 R94, R94 ;  /* 0x0000005e005e7304 */ /* 0x000fe20000202000 */
[----:B--2---:R-:W-:-:S07]  /*3dc0*/  PRMT R147, R131, 0x5410, R144 ;  /* 0x0000541083937816 */ /* 0x004fce0000000090 */
[----:B------:R-:W0:Y:S01]  /*3dd0*/  F2F.BF16.F32 R95, R95 ;  /* 0x0000005f005f7304 */ /* 0x000e220000202000 */
[----:B------:R-:W-:-:S05]  /*3de0*/  IMAD.WIDE.U32 R130, R130, 0x10000, RZ ;  /* 0x0001000082827825 */ /* 0x000fca00078e00ff */
[----:B------:R-:W-:Y:S02]  /*3df0*/  LOP3.LUT R149, R149, R131, RZ, 0xfc, !PT ;  /* 0x0000008395957212 */ /* 0x000fe400078efcff */
[----:B------:R-:W2:Y:S01]  /*3e00*/  F2F.BF16.F32 R165, R165 ;  /* 0x000000a500a57304 */ /* 0x000ea20000202000 */
[----:B------:R-:W-:Y:S01]  /*3e10*/  LOP3.LUT R148, R130, R157, RZ, 0xfc, !PT ;  /* 0x0000009d82947212 */ /* 0x000fe200078efcff */
[----:B-1----:R-:W-:-:S04]  /*3e20*/  IMAD.WIDE.U32 R130, R183, 0x8, R92 ;  /* 0x00000008b7827825 */ /* 0x002fc800078e005c */
[----:B---3--:R-:W-:Y:S01]  /*3e30*/  IMAD.WIDE.U32 R158, R179, 0x8, R98 ;  /* 0x00000008b39e7825 */ /* 0x008fe200078e0062 */
[----:B0-----:R-:W-:Y:S01]  /*3e40*/  PRMT R129, R94, 0x5410, R95 ;  /* 0x000054105e817816 */ /* 0x001fe2000000005f */
[----:B------:R0:W1:Y:S02]  /*3e50*/  F2F.BF16.F32 R164, R150 ;  /* 0x0000009600a47304 */ /* 0x0000640000202000 */
[----:B------:R-:W-:Y:S01]  /*3e60*/  IMAD.WIDE.U32 R94, R128, 0x10000, RZ ;  /* 0x00010000805e7825 */ /* 0x000fe200078e00ff */
[----:B------:R-:W-:Y:S02]  /*3e70*/  LOP3.LUT R129, R129, R97, RZ, 0xfc, !PT ;  /* 0x0000006181817212 */ /* 0x000fe400078efcff */
[----:B------:R-:W-:Y:S01]  /*3e80*/  LOP3.LUT R128, R96, R145, RZ, 0xfc, !PT ;  /* 0x0000009160807212 */ /* 0x000fe200078efcff */
[----:B------:R-:W-:Y:S01]  /*3e90*/  IMAD.WIDE.U32 R96, R152, 0x10000, RZ ;  /* 0x0001000098607825 */ /* 0x000fe200078e00ff */
[----:B--2---:R-:W-:Y:S01]  /*3ea0*/  PRMT R165, R156, 0x5410, R165 ;  /* 0x000054109ca57816 */ /* 0x004fe200000000a5 */
[----:B------:R2:W-:Y:S01]  /*3eb0*/  F2F.BF16.F32 R185, R155 ;  /* 0x0000009b00b97304 */ /* 0x0005e20000202000 */
[----:B------:R-:W-:Y:S01]  /*3ec0*/  LOP3.LUT R145, R147, R95, RZ, 0xfc, !PT ;  /* 0x0000005f93917212 */ /* 0x000fe200078efcff */
[----:B------:R-:W-:Y:S01]  /*3ed0*/  IMAD.WIDE.U32 R156, R183, 0x8, R98 ;  /* 0x00000008b79c7825 */ /* 0x000fe200078e0062 */
[----:B------:R-:W-:Y:S01]  /*3ee0*/  LOP3.LUT R144, R94, R169, RZ, 0xfc, !PT ;  /* 0x000000a95e907212 */ /* 0x000fe200078efcff */
[----:B------:R3:W-:Y:S01]  /*3ef0*/  STG.E.64 desc[UR8][R130.64], R128 ;  /* 0x0000008082007986 */ /* 0x0007e2000c101b08 */
[----:B------:R-:W-:Y:S01]  /*3f00*/  LOP3.LUT R96, R96, R161, RZ, 0xfc, !PT ;  /* 0x000000a160607212 */ /* 0x000fe200078efcff */
[--C-:B0-----:R-:W-:Y:S01]  /*3f10*/  IMAD.WIDE.U32 R150, R177, 0x8, R92.reuse ;  /* 0x00000008b1967825 */ /* 0x101fe200078e005c */
[----:B------:R-:W-:Y:S01]  /*3f20*/  LOP3.LUT R97, R165, R97, RZ, 0xfc, !PT ;  /* 0x00000061a5617212 */ /* 0x000fe200078efcff */
[----:B------:R0:W4:Y:S01]  /*3f30*/  F2F.BF16.F32 R166, R153 ;  /* 0x0000009900a67304 */ /* 0x0001220000202000 */
[----:B------:R4:W-:Y:S01]  /*3f40*/  STG.E.64 desc[UR8][R156.64], R128 ;  /* 0x000000809c007986 */ /* 0x0009e2000c101b08 */
[----:B--2---:R-:W-:-:S04]  /*3f50*/  IMAD.WIDE.U32 R154, R179, 0x8, R92 ;  /* 0x00000008b39a7825 */ /* 0x004fc800078e005c */
[C---:B-1----:R-:W-:Y:S01]  /*3f60*/  IMAD.WIDE.U32 R94, R164.reuse, 0x10000, RZ ;  /* 0x00010000a45e7825 */ /* 0x042fe200078e00ff */
[----:B------:R1:W-:Y:S01]  /*3f70*/  STG.E.64 desc[UR8][R154.64], R148 ;  /* 0x000000949a007986 */ /* 0x0003e2000c101b08 */
[----:B------:R-:W2:Y:S02]  /*3f80*/  F2F.BF16.F32 R167, R168 ;  /* 0x000000a800a77304 */ /* 0x000ea40000202000 */
[----:B------:R-:W-:Y:S01]  /*3f90*/  IMAD.WIDE.U32 R160, R177, 0x8, R98 ;  /* 0x00000008b1a07825 */ /* 0x000fe200078e0062 */
[----:B------:R1:W-:Y:S01]  /*3fa0*/  STG.E.64 desc[UR8][R158.64], R148 ;  /* 0x000000949e007986 */ /* 0x0003e2000c101b08 */
[----:B---3--:R-:W-:Y:S02]  /*3fb0*/  PRMT R130, R164, 0x7610, R130 ;  /* 0x00007610a4827816 */ /* 0x008fe40000000082 */
[C---:B0-----:R-:W-:Y:S01]  /*3fc0*/  IMAD.WIDE.U32 R152, R175.reuse, 0x8, R92 ;  /* 0x00000008af987825 */ /* 0x041fe200078e005c */
[C---:B----4-:R-:W-:Y:S01]  /*3fd0*/  PRMT R147, R166.reuse, 0x5410, R185 ;  /* 0x00005410a6937816 */ /* 0x050fe200000000b9 */
[----:B------:R1:W-:Y:S01]  /*3fe0*/  STG.E.64 desc[UR8][R150.64], R144 ;  /* 0x0000009096007986 */ /* 0x0003e2000c101b08 */
[----:B------:R-:W-:Y:S01]  /*3ff0*/  PRMT R129, R166, 0x7610, R129 ;  /* 0x00007610a6817816 */ /* 0x000fe20000000081 */
[----:B------:R-:W-:Y:S01]  /*4000*/  IMAD.WIDE.U32 R162, R175, 0x8, R98 ;  /* 0x00000008afa27825 */ /* 0x000fe200078e0062 */
[----:B------:R-:W-:Y:S01]  /*4010*/  LOP3.LUT R95, R147, R95, RZ, 0xfc, !PT ;  /* 0x0000005f935f7212 */ /* 0x000fe200078efcff */
[----:B------:R1:W-:Y:S01]  /*4020*/  STG.E.64 desc[UR8][R160.64], R144 ;  /* 0x00000090a0007986 */ /* 0x0003e2000c101b08 */
[----:B------:R-:W-:Y:S01]  /*4030*/  PRMT R128, R185, 0x7610, R128 ;  /* 0x00007610b9807816 */ /* 0x000fe20000000080 */
[----:B------:R-:W-:Y:S01]  /*4040*/  IMAD.WIDE.U32 R92, R173, 0x8, R92 ;  /* 0x00000008ad5c7825 */ /* 0x000fe200078e005c */
[----:B--2---:R-:W-:Y:S01]  /*4050*/  LOP3.LUT R94, R94, R167, RZ, 0xfc, !PT ;  /* 0x000000a75e5e7212 */ /* 0x004fe200078efcff */
[----:B------:R1:W-:Y:S01]  /*4060*/  STG.E.64 desc[UR8][R152.64], R96 ;  /* 0x0000006098007986 */ /* 0x0003e2000c101b08 */
[----:B------:R-:W-:Y:S01]  /*4070*/  PRMT R131, R167, 0x7610, R131 ;  /* 0x00007610a7837816 */ /* 0x000fe20000000083 */
[----:B------:R-:W-:-:S02]  /*4080*/  IMAD.WIDE.U32 R98, R173, 0x8, R98 ;  /* 0x00000008ad627825 */ /* 0x000fc400078e0062 */
[----:B------:R1:W-:Y:S04]  /*4090*/  STG.E.64 desc[UR8][R162.64], R96 ;  /* 0x00000060a2007986 */ /* 0x0003e8000c101b08 */
[----:B------:R1:W-:Y:S04]  /*40a0*/  STG.E.64 desc[UR8][R92.64], R94 ;  /* 0x0000005e5c007986 */ /* 0x0003e8000c101b08 */
[----:B------:R1:W-:Y:S01]  /*40b0*/  STG.E.64 desc[UR8][R98.64], R94 ;  /* 0x0000005e62007986 */ /* 0x0003e2000c101b08 */
[----:B------:R-:W-:Y:S05]  /*40c0*/  BRA `(.L_x_1208) ;  /* 0x00000030002c7947 */ /* 0x000fea0003800000 */
.L_x_1209:
        /* <DEDUP_REMOVED lines=19> */
[-C--:B------:R-:W-:Y:S01]  /*4200*/  FFMA.FTZ R184, R184, R154.reuse, R159 ;  /* 0x0000009ab8b87223 */ /* 0x080fe2000001009f */
        /* <DEDUP_REMOVED lines=24> */
[----:B------:R-:W-:Y:S01]  /*4390*/  F2F.BF16.F32 R94, R94 ;  /* 0x0000005e005e7304 */ /* 0x000fe20000202000 */
[----:B------:R-:W-:Y:S01]  /*43a0*/  FFMA.FTZ R93, R168, R191, R93 ;  /* 0x000000bfa85d7223 */ /* 0x000fe2000001005d */
[----:B------:R-:W-:Y:S01]  /*43b0*/  SHF.L.U32 R131, R92, 0x10, RZ ;  /* 0x000000105c837819 */ /* 0x000fe200000006ff */
[----:B------:R-:W-:Y:S01]  /*43c0*/  FADD.FTZ R161, R161, -R158 ;  /* 0x8000009ea1a17221 */ /* 0x000fe20000010000 */
[----:B------:R-:W-:Y:S01]  /*43d0*/  MOV R92, R139 ;  /* 0x0000008b005c7202 */ /* 0x000fe20000000f00 */
[-CC-:B------:R-:W-:Y:S01]  /*43e0*/  FFMA.FTZ R180, R180, R154.reuse, R159.reuse ;  /* 0x0000009ab4b47223 */ /* 0x180fe2000001009f */
[-CC-:B------:R-:W-:Y:S01]  /*43f0*/  FFMA.FTZ R182, R182, R154.reuse, R159.reuse ;  /* 0x0000009ab6b67223 */ /* 0x180fe2000001009f */
        /* <DEDUP_REMOVED lines=8> */
[----:B------:R-:W-:Y:S01]  /*4480*/  FFMA.FTZ R97, R168, R195, R97 ;  /* 0x000000c3a8617223 */ /* 0x000fe20000010061 */
[----:B------:R-:W-:Y:S01]  /*4490*/  MOV R92, R138 ;  /* 0x0000008a005c7202 */ /* 0x000fe20000000f00 */
[----:B------:R-:W1:Y:S01]  /*44a0*/  F2F.BF16.F32 R95, R95 ;  /* 0x0000005f005f7304 */ /* 0x000e620000202000 */
[-C--:B------:R-:W-:Y:S01]  /*44b0*/  FFMA.FTZ R162, R162, R154.reuse, R159 ;  /* 0x0000009aa2a27223 */ /* 0x080fe2000001009f */
[----:B------:R-:W-:Y:S01]  /*44c0*/  FFMA.FTZ R189, R168, R189, R133 ;  /* 0x000000bda8bd7223 */ /* 0x000fe20000010085 */
[----:B0-----:R-:W-:Y:S01]  /*44d0*/  SHF.L.U32 R93, R92, 0x10, RZ ;  /* 0x000000105c5d7819 */ /* 0x001fe200000006ff */
[----:B------:R-:W-:Y:S01]  /*44e0*/  FFMA.FTZ R131, R168, R193, R131 ;  /* 0x000000c1a8837223 */ /* 0x000fe20000010083 */
[----:B------:R-:W-:Y:S01]  /*44f0*/  SHF.R.U64 R92, R138, 0x10, R139 ;  /* 0x000000108a5c7819 */ /* 0x000fe2000000128b */
[-CC-:B------:R-:W-:Y:S01]  /*4500*/  FFMA.FTZ R160, R160, R154.reuse, R159.reuse ;  /* 0x0000009aa0a07223 */ /* 0x180fe2000001009f */
[-C--:B------:R-:W-:Y:S01]  /*4510*/  FFMA.FTZ R148, R148, R154.reuse, R159 ;  /* 0x0000009a94947223 */ /* 0x080fe2000001009f */
[----:B------:R-:W-:Y:S01]  /*4520*/  FFMA.FTZ R93, R168, R169, R93 ;  /* 0x000000a9a85d7223 */ /* 0x000fe2000001005d */
[----:B------:R-:W-:Y:S01]  /*4530*/  SHF.L.U32 R133, R92, 0x10, RZ ;  /* 0x000000105c857819 */ /* 0x000fe200000006ff */
[----:B------:R-:W0:Y:S01]  /*4540*/  F2F.BF16.F32 R96, R96 ;  /* 0x0000006000607304 */ /* 0x000e220000202000 */
[----:B------:R-:W-:Y:S01]  /*4550*/  MOV R92, R137 ;  /* 0x00000089005c7202 */ /* 0x000fe20000000f00 */
[----:B------:R-:W-:Y:S01]  /*4560*/  FADD.FTZ R153, R153, -R150 ;  /* 0x8000009699997221 */ /* 0x000fe20000010000 */
[----:B------:R-:W-:Y:S01]  /*4570*/  FFMA.FTZ R155, R155, R154, R159 ;  /* 0x0000009a9b9b7223 */ /* 0x000fe2000001009f */
[----:B------:R-:W-:Y:S01]  /*4580*/  FFMA.FTZ R133, R168, R185, R133 ;  /* 0x000000b9a8857223 */ /* 0x000fe20000010085 */
[----:B------:R-:W-:Y:S01]  /*4590*/  SHF.L.U32 R157, R92, 0x10, RZ ;  /* 0x000000105c9d7819 */ /* 0x000fe200000006ff */
[----:B------:R-:W-:Y:S01]  /*45a0*/  FADD.FTZ R167, R167, -R162 ;  /* 0x800000a2a7a77221 */ /* 0x000fe20000010000 */
[----:B------:R-:W-:Y:S01]  /*45b0*/  SHF.R.U32.HI R92, RZ, 0x10, R137 ;  /* 0x00000010ff5c7819 */ /* 0x000fe20000011689 */
[----:B------:R2:W-:Y:S01]  /*45c0*/  F2F.BF16.F32 R145, R93 ;  /* 0x0000005d00917304 */ /* 0x0005e20000202000 */
[----:B------:R-:W-:Y:S01]  /*45d0*/  FADD.FTZ R163, R163, -R160 ;  /* 0x800000a0a3a37221 */ /* 0x000fe20000010000 */
[----:B------:R-:W-:Y:S01]  /*45e0*/  FFMA.FTZ R157, R168, R165, R157 ;  /* 0x000000a5a89d7223 */ /* 0x000fe2000001009d */
[----:B------:R-:W-:Y:S01]  /*45f0*/  SHF.L.U32 R165, R92, 0x10, RZ ;  /* 0x000000105ca57819 */ /* 0x000fe200000006ff */
[----:B------:R-:W-:Y:S01]  /*4600*/  FADD.FTZ R147, R147, -R148 ;  /* 0x8000009493937221 */ /* 0x000fe20000010000 */
[----:B------:R-:W-:Y:S01]  /*4610*/  MOV R92, R136 ;  /* 0x00000088005c7202 */ /* 0x000fe20000000f00 */
[----:B------:R-:W-:-:S02]  /*4620*/  FADD.FTZ R155, R152, -R155 ;  /* 0x8000009b989b7221 */ /* 0x000fc40000010000 */
[----:B------:R3:W-:Y:S01]  /*4630*/  F2F.BF16.F32 R128, R133 ;  /* 0x0000008500807304 */ /* 0x0007e20000202000 */
[----:B--2---:R-:W-:Y:S01]  /*4640*/  SHF.L.U32 R93, R92, 0x10, RZ ;  /* 0x000000105c5d7819 */ /* 0x004fe200000006ff */
[----:B------:R-:W-:Y:S01]  /*4650*/  FFMA.FTZ R165, R168, R167, R165 ;  /* 0x000000a7a8a57223 */ /* 0x000fe200000100a5 */
[----:B------:R-:W-:-:S03]  /*4660*/  SHF.R.U64 R92, R136, 0x10, R137 ;  /* 0x00000010885c7819 */ /* 0x000fc60000001289 */
[----:B------:R-:W-:Y:S02]  /*4670*/  FFMA.FTZ R93, R168, R161, R93 ;  /* 0x000000a1a85d7223 */ /* 0x000fe4000001005d */
[----:B------:R-:W-:Y:S01]  /*4680*/  F2F.BF16.F32 R144, R157 ;  /* 0x0000009d00907304 */ /* 0x000fe20000202000 */
[----:B---3--:R-:W-:Y:S02]  /*4690*/  SHF.L.U32 R133, R92, 0x10, RZ ;  /* 0x000000105c857819 */ /* 0x008fe400000006ff */
[----:B------:R-:W-:-:S03]  /*46a0*/  SHF.R.U32.HI R92, RZ, 0x10, R135 ;  /* 0x00000010ff5c7819 */ /* 0x000fc60000011687 */
[----:B------:R-:W-:Y:S01]  /*46b0*/  FFMA.FTZ R133, R168, R163, R133 ;  /* 0x000000a3a8857223 */ /* 0x000fe20000010085 */
[----:B------:R-:W-:Y:S01]  /*46c0*/  SHF.L.U32 R161, R92, 0x10, RZ ;  /* 0x000000105ca17819 */ /* 0x000fe200000006ff */
[----:B------:R2:W-:Y:S01]  /*46d0*/  F2F.BF16.F32 R157, R93 ;  /* 0x0000005d009d7304 */ /* 0x0005e20000202000 */
[----:B------:R-:W-:Y:S01]  /*46e0*/  FFMA.FTZ R92, R151, R154, R159 ;  /* 0x0000009a975c7223 */ /* 0x000fe2000001009f */
[----:B------:R-:W-:Y:S02]  /*46f0*/  SHF.R.U64 R151, R134, 0x10, R135 ;  /* 0x0000001086977819 */ /* 0x000fe40000001287 */
[----:B-1----:R-:W-:Y:S01]  /*4700*/  PRMT R159, R94, 0x5410, R95 ;  /* 0x000054105e9f7816 */ /* 0x002fe2000000005f */
[----:B------:R-:W-:Y:S01]  /*4710*/  FADD.FTZ R149, R149, -R92 ;  /* 0x8000005c95957221 */ /* 0x000fe20000010000 */
[----:B------:R-:W-:Y:S01]  /*4720*/  MOV R92, R134 ;  /* 0x00000086005c7202 */ /* 0x000fe20000000f00 */
[----:B0-----:R-:W-:Y:S01]  /*4730*/  IMAD.WIDE.U32 R94, R96, 0x10000, RZ ;  /* 0x00010000605e7825 */ /* 0x001fe200078e00ff */
[----:B------:R-:W-:Y:S01]  /*4740*/  F2F.BF16.F32 R97, R97 ;  /* 0x0000006100617304 */ /* 0x000fe20000202000 */
[----:B--2---:R-:W-:-:S02]  /*4750*/  MOV R93, R135 ;  /* 0x00000087005d7202 */ /* 0x004fc40000000f00 */
[----:B------:R-:W-:Y:S01]  /*4760*/  FFMA.FTZ R155, R168, R155, R161 ;  /* 0x0000009ba89b7223 */ /* 0x000fe200000100a1 */
[----:B------:R-:W-:Y:S02]  /*4770*/  SHF.L.U32 R151, R151, 0x10, RZ ;  /* 0x0000001097977819 */ /* 0x000fe400000006ff */
[----:B------:R-:W-:Y:S02]  /*4780*/  SHF.L.U32 R93, R93, 0x10, RZ ;  /* 0x000000105d5d7819 */ /* 0x000fe400000006ff */
[----:B------:R-:W-:Y:S01]  /*4790*/  SHF.L.U32 R150, R92, 0x10, RZ ;  /* 0x000000105c967819 */ /* 0x000fe200000006ff */
[----:B------:R-:W0:Y:S01]  /*47a0*/  F2F.BF16.F32 R98, R98 ;  /* 0x0000006200627304 */ /* 0x000e220000202000 */
[----:B------:R-:W-:Y:S01]  /*47b0*/  LOP3.LUT R159, R159, R95, RZ, 0xfc, !PT ;  /* 0x0000005f9f9f7212 */ /* 0x000fe200078efcff */
[----:B------:R-:W-:Y:S01]  /*47c0*/  FFMA.FTZ R148, R168, R153, R93 ;  /* 0x00000099a8947223 */ /* 0x000fe2000001005d */
[----:B------:R-:W-:Y:S01]  /*47d0*/  LOP3.LUT R158, R94, R99, RZ, 0xfc, !PT ;  /* 0x000000635e9e7212 */ /* 0x000fe200078efcff */
[----:B------:R-:W1:Y:S01]  /*47e0*/  LDC.64 R152, c[0x0][0x478] ;  /* 0x00011e00ff987b82 */ /* 0x000e620000000a00 */
[C---:B------:R-:W-:Y:S01]  /*47f0*/  FFMA.FTZ R149, R168.reuse, R149, R151 ;  /* 0x00000095a8957223 */ /* 0x040fe20000010097 */
[----:B------:R-:W-:-:S02]  /*4800*/  FFMA.FTZ R147, R168, R147, R150 ;  /* 0x00000093a8937223 */ /* 0x000fc40000010096 */
[----:B------:R-:W2:Y:S04]  /*4810*/  F2F.BF16.F32 R131, R131 ;  /* 0x0000008300837304 */ /* 0x000ea80000202000 */
[----:B------:R-:W3:Y:S04]  /*4820*/  LDC.64 R92, c[0x0][0x468] ;  /* 0x00011a00ff5c7b82 */ /* 0x000ee80000000a00 */
[----:B------:R0:W4:Y:S04]  /*4830*/  F2F.BF16.F32 R132, R133 ;  /* 0x0000008500847304 */ /* 0x0001280000202000 */
[----:B------:R-:W3:Y:S04]  /*4840*/  LDC.64 R94, c[0x0][0x470] ;  /* 0x00011c00ff5e7b82 */ /* 0x000ee80000000a00 */
[----:B------:R-:W1:Y:S01]  /*4850*/  F2F.BF16.F32 R165, R165 ;  /* 0x000000a500a57304 */ /* 0x000e620000202000 */
[----:B0-----:R-:W-:Y:S01]  /*4860*/  PRMT R133, R97, 0x5410, R98 ;  /* 0x0000541061857816 */ /* 0x001fe20000000062 */
[----:B--2---:R-:W-:-:S04]  /*4870*/  IMAD.WIDE.U32 R96, R131, 0x10000, RZ ;  /* 0x0001000083607825 */ /* 0x004fc800078e00ff */
[----:B------:R-:W-:Y:S01]  /*4880*/  IMAD.WIDE.U32 R98, R128, 0x10000, RZ ;  /* 0x0001000080627825 */ /* 0x000fe200078e00ff */
[----:B------:R-:W-:Y:S01]  /*4890*/  LOP3.LUT R96, R96, R129, RZ, 0xfc, !PT ;  /* 0x0000008160607212 */ /* 0x000fe200078efcff */
[----:B------:R-:W-:Y:S01]  /*48a0*/  F2F.BF16.F32 R187, R187 ;  /* 0x000000bb00bb7304 */ /* 0x000fe20000202000 */
[----:B------:R-:W-:Y:S01]  /*48b0*/  LOP3.LUT R97, R133, R97, RZ, 0xfc, !PT ;  /* 0x0000006185617212 */ /* 0x000fe200078efcff */
[----:B----4-:R-:W-:Y:S01]  /*48c0*/  IMAD.WIDE.U32 R128, R132, 0x10000, RZ ;  /* 0x0001000084807825 */ /* 0x010fe200078e00ff */
[----:B------:R-:W-:-:S03]  /*48d0*/  LOP3.LUT R98, R98, R145, RZ, 0xfc, !PT ;  /* 0x0000009162627212 */ /* 0x000fc600078efcff */
[----:B-1----:R-:W-:Y:S01]  /*48e0*/  IMAD.WIDE.U32 R162, R183, 0x8, R152 ;  /* 0x00000008b7a27825 */ /* 0x002fe200078e0098 */
[----:B------:R-:W-:Y:S01]  /*48f0*/  PRMT R165, R144, 0x5410, R165 ;  /* 0x0000541090a57816 */ /* 0x000fe200000000a5 */
[----:B------:R-:W0:Y:S01]  /*4900*/  F2F.BF16.F32 R130, R189 ;  /* 0x000000bd00827304 */ /* 0x000e220000202000 */
[----:B------:R-:W-:Y:S01]  /*4910*/  LOP3.LUT R144, R128, R157, RZ, 0xfc, !PT ;  /* 0x0000009d80907212 */ /* 0x000fe200078efcff */
[----:B------:R-:W-:Y:S01]  /*4920*/  IMAD.WIDE.U32 R132, R177, 0x8, R152 ;  /* 0x00000008b1847825 */ /* 0x000fe200078e0098 */
[----:B------:R-:W-:Y:S01]  /*4930*/  LOP3.LUT R145, R165, R129, RZ, 0xfc, !PT ;  /* 0x00000081a5917212 */ /* 0x000fe200078efcff */
[----:B------:R1:W-:Y:S02]  /*4940*/  STG.E.64 desc[UR8][R162.64], R158 ;  /* 0x0000009ea2007986 */ /* 0x0003e4000c101b08 */
[C---:B---3--:R-:W-:Y:S02]  /*4950*/  IMAD.WIDE.U32 R164, R183.reuse, 0x8, R92 ;  /* 0x00000008b7a47825 */ /* 0x048fe400078e005c */
[----:B------:R-:W2:Y:S02]  /*4960*/  F2F.BF16.F32 R169, R149 ;  /* 0x0000009500a97304 */ /* 0x000ea40000202000 */
[----:B------:R-:W-:Y:S01]  /*4970*/  IMAD.WIDE.U32 R160, R183, 0x8, R94 ;  /* 0x00000008b7a07825 */ /* 0x000fe200078e005e */
[----:B------:R3:W-:Y:S03]  /*4980*/  STG.E.64 desc[UR8][R164.64], R158 ;  /* 0x0000009ea4007986 */ /* 0x0007e6000c101b08 */
[----:B------:R-:W-:Y:S01]  /*4990*/  IMAD.WIDE.U32 R128, R179, 0x8, R152 ;  /* 0x00000008b3807825 */ /* 0x000fe200078e0098 */
[----:B0-----:R-:W-:Y:S01]  /*49a0*/  PRMT R187, R187, 0x5410, R130 ;  /* 0x00005410bbbb7816 */ /* 0x001fe20000000082 */
[----:B------:R0:W4:Y:S01]  /*49b0*/  F2F.BF16.F32 R185, R155 ;  /* 0x0000009b00b97304 */ /* 0x0001220000202000 */
[----:B------:R-:W-:Y:S01]  /*49c0*/  STG.E.64 desc[UR8][R160.64], R158 ;  /* 0x0000009ea0007986 */ /* 0x000fe2000c101b08 */
[----:B-1----:R-:W-:Y:S01]  /*49d0*/  IMAD.WIDE.U32 R162, R179, 0x8, R94 ;  /* 0x00000008b3a27825 */ /* 0x002fe200078e005e */
[----:B------:R-:W-:-:S02]  /*49e0*/  LOP3.LUT R99, R187, R99, RZ, 0xfc, !PT ;  /* 0x00000063bb637212 */ /* 0x000fc400078efcff */
[----:B------:R4:W-:Y:S01]  /*49f0*/  STG.E.64 desc[UR8][R128.64], R96 ;  /* 0x0000006080007986 */ /* 0x0009e2000c101b08 */
[----:B------:R-:W-:Y:S01]  /*4a00*/  IMAD.WIDE.U32 R150, R175, 0x8, R152 ;  /* 0x00000008af967825 */ /* 0x000fe200078e0098 */
[C---:B--2---:R-:W-:Y:S01]  /*4a10*/  PRMT R170, R169.reuse, 0x7610, R170 ;  /* 0x00007610a9aa7816 */ /* 0x044fe200000000aa */
[----:B------:R-:W1:Y:S02]  /*4a20*/  F2F.BF16.F32 R168, R148 ;  /* 0x0000009400a87304 */ /* 0x000e640000202000 */
[----:B------:R-:W-:-:S04]  /*4a30*/  IMAD.WIDE.U32 R130, R169, 0x10000, RZ ;  /* 0x00010000a9827825 */ /* 0x000fc800078e00ff */
[C---:B0-----:R-:W-:Y:S02]  /*4a40*/  IMAD.WIDE.U32 R154, R177.reuse, 0x8, R92 ;  /* 0x00000008b19a7825 */ /* 0x041fe400078e005c */
[----:B------:R-:W0:Y:S02]  /*4a50*/  F2F.BF16.F32 R147, R147 ;  /* 0x0000009300937304 */ /* 0x000e240000202000 */
[----:B---3--:R-:W-:Y:S01]  /*4a60*/  IMAD.WIDE.U32 R164, R177, 0x8, R94 ;  /* 0x00000008b1a47825 */ /* 0x008fe200078e005e */
[----:B----4-:R-:W-:-:S03]  /*4a70*/  PRMT R128, R185, 0x7610, R128 ;  /* 0x00007610b9807816 */ /* 0x010fc60000000080 */
[C---:B------:R-:W-:Y:S01]  /*4a80*/  IMAD.WIDE.U32 R156, R175.reuse, 0x8, R92 ;  /* 0x00000008af9c7825 */ /* 0x040fe200078e005c */
[C---:B-1----:R-:W-:Y:S02]  /*4a90*/  PRMT R149, R168.reuse, 0x5410, R185 ;  /* 0x00005410a8957816 */ /* 0x042fe400000000b9 */
[----:B------:R-:W-:Y:S01]  /*4aa0*/  PRMT R129, R168, 0x7610, R129 ;  /* 0x00007610a8817816 */ /* 0x000fe20000000081 */
[----:B------:R-:W-:Y:S01]  /*4ab0*/  IMAD.WIDE.U32 R166, R175, 0x8, R94 ;  /* 0x00000008afa67825 */ /* 0x000fe200078e005e */
[----:B------:R-:W-:-:S03]  /*4ac0*/  LOP3.LUT R149, R149, R131, RZ, 0xfc, !PT ;  /* 0x0000008395957212 */ /* 0x000fc600078efcff */
[----:B------:R-:W-:Y:S01]  /*4ad0*/  IMAD.WIDE.U32 R152, R173, 0x8, R152 ;  /* 0x00000008ad987825 */ /* 0x000fe200078e0098 */
[----:B0-----:R-:W-:Y:S02]  /*4ae0*/  LOP3.LUT R148, R130, R147, RZ, 0xfc, !PT ;  /* 0x0000009382947212 */ /* 0x001fe400078efcff */
[----:B------:R-:W-:Y:S01]  /*4af0*/  PRMT R171, R147, 0x7610, R171 ;  /* 0x0000761093ab7816 */ /* 0x000fe200000000ab */
[----:B------:R-:W-:-:S04]  /*4b00*/  IMAD.WIDE.U32 R130, R179, 0x8, R92 ;  /* 0x00000008b3827825 */ /* 0x000fc800078e005c */
[C---:B------:R-:W-:Y:S01]  /*4b10*/  IMAD.WIDE.U32 R92, R173.reuse, 0x8, R92 ;  /* 0x00000008ad5c7825 */ /* 0x040fe200078e005c */
[----:B------:R0:W-:Y:S03]  /*4b20*/  STG.E.64 desc[UR8][R130.64], R96 ;  /* 0x0000006082007986 */ /* 0x0001e6000c101b08 */
[----:B------:R-:W-:Y:S01]  /*4b30*/  IMAD.WIDE.U32 R94, R173, 0x8, R94 ;  /* 0x00000008ad5e7825 */ /* 0x000fe200078e005e */
[----:B------:R-:W-:Y:S04]  /*4b40*/  STG.E.64 desc[UR8][R162.64], R96 ;  /* 0x00000060a2007986 */ /* 0x000fe8000c101b08 */
[----:B------:R1:W-:Y:S04]  /*4b50*/  STG.E.64 desc[UR8][R132.64], R98 ;  /* 0x0000006284007986 */ /* 0x0003e8000c101b08 */
[----:B------:R2:W-:Y:S01]  /*4b60*/  STG.E.64 desc[UR8][R154.64], R98 ;  /* 0x000000629a007986 */ /* 0x0005e2000c101b08 */
[----:B0-----:R-:W-:-:S03]  /*4b70*/  PRMT R131, R147, 0x7610, R131 ;  /* 0x0000761093837816 */ /* 0x001fc60000000083 */
[----:B------:R2:W-:Y:S01]  /*4b80*/  STG.E.64 desc[UR8][R164.64], R98 ;  /* 0x00000062a4007986 */ /* 0x0005e2000c101b08 */
[----:B------:R-:W-:-:S03]  /*4b90*/  PRMT R130, R169, 0x7610, R130 ;  /* 0x00007610a9827816 */ /* 0x000fc60000000082 */
[----:B------:R2:W-:Y:S01]  /*4ba0*/  STG.E.64 desc[UR8][R150.64], R144 ;  /* 0x0000009096007986 */ /* 0x0005e2000c101b08 */
[----:B-1----:R-:W-:-:S03]  /*4bb0*/  PRMT R133, R168, 0x7610, R133 ;  /* 0x00007610a8857816 */ /* 0x002fc60000000085 */
[----:B------:R2:W-:Y:S01]  /*4bc0*/  STG.E.64 desc[UR8][R156.64], R144 ;  /* 0x000000909c007986 */ /* 0x0005e2000c101b08 */
[----:B------:R-:W-:-:S03]  /*4bd0*/  PRMT R132, R185, 0x7610, R132 ;  /* 0x00007610b9847816 */ /* 0x000fc60000000084 */
[----:B------:R2:W-:Y:S04]  /*4be0*/  STG.E.64 desc[UR8][R166.64], R144 ;  /* 0x00000090a6007986 */ /* 0x0005e8000c101b08 */
[----:B------:R2:W-:Y:S04]  /*4bf0*/  STG.E.64 desc[UR8][R152.64], R148 ;  /* 0x0000009498007986 */ /* 0x0005e8000c101b08 */
[----:B------:R2:W-:Y:S04]  /*4c00*/  STG.E.64 desc[UR8][R92.64], R148 ;  /* 0x000000945c007986 */ /* 0x0005e8000c101b08 */
[----:B------:R2:W-:Y:S01]  /*4c10*/  STG.E.64 desc[UR8][R94.64], R148 ;  /* 0x000000945e007986 */ /* 0x0005e2000c101b08 */
[----:B------:R-:W-:Y:S05]  /*4c20*/  BRA `(.L_x_1208) ;  /* 0x0000002400547947 */ /* 0x000fea0003800000 */
.L_x_1205:
        /* <DEDUP_REMOVED lines=24> */
.L_x_1211:
        /* <DEDUP_REMOVED lines=23> */
.L_x_1210:
        /* <DEDUP_REMOVED lines=26> */
.L_x_1213:
        /* <DEDUP_REMOVED lines=26> */
.L_x_1212:
        /* <DEDUP_REMOVED lines=16> */
.L_x_1214:
        /* <DEDUP_REMOVED lines=10> */
.L_x_1215:
        /* <DEDUP_REMOVED lines=28> */
.L_x_1217:
        /* <DEDUP_REMOVED lines=23> */
.L_x_1216:
        /* <DEDUP_REMOVED lines=24> */
.L_x_1219:
        /* <DEDUP_REMOVED lines=18> */
.L_x_1218:
        /* <DEDUP_REMOVED lines=15> */
.L_x_1220:
        /* <DEDUP_REMOVED lines=10> */
.L_x_1221:
        /* <DEDUP_REMOVED lines=28> */
.L_x_1223:
        /* <DEDUP_REMOVED lines=23> */
.L_x_1222:
        /* <DEDUP_REMOVED lines=24> */
.L_x_1225:
        /* <DEDUP_REMOVED lines=18> */
.L_x_1224:
        /* <DEDUP_REMOVED lines=15> */
.L_x_1226:
        /* <DEDUP_REMOVED lines=10> */
.L_x_1227:
        /* <DEDUP_REMOVED lines=28> */
.L_x_1229:
        /* <DEDUP_REMOVED lines=23> */
.L_x_1228:
        /* <DEDUP_REMOVED lines=24> */
.L_x_1231:
        /* <DEDUP_REMOVED lines=18> */
.L_x_1230:
        /* <DEDUP_REMOVED lines=15> */
.L_x_1232:
        /* <DEDUP_REMOVED lines=10> */
.L_x_1233:
        /* <DEDUP_REMOVED lines=16> */
[----:B0-----:R-:W-:Y:S02]  /*6b20*/  PRMT R99, R96, 0x7632, R99 ;  /* 0x0000763260637816 */ /* 0x001fe40000000063 */
        /* <DEDUP_REMOVED lines=11> */
.L_x_1235:
        /* <DEDUP_REMOVED lines=23> */
.L_x_1234:
        /* <DEDUP_REMOVED lines=24> */
.L_x_1237:
        /* <DEDUP_REMOVED lines=16> */
[C---:B0-----:R-:W-:Y:S02]  /*6fd0*/  PRMT R99, R153.reuse, 0x7632, R99 ;  /* 0x0000763299637816 */ /* 0x041fe40000000063 */
[----:B------:R-:W-:-:S07]  /*6fe0*/  PRMT R96, R153, 0x7610, R96 ;  /* 0x0000761099607816 */ /* 0x000fce0000000060 */
.L_x_1236:
        /* <DEDUP_REMOVED lines=15> */
.L_x_1238:
[----:B------:R4:W-:Y:S01]  /*70e0*/  STG.E.64 desc[UR8][R92.64], R94 ;  /* 0x0000005e5c007986 */ /* 0x0009e2000c101b08 */
[----:B------:R-:W-:Y:S05]  /*70f0*/  BRA.U !UP2, `(.L_x_1208) ;  /* 0x000000010a207547 */ /* 0x000fea000b800000 */
[----:B----4-:R-:W1:Y:S01]  /*7100*/  LDC.64 R94, c[0x0][0x470] ;  /* 0x00011c00ff5e7b82 */ /* 0x010e620000000a00 */
[----:B------:R-:W-:Y:S02]  /*7110*/  LOP3.LUT R92, R170, 0xffff, RZ, 0xc0, !PT ;  /* 0x0000ffffaa5c7812 */ /* 0x000fe400078ec0ff */
[----:B0-----:R-:W-:-:S03]  /*7120*/  PRMT R97, R133, 0x5410, R132 ;  /* 0x0000541085617816 */ /* 0x001fc60000000084 */
[----:B------:R-:W-:-:S05]  /*7130*/  IMAD.WIDE.U32 R92, R92, 0x10000, RZ ;  /* 0x000100005c5c7825 */ /* 0x000fca00078e00ff */
[----:B------:R-:W-:Y:S02]  /*7140*/  LOP3.LUT R93, R97, R93, RZ, 0xfc, !PT ;  /* 0x0000005d615d7212 */ /* 0x000fe400078efcff */
[----:B------:R-:W-:Y:S01]  /*7150*/  LOP3.LUT R92, R92, 0xffff, R171, 0xf8, !PT ;  /* 0x0000ffff5c5c7812 */ /* 0x000fe200078ef8ab */
[----:B-1----:R-:W-:-:S05]  /*7160*/  IMAD.WIDE.U32 R94, R173, 0x8, R94 ;  /* 0x00000008ad5e7825 */ /* 0x002fca00078e005e */
[----:B------:R0:W-:Y:S02]  /*7170*/  STG.E.64 desc[UR8][R94.64], R92 ;  /* 0x0000005c5e007986 */ /* 0x0001e4000c101b08 */
.L_x_1208:
[----:B------:R-:W-:Y:S01]  /*7180*/  UPLOP3.LUT UP1, UPT, UPT, UPT, UP1, 0x40, 0x4 ;  /* 0x000000000004789c */ /* 0x000fe20003f2e810 */
[----:B------:R-:W-:Y:S10]  /*7190*/  @!P2 BRA `(.L_x_1239) ;  /* 0xffffff940050a947 */ /* 0x000ff4000383ffff */
        /* <DEDUP_REMOVED lines=22> */
[----:B01234-:R-:W-:Y:S02]  /*7300*/  MOV R94, R23 ;  /* 0x00000017005e7202 */ /* 0x01ffe40000000f00 */
        /* <DEDUP_REMOVED lines=56> */
[----:B------:R-:W-:-:S07]  /*7690*/  MOV R23, R0 ;  /* 0x0000000000177202 */ /* 0x000fce0000000f00 */
.L_x_1202:
        /* <DEDUP_REMOVED lines=33> */
.L_x_1240:
        /* <DEDUP_REMOVED lines=13> */
.L_x_5397:


//--------------------- .text._ZN10layer_norm31ln_parallel_residual_bwd_kernelINS_13Kernel_traitsIf13__nv_bfloat16S2_S2_fjLj2560ELj1ELj1ELj4ELj8ENS_18Kernel_traits_baseILj2560EfS2_S2_S2_fjLj128EEEEELb0ELb1ELb0EEEvNS_9BwdParamsE --------------------------
	.section	.text._ZN10layer_norm31ln_parallel_residual_bwd_kernelINS_13Kernel_traitsIf13__nv_bfloat16S2_S2_fjLj2560ELj1ELj1ELj4ELj8ENS_18Kernel_traits_baseILj2560EfS2_S2_S2_fjLj128EEEEELb0ELb1ELb0EEEvNS_9BwdParamsE,"ax",@progbits
	.align	128
        .global         _ZN10layer_norm31ln_parallel_residual_bwd_kernelINS_13Kernel_traitsIf13__nv_bfloat16S2_S2_fjLj2560ELj1ELj1ELj4ELj8ENS_18Kernel_traits_baseILj2560EfS2_S2_S2_fjLj128EEEEELb0ELb1ELb0EEEvNS_9BwdParamsE
        .type           _ZN10layer_norm31ln_parallel_residual_bwd_kernelINS_13Kernel_traitsIf13__nv_bfloat16S2_S2_fjLj2560ELj1ELj1ELj4ELj8ENS_18Kernel_traits_baseILj2560EfS2_S2_S2_fjLj128EEEEELb0ELb1ELb0EEEvNS_9BwdParamsE,@function
        .size           _ZN10layer_norm31ln_parallel_residual_bwd_kernelINS_13Kernel_traitsIf13__nv_bfloat16S2_S2_fjLj2560ELj1ELj1ELj4ELj8ENS_18Kernel_traits_baseILj2560EfS2_S2_S2_fjLj128EEEEELb0ELb1ELb0EEEvNS_9BwdParamsE,(.L_x_5398 - _ZN10layer_norm31ln_parallel_residual_bwd_kernelINS_13Kernel_traitsIf13__nv_bfloat16S2_S2_fjLj2560ELj1ELj1ELj4ELj8ENS_18Kernel_traits_baseILj2560EfS2_S2_S2_fjLj128EEEEELb0ELb1ELb0EEEvNS_9BwdParamsE)
        .other          _ZN10layer_norm31ln_parallel_residual_bwd_kernelINS_13Kernel_traitsIf13__nv_bfloat16S2_S2_fjLj2560ELj1ELj1ELj4ELj8ENS_18Kernel_traits_baseILj2560EfS2_S2_S2_fjLj128EEEEELb0ELb1ELb0EEEvNS_9BwdParamsE,@"STO_CUDA_ENTRY STV_DEFAULT"
_ZN10layer_norm31ln_parallel_residual_bwd_kernelINS_13Kernel_traitsIf13__nv_bfloat16S2_S2_fjLj2560ELj1ELj1ELj4ELj8ENS_18Kernel_traits_baseILj2560EfS2_S2_S2_fjLj128EEEEELb0ELb1ELb0EEEvNS_9BwdParamsE:
.text._ZN10layer_norm31ln_parallel_residual_bwd_kernelINS_13Kernel_traitsIf13__nv_bfloat16S2_S2_fjLj2560ELj1ELj1ELj4ELj8ENS_18Kernel_traits_baseILj2560EfS2_S2_S2_fjLj128EEEEELb0ELb1ELb0EEEvNS_9BwdParamsE:
        /* <DEDUP_REMOVED lines=8> */
[----:B0-----:R-:W-:-:S04]  /*0080*/  LOP3.LUT R4, R0, 0x7f, RZ, 0x3c, !PT ;  /* 0x0000007f00047812 */ /* 0x001fc800078e3cff */
[----:B------:R-:W-:Y:S02]  /*0090*/  LEA.HI.SX32 R4, R3, R4, 0x1e ;  /* 0x0000000403047211 */ /* 0x000fe400078ff2ff */
[----:B------:R-:W-:Y:S02]  /*00a0*/  MOV R3, R0 ;  /* 0x0000000000037202 */ /* 0x000fe40000000f00 */
[C---:B------:R-:W-:Y:S02]  /*00b0*/  ISETP.GE.U32.AND P0, PT, R4.reuse, 0x80, PT ;  /* 0x000000800400780c */ /* 0x040fe40003f06070 */
[C---:B------:R-:W-:Y:S02]  /*00c0*/  ISETP.GE.U32.AND P1, PT, R4.reuse, 0x100, PT ;  /* 0x000001000400780c */ /* 0x040fe40003f26070 */
[C---:B------:R-:W-:Y:S02]  /*00d0*/  ISETP.GE.U32.AND P2, PT, R4.reuse, 0x180, PT ;  /* 0x000001800400780c */ /* 0x040fe40003f46070 */
[----:B------:R-:W-:-:S02]  /*00e0*/  ISETP.GE.U32.AND P3, PT, R4, 0x200, PT ;  /* 0x000002000400780c */ /* 0x000fc40003f66070 */
[----:B------:R-:W-:-:S05]  /*00f0*/  ISETP.GE.U32.AND P4, PT, R4, 0x280, PT ;  /* 0x000002800400780c */ /* 0x000fca0003f86070 */
[----:B------:R-:W0:Y:S08]  /*0100*/  @P0 LDC.64 R6, c[0x0][0x3d0] ;  /* 0x0000f400ff060b82 */ /* 0x000e300000000a00 */
[----:B------:R-:W1:Y:S08]  /*0110*/  @P1 LDC.64 R8, c[0x0][0x3d0] ;  /* 0x0000f400ff081b82 */ /* 0x000e700000000a00 */
[----:B------:R-:W4:Y:S08]  /*0120*/  @P2 LDC.64 R12, c[0x0][0x3d0] ;  /* 0x0000f400ff0c2b82 */ /* 0x000f300000000a00 */
[----:B------:R-:W3:Y:S01]  /*0130*/  @P3 LDC.64 R14, c[0x0][0x3d0] ;  /* 0x0000f400ff0e3b82 */ /* 0x000ee20000000a00 */
[C---:B0-----:R-:W-:Y:S01]  /*0140*/  @P0 IMAD.WIDE.U32 R6, R3.reuse, 0x10, R6 ;  /* 0x0000001003060825 */ /* 0x041fe200078e0006 */
[----:B------:R-:W-:-:S04]  /*0150*/  @P0 LOP3.LUT R3, R3, 0x80, RZ, 0xfc, !PT ;  /* 0x0000008003030812 */ /* 0x000fc800078efcff */
[----:B--2---:R0:W5:Y:S02]  /*0160*/  @P0 LDG.E.128 R80, desc[UR12][R6.64] ;  /* 0x0000000c06500981 */ /* 0x004164000c1e1d00 */
[----:B------:R-:W2:Y:S01]  /*0170*/  @P4 LDC.64 R16, c[0x0][0x3d0] ;  /* 0x0000f400ff104b82 */ /* 0x000ea20000000a00 */
[C---:B-1----:R-:W-:Y:S01]  /*0180*/  @P1 IMAD.WIDE.U32 R10, R3.reuse, 0x10, R8 ;  /* 0x00000010030a1825 */ /* 0x042fe200078e0008 */
[----:B------:R-:W-:-:S04]  /*0190*/  @P1 IADD3 R3, PT, PT, R3, 0x80, RZ ;  /* 0x0000008003031810 */ /* 0x000fc80007ffe0ff */
[----:B------:R0:W5:Y:S01]  /*01a0*/  @P1 LDG.E.128 R76, desc[UR12][R10.64] ;  /* 0x0000000c0a4c1981 */ /* 0x000162000c1e1d00 */
[C---:B----4-:R-:W-:Y:S01]  /*01b0*/  @P2 IMAD.WIDE.U32 R12, R3.reuse, 0x10, R12 ;  /* 0x00000010030c2825 */ /* 0x050fe200078e000c */
[----:B------:R-:W-:-:S04]  /*01c0*/  @P2 IADD3 R3, PT, PT, R3, 0x80, RZ ;  /* 0x0000008003032810 */ /* 0x000fc80007ffe0ff */
[----:B------:R0:W5:Y:S01]  /*01d0*/  @P2 LDG.E.128 R72, desc[UR12][R12.64] ;  /* 0x0000000c0c482981 */ /* 0x000162000c1e1d00 */
[----:B---3--:R-:W-:-:S04]  /*01e0*/  @P3 IMAD.WIDE.U32 R14, R3, 0x10, R14 ;  /* 0x00000010030e3825 */ /* 0x008fc800078e000e */
[----:B------:R-:W-:Y:S01]  /*01f0*/  @P3 VIADD R3, R3, 0x80 ;  /* 0x0000008003033836 */ /* 0x000fe20000000000 */
[----:B------:R0:W5:Y:S03]  /*0200*/  @P3 LDG.E.128 R68, desc[UR12][R14.64] ;  /* 0x0000000c0e443981 */ /* 0x000166000c1e1d00 */
[----:B--2---:R-:W-:-:S05]  /*0210*/  @P4 IMAD.WIDE.U32 R8, R3, 0x10, R16 ;  /* 0x0000001003084825 */ /* 0x004fca00078e0010 */
[----:B------:R0:W5:Y:S01]  /*0220*/  @P4 LDG.E.128 R64, desc[UR12][R8.64] ;  /* 0x0000000c08404981 */ /* 0x000162000c1e1d00 */
[----:B------:R-:W1:Y:S01]  /*0230*/  S2UR UR4, SR_CTAID.X ;  /* 0x00000000000479c3 */ /* 0x000e620000002500 */
[----:B------:R-:W-:Y:S02]  /*0240*/  CS2R R60, SRZ ;  /* 0x00000000003c7805 */ /* 0x000fe4000001ff00 */
[----:B------:R-:W-:Y:S02]  /*0250*/  CS2R R62, SRZ ;  /* 0x00000000003e7805 */ /* 0x000fe4000001ff00 */
[----:B------:R-:W-:Y:S02]  /*0260*/  CS2R R56, SRZ ;  /* 0x0000000000387805 */ /* 0x000fe4000001ff00 */
[----:B------:R-:W-:Y:S02]  /*0270*/  CS2R R58, SRZ ;  /* 0x00000000003a7805 */ /* 0x000fe4000001ff00 */
[----:B------:R-:W-:-:S02]  /*0280*/  CS2R R52, SRZ ;  /* 0x0000000000347805 */ /* 0x000fc4000001ff00 */
[----:B-1----:R-:W-:-:S04]  /*0290*/  MOV R5, UR4 ;  /* 0x0000000400057c02 */ /* 0x002fc80008000f00 */
        /* <DEDUP_REMOVED lines=15> */
[----:B------:R-:W-:Y:S01]  /*0390*/  CS2R R26, SRZ ;  /* 0x00000000001a7805 */ /* 0x000fe2000001ff00 */
[----:B0-----:R-:W-:Y:S06]  /*03a0*/  @P5 BRA `(.L_x_1241) ;  /* 0x0000006800c85947 */ /* 0x001fec0003800000 */
        /* <DEDUP_REMOVED lines=21> */
[----:B------:R-:W-:Y:S01]  /*0500*/  CS2R R26, SRZ ;  /* 0x00000000001a7805 */ /* 0x000fe2000001ff00 */
[----:B------:R-:W-:Y:S01]  /*0510*/  UPLOP3.LUT UP1, UPT, UPT, UPT, UPT, 0x40, 0x4 ;  /* 0x000000000004789c */ /* 0x000fe20003f2e870 */
[----:B------:R-:W-:Y:S01]  /*0520*/  PLOP3.LUT P5, PT, PT, PT, UP0, 0x80, 0x8 ;  /* 0x000000000008781c */ /* 0x000fe20003faf008 */
[----:B------:R-:W0:Y:S01]  /*0530*/  LDCU UR11, c[0x0][0x400] ;  /* 0x00008000ff0b77ac */ /* 0x000e220008000800 */
[----:B------:R-:W1:Y:S01]  /*0540*/  LDCU.64 UR6, c[0x0][0x470] ;  /* 0x00008e00ff0677ac */ /* 0x000e620008000a00 */
[----:B------:R-:W2:Y:S01]  /*0550*/  LDCU.64 UR14, c[0x0][0x438] ;  /* 0x00008700ff0e77ac */ /* 0x000ea20008000a00 */
[----:B------:R-:W3:Y:S09]  /*0560*/  LDCU.64 UR8, c[0x0][0x478] ;  /* 0x00008f00ff0877ac */ /* 0x000ef20008000a00 */
.L_x_1313:
[----:B----45:R-:W4:Y:S08]  /*0570*/  LDC.64 R6, c[0x0][0x3c0] ;  /* 0x0000f000ff067b82 */ /* 0x030f300000000a00 */
[----:B0-----:R-:W0:Y:S01]  /*0580*/  LDC R2, c[0x0][0x388] ;  /* 0x0000e200ff027b82 */ /* 0x001e220000000800 */
[----:B-12-4-:R-:W-:-:S07]  /*0590*/  IMAD.WIDE R86, R5, 0x4, R6 ;  /* 0x0000000405567825 */ /* 0x016fce00078e0206 */
[----:B------:R-:W4:Y:S01]  /*05a0*/  LDC.64 R6, c[0x0][0x3c8] ;  /* 0x0000f200ff067b82 */ /* 0x000f220000000a00 */
[----:B------:R-:W2:Y:S01]  /*05b0*/  LDG.E R86, desc[UR12][R86.64] ;  /* 0x0000000c56567981 */ /* 0x000ea2000c1e1900 */
[C---:B0--3--:R-:W-:Y:S02]  /*05c0*/  IMAD R88, R5.reuse, R2, RZ ;  /* 0x0000000205587224 */ /* 0x049fe400078e02ff */
[----:B----4-:R-:W-:-:S03]  /*05d0*/  IMAD.WIDE R84, R5, 0x4, R6 ;  /* 0x0000000405547825 */ /* 0x010fc600078e0206 */
[----:B------:R-:W-:Y:S02]  /*05e0*/  SHF.R.S32.HI R7, RZ, 0x1f, R88 ;  /* 0x0000001fff077819 */ /* 0x000fe40000011458 */
[----:B-----5:R0:W5:Y:S02]  /*05f0*/  LDG.E R6, desc[UR12][R84.64] ;  /* 0x0000000c54067981 */ /* 0x020164000c1e1900 */
[----:B------:R-:W-:Y:S01]  /*0600*/  LEA.HI R7, R7, R88, RZ, 0x2 ;  /* 0x0000005807077211 */ /* 0x000fe200078f10ff */
[----:B------:R-:W-:Y:S01]  /*0610*/  BSSY.RECONVERGENT B0, `(.L_x_1242) ;  /* 0x0000041000007945 */ /* 0x000fe20003800200 */
[----:B------:R-:W-:Y:S01]  /*0620*/  HFMA2 R123, -RZ, RZ, 0, 0 ;  /* 0x00000000ff7b7431 */ /* 0x000fe200000001ff */
[C---:B------:R-:W-:Y:S02]  /*0630*/  ISETP.GE.U32.AND P1, PT, R4.reuse, 0x100, PT ;  /* 0x000001000400780c */ /* 0x040fe40003f26070 */
[----:B------:R-:W-:Y:S02]  /*0640*/  LEA.HI.SX32 R7, R7, R0, 0x1e ;  /* 0x0000000007077211 */ /* 0x000fe400078ff2ff */
[----:B------:R-:W-:-:S02]  /*0650*/  ISETP.GE.U32.AND P2, PT, R4, 0x180, PT ;  /* 0x000001800400780c */ /* 0x000fc40003f46070 */
[C---:B------:R-:W-:Y:S02]  /*0660*/  ISETP.GE.U32.AND P3, PT, R4.reuse, 0x200, PT ;  /* 0x000002000400780c */ /* 0x040fe40003f66070 */
[----:B------:R-:W-:Y:S02]  /*0670*/  ISETP.GE.U32.AND P4, PT, R4, 0x280, PT ;  /* 0x000002800400780c */ /* 0x000fe40003f86070 */
[----:B------:R-:W-:Y:S02]  /*0680*/  MOV R90, RZ ;  /* 0x000000ff005a7202 */ /* 0x000fe40000000f00 */
[----:B------:R-:W-:Y:S02]  /*0690*/  MOV R91, R7 ;  /* 0x00000007005b7202 */ /* 0x000fe40000000f00 */
[----:B--2---:R-:W-:Y:S01]  /*06a0*/  FSEL R0, R86, RZ, !P5 ;  /* 0x000000ff56007208 */ /* 0x004fe20006800000 */
[----:B0-----:R-:W-:Y:S06]  /*06b0*/  @!P0 BRA `(.L_x_1243) ;  /* 0x0000000000d88947 */ /* 0x001fec0003800000 */
        /* <DEDUP_REMOVED lines=9> */
[C---:B------:R-:W-:Y:S02]  /*0750*/  VIADD R91, R7.reuse, 0x80 ;  /* 0x00000080075b7836 */ /* 0x040fe40000000000 */
[----:B0-----:R-:W-:-:S05]  /*0760*/  @P0 IMAD.WIDE.U32 R12, R7, 0x8, R12 ;  /* 0x00000008070c0825 */ /* 0x001fca00078e000c */
[----:B------:R0:W5:Y:S01]  /*0770*/  @P0 LDG.E.64 R120, desc[UR12][R12.64] ;  /* 0x0000000c0c780981 */ /* 0x000162000c1e1b00 */
[--C-:B----4-:R-:W-:Y:S02]  /*0780*/  SHF.R.U64 R86, R10, 0x10, R11.reuse ;  /* 0x000000100a567819 */ /* 0x110fe4000000120b */
[----:B------:R-:W-:Y:S02]  /*0790*/  MOV R84, R11 ;  /* 0x0000000b00547202 */ /* 0x000fe40000000f00 */
[----:B------:R-:W-:Y:S02]  /*07a0*/  SHF.R.U32.HI R88, RZ, 0x10, R11 ;  /* 0x00000010ff587819 */ /* 0x000fe4000001160b */
[C---:B--2---:R-:W-:Y:S01]  /*07b0*/  SHF.R.U64 R11, R8.reuse, 0x10, R9 ;  /* 0x00000010080b7819 */ /* 0x044fe20000001209 */
[----:B------:R-:W-:Y:S01]  /*07c0*/  IMAD.MOV.U32 R14, RZ, RZ, R10 ;  /* 0x000000ffff0e7224 */ /* 0x000fe200078e000a */
[----:B------:R-:W-:Y:S02]  /*07d0*/  SHF.L.U32 R3, R8, 0x10, RZ ;  /* 0x0000001008037819 */ /* 0x000fe400000006ff */
[----:B------:R-:W-:-:S02]  /*07e0*/  SHF.L.U32 R11, R11, 0x10, RZ ;  /* 0x000000100b0b7819 */ /* 0x000fc400000006ff */
[----:B------:R-:W-:Y:S01]  /*07f0*/  SHF.R.U32.HI R87, RZ, 0x10, R9 ;  /* 0x00000010ff577819 */ /* 0x000fe20000011609 */
[C---:B------:R-:W-:Y:S01]  /*0800*/  FADD.FTZ R3, -R0.reuse, R3 ;  /* 0x0000000300037221 */ /* 0x040fe20000010100 */
[----:B------:R-:W-:Y:S01]  /*0810*/  SHF.L.U32 R85, R9, 0x10, RZ ;  /* 0x0000001009557819 */ /* 0x000fe200000006ff */
[----:B------:R-:W-:Y:S01]  /*0820*/  FADD.FTZ R11, -R0, R11 ;  /* 0x0000000b000b7221 */ /* 0x000fe20000010100 */
[----:B------:R-:W-:Y:S01]  /*0830*/  SHF.L.U32 R9, R14, 0x10, RZ ;  /* 0x000000100e097819 */ /* 0x000fe200000006ff */
[----:B-----5:R-:W-:Y:S01]  /*0840*/  FMUL.FTZ R3, R6, R3 ;  /* 0x0000000306037220 */ /* 0x020fe20000410000 */
[----:B------:R-:W-:Y:S02]  /*0850*/  IMAD.U32 R14, R86, 0x10000, RZ ;  /* 0x00010000560e7824 */ /* 0x000fe400078e00ff */
[----:B------:R-:W-:Y:S01]  /*0860*/  FADD.FTZ R85, -R0, R85 ;  /* 0x0000005500557221 */ /* 0x000fe20000010100 */
[----:B------:R-:W-:Y:S01]  /*0870*/  FMUL.FTZ R8, R6, R11 ;  /* 0x0000000b06087220 */ /* 0x000fe20000410000 */
[-C--:B------:R-:W-:Y:S01]  /*0880*/  FMUL.FTZ R10, R80, R9.reuse ;  /* 0x00000009500a7220 */ /* 0x080fe20000410000 */
[----:B------:R-:W-:Y:S01]  /*0890*/  SHF.L.U32 R87, R87, 0x10, RZ ;  /* 0x0000001057577819 */ /* 0x000fe200000006ff */
[----:B------:R-:W-:Y:S01]  /*08a0*/  FADD.FTZ R40, R40, R9 ;  /* 0x0000000928287221 */ /* 0x000fe20000010000 */
[----:B------:R-:W-:Y:S01]  /*08b0*/  FFMA.FTZ R60, R3, R9, R60 ;  /* 0x00000009033c7223 */ /* 0x000fe2000001003c */
[----:B0-----:R-:W-:Y:S01]  /*08c0*/  SHF.L.U32 R13, R84, 0x10, RZ ;  /* 0x00000010540d7819 */ /* 0x001fe200000006ff */
[----:B------:R-:W-:Y:S01]  /*08d0*/  FMUL.FTZ R9, R6, R85 ;  /* 0x0000005506097220 */ /* 0x000fe20000410000 */
[----:B------:R-:W-:Y:S01]  /*08e0*/  FADD.FTZ R41, R41, R14 ;  /* 0x0000000e29297221 */ /* 0x000fe20000010000 */
[-C--:B------:R-:W-:Y:S01]  /*08f0*/  FFMA.FTZ R61, R8, R14.reuse, R61 ;  /* 0x0000000e083d7223 */ /* 0x080fe2000001003d */
[----:B------:R-:W-:Y:S01]  /*0900*/  FMUL.FTZ R11, R81, R14 ;  /* 0x0000000e510b7220 */ /* 0x000fe20000410000 */
[----:B------:R-:W-:Y:S01]  /*0910*/  FADD.FTZ R14, RZ, R10 ;  /* 0x0000000aff0e7221 */ /* 0x000fe20000010000 */
[----:B------:R-:W-:Y:S01]  /*0920*/  FFMA.FTZ R85, R3, R10, RZ ;  /* 0x0000000a03557223 */ /* 0x000fe200000100ff */
[----:B------:R-:W-:Y:S01]  /*0930*/  SHF.L.U32 R88, R88, 0x10, RZ ;  /* 0x0000001058587819 */ /* 0x000fe200000006ff */
[----:B------:R-:W-:Y:S01]  /*0940*/  FADD.FTZ R89, -R0, R87 ;  /* 0x0000005700597221 */ /* 0x000fe20000010100 */
[----:B------:R-:W-:Y:S01]  /*0950*/  FMUL.FTZ R12, R82, R13 ;  /* 0x0000000d520c7220 */ /* 0x000fe20000410000 */
        /* <DEDUP_REMOVED lines=12> */
.L_x_1243:
[----:B-1-3--:R-:W-:Y:S05]  /*0a20*/  BSYNC.RECONVERGENT B0 ;  /* 0x0000000000007941 */ /* 0x00afea0003800200 */
.L_x_1242:
        /* <DEDUP_REMOVED lines=10> */
[----:B------:R-:W0:Y:S02]  /*0ad0*/  @P0 LDC.64 R18, c[0x0][0x438] ;  /* 0x00010e00ff120b82 */ /* 0x000e240000000a00 */
[----:B0-----:R-:W-:-:S05]  /*0ae0*/  @P0 IMAD.WIDE.U32 R18, R91, 0x8, R18 ;  /* 0x000000085b120825 */ /* 0x001fca00078e0012 */
[----:B------:R0:W5:Y:S01]  /*0af0*/  @P0 LDG.E.64 R118, desc[UR12][R18.64] ;  /* 0x0000000c12760981 */ /* 0x000162000c1e1b00 */
[----:B------:R-:W-:Y:S02]  /*0b00*/  IADD3 R91, PT, PT, R91, 0x80, RZ ;  /* 0x000000805b5b7810 */ /* 0x000fe40007ffe0ff */
[C---:B--2---:R-:W-:Y:S02]  /*0b10*/  SHF.R.U64 R86, R16.reuse, 0x10, R17 ;  /* 0x0000001010567819 */ /* 0x044fe40000001211 */
[----:B------:R-:W-:Y:S02]  /*0b20*/  SHF.L.U32 R15, R16, 0x10, RZ ;  /* 0x00000010100f7819 */ /* 0x000fe400000006ff */
[----:B0-----:R-:W-:-:S03]  /*0b30*/  SHF.L.U32 R19, R86, 0x10, RZ ;  /* 0x0000001056137819 */ /* 0x001fc600000006ff */
[----:B------:R-:W-:Y:S01]  /*0b40*/  FADD.FTZ R15, -R0, R15 ;  /* 0x0000000f000f7221 */ /* 0x000fe20000010100 */
[----:B---3--:R-:W-:Y:S02]  /*0b50*/  MOV R22, R20 ;  /* 0x0000001400167202 */ /* 0x008fe40000000f00 */
[--C-:B------:R-:W-:Y:S02]  /*0b60*/  SHF.R.U64 R85, R20, 0x10, R21.reuse ;  /* 0x0000001014557819 */ /* 0x100fe40000001215 */
[----:B------:R-:W-:Y:S02]  /*0b70*/  MOV R84, R21 ;  /* 0x0000001500547202 */ /* 0x000fe40000000f00 */
[----:B------:R-:W-:Y:S02]  /*0b80*/  SHF.R.U32.HI R88, RZ, 0x10, R21 ;  /* 0x00000010ff587819 */ /* 0x000fe40000011615 */
[----:B------:R-:W-:Y:S01]  /*0b90*/  SHF.L.U32 R21, R17, 0x10, RZ ;  /* 0x0000001011157819 */ /* 0x000fe200000006ff */
[----:B------:R-:W-:Y:S01]  /*0ba0*/  FADD.FTZ R19, -R0, R19 ;  /* 0x0000001300137221 */ /* 0x000fe20000010100 */
[----:B------:R-:W-:Y:S01]  /*0bb0*/  SHF.R.U32.HI R87, RZ, 0x10, R17 ;  /* 0x00000010ff577819 */ /* 0x000fe20000011611 */
[----:B------:R-:W-:-:S02]  /*0bc0*/  IMAD.U32 R17, R22, 0x10000, RZ ;  /* 0x0001000016117824 */ /* 0x000fc400078e00ff */
[----:B-----5:R-:W-:Y:S01]  /*0bd0*/  FMUL.FTZ R15, R6, R15 ;  /* 0x0000000f060f7220 */ /* 0x020fe20000410000 */
[----:B------:R-:W-:Y:S01]  /*0be0*/  FADD.FTZ R21, -R0, R21 ;  /* 0x0000001500157221 */ /* 0x000fe20000010100 */
[----:B------:R-:W-:Y:S01]  /*0bf0*/  SHF.L.U32 R20, R85, 0x10, RZ ;  /* 0x0000001055147819 */ /* 0x000fe200000006ff */
[----:B------:R-:W-:Y:S01]  /*0c00*/  FADD.FTZ R36, R36, R17 ;  /* 0x0000001124247221 */ /* 0x000fe20000010000 */
[----:B------:R-:W-:Y:S01]  /*0c10*/  SHF.L.U32 R85, R84, 0x10, RZ ;  /* 0x0000001054557819 */ /* 0x000fe200000006ff */
[----:B------:R-:W-:Y:S01]  /*0c20*/  FMUL.FTZ R16, R6, R19 ;  /* 0x0000001306107220 */ /* 0x000fe20000410000 */
[-C--:B------:R-:W-:Y:S01]  /*0c30*/  FFMA.FTZ R56, R15, R17.reuse, R56 ;  /* 0x000000110f387223 */ /* 0x080fe20000010038 */
[----:B------:R-:W-:Y:S01]  /*0c40*/  FMUL.FTZ R18, R76, R17 ;  /* 0x000000114c127220 */ /* 0x000fe20000410000 */
[----:B------:R-:W-:Y:S01]  /*0c50*/  FMUL.FTZ R17, R6, R21 ;  /* 0x0000001506117220 */ /* 0x000fe20000410000 */
[----:B------:R-:W-:Y:S01]  /*0c60*/  FADD.FTZ R37, R37, R20 ;  /* 0x0000001425257221 */ /* 0x000fe20000010000 */
[-C--:B------:R-:W-:Y:S01]  /*0c70*/  FFMA.FTZ R57, R16, R20.reuse, R57 ;  /* 0x0000001410397223 */ /* 0x080fe20000010039 */
[----:B------:R-:W-:Y:S01]  /*0c80*/  FMUL.FTZ R19, R77, R20 ;  /* 0x000000144d137220 */ /* 0x000fe20000410000 */
[----:B------:R-:W-:-:S02]  /*0c90*/  IMAD.U32 R87, R87, 0x10000, RZ ;  /* 0x0001000057577824 */ /* 0x000fc400078e00ff */
[----:B------:R-:W-:Y:S01]  /*0ca0*/  FADD.FTZ R38, R38, R85 ;  /* 0x0000005526267221 */ /* 0x000fe20000010000 */
[-C--:B------:R-:W-:Y:S01]  /*0cb0*/  FFMA.FTZ R58, R17, R85.reuse, R58 ;  /* 0x00000055113a7223 */ /* 0x080fe2000001003a */
[----:B------:R-:W-:Y:S01]  /*0cc0*/  FMUL.FTZ R20, R78, R85 ;  /* 0x000000554e147220 */ /* 0x000fe20000410000 */
[----:B------:R-:W-:Y:S01]  /*0cd0*/  FADD.FTZ R22, R123, R18 ;  /* 0x000000127b167221 */ /* 0x000fe20000010000 */
[----:B------:R-:W-:Y:S01]  /*0ce0*/  FFMA.FTZ R85, R15, R18, R90 ;  /* 0x000000120f557223 */ /* 0x000fe2000001005a */
[----:B------:R-:W-:Y:S01]  /*0cf0*/  SHF.L.U32 R88, R88, 0x10, RZ ;  /* 0x0000001058587819 */ /* 0x000fe200000006ff */
[----:B------:R-:W-:Y:S01]  /*0d00*/  FADD.FTZ R89, -R0, R87 ;  /* 0x0000005700597221 */ /* 0x000fe20000010100 */
[----:B------:R-:W-:Y:S01]  /*0d10*/  FADD.FTZ R87, R22, R19 ;  /* 0x0000001316577221 */ /* 0x000fe20000010000 */
        /* <DEDUP_REMOVED lines=9> */
.L_x_1245:
[----:B------:R-:W-:Y:S05]  /*0db0*/  BSYNC.RECONVERGENT B0 ;  /* 0x0000000000007941 */ /* 0x000fea0003800200 */
.L_x_1244:
        /* <DEDUP_REMOVED lines=14> */
[----:B--2---:R-:W-:Y:S02]  /*0ea0*/  MOV R23, R88 ;  /* 0x0000005800177202 */ /* 0x004fe40000000f00 */
[----:B------:R-:W-:Y:S02]  /*0eb0*/  SHF.R.U64 R94, R88, 0x10, R89 ;  /* 0x00000010585e7819 */ /* 0x000fe40000001259 */
[C---:B---3--:R-:W-:Y:S02]  /*0ec0*/  SHF.R.U64 R88, R84.reuse, 0x10, R85 ;  /* 0x0000001054587819 */ /* 0x048fe40000001255 */
[----:B------:R-:W-:Y:S02]  /*0ed0*/  SHF.L.U32 R95, R84, 0x10, RZ ;  /* 0x00000010545f7819 */ /* 0x000fe400000006ff */
[----:B------:R-:W-:Y:S01]  /*0ee0*/  SHF.L.U32 R97, R88, 0x10, RZ ;  /* 0x0000001058617819 */ /* 0x000fe200000006ff */
[----:B------:R-:W-:Y:S01]  /*0ef0*/  IMAD.U32 R137, R85, 0x10000, RZ ;  /* 0x0001000055897824 */ /* 0x000fe200078e00ff */
[----:B------:R-:W-:-:S02]  /*0f00*/  MOV R92, R89 ;  /* 0x00000059005c7202 */ /* 0x000fc40000000f00 */
[----:B------:R-:W-:Y:S01]  /*0f10*/  SHF.R.U32.HI R93, RZ, 0x10, R89 ;  /* 0x00000010ff5d7819 */ /* 0x000fe20000011659 */
[C---:B------:R-:W-:Y:S01]  /*0f20*/  FADD.FTZ R97, -R0.reuse, R97 ;  /* 0x0000006100617221 */ /* 0x040fe20000010100 */
[----:B------:R-:W-:Y:S02]  /*0f30*/  SHF.R.U32.HI R89, RZ, 0x10, R85 ;  /* 0x00000010ff597819 */ /* 0x000fe40000011655 */
[----:B------:R-:W-:Y:S01]  /*0f40*/  SHF.L.U32 R85, R23, 0x10, RZ ;  /* 0x0000001017557819 */ /* 0x000fe200000006ff */
[----:B------:R-:W-:Y:S01]  /*0f50*/  FADD.FTZ R23, -R0, R95 ;  /* 0x0000005f00177221 */ /* 0x000fe20000010100 */
[----:B------:R-:W-:Y:S01]  /*0f60*/  SHF.L.U32 R84, R94, 0x10, RZ ;  /* 0x000000105e547819 */ /* 0x000fe200000006ff */
[----:B------:R-:W-:Y:S01]  /*0f70*/  IMAD.U32 R88, R93, 0x10000, RZ ;  /* 0x000100005d587824 */ /* 0x000fe200078e00ff */
[----:B0-----:R-:W-:Y:S01]  /*0f80*/  SHF.L.U32 R87, R92, 0x10, RZ ;  /* 0x000000105c577819 */ /* 0x001fe200000006ff */
[----:B------:R-:W-:Y:S01]  /*0f90*/  FADD.FTZ R93, -R0, R137 ;  /* 0x00000089005d7221 */ /* 0x000fe20000010100 */
[C---:B-----5:R-:W-:Y:S01]  /*0fa0*/  FMUL.FTZ R92, R6.reuse, R97 ;  /* 0x00000061065c7220 */ /* 0x060fe20000410000 */
[----:B------:R-:W-:Y:S01]  /*0fb0*/  FMUL.FTZ R23, R6, R23 ;  /* 0x0000001706177220 */ /* 0x000fe20000410000 */
[----:B------:R-:W-:Y:S01]  /*0fc0*/  FMUL.FTZ R94, R72, R85 ;  /* 0x00000055485e7220 */ /* 0x000fe20000410000 */
[----:B------:R-:W-:Y:S01]  /*0fd0*/  FMUL.FTZ R93, R6, R93 ;  /* 0x0000005d065d7220 */ /* 0x000fe20000410000 */
[----:B------:R-:W-:Y:S01]  /*0fe0*/  FADD.FTZ R33, R33, R84 ;  /* 0x0000005421217221 */ /* 0x000fe20000010000 */
[-C--:B------:R-:W-:Y:S01]  /*0ff0*/  FFMA.FTZ R53, R92, R84.reuse, R53 ;  /* 0x000000545c357223 */ /* 0x080fe20000010035 */
[----:B------:R-:W-:Y:S01]  /*1000*/  FMUL.FTZ R95, R73, R84 ;  /* 0x00000054495f7220 */ /* 0x000fe20000410000 */
[----:B------:R-:W-:Y:S01]  /*1010*/  SHF.L.U32 R89, R89, 0x10, RZ ;  /* 0x0000001059597819 */ /* 0x000fe200000006ff */
[----:B------:R-:W-:Y:S01]  /*1020*/  FADD.FTZ R32, R32, R85 ;  /* 0x0000005520207221 */ /* 0x000fe20000010000 */
[----:B------:R-:W-:Y:S01]  /*1030*/  FFMA.FTZ R52, R23, R85, R52 ;  /* 0x0000005517347223 */ /* 0x000fe20000010034 */
[----:B------:R-:W-:Y:S01]  /*1040*/  FADD.FTZ R84, R123, R94 ;  /* 0x0000005e7b547221 */ /* 0x000fe20000010000 */
[----:B------:R-:W-:Y:S01]  /*1050*/  FFMA.FTZ R85, R23, R94, R90 ;  /* 0x0000005e17557223 */ /* 0x000fe2000001005a */
[----:B------:R-:W-:Y:S01]  /*1060*/  FADD.FTZ R34, R34, R87 ;  /* 0x0000005722227221 */ /* 0x000fe20000010000 */
[-C--:B------:R-:W-:Y:S01]  /*1070*/  FFMA.FTZ R54, R93, R87.reuse, R54 ;  /* 0x000000575d367223 */ /* 0x080fe20000010036 */
[----:B------:R-:W-:Y:S01]  /*1080*/  FMUL.FTZ R96, R74, R87 ;  /* 0x000000574a607220 */ /* 0x000fe20000410000 */
[----:B------:R-:W-:Y:S01]  /*1090*/  FADD.FTZ R87, R84, R95 ;  /* 0x0000005f54577221 */ /* 0x000fe20000010000 */
[----:B------:R-:W-:Y:S01]  /*10a0*/  FADD.FTZ R89, -R0, R89 ;  /* 0x0000005900597221 */ /* 0x000fe20000010100 */
[----:B------:R-:W-:Y:S01]  /*10b0*/  FFMA.FTZ R84, R92, R95, R85 ;  /* 0x0000005f5c547223 */ /* 0x000fe20000010055 */
[----:B------:R-:W-:Y:S01]  /*10c0*/  FMUL.FTZ R97, R75, R88 ;  /* 0x000000584b617220 */ /* 0x000fe20000410000 */
[----:B------:R-:W-:Y:S01]  /*10d0*/  FADD.FTZ R86, R87, R96 ;  /* 0x0000006057567221 */ /* 0x000fe20000010000 */
[----:B------:R-:W-:Y:S01]  /*10e0*/  FMUL.FTZ R98, R6, R89 ;  /* 0x0000005906627220 */ /* 0x000fe20000410000 */
[----:B------:R-:W-:Y:S01]  /*10f0*/  FFMA.FTZ R84, R93, R96, R84 ;  /* 0x000000605d547223 */ /* 0x000fe20000010054 */
[----:B------:R-:W-:Y:S01]  /*1100*/  FADD.FTZ R35, R35, R88 ;  /* 0x0000005823237221 */ /* 0x000fe20000010000 */
[----:B------:R-:W-:Y:S01]  /*1110*/  FADD.FTZ R123, R86, R97 ;  /* 0x00000061567b7221 */ /* 0x000fe20000010000 */
[C---:B------:R-:W-:Y:S01]  /*1120*/  FFMA.FTZ R55, R98.reuse, R88, R55 ;  /* 0x0000005862377223 */ /* 0x040fe20000010037 */
[----:B------:R-:W-:-:S07]  /*1130*/  FFMA.FTZ R90, R98, R97, R84 ;  /* 0x00000061625a7223 */ /* 0x000fce0000010054 */
.L_x_1247:
[----:B------:R-:W-:Y:S05]  /*1140*/  BSYNC.RECONVERGENT B0 ;  /* 0x0000000000007941 */ /* 0x000fea0003800200 */
.L_x_1246:
        /* <DEDUP_REMOVED lines=16> */
[C---:B---3--:R-:W-:Y:S01]  /*1250*/  SHF.R.U64 R88, R84.reuse, 0x10, R85 ;  /* 0x0000001054587819 */ /* 0x048fe20000001255 */
[----:B------:R-:W-:-:S03]  /*1260*/  IMAD.U32 R103, R84, 0x10000, RZ ;  /* 0x0001000054677824 */ /* 0x000fc600078e00ff */
[----:B------:R-:W-:Y:S02]  /*1270*/  SHF.L.U32 R105, R88, 0x10, RZ ;  /* 0x0000001058697819 */ /* 0x000fe400000006ff */
[----:B------:R-:W-:Y:S02]  /*1280*/  MOV R100, R89 ;  /* 0x0000005900647202 */ /* 0x000fe40000000f00 */
[----:B------:R-:W-:Y:S01]  /*1290*/  SHF.R.U32.HI R101, RZ, 0x10, R89 ;  /* 0x00000010ff657819 */ /* 0x000fe20000011659 */
[C---:B------:R-:W-:Y:S01]  /*12a0*/  FADD.FTZ R105, -R0.reuse, R105 ;  /* 0x0000006900697221 */ /* 0x040fe20000010100 */
[----:B------:R-:W-:Y:S02]  /*12b0*/  SHF.R.U32.HI R89, RZ, 0x10, R85 ;  /* 0x00000010ff597819 */ /* 0x000fe40000011655 */
[----:B------:R-:W-:Y:S02]  /*12c0*/  SHF.L.U32 R137, R85, 0x10, RZ ;  /* 0x0000001055897819 */ /* 0x000fe400000006ff */
[----:B------:R-:W-:Y:S01]  /*12d0*/  SHF.L.U32 R85, R99, 0x10, RZ ;  /* 0x0000001063557819 */ /* 0x000fe200000006ff */
[----:B------:R-:W-:Y:S01]  /*12e0*/  FADD.FTZ R99, -R0, R103 ;  /* 0x0000006700637221 */ /* 0x000fe20000010100 */
[----:B------:R-:W-:Y:S01]  /*12f0*/  SHF.L.U32 R84, R102, 0x10, RZ ;  /* 0x0000001066547819 */ /* 0x000fe200000006ff */
[----:B0-----:R-:W-:Y:S01]  /*1300*/  IMAD.U32 R87, R100, 0x10000, RZ ;  /* 0x0001000064577824 */ /* 0x001fe200078e00ff */
[----:B------:R-:W-:Y:S01]  /*1310*/  SHF.L.U32 R88, R101, 0x10, RZ ;  /* 0x0000001065587819 */ /* 0x000fe200000006ff */
        /* <DEDUP_REMOVED lines=27> */
.L_x_1249:
[----:B------:R-:W-:Y:S05]  /*14d0*/  BSYNC.RECONVERGENT B0 ;  /* 0x0000000000007941 */ /* 0x000fea0003800200 */
.L_x_1248:
        /* <DEDUP_REMOVED lines=13> */
[C-C-:B--2---:R-:W-:Y:S01]  /*15b0*/  SHF.R.U64 R111, R84.reuse, 0x10, R85.reuse ;  /* 0x00000010546f7819 */ /* 0x144fe20000001255 */
[----:B------:R-:W-:Y:S01]  /*15c0*/  IMAD.U32 R107, R85, 0x10000, RZ ;  /* 0x00010000556b7824 */ /* 0x000fe200078e00ff */
[----:B------:R-:W-:Y:S02]  /*15d0*/  SHF.R.U32.HI R109, RZ, 0x10, R85 ;  /* 0x00000010ff6d7819 */ /* 0x000fe40000011655 */
[----:B------:R-:W-:Y:S02]  /*15e0*/  SHF.L.U32 R91, R84, 0x10, RZ ;  /* 0x00000010545b7819 */ /* 0x000fe400000006ff */
[----:B------:R-:W-:Y:S02]  /*15f0*/  SHF.L.U32 R85, R111, 0x10, RZ ;  /* 0x000000106f557819 */ /* 0x000fe400000006ff */
[----:B---3--:R-:W-:Y:S02]  /*1600*/  MOV R84, R88 ;  /* 0x0000005800547202 */ /* 0x008fe40000000f00 */
[----:B------:R-:W-:Y:S01]  /*1610*/  SHF.L.U32 R109, R109, 0x10, RZ ;  /* 0x000000106d6d7819 */ /* 0x000fe200000006ff */
[----:B0-----:R-:W-:Y:S01]  /*1620*/  FADD.FTZ R87, -R0, R85 ;  /* 0x0000005500577221 */ /* 0x001fe20000010100 */
[----:B------:R-:W-:-:S02]  /*1630*/  SHF.R.U64 R110, R88, 0x10, R89 ;  /* 0x00000010586e7819 */ /* 0x000fc40000001259 */
[----:B------:R-:W-:Y:S01]  /*1640*/  MOV R108, R89 ;  /* 0x00000059006c7202 */ /* 0x000fe20000000f00 */
[----:B------:R-:W-:Y:S01]  /*1650*/  FADD.FTZ R91, -R0, R91 ;  /* 0x0000005b005b7221 */ /* 0x000fe20000010100 */
[----:B------:R-:W-:Y:S01]  /*1660*/  IMAD.U32 R85, R84, 0x10000, RZ ;  /* 0x0001000054557824 */ /* 0x000fe200078e00ff */
[----:B------:R-:W-:Y:S01]  /*1670*/  SHF.R.U32.HI R88, RZ, 0x10, R89 ;  /* 0x00000010ff587819 */ /* 0x000fe20000011659 */
[C---:B------:R-:W-:Y:S01]  /*1680*/  FADD.FTZ R111, -R0.reuse, R107 ;  /* 0x0000006b006f7221 */ /* 0x040fe20000010100 */
[----:B------:R-:W-:Y:S01]  /*1690*/  FADD.FTZ R137, -R0, R109 ;  /* 0x0000006d00897221 */ /* 0x000fe20000010100 */
[----:B------:R-:W-:Y:S02]  /*16a0*/  SHF.L.U32 R0, R110, 0x10, RZ ;  /* 0x000000106e007819 */ /* 0x000fe400000006ff */
[----:B------:R-:W-:Y:S01]  /*16b0*/  SHF.L.U32 R89, R108, 0x10, RZ ;  /* 0x000000106c597819 */ /* 0x000fe200000006ff */
[C---:B-----5:R-:W-:Y:S01]  /*16c0*/  FMUL.FTZ R108, R6.reuse, R87 ;  /* 0x00000057066c7220 */ /* 0x060fe20000410000 */
[----:B------:R-:W-:Y:S01]  /*16d0*/  FMUL.FTZ R107, R6, R91 ;  /* 0x0000005b066b7220 */ /* 0x000fe20000410000 */
[-C--:B------:R-:W-:Y:S01]  /*16e0*/  FMUL.FTZ R110, R64, R85.reuse ;  /* 0x00000055406e7220 */ /* 0x080fe20000410000 */
[----:B------:R-:W-:Y:S01]  /*16f0*/  FADD.FTZ R25, R25, R0 ;  /* 0x0000000019197221 */ /* 0x000fe20000010000 */
[-C--:B------:R-:W-:Y:S01]  /*1700*/  FFMA.FTZ R45, R108, R0.reuse, R45 ;  /* 0x000000006c2d7223 */ /* 0x080fe2000001002d */
[----:B------:R-:W-:Y:S01]  /*1710*/  FMUL.FTZ R109, R65, R0 ;  /* 0x00000000416d7220 */ /* 0x000fe20000410000 */
[----:B------:R-:W-:Y:S01]  /*1720*/  FADD.FTZ R24, R24, R85 ;  /* 0x0000005518187221 */ /* 0x000fe20000010000 */
[----:B------:R-:W-:Y:S01]  /*1730*/  FFMA.FTZ R44, R107, R85, R44 ;  /* 0x000000556b2c7223 */ /* 0x000fe2000001002c */
[----:B------:R-:W-:Y:S01]  /*1740*/  FADD.FTZ R0, R123, R110 ;  /* 0x0000006e7b007221 */ /* 0x000fe20000010000 */
[----:B------:R-:W-:Y:S01]  /*1750*/  FFMA.FTZ R85, R107, R110, R90 ;  /* 0x0000006e6b557223 */ /* 0x000fe2000001005a */
[----:B------:R-:W-:Y:S01]  /*1760*/  SHF.L.U32 R86, R88, 0x10, RZ ;  /* 0x0000001058567819 */ /* 0x000fe200000006ff */
[----:B------:R-:W-:Y:S01]  /*1770*/  FMUL.FTZ R111, R6, R111 ;  /* 0x0000006f066f7220 */ /* 0x000fe20000410000 */
[----:B------:R-:W-:Y:S01]  /*1780*/  FADD.FTZ R87, R0, R109 ;  /* 0x0000006d00577221 */ /* 0x000fe20000010000 */
[----:B------:R-:W-:Y:S01]  /*1790*/  FMUL.FTZ R124, R66, R89 ;  /* 0x00000059427c7220 */ /* 0x000fe20000410000 */
        /* <DEDUP_REMOVED lines=11> */
.L_x_1251:
[----:B------:R-:W-:Y:S05]  /*1850*/  BSYNC.RECONVERGENT B0 ;  /* 0x0000000000007941 */ /* 0x000fea0003800200 */
.L_x_1250:
[----:B------:R-:W0:Y:S01]  /*1860*/  SHFL.DOWN PT, R0, R123, 0x10, 0x1f ;  /* 0x0a001f007b007f89 */ /* 0x000e2200000e0000 */
[----:B------:R-:W-:Y:S03]  /*1870*/  BSSY.RECONVERGENT B0, `(.L_x_1252) ;  /* 0x000001f000007945 */ /* 0x000fe60003800200 */
        /* <DEDUP_REMOVED lines=20> */
[----:B0-----:R-:W-:-:S08]  /*19c0*/  FADD.FTZ R85, R90, R85 ;  /* 0x000000555a557221 */ /* 0x001fd00000010000 */
        /* <DEDUP_REMOVED lines=9> */
.L_x_1253:
[----:B------:R-:W-:Y:S05]  /*1a60*/  BSYNC.RECONVERGENT B0 ;  /* 0x0000000000007941 */ /* 0x000fea0003800200 */
.L_x_1252:
        /* <DEDUP_REMOVED lines=58> */
.L_x_1258:
        /* <DEDUP_REMOVED lines=22> */
.L_x_1257:
        /* <DEDUP_REMOVED lines=25> */
.L_x_1260:
        /* <DEDUP_REMOVED lines=26> */
.L_x_1256:
        /* <DEDUP_REMOVED lines=32> */
[----:B------:R-:W-:Y:S01]  /*24a0*/  PRMT R87, R86, 0x7632, R87 ;  /* 0x0000763256577816 */ /* 0x000fe20000000057 */
[----:B------:R-:W-:Y:S06]  /*24b0*/  BRA `(.L_x_1259) ;  /* 0x0000000400807947 */ /* 0x000fec0003800000 */
.L_x_1262:
[--C-:B------:R-:W-:Y:S01]  /*24c0*/  SHF.R.U32.HI R127, RZ, 0x10, R121.reuse ;  /* 0x00000010ff7f7819 */ /* 0x100fe20000011679 */
[--C-:B------:R-:W-:Y:S01]  /*24d0*/  FFMA.FTZ R89, R9, R123, R122.reuse ;  /* 0x0000007b09597223 */ /* 0x100fe2000001007a */
[----:B------:R-:W-:Y:S01]  /*24e0*/  MOV R88, R121 ;  /* 0x0000007900587202 */ /* 0x000fe20000000f00 */
[-CC-:B------:R-:W-:Y:S01]  /*24f0*/  FFMA.FTZ R90, R14, R123.reuse, R122.reuse ;  /* 0x0000007b0e5a7223 */ /* 0x180fe2000001007a */
[----:B------:R-:W-:Y:S01]  /*2500*/  MOV R84, R120 ;  /* 0x0000007800547202 */ /* 0x000fe20000000f00 */
[-CC-:B------:R-:W-:Y:S01]  /*2510*/  FFMA.FTZ R85, R3, R123.reuse, R122.reuse ;  /* 0x0000007b03557223 */ /* 0x180fe2000001007a */
[----:B------:R-:W-:Y:S01]  /*2520*/  SHF.R.U64 R87, R120, 0x10, R121 ;  /* 0x0000001078577819 */ /* 0x000fe20000001279 */
[----:B------:R-:W-:Y:S01]  /*2530*/  FFMA.FTZ R86, R8, R123, R122 ;  /* 0x0000007b08567223 */ /* 0x000fe2000001007a */
[----:B------:R-:W-:Y:S01]  /*2540*/  SHF.L.U32 R91, R88, 0x10, RZ ;  /* 0x00000010585b7819 */ /* 0x000fe200000006ff */
[----:B------:R-:W-:Y:S01]  /*2550*/  IMAD.U32 R128, R127, 0x10000, RZ ;  /* 0x000100007f807824 */ /* 0x000fe200078e00ff */
[----:B------:R-:W-:Y:S01]  /*2560*/  SHF.L.U32 R84, R84, 0x10, RZ ;  /* 0x0000001054547819 */ /* 0x000fe200000006ff */
[----:B------:R-:W-:Y:S01]  /*2570*/  FADD.FTZ R89, R12, -R89 ;  /* 0x800000590c597221 */ /* 0x000fe20000010000 */
        /* <DEDUP_REMOVED lines=18> */
.L_x_1261:
        /* <DEDUP_REMOVED lines=33> */
.L_x_1263:
        /* <DEDUP_REMOVED lines=33> */
.L_x_1259:
        /* <DEDUP_REMOVED lines=18> */
.L_x_1264:
        /* <DEDUP_REMOVED lines=12> */
.L_x_1265:
[----:B------:R-:W-:-:S07]  /*2ca0*/  IADD3 R7, PT, PT, R7, 0x80, RZ ;  /* 0x0000008007077810 */ /* 0x000fce0007ffe0ff */
.L_x_1255:
[----:B------:R-:W-:Y:S05]  /*2cb0*/  BSYNC.RECONVERGENT B0 ;  /* 0x0000000000007941 */ /* 0x000fea0003800200 */
.L_x_1254:
        /* <DEDUP_REMOVED lines=11> */
[----:B01----:R-:W-:Y:S01]  /*2d70*/  IMAD.MOV.U32 R84, RZ, RZ, R118 ;  /* 0x000000ffff547224 */ /* 0x003fe200078e0076 */
        /* <DEDUP_REMOVED lines=34> */
.L_x_1270:
[--C-:B------:R-:W-:Y:S01]  /*2fa0*/  SHF.R.U32.HI R131, RZ, 0x10, R119.reuse ;  /* 0x00000010ff837819 */ /* 0x100fe20000011677 */
[--C-:B0-----:R-:W-:Y:S01]  /*2fb0*/  FFMA.FTZ R89, R17, R123, R122.reuse ;  /* 0x0000007b11597223 */ /* 0x101fe2000001007a */
[----:B------:R-:W-:Y:S01]  /*2fc0*/  MOV R88, R119 ;  /* 0x0000007700587202 */ /* 0x000fe20000000f00 */
[-CC-:B------:R-:W-:Y:S01]  /*2fd0*/  FFMA.FTZ R90, R22, R123.reuse, R122.reuse ;  /* 0x0000007b165a7223 */ /* 0x180fe2000001007a */
[----:B-1----:R-:W-:Y:S01]  /*2fe0*/  MOV R84, R118 ;  /* 0x0000007600547202 */ /* 0x002fe20000000f00 */
        /* <DEDUP_REMOVED lines=26> */
.L_x_1269:
        /* <DEDUP_REMOVED lines=34> */
.L_x_1272:
[----:B01----:R-:W-:Y:S01]  /*33b0*/  MOV R84, R118 ;  /* 0x0000007600547202 */ /* 0x003fe20000000f00 */
[-CC-:B------:R-:W-:Y:S01]  /*33c0*/  FFMA.FTZ R85, R15, R123.reuse, R122.reuse ;  /* 0x0000007b0f557223 */ /* 0x180fe2000001007a */
[--C-:B------:R-:W-:Y:S01]  /*33d0*/  SHF.R.U64 R88, R118, 0x10, R119.reuse ;  /* 0x0000001076587819 */ /* 0x100fe20000001277 */
[--C-:B------:R-:W-:Y:S01]  /*33e0*/  FFMA.FTZ R86, R16, R123, R122.reuse ;  /* 0x0000007b10567223 */ /* 0x100fe2000001007a */
[----:B------:R-:W-:Y:S01]  /*33f0*/  MOV R90, R119 ;  /* 0x00000077005a7202 */ /* 0x000fe20000000f00 */
        /* <DEDUP_REMOVED lines=22> */
.L_x_1268:
        /* <DEDUP_REMOVED lines=33> */
.L_x_1274:
        /* <DEDUP_REMOVED lines=23> */
.L_x_1273:
        /* <DEDUP_REMOVED lines=26> */
.L_x_1275:
        /* <DEDUP_REMOVED lines=17> */
.L_x_1271:
        /* <DEDUP_REMOVED lines=16> */
.L_x_1276:
        /* <DEDUP_REMOVED lines=10> */
.L_x_1277:
[----:B------:R-:W-:-:S07]  /*3d30*/  IADD3 R7, PT, PT, R7, 0x80, RZ ;  /* 0x0000008007077810 */ /* 0x000fce0007ffe0ff */
.L_x_1267:
[----:B------:R-:W-:Y:S05]  /*3d40*/  BSYNC.RECONVERGENT B0 ;  /* 0x0000000000007941 */ /* 0x000fea0003800200 */
.L_x_1266:
        /* <DEDUP_REMOVED lines=46> */
.L_x_1282:
        /* <DEDUP_REMOVED lines=31> */
.L_x_1281:
        /* <DEDUP_REMOVED lines=34> */
.L_x_1284:
[----:B012---:R-:W-:Y:S01]  /*4440*/  IMAD.MOV.U32 R84, RZ, RZ, R116 ;  /* 0x000000ffff547224 */ /* 0x007fe200078e0074 */
[--C-:B------:R-:W-:Y:S01]  /*4450*/  SHF.R.U64 R88, R116, 0x10, R117.reuse ;  /* 0x0000001074587819 */ /* 0x100fe20000001275 */
[--C-:B------:R-:W-:Y:S01]  /*4460*/  FFMA.FTZ R85, R23, R123, R122.reuse ;  /* 0x0000007b17557223 */ /* 0x100fe2000001007a */
[----:B------:R-:W-:Y:S01]  /*4470*/  MOV R90, R117 ;  /* 0x00000075005a7202 */ /* 0x000fe20000000f00 */
        /* <DEDUP_REMOVED lines=23> */
.L_x_1280:
        /* <DEDUP_REMOVED lines=33> */
.L_x_1286:
        /* <DEDUP_REMOVED lines=23> */
.L_x_1285:
        /* <DEDUP_REMOVED lines=26> */
.L_x_1287:
        /* <DEDUP_REMOVED lines=17> */
.L_x_1283:
        /* <DEDUP_REMOVED lines=16> */
.L_x_1288:
        /* <DEDUP_REMOVED lines=10> */
.L_x_1289:
[----:B------:R-:W-:-:S07]  /*4dc0*/  VIADD R7, R7, 0x80 ;  /* 0x0000008007077836 */ /* 0x000fce0000000000 */
.L_x_1279:
[----:B------:R-:W-:Y:S05]  /*4dd0*/  BSYNC.RECONVERGENT B0 ;  /* 0x0000000000007941 */ /* 0x000fea0003800200 */
.L_x_1278:
        /* <DEDUP_REMOVED lines=46> */
.L_x_1294:
[--C-:B012---:R-:W-:Y:S01]  /*50c0*/  SHF.R.U64 R87, R114, 0x10, R115.reuse ;  /* 0x0000001072577819 */ /* 0x107fe20000001273 */
[--C-:B------:R-:W-:Y:S01]  /*50d0*/  FFMA.FTZ R89, R101, R123, R122.reuse ;  /* 0x0000007b65597223 */ /* 0x100fe2000001007a */
        /* <DEDUP_REMOVED lines=29> */
.L_x_1293:
[----:B------:R-:W-:-:S04]  /*52b0*/  UISETP.NE.U32.AND UP2, UPT, UR6, URZ, UPT ;  /* 0x000000ff0600728c */ /* 0x000fc8000bf45070 */
[----:B------:R-:W-:-:S09]  /*52c0*/  UISETP.NE.AND.EX UP2, UPT, UR7, URZ, UPT, UP2 ;  /* 0x000000ff0700728c */ /* 0x000fd2000bf45320 */
[----:B------:R-:W-:Y:S05]  /*52d0*/  BRA.U !UP2, `(.L_x_1296) ;  /* 0x000000010a7c7547 */ /* 0x000fea000b800000 */
        /* <DEDUP_REMOVED lines=31> */
.L_x_1296:
        /* <DEDUP_REMOVED lines=27> */
.L_x_1292:
        /* <DEDUP_REMOVED lines=33> */
.L_x_1298:
        /* <DEDUP_REMOVED lines=23> */
.L_x_1297:
        /* <DEDUP_REMOVED lines=26> */
.L_x_1299:
        /* <DEDUP_REMOVED lines=17> */
.L_x_1295:
        /* <DEDUP_REMOVED lines=16> */
.L_x_1300:
        /* <DEDUP_REMOVED lines=10> */
.L_x_1301:
[----:B------:R-:W-:-:S07]  /*5e50*/  IADD3 R7, PT, PT, R7, 0x80, RZ ;  /* 0x0000008007077810 */ /* 0x000fce0007ffe0ff */
.L_x_1291:
[----:B------:R-:W-:Y:S05]  /*5e60*/  BSYNC.RECONVERGENT B0 ;  /* 0x0000000000007941 */ /* 0x000fea0003800200 */
.L_x_1290:
        /* <DEDUP_REMOVED lines=15> */
[----:B------:R-:W-:Y:S01]  /*5f60*/  MOV R87, R113 ;  /* 0x0000007100577202 */ /* 0x000fe20000000f00 */
[----:B------:R-:W-:Y:S01]  /*5f70*/  FADD.FTZ R85, R110, -R85 ;  /* 0x800000556e557221 */ /* 0x000fe20000010000 */
[----:B------:R-:W-:Y:S01]  /*5f80*/  MOV R84, R112 ;  /* 0x0000007000547202 */ /* 0x000fe20000000f00 */
[----:B------:R-:W-:Y:S01]  /*5f90*/  FADD.FTZ R89, R125, -R88 ;  /* 0x800000587d597221 */ /* 0x000fe20000010000 */
[--C-:B------:R-:W-:Y:S01]  /*5fa0*/  SHF.R.U64 R122, R112, 0x10, R113.reuse ;  /* 0x00000010707a7819 */ /* 0x100fe20000001271 */
[----:B------:R-:W-:Y:S01]  /*5fb0*/  IMAD.U32 R90, R87, 0x10000, RZ ;  /* 0x00010000575a7824 */ /* 0x000fe200078e00ff */
[----:B------:R-:W-:Y:S01]  /*5fc0*/  SHF.R.U32.HI R91, RZ, 0x10, R113 ;  /* 0x00000010ff5b7819 */ /* 0x000fe20000011671 */
[----:B------:R-:W-:Y:S01]  /*5fd0*/  FADD.FTZ R123, R124, -R123 ;  /* 0x8000007b7c7b7221 */ /* 0x000fe20000010000 */
[----:B------:R-:W-:Y:S01]  /*5fe0*/  SHF.L.U32 R84, R84, 0x10, RZ ;  /* 0x0000001054547819 */ /* 0x000fe200000006ff */
[----:B------:R-:W-:Y:S01]  /*5ff0*/  FADD.FTZ R87, R109, -R86 ;  /* 0x800000566d577221 */ /* 0x000fe20000010000 */
[----:B------:R-:W-:Y:S01]  /*6000*/  SHF.L.U32 R91, R91, 0x10, RZ ;  /* 0x000000105b5b7819 */ /* 0x000fe200000006ff */
[----:B-----5:R-:W-:Y:S01]  /*6010*/  FFMA.FTZ R90, R6, R123, R90 ;  /* 0x0000007b065a7223 */ /* 0x020fe2000001005a */
[----:B------:R-:W-:Y:S01]  /*6020*/  SHF.L.U32 R88, R122, 0x10, RZ ;  /* 0x000000107a587819 */ /* 0x000fe200000006ff */
[----:B------:R-:W-:-:S02]  /*6030*/  FFMA.FTZ R84, R6, R85, R84 ;  /* 0x0000005506547223 */ /* 0x000fc40000010054 */
[C---:B------:R-:W-:Y:S02]  /*6040*/  FFMA.FTZ R89, R6.reuse, R89, R91 ;  /* 0x0000005906597223 */ /* 0x040fe4000001005b */
        /* <DEDUP_REMOVED lines=15> */
.L_x_1306:
[--C-:B01----:R-:W-:Y:S01]  /*6140*/  FFMA.FTZ R90, R126, R123, R122.reuse ;  /* 0x0000007b7e5a7223 */ /* 0x103fe2000001007a */
[----:B------:R-:W-:Y:S01]  /*6150*/  MOV R88, R113 ;  /* 0x0000007100587202 */ /* 0x000fe20000000f00 */
[-CC-:B--2---:R-:W-:Y:S01]  /*6160*/  FFMA.FTZ R85, R107, R123.reuse, R122.reuse ;  /* 0x0000007b6b557223 */ /* 0x184fe2000001007a */
[-CC-:B------:R-:W-:Y:S01]  /*6170*/  FFMA.FTZ R86, R108, R123.reuse, R122.reuse ;  /* 0x0000007b6c567223 */ /* 0x180fe2000001007a */
[----:B------:R-:W-:Y:S01]  /*6180*/  MOV R84, R112 ;  /* 0x0000007000547202 */ /* 0x000fe20000000f00 */
[----:B------:R-:W-:Y:S01]  /*6190*/  FFMA.FTZ R123, R111, R123, R122 ;  /* 0x0000007b6f7b7223 */ /* 0x000fe2000001007a */
[--C-:B------:R-:W-:Y:S01]  /*61a0*/  SHF.R.U64 R87, R112, 0x10, R113.reuse ;  /* 0x0000001070577819 */ /* 0x100fe20000001271 */
[----:B------:R-:W-:Y:S01]  /*61b0*/  FADD.FTZ R89, R125, -R90 ;  /* 0x8000005a7d597221 */ /* 0x000fe20000010000 */
[----:B------:R-:W-:Y:S01]  /*61c0*/  SHF.R.U32.HI R91, RZ, 0x10, R113 ;  /* 0x00000010ff5b7819 */ /* 0x000fe20000011671 */
        /* <DEDUP_REMOVED lines=21> */
.L_x_1305:
[----:B------:R-:W-:-:S04]  /*6320*/  UISETP.NE.U32.AND UP2, UPT, UR6, URZ, UPT ;  /* 0x000000ff0600728c */ /* 0x000fc8000bf45070 */
[----:B------:R-:W-:-:S09]  /*6330*/  UISETP.NE.AND.EX UP2, UPT, UR7, URZ, UPT, UP2 ;  /* 0x000000ff0700728c */ /* 0x000fd2000bf45320 */
[----:B------:R-:W-:Y:S05]  /*6340*/  BRA.U !UP2, `(.L_x_1308) ;  /* 0x000000010a787547 */ /* 0x000fea000b800000 */
        /* <DEDUP_REMOVED lines=30> */
.L_x_1308:
[-CC-:B012---:R-:W-:Y:S01]  /*6530*/  FFMA.FTZ R85, R107, R123.reuse, R122.reuse ;  /* 0x0000007b6b557223 */ /* 0x187fe2000001007a */
[-CC-:B------:R-:W-:Y:S01]  /*6540*/  FFMA.FTZ R86, R108, R123.reuse, R122.reuse ;  /* 0x0000007b6c567223 */ /* 0x180fe2000001007a */
[-CC-:B------:R-:W-:Y:S01]  /*6550*/  FFMA.FTZ R134, R126, R123.reuse, R122.reuse ;  /* 0x0000007b7e867223 */ /* 0x180fe2000001007a */
[----:B------:R-:W-:Y:S01]  /*6560*/  FFMA.FTZ R123, R111, R123, R122 ;  /* 0x0000007b6f7b7223 */ /* 0x000fe2000001007a */
[----:B------:R-:W-:Y:S01]  /*6570*/  MOV R84, R112 ;  /* 0x0000007000547202 */ /* 0x000fe20000000f00 */
[----:B------:R-:W-:Y:S01]  /*6580*/  FADD.FTZ R85, R110, -R85 ;  /* 0x800000556e557221 */ /* 0x000fe20000010000 */
[--C-:B------:R-:W-:Y:S01]  /*6590*/  SHF.R.U64 R88, R112, 0x10, R113.reuse ;  /* 0x0000001070587819 */ /* 0x100fe20000001271 */
        /* <DEDUP_REMOVED lines=20> */
.L_x_1304:
        /* <DEDUP_REMOVED lines=32> */
.L_x_1310:
        /* <DEDUP_REMOVED lines=23> */
.L_x_1309:
        /* <DEDUP_REMOVED lines=26> */
.L_x_1311:
        /* <DEDUP_REMOVED lines=17> */
.L_x_1307:
        /* <DEDUP_REMOVED lines=16> */
.L_x_1312:
        /* <DEDUP_REMOVED lines=10> */
.L_x_1303:
[----:B------:R-:W-:Y:S05]  /*6ea0*/  BSYNC.RECONVERGENT B0 ;  /* 0x0000000000007941 */ /* 0x000fea0003800200 */
.L_x_1302:
[----:B------:R-:W-:Y:S01]  /*6eb0*/  UPLOP3.LUT UP1, UPT, UPT, UPT, UP1, 0x40, 0x4 ;  /* 0x000000000004789c */ /* 0x000fe20003f2e810 */
[----:B------:R-:W-:Y:S10]  /*6ec0*/  @!P6 BRA `(.L_x_1313) ;  /* 0xffffff9400a8e947 */ /* 0x000ff4000383ffff */
.L_x_1241:
        /* <DEDUP_REMOVED lines=10> */
[----:B------:R-:W-:Y:S01]  /*6f70*/  @P0 IADD3 R21, PT, PT, R21, 0x80, RZ ;  /* 0x0000008015150810 */ /* 0x000fe20007ffe0ff */
[----:B------:R2:W-:Y:S04]  /*6f80*/  @P0 STG.E.128 desc[UR12][R2.64], R40 ;  /* 0x0000002802000986 */ /* 0x0005e8000c101d0c */
[----:B------:R2:W-:Y:S01]  /*6f90*/  @P0 STG.E.128 desc[UR12][R4.64], R60 ;  /* 0x0000003c04000986 */ /* 0x0005e2000c101d0c */
        /* <DEDUP_REMOVED lines=26> */
.L_x_1314:
        /* <DEDUP_REMOVED lines=12> */
.L_x_5398:


//--------------------- .text._ZN10layer_norm31ln_parallel_residual_bwd_kernelINS_13Kernel_traitsIf13__nv_bfloat16S2_S2_fjLj2560ELj1ELj1ELj4ELj8ENS_18Kernel_traits_baseILj2560EfS2_S2_S2_fjLj128EEEEELb0ELb1ELb1EEEvNS_9BwdParamsE --------------------------
	.section	.text._ZN10layer_norm31ln_parallel_residual_bwd_kernelINS_13Kernel_traitsIf13__nv_bfloat16S2_S2_fjLj2560ELj1ELj1ELj4ELj8ENS_18Kernel_traits_baseILj2560EfS2_S2_S2_fjLj128EEEEELb0ELb1ELb1EEEvNS_9BwdParamsE,"ax",@progbits
	.align	128
        .global         _ZN10layer_norm31ln_parallel_residual_bwd_kernelINS_13Kernel_traitsIf13__nv_bfloat16S2_S2_fjLj2560ELj1ELj1ELj4ELj8ENS_18Kernel_traits_baseILj2560EfS2_S2_S2_fjLj128EEEEELb0ELb1ELb1EEEvNS_9BwdParamsE
        .type           _ZN10layer_norm31ln_parallel_residual_bwd_kernelINS_13Kernel_traitsIf13__nv_bfloat16S2_S2_fjLj2560ELj1ELj1ELj4ELj8ENS_18Kernel_traits_baseILj2560EfS2_S2_S2_fjLj128EEEEELb0ELb1ELb1EEEvNS_9BwdParamsE,@function
        .size           _ZN10layer_norm31ln_parallel_residual_bwd_kernelINS_13Kernel_traitsIf13__nv_bfloat16S2_S2_fjLj2560ELj1ELj1ELj4ELj8ENS_18Kernel_traits_baseILj2560EfS2_S2_S2_fjLj128EEEEELb0ELb1ELb1EEEvNS_9BwdParamsE,(.L_x_5399 - _ZN10layer_norm31ln_parallel_residual_bwd_kernelINS_13Kernel_traitsIf13__nv_bfloat16S2_S2_fjLj2560ELj1ELj1ELj4ELj8ENS_18Kernel_traits_baseILj2560EfS2_S2_S2_fjLj128EEEEELb0ELb1ELb1EEEvNS_9BwdParamsE)
        .other          _ZN10layer_norm31ln_parallel_residual_bwd_kernelINS_13Kernel_traitsIf13__nv_bfloat16S2_S2_fjLj2560ELj1ELj1ELj4ELj8ENS_18Kernel_traits_baseILj2560EfS2_S2_S2_fjLj128EEEEELb0ELb1ELb1EEEvNS_9BwdParamsE,@"STO_CUDA_ENTRY STV_DEFAULT"
_ZN10layer_norm31ln_parallel_residual_bwd_kernelINS_13Kernel_traitsIf13__nv_bfloat16S2_S2_fjLj2560ELj1ELj1ELj4ELj8ENS_18Kernel_traits_baseILj2560EfS2_S2_S2_fjLj128EEEEELb0ELb1ELb1EEEvNS_9BwdParamsE:
.text._ZN10layer_norm31ln_parallel_residual_bwd_kernelINS_13Kernel_traitsIf13__nv_bfloat16S2_S2_fjLj2560ELj1ELj1ELj4ELj8ENS_18Kernel_traits_baseILj2560EfS2_S2_S2_fjLj128EEEEELb0ELb1ELb1EEEvNS_9BwdParamsE:
        /* <DEDUP_REMOVED lines=51> */
[----:B-1----:R1:W5:Y:S01]  /*0330*/  LDG.E.128 R20, desc[UR12][R2.64+0x2000] ;  /* 0x0020000c02147981 */ /* 0x002362000c1e1d00 */
[----:B------:R-:W0:Y:S03]  /*0340*/  LDCU.64 UR8, c[0x0][0x478] ;  /* 0x00008f00ff0877ac */ /* 0x000e260008000a00 */
[----:B------:R1:W5:Y:S04]  /*0350*/  LDG.E.128 R16, desc[UR12][R2.64+0x1800] ;  /* 0x0018000c02107981 */ /* 0x000368000c1e1d00 */
[----:B------:R1:W5:Y:S04]  /*0360*/  LDG.E.128 R12, desc[UR12][R2.64+0x1000] ;  /* 0x0010000c020c7981 */ /* 0x000368000c1e1d00 */
[----:B------:R1:W5:Y:S04]  /*0370*/  LDG.E.128 R8, desc[UR12][R2.64+0x800] ;  /* 0x0008000c02087981 */ /* 0x000368000c1e1d00 */
[----:B------:R1:W5:Y:S01]  /*0380*/  LDG.E.128 R4, desc[UR12][R2.64] ;  /* 0x0000000c02047981 */ /* 0x000362000c1e1d00 */
        /* <DEDUP_REMOVED lines=10> */
[----:B01-34-:R-:W-:-:S13]  /*0430*/  PLOP3.LUT P0, PT, PT, PT, UP1, 0x80, 0x8 ;  /* 0x000000000008781c */ /* 0x01bfda0003f0f018 */
.L_x_1370:
[----:B------:R-:W0:Y:S08]  /*0440*/  LDC.64 R24, c[0x0][0x3c0] ;  /* 0x0000f000ff187b82 */ /* 0x000e300000000a00 */
[----:B-1----:R-:W1:Y:S01]  /*0450*/  LDC.64 R88, c[0x0][0x3c8] ;  /* 0x0000f200ff587b82 */ /* 0x002e620000000a00 */
[----:B0-----:R-:W-:-:S05]  /*0460*/  IMAD.WIDE R24, R81, 0x4, R24 ;  /* 0x0000000451187825 */ /* 0x001fca00078e0218 */
[----:B--2---:R-:W2:Y:S01]  /*0470*/  LDG.E R0, desc[UR12][R24.64] ;  /* 0x0000000c18007981 */ /* 0x004ea2000c1e1900 */
[----:B-1----:R-:W-:-:S06]  /*0480*/  IMAD.WIDE R88, R81, 0x4, R88 ;  /* 0x0000000451587825 */ /* 0x002fcc00078e0258 */
[----:B-----5:R0:W5:Y:S01]  /*0490*/  LDG.E R88, desc[UR12][R88.64] ;  /* 0x0000000c58587981 */ /* 0x020162000c1e1900 */
[----:B----4-:R-:W-:-:S05]  /*04a0*/  IMAD R26, R81, UR14, RZ ;  /* 0x0000000e511a7c24 */ /* 0x010fca000f8e02ff */
[----:B------:R-:W-:-:S04]  /*04b0*/  SHF.R.S32.HI R27, RZ, 0x1f, R26 ;  /* 0x0000001fff1b7819 */ /* 0x000fc8000001141a */
[----:B------:R-:W-:-:S04]  /*04c0*/  LEA.HI R27, R27, R26, RZ, 0x2 ;  /* 0x0000001a1b1b7211 */ /* 0x000fc800078f10ff */
[----:B------:R-:W-:Y:S02]  /*04d0*/  LEA.HI.SX32 R97, R27, R40, 0x1e ;  /* 0x000000281b617211 */ /* 0x000fe400078ff2ff */
[----:B--2---:R-:W-:Y:S01]  /*04e0*/  FSEL R0, R0, RZ, !P0 ;  /* 0x000000ff00007208 */ /* 0x004fe20004000000 */
[----:B0--3--:R-:W-:Y:S06]  /*04f0*/  BRA.U UP0, `(.L_x_1316) ;  /* 0x0000000d003c7547 */ /* 0x009fec000b800000 */
[----:B------:R-:W0:Y:S01]  /*0500*/  LDC.64 R98, c[0x0][0x3a8] ;  /* 0x0000ea00ff627b82 */ /* 0x000e220000000a00 */
[C---:B------:R-:W-:Y:S02]  /*0510*/  IADD3 R95, PT, PT, R97.reuse, 0x80, RZ ;  /* 0x00000080615f7810 */ /* 0x040fe40007ffe0ff */
[----:B------:R-:W-:-:S05]  /*0520*/  IADD3 R93, PT, PT, R97, 0x100, RZ ;  /* 0x00000100615d7810 */ /* 0x000fca0007ffe0ff */
[----:B------:R-:W1:Y:S01]  /*0530*/  LDC.64 R100, c[0x0][0x428] ;  /* 0x00010a00ff647b82 */ /* 0x000e620000000a00 */
[C---:B------:R-:W-:Y:S02]  /*0540*/  IADD3 R91, PT, PT, R97.reuse, 0x180, RZ ;  /* 0x00000180615b7810 */ /* 0x040fe40007ffe0ff */
[----:B------:R-:W-:-:S03]  /*0550*/  IADD3 R89, PT, PT, R97, 0x200, RZ ;  /* 0x0000020061597810 */ /* 0x000fc60007ffe0ff */
[----:B0-----:R-:W-:-:S04]  /*0560*/  IMAD.WIDE.U32 R30, R91, 0x8, R98 ;  /* 0x000000085b1e7825 */ /* 0x001fc800078e0062 */
[--C-:B------:R-:W-:Y:S01]  /*0570*/  IMAD.WIDE.U32 R24, R97, 0x8, R98.reuse ;  /* 0x0000000861187825 */ /* 0x100fe200078e0062 */
[----:B------:R-:W2:Y:S03]  /*0580*/  LDG.E.64 R122, desc[UR12][R30.64] ;  /* 0x0000000c1e7a7981 */ /* 0x000ea6000c1e1b00 */
[--C-:B------:R-:W-:Y:S01]  /*0590*/  IMAD.WIDE.U32 R26, R95, 0x8, R98.reuse ;  /* 0x000000085f1a7825 */ /* 0x100fe200078e0062 */
[----:B------:R-:W3:Y:S03]  /*05a0*/  LDG.E.64 R102, desc[UR12][R24.64] ;  /* 0x0000000c18667981 */ /* 0x000ee6000c1e1b00 */
[--C-:B------:R-:W-:Y:S01]  /*05b0*/  IMAD.WIDE.U32 R28, R93, 0x8, R98.reuse ;  /* 0x000000085d1c7825 */ /* 0x100fe200078e0062 */
[----:B------:R0:W4:Y:S03]  /*05c0*/  LDG.E.64 R106, desc[UR12][R26.64] ;  /* 0x0000000c1a6a7981 */ /* 0x000126000c1e1b00 */
[----:B------:R-:W-:Y:S01]  /*05d0*/  IMAD.WIDE.U32 R98, R89, 0x8, R98 ;  /* 0x0000000859627825 */ /* 0x000fe200078e0062 */
[----:B------:R4:W4:Y:S04]  /*05e0*/  LDG.E.64 R114, desc[UR12][R28.64] ;  /* 0x0000000c1c727981 */ /* 0x000928000c1e1b00 */
[----:B------:R-:W4:Y:S01]  /*05f0*/  LDG.E.64 R134, desc[UR12][R98.64] ;  /* 0x0000000c62867981 */ /* 0x000f22000c1e1b00 */
[----:B-1----:R-:W-:-:S04]  /*0600*/  IMAD.WIDE.U32 R128, R97, 0x8, R100 ;  /* 0x0000000861807825 */ /* 0x002fc800078e0064 */
[--C-:B0-----:R-:W-:Y:S02]  /*0610*/  IMAD.WIDE.U32 R26, R93, 0x8, R100.reuse ;  /* 0x000000085d1a7825 */ /* 0x101fe400078e0064 */
[----:B------:R-:W4:Y:S02]  /*0620*/  LDG.E.64 R128, desc[UR12][R128.64] ;  /* 0x0000000c80807981 */ /* 0x000f24000c1e1b00 */
[--C-:B------:R-:W-:Y:S02]  /*0630*/  IMAD.WIDE.U32 R24, R89, 0x8, R100.reuse ;  /* 0x0000000859187825 */ /* 0x100fe400078e0064 */
[----:B------:R-:W4:Y:S02]  /*0640*/  LDG.E.64 R26, desc[UR12][R26.64] ;  /* 0x0000000c1a1a7981 */ /* 0x000f24000c1e1b00 */
[--C-:B------:R-:W-:Y:S02]  /*0650*/  IMAD.WIDE.U32 R120, R95, 0x8, R100.reuse ;  /* 0x000000085f787825 */ /* 0x100fe400078e0064 */
[----:B------:R-:W4:Y:S04]  /*0660*/  LDG.E.64 R24, desc[UR12][R24.64] ;  /* 0x0000000c18187981 */ /* 0x000f28000c1e1b00 */
[----:B------:R-:W4:Y:S01]  /*0670*/  LDG.E.64 R120, desc[UR12][R120.64] ;  /* 0x0000000c78787981 */ /* 0x000f22000c1e1b00 */
[----:B------:R-:W-:-:S06]  /*0680*/  IMAD.WIDE.U32 R130, R91, 0x8, R100 ;  /* 0x000000085b827825 */ /* 0x000fcc00078e0064 */
[----:B------:R-:W4:Y:S01]  /*0690*/  LDG.E.64 R130, desc[UR12][R130.64] ;  /* 0x0000000c82827981 */ /* 0x000f22000c1e1b00 */
[----:B--2---:R-:W-:Y:S02]  /*06a0*/  SHF.R.U32.HI R127, RZ, 0x10, R123 ;  /* 0x00000010ff7f7819 */ /* 0x004fe4000001167b */
[----:B------:R-:W-:Y:S02]  /*06b0*/  SHF.L.U32 R119, R122, 0x10, RZ ;  /* 0x000000107a777819 */ /* 0x000fe400000006ff */
[----:B------:R-:W-:Y:S02]  /*06c0*/  SHF.L.U32 R127, R127, 0x10, RZ ;  /* 0x000000107f7f7819 */ /* 0x000fe400000006ff */
[--C-:B---3--:R-:W-:Y:S02]  /*06d0*/  SHF.R.U64 R31, R102, 0x10, R103.reuse ;  /* 0x00000010661f7819 */ /* 0x108fe40000001267 */
[----:B------:R-:W-:Y:S02]  /*06e0*/  SHF.R.U32.HI R101, RZ, 0x10, R103 ;  /* 0x00000010ff657819 */ /* 0x000fe40000011667 */
[----:B----4-:R-:W-:-:S02]  /*06f0*/  SHF.R.U64 R105, R106, 0x10, R107 ;  /* 0x000000106a697819 */ /* 0x010fc4000000126b */
[----:B------:R-:W-:Y:S02]  /*0700*/  SHF.R.U32.HI R109, RZ, 0x10, R107 ;  /* 0x00000010ff6d7819 */ /* 0x000fe4000001166b */
[C-C-:B------:R-:W-:Y:S02]  /*0710*/  SHF.R.U64 R30, R134.reuse, 0x10, R135.reuse ;  /* 0x00000010861e7819 */ /* 0x140fe40000001287 */
[----:B------:R-:W-:Y:S02]  /*0720*/  SHF.R.U32.HI R28, RZ, 0x10, R135 ;  /* 0x00000010ff1c7819 */ /* 0x000fe40000011687 */
[----:B------:R-:W-:Y:S02]  /*0730*/  SHF.L.U32 R133, R134, 0x10, RZ ;  /* 0x0000001086857819 */ /* 0x000fe400000006ff */
[----:B------:R-:W-:Y:S02]  /*0740*/  SHF.L.U32 R135, R135, 0x10, RZ ;  /* 0x0000001087877819 */ /* 0x000fe400000006ff */
[----:B------:R-:W-:-:S02]  /*0750*/  SHF.R.U64 R113, R114, 0x10, R115 ;  /* 0x0000001072717819 */ /* 0x000fc40000001273 */
[----:B------:R-:W-:Y:S02]  /*0760*/  SHF.R.U32.HI R117, RZ, 0x10, R115 ;  /* 0x00000010ff757819 */ /* 0x000fe40000011673 */
[----:B------:R-:W-:Y:S02]  /*0770*/  SHF.R.U64 R90, R122, 0x10, R123 ;  /* 0x000000107a5a7819 */ /* 0x000fe4000000127b */
[----:B------:R-:W-:Y:S01]  /*0780*/  SHF.L.U32 R29, R102, 0x10, RZ ;  /* 0x00000010661d7819 */ /* 0x000fe200000006ff */
[C---:B------:R-:W-:Y:S01]  /*0790*/  FADD.FTZ R125, -R0.reuse, R119 ;  /* 0x00000077007d7221 */ /* 0x040fe20000010100 */
[----:B------:R-:W-:Y:S01]  /*07a0*/  SHF.L.U32 R99, R103, 0x10, RZ ;  /* 0x0000001067637819 */ /* 0x000fe200000006ff */
[C---:B------:R-:W-:Y:S01]  /*07b0*/  FADD.FTZ R141, -R0.reuse, R133 ;  /* 0x00000085008d7221 */ /* 0x040fe20000010100 */
[----:B------:R-:W-:Y:S01]  /*07c0*/  SHF.L.U32 R123, R123, 0x10, RZ ;  /* 0x000000107b7b7819 */ /* 0x000fe200000006ff */
[----:B------:R-:W-:Y:S01]  /*07d0*/  FADD.FTZ R143, -R0, R135 ;  /* 0x00000087008f7221 */ /* 0x000fe20000010100 */
[----:B------:R-:W-:Y:S01]  /*07e0*/  SHF.L.U32 R103, R106, 0x10, RZ ;  /* 0x000000106a677819 */ /* 0x000fe200000006ff */
[----:B------:R-:W-:Y:S01]  /*07f0*/  FADD.FTZ R153, -R0, R127 ;  /* 0x0000007f00997221 */ /* 0x000fe20000010100 */
        /* <DEDUP_REMOVED lines=13> */
[----:B------:R-:W-:-:S02]  /*08d0*/  SHF.R.U64 R138, R128, 0x10, R129 ;  /* 0x00000010808a7819 */ /* 0x000fc40000001281 */
        /* <DEDUP_REMOVED lines=18> */
[C---:B-----5:R-:W-:Y:S01]  /*0a00*/  FMUL.FTZ R0, R88.reuse, R29 ;  /* 0x0000001d58007220 */ /* 0x060fe20000410000 */
[----:B------:R-:W-:Y:S01]  /*0a10*/  SHF.R.U32.HI R140, RZ, 0x10, R129 ;  /* 0x00000010ff8c7819 */ /* 0x000fe20000011681 */
[C---:B------:R-:W-:Y:S01]  /*0a20*/  FMUL.FTZ R158, R88.reuse, R99 ;  /* 0x00000063589e7220 */ /* 0x040fe20000410000 */
[----:B------:R-:W-:Y:S01]  /*0a30*/  SHF.L.U32 R129, R129, 0x10, RZ ;  /* 0x0000001081817819 */ /* 0x000fe200000006ff */
[----:B------:R-:W-:Y:S01]  /*0a40*/  FMUL.FTZ R109, R88, R139 ;  /* 0x0000008b586d7220 */ /* 0x000fe20000410000 */
[----:B------:R-:W-:Y:S01]  /*0a50*/  SHF.R.U64 R146, R26, 0x10, R27 ;  /* 0x000000101a927819 */ /* 0x000fe2000000121b */
[----:B------:R-:W-:Y:S01]  /*0a60*/  FMUL.FTZ R99, R88, R141 ;  /* 0x0000008d58637220 */ /* 0x000fe20000410000 */
[----:B------:R-:W-:Y:S01]  /*0a70*/  SHF.L.U32 R126, R26, 0x10, RZ ;  /* 0x000000101a7e7819 */ /* 0x000fe200000006ff */
[----:B------:R-:W-:Y:S01]  /*0a80*/  FMUL.FTZ R139, R5, R138 ;  /* 0x0000008a058b7220 */ /* 0x000fe20000410000 */
[----:B------:R-:W-:Y:S01]  /*0a90*/  SHF.R.U64 R154, R24, 0x10, R25 ;  /* 0x00000010189a7819 */ /* 0x000fe20000001219 */
[----:B------:R-:W-:Y:S01]  /*0aa0*/  FMUL.FTZ R141, R88, R31 ;  /* 0x0000001f588d7220 */ /* 0x000fe20000410000 */
[----:B------:R-:W-:Y:S01]  /*0ab0*/  SHF.L.U32 R134, R24, 0x10, RZ ;  /* 0x0000001018867819 */ /* 0x000fe200000006ff */
[----:B------:R-:W-:Y:S01]  /*0ac0*/  FADD.FTZ R24, RZ, R133 ;  /* 0x00000085ff187221 */ /* 0x000fe20000010000 */
[----:B------:R-:W-:Y:S01]  /*0ad0*/  FFMA.FTZ R26, R0, R133, RZ ;  /* 0x00000085001a7223 */ /* 0x000fe200000100ff */
[----:B------:R-:W-:Y:S01]  /*0ae0*/  SHF.R.U32.HI R156, RZ, 0x10, R25 ;  /* 0x00000010ff9c7819 */ /* 0x000fe20000011619 */
[----:B------:R-:W-:Y:S01]  /*0af0*/  FMUL.FTZ R135, R6, R129 ;  /* 0x0000008106877220 */ /* 0x000fe20000410000 */
[----:B------:R-:W-:Y:S01]  /*0b00*/  SHF.L.U32 R136, R25, 0x10, RZ ;  /* 0x0000001019887819 */ /* 0x000fe200000006ff */
[----:B------:R-:W-:Y:S01]  /*0b10*/  FADD.FTZ R24, R24, R139 ;  /* 0x0000008b18187221 */ /* 0x000fe20000010000 */
[----:B------:R-:W-:Y:S01]  /*0b20*/  SHF.L.U32 R140, R140, 0x10, RZ ;  /* 0x000000108c8c7819 */ /* 0x000fe200000006ff */
[----:B------:R-:W-:Y:S01]  /*0b30*/  FFMA.FTZ R25, R141, R139, R26 ;  /* 0x0000008b8d197223 */ /* 0x000fe2000001001a */
[----:B------:R-:W-:Y:S01]  /*0b40*/  SHF.R.U64 R142, R120, 0x10, R121 ;  /* 0x00000010788e7819 */ /* 0x000fe20000001279 */
[----:B------:R-:W-:Y:S01]  /*0b50*/  FMUL.FTZ R101, R88, R143 ;  /* 0x0000008f58657220 */ /* 0x000fe20000410000 */
[----:B------:R-:W-:Y:S01]  /*0b60*/  SHF.L.U32 R120, R120, 0x10, RZ ;  /* 0x0000001078787819 */ /* 0x000fe200000006ff */
[----:B------:R-:W-:Y:S01]  /*0b70*/  FMUL.FTZ R143, R7, R140 ;  /* 0x0000008c078f7220 */ /* 0x000fe20000410000 */
        /* <DEDUP_REMOVED lines=8> */
[----:B------:R-:W-:Y:S01]  /*0c00*/  SHF.R.U32.HI R144, RZ, 0x10, R121 ;  /* 0x00000010ff907819 */ /* 0x000fe20000011679 */
[----:B------:R-:W-:Y:S01]  /*0c10*/  FMUL.FTZ R118, R9, R142 ;  /* 0x0000008e09767220 */ /* 0x000fe20000410000 */
[----:B------:R-:W-:Y:S01]  /*0c20*/  SHF.L.U32 R124, R121, 0x10, RZ ;  /* 0x00000010797c7819 */ /* 0x000fe200000006ff */
[----:B------:R-:W-:Y:S01]  /*0c30*/  FADD.FTZ R25, R25, R116 ;  /* 0x0000007419197221 */ /* 0x000fe20000010000 */
[--C-:B------:R-:W-:Y:S01]  /*0c40*/  SHF.R.U64 R150, R130, 0x10, R131.reuse ;  /* 0x0000001082967819 */ /* 0x100fe20000001283 */
[----:B------:R-:W-:Y:S01]  /*0c50*/  FFMA.FTZ R26, R119, R116, R26 ;  /* 0x00000074771a7223 */ /* 0x000fe2000001001a */
[----:B------:R-:W-:-:S02]  /*0c60*/  SHF.R.U32.HI R152, RZ, 0x10, R131 ;  /* 0x00000010ff987819 */ /* 0x000fc40000011683 */
[----:B------:R-:W-:Y:S01]  /*0c70*/  SHF.L.U32 R132, R131, 0x10, RZ ;  /* 0x0000001083847819 */ /* 0x000fe200000006ff */
[----:B------:R-:W-:Y:S01]  /*0c80*/  FMUL.FTZ R131, R88, R105 ;  /* 0x0000006958837220 */ /* 0x000fe20000410000 */
        /* <DEDUP_REMOVED lines=14> */
[----:B------:R-:W-:Y:S01]  /*0d70*/  SHF.R.U32.HI R148, RZ, 0x10, R27 ;  /* 0x00000010ff947819 */ /* 0x000fe2000001161b */
[----:B------:R-:W-:Y:S01]  /*0d80*/  FMUL.FTZ R112, R13, R146 ;  /* 0x000000920d707220 */ /* 0x000fe20000410000 */
        /* <DEDUP_REMOVED lines=70> */
.L_x_1316:
[----:B------:R-:W0:Y:S01]  /*11f0*/  LDC.64 R2, c[0x0][0x3a8] ;  /* 0x0000ea00ff027b82 */ /* 0x000e220000000a00 */
[C---:B------:R-:W-:Y:S02]  /*1200*/  IADD3 R95, PT, PT, R97.reuse, 0x80, RZ ;  /* 0x00000080615f7810 */ /* 0x040fe40007ffe0ff */
[C---:B------:R-:W-:Y:S02]  /*1210*/  IADD3 R93, PT, PT, R97.reuse, 0x100, RZ ;  /* 0x00000100615d7810 */ /* 0x040fe40007ffe0ff */
[C---:B------:R-:W-:Y:S02]  /*1220*/  IADD3 R91, PT, PT, R97.reuse, 0x180, RZ ;  /* 0x00000180615b7810 */ /* 0x040fe40007ffe0ff */
[C---:B------:R-:W-:Y:S01]  /*1230*/  IADD3 R89, PT, PT, R97.reuse, 0x200, RZ ;  /* 0x0000020061597810 */ /* 0x040fe20007ffe0ff */
[----:B------:R-:W1:Y:S01]  /*1240*/  LDC.64 R38, c[0x0][0x438] ;  /* 0x00010e00ff267b82 */ /* 0x000e620000000a00 */
[----:B0-----:R-:W-:-:S04]  /*1250*/  IMAD.WIDE.U32 R24, R97, 0x8, R2 ;  /* 0x0000000861187825 */ /* 0x001fc800078e0002 */
[--C-:B------:R-:W-:Y:S01]  /*1260*/  IMAD.WIDE.U32 R26, R95, 0x8, R2.reuse ;  /* 0x000000085f1a7825 */ /* 0x100fe200078e0002 */
[----:B------:R0:W2:Y:S03]  /*1270*/  LDG.E.64 R98, desc[UR12][R24.64] ;  /* 0x0000000c18627981 */ /* 0x0000a6000c1e1b00 */
[--C-:B------:R-:W-:Y:S01]  /*1280*/  IMAD.WIDE.U32 R28, R93, 0x8, R2.reuse ;  /* 0x000000085d1c7825 */ /* 0x100fe200078e0002 */
[----:B------:R-:W3:Y:S03]  /*1290*/  LDG.E.64 R104, desc[UR12][R26.64] ;  /* 0x0000000c1a687981 */ /* 0x000ee6000c1e1b00 */
[--C-:B------:R-:W-:Y:S01]  /*12a0*/  IMAD.WIDE.U32 R30, R91, 0x8, R2.reuse ;  /* 0x000000085b1e7825 */ /* 0x100fe200078e0002 */
[----:B------:R-:W4:Y:S03]  /*12b0*/  LDG.E.64 R112, desc[UR12][R28.64] ;  /* 0x0000000c1c707981 */ /* 0x000f26000c1e1b00 */
[----:B------:R-:W-:Y:S01]  /*12c0*/  IMAD.WIDE.U32 R32, R89, 0x8, R2 ;  /* 0x0000000859207825 */ /* 0x000fe200078e0002 */
[----:B------:R-:W4:Y:S01]  /*12d0*/  LDG.E.64 R122, desc[UR12][R30.64] ;  /* 0x0000000c1e7a7981 */ /* 0x000f22000c1e1b00 */
[----:B------:R-:W1:Y:S03]  /*12e0*/  LDC.64 R2, c[0x0][0x428] ;  /* 0x00010a00ff027b82 */ /* 0x000e660000000a00 */
[----:B------:R0:W4:Y:S01]  /*12f0*/  LDG.E.64 R136, desc[UR12][R32.64] ;  /* 0x0000000c20887981 */ /* 0x000122000c1e1b00 */
        /* <DEDUP_REMOVED lines=10> */
[----:B------:R-:W-:-:S04]  /*13a0*/  IMAD.WIDE.U32 R2, R97, 0x8, R38 ;  /* 0x0000000861027825 */ /* 0x000fc800078e0026 */
        /* <DEDUP_REMOVED lines=9> */
[C-C-:B--2---:R-:W-:Y:S02]  /*1440*/  SHF.R.U64 R26, R98.reuse, 0x10, R99.reuse ;  /* 0x00000010621a7819 */ /* 0x144fe40000001263 */
[----:B------:R-:W-:Y:S02]  /*1450*/  SHF.L.U32 R29, R98, 0x10, RZ ;  /* 0x00000010621d7819 */ /* 0x000fe400000006ff */
[----:B------:R-:W-:Y:S02]  /*1460*/  SHF.R.U32.HI R27, RZ, 0x10, R99 ;  /* 0x00000010ff1b7819 */ /* 0x000fe40000011663 */
[----:B---3--:R-:W-:-:S02]  /*1470*/  SHF.R.U64 R28, R104, 0x10, R105 ;  /* 0x00000010681c7819 */ /* 0x008fc40000001269 */
[----:B----4-:R-:W-:Y:S02]  /*1480*/  SHF.R.U32.HI R96, RZ, 0x10, R123 ;  /* 0x00000010ff607819 */ /* 0x010fe4000001167b */
[----:B------:R-:W-:Y:S02]  /*1490*/  SHF.R.U32.HI R30, RZ, 0x10, R105 ;  /* 0x00000010ff1e7819 */ /* 0x000fe40000011669 */
[----:B------:R-:W-:Y:S02]  /*14a0*/  SHF.L.U32 R133, R136, 0x10, RZ ;  /* 0x0000001088857819 */ /* 0x000fe400000006ff */
[----:B------:R-:W-:Y:S02]  /*14b0*/  SHF.L.U32 R127, R96, 0x10, RZ ;  /* 0x00000010607f7819 */ /* 0x000fe400000006ff */
[--C-:B------:R-:W-:Y:S02]  /*14c0*/  SHF.R.U64 R90, R112, 0x10, R113.reuse ;  /* 0x00000010705a7819 */ /* 0x100fe40000001271 */
[----:B------:R-:W-:-:S02]  /*14d0*/  SHF.R.U32.HI R92, RZ, 0x10, R113 ;  /* 0x00000010ff5c7819 */ /* 0x000fc40000011671 */
[----:B------:R-:W-:Y:S02]  /*14e0*/  SHF.R.U64 R94, R122, 0x10, R123 ;  /* 0x000000107a5e7819 */ /* 0x000fe4000000127b */
[--C-:B------:R-:W-:Y:S02]  /*14f0*/  SHF.R.U64 R98, R136, 0x10, R137.reuse ;  /* 0x0000001088627819 */ /* 0x100fe40000001289 */
[----:B------:R-:W-:Y:S01]  /*1500*/  SHF.R.U32.HI R100, RZ, 0x10, R137 ;  /* 0x00000010ff647819 */ /* 0x000fe20000011689 */
[C---:B------:R-:W-:Y:S01]  /*1510*/  FADD.FTZ R139, -R0.reuse, R133 ;  /* 0x00000085008b7221 */ /* 0x040fe20000010100 */
[----:B------:R-:W-:Y:S01]  /*1520*/  SHF.L.U32 R99, R99, 0x10, RZ ;  /* 0x0000001063637819 */ /* 0x000fe200000006ff */
[----:B------:R-:W-:Y:S01]  /*1530*/  FADD.FTZ R153, -R0, R127 ;  /* 0x0000007f00997221 */ /* 0x000fe20000010100 */
        /* <DEDUP_REMOVED lines=15> */
[----:B------:R-:W-:Y:S01]  /*1630*/  SHF.L.U32 R143, R100, 0x10, RZ ;  /* 0x00000010648f7819 */ /* 0x000fe200000006ff */
[----:B------:R-:W-:Y:S01]  /*1640*/  FADD.FTZ R29, -R0, R29 ;  /* 0x0000001d001d7221 */ /* 0x000fe20000010100 */
[C---:B------:R-:W-:Y:S02]  /*1650*/  SHF.R.U64 R138, R128.reuse, 0x10, R129 ;  /* 0x00000010808a7819 */ /* 0x040fe40000001281 */
        /* <DEDUP_REMOVED lines=23> */
[C---:B------:R-:W-:Y:S01]  /*17d0*/  FMUL.FTZ R119, R88.reuse, R101 ;  /* 0x0000006558777220 */ /* 0x040fe20000410000 */
[----:B------:R-:W-:Y:S01]  /*17e0*/  SHF.L.U32 R129, R129, 0x10, RZ ;  /* 0x0000001081817819 */ /* 0x000fe200000006ff */
[----:B------:R-:W-:Y:S01]  /*17f0*/  FMUL.FTZ R99, R88, R139 ;  /* 0x0000008b58637220 */ /* 0x000fe20000410000 */
[----:B------:R-:W-:Y:S01]  /*1800*/  SHF.R.U64 R146, R24, 0x10, R25 ;  /* 0x0000001018927819 */ /* 0x000fe20000001219 */
[----:B------:R-:W-:Y:S01]  /*1810*/  FMUL.FTZ R101, R88, R141 ;  /* 0x0000008d58657220 */ /* 0x000fe20000410000 */
[----:B------:R-:W-:Y:S01]  /*1820*/  SHF.L.U32 R126, R24, 0x10, RZ ;  /* 0x00000010187e7819 */ /* 0x000fe200000006ff */
[----:B------:R-:W-:Y:S01]  /*1830*/  FADD.FTZ R24, RZ, R133 ;  /* 0x00000085ff187221 */ /* 0x000fe20000010000 */
[----:B------:R-:W-:Y:S01]  /*1840*/  FMUL.FTZ R139, R5, R138 ;  /* 0x0000008a058b7220 */ /* 0x000fe20000410000 */
[----:B------:R-:W-:Y:S01]  /*1850*/  FMUL.FTZ R141, R88, R31 ;  /* 0x0000001f588d7220 */ /* 0x000fe20000410000 */
[----:B------:R-:W-:Y:S01]  /*1860*/  FFMA.FTZ R26, R0, R133, RZ ;  /* 0x00000085001a7223 */ /* 0x000fe200000100ff */
[----:B------:R-:W-:Y:S01]  /*1870*/  SHF.R.U32.HI R148, RZ, 0x10, R25 ;  /* 0x00000010ff947819 */ /* 0x000fe20000011619 */
[----:B------:R-:W-:Y:S01]  /*1880*/  FADD.FTZ R24, R24, R139 ;  /* 0x0000008b18187221 */ /* 0x000fe20000010000 */
[----:B------:R-:W-:Y:S01]  /*1890*/  SHF.L.U32 R128, R25, 0x10, RZ ;  /* 0x0000001019807819 */ /* 0x000fe200000006ff */
[----:B------:R-:W-:Y:S01]  /*18a0*/  FFMA.FTZ R25, R141, R139, R26 ;  /* 0x0000008b8d197223 */ /* 0x000fe2000001001a */
[----:B------:R-:W-:-:S02]  /*18b0*/  SHF.R.U64 R154, R134, 0x10, R135 ;  /* 0x00000010869a7819 */ /* 0x000fc40000001287 */
[----:B------:R-:W-:Y:S02]  /*18c0*/  SHF.R.U32.HI R156, RZ, 0x10, R135 ;  /* 0x00000010ff9c7819 */ /* 0x000fe40000011687 */
[----:B------:R-:W-:Y:S01]  /*18d0*/  SHF.L.U32 R136, R135, 0x10, RZ ;  /* 0x0000001087887819 */ /* 0x000fe200000006ff */
[----:B------:R-:W-:Y:S01]  /*18e0*/  FMUL.FTZ R135, R6, R129 ;  /* 0x0000008106877220 */ /* 0x000fe20000410000 */
[----:B------:R-:W-:Y:S02]  /*18f0*/  SHF.L.U32 R140, R140, 0x10, RZ ;  /* 0x000000108c8c7819 */ /* 0x000fe400000006ff */
[----:B------:R-:W-:Y:S01]  /*1900*/  SHF.R.U64 R142, R120, 0x10, R121 ;  /* 0x00000010788e7819 */ /* 0x000fe20000001279 */
        /* <DEDUP_REMOVED lines=103> */
.L_x_1317:
        /* <DEDUP_REMOVED lines=32> */
.L_x_1319:
[----:B------:R-:W-:Y:S05]  /*2180*/  BSYNC.RECONVERGENT B0 ;  /* 0x0000000000007941 */ /* 0x000fea0003800200 */
.L_x_1318:
        /* <DEDUP_REMOVED lines=93> */
.L_x_1322:
        /* <DEDUP_REMOVED lines=23> */
.L_x_1321:
        /* <DEDUP_REMOVED lines=26> */
.L_x_1324:
        /* <DEDUP_REMOVED lines=27> */
.L_x_1320:
        /* <DEDUP_REMOVED lines=9> */
[--C-:B------:R-:W-:Y:S01]  /*2cb0*/  FFMA.FTZ R24, R26, R141, R28.reuse ;  /* 0x0000008d1a187223 */ /* 0x100fe2000001001c */
[----:B------:R-:W-:Y:S01]  /*2cc0*/  SHF.R.U64 R27, R2, 0x10, R3 ;  /* 0x00000010021b7819 */ /* 0x000fe20000001203 */
[--C-:B------:R-:W-:Y:S01]  /*2cd0*/  FFMA.FTZ R158, R26, R158, R28.reuse ;  /* 0x0000009e1a9e7223 */ /* 0x100fe2000001001c */
        /* <DEDUP_REMOVED lines=20> */
[----:B------:R-:W-:Y:S01]  /*2e20*/  PRMT R120, R29, 0x7632, R120 ;  /* 0x000076321d787816 */ /* 0x000fe20000000078 */
[----:B------:R-:W-:Y:S06]  /*2e30*/  BRA `(.L_x_1323) ;  /* 0x00000004008c7947 */ /* 0x000fec0003800000 */
.L_x_1326:
[C-C-:B------:R-:W-:Y:S01]  /*2e40*/  FFMA.FTZ R0, R26.reuse, R0, R28.reuse ;  /* 0x000000001a007223 */ /* 0x140fe2000001001c */
[C-C-:B------:R-:W-:Y:S01]  /*2e50*/  FFMA.FTZ R24, R26.reuse, R145, R28.reuse ;  /* 0x000000911a187223 */ /* 0x140fe2000001001c */
[----:B------:R-:W-:Y:S01]  /*2e60*/  MOV R27, R3 ;  /* 0x00000003001b7202 */ /* 0x000fe20000000f00 */
[--C-:B------:R-:W-:Y:S01]  /*2e70*/  FFMA.FTZ R158, R26, R158, R28.reuse ;  /* 0x0000009e1a9e7223 */ /* 0x100fe2000001001c */
[----:B------:R-:W-:Y:S01]  /*2e80*/  FADD.FTZ R133, -R0, R133 ;  /* 0x0000008500857221 */ /* 0x000fe20000010100 */
[----:B------:R-:W-:Y:S01]  /*2e90*/  SHF.R.U32.HI R29, RZ, 0x10, R3 ;  /* 0x00000010ff1d7819 */ /* 0x000fe20000011603 */
[----:B------:R-:W-:Y:S01]  /*2ea0*/  FADD.FTZ R143, -R24, R143 ;  /* 0x0000008f188f7221 */ /* 0x000fe20000010100 */
[----:B------:R-:W-:Y:S01]  /*2eb0*/  MOV R0, R2 ;  /* 0x0000000200007202 */ /* 0x000fe20000000f00 */
[----:B------:R-:W-:Y:S01]  /*2ec0*/  FFMA.FTZ R24, R26, R141, R28 ;  /* 0x0000008d1a187223 */ /* 0x000fe2000001001c */
[----:B------:R-:W-:Y:S01]  /*2ed0*/  SHF.R.U64 R25, R2, 0x10, R3 ;  /* 0x0000001002197819 */ /* 0x000fe20000001203 */
[----:B------:R-:W-:Y:S01]  /*2ee0*/  FADD.FTZ R135, -R158, R135 ;  /* 0x000000879e877221 */ /* 0x000fe20000010100 */
[----:B------:R-:W-:Y:S01]  /*2ef0*/  SHF.L.U32 R27, R27, 0x10, RZ ;  /* 0x000000101b1b7819 */ /* 0x000fe200000006ff */
[----:B------:R-:W-:Y:S01]  /*2f00*/  FADD.FTZ R139, -R24, R139 ;  /* 0x0000008b188b7221 */ /* 0x000fe20000010100 */
[----:B------:R-:W-:-:S02]  /*2f10*/  SHF.L.U32 R82, R29, 0x10, RZ ;  /* 0x000000101d527819 */ /* 0x000fc400000006ff */
        /* <DEDUP_REMOVED lines=17> */
.L_x_1325:
[----:B------:R-:W-:-:S04]  /*3030*/  UISETP.NE.U32.AND UP1, UPT, UR6, URZ, UPT ;  /* 0x000000ff0600728c */ /* 0x000fc8000bf25070 */
[----:B------:R-:W-:-:S09]  /*3040*/  UISETP.NE.AND.EX UP1, UPT, UR7, URZ, UPT, UP1 ;  /* 0x000000ff0700728c */ /* 0x000fd2000bf25310 */
[----:B------:R-:W-:Y:S05]  /*3050*/  BRA.U UP1, `(.L_x_1327) ;  /* 0x00000001017c7547 */ /* 0x000fea000b800000 */
        /* <DEDUP_REMOVED lines=31> */
.L_x_1327:
        /* <DEDUP_REMOVED lines=34> */
.L_x_1323:
[----:B------:R-:W0:Y:S01]  /*3470*/  LDC.64 R24, c[0x0][0x468] ;  /* 0x00011a00ff187b82 */ /* 0x000e220000000a00 */
[----:B------:R-:W-:Y:S01]  /*3480*/  UISETP.NE.U32.AND UP1, UPT, UR4, URZ, UPT ;  /* 0x000000ff0400728c */ /* 0x000fe2000bf25070 */
[----:B------:R-:W-:Y:S01]  /*3490*/  LOP3.LUT R30, R0, 0xffff, RZ, 0xc0, !PT ;  /* 0x0000ffff001e7812 */ /* 0x000fe200078ec0ff */
[----:B------:R-:W-:Y:S01]  /*34a0*/  UISETP.NE.U32.AND UP3, UPT, UR16, URZ, UPT ;  /* 0x000000ff1000728c */ /* 0x000fe2000bf65070 */
        /* <DEDUP_REMOVED lines=15> */
.L_x_1328:
        /* <DEDUP_REMOVED lines=13> */
.L_x_1329:
[----:B------:R-:W-:Y:S05]  /*3670*/  BRA.U !UP3, `(.L_x_1330) ;  /* 0x000000050bf07547 */ /* 0x000fea000b800000 */
[----:B------:R-:W-:Y:S05]  /*3680*/  BRA.U !UP1, `(.L_x_1331) ;  /* 0x0000000509087547 */ /* 0x000fea000b800000 */
[----:B------:R-:W-:Y:S05]  /*3690*/  BRA.U !UP2, `(.L_x_1332) ;  /* 0x000000010a8c7547 */ /* 0x000fea000b800000 */
[----:B------:R-:W-:Y:S01]  /*36a0*/  MOV R27, R33 ;  /* 0x00000021001b7202 */ /* 0x000fe20000000f00 */
[C-C-:B------:R-:W-:Y:S01]  /*36b0*/  FFMA.FTZ R121, R26.reuse, R121, R28.reuse ;  /* 0x000000791a797223 */ /* 0x140fe2000001001c */
[--C-:B------:R-:W-:Y:S01]  /*36c0*/  SHF.R.U32.HI R82, RZ, 0x10, R33.reuse ;  /* 0x00000010ff527819 */ /* 0x100fe20000011621 */
[C-C-:B------:R-:W-:Y:S01]  /*36d0*/  FFMA.FTZ R137, R26.reuse, R137, R28.reuse ;  /* 0x000000891a897223 */ /* 0x140fe2000001001c */
[----:B------:R-:W-:Y:S01]  /*36e0*/  MOV R0, R32 ;  /* 0x0000002000007202 */ /* 0x000fe20000000f00 */
[--C-:B------:R-:W-:Y:S01]  /*36f0*/  FFMA.FTZ R119, R26, R119, R28.reuse ;  /* 0x000000771a777223 */ /* 0x100fe2000001001c */
[----:B01----:R-:W-:Y:S01]  /*3700*/  SHF.R.U64 R30, R32, 0x10, R33 ;  /* 0x00000010201e7819 */ /* 0x003fe20000001221 */
        /* <DEDUP_REMOVED lines=28> */
.L_x_1332:
[--C-:B01----:R-:W-:Y:S01]  /*38d0*/  SHF.R.U32.HI R30, RZ, 0x10, R33.reuse ;  /* 0x00000010ff1e7819 */ /* 0x103fe20000011621 */
[C-C-:B------:R-:W-:Y:S01]  /*38e0*/  FFMA.FTZ R119, R26.reuse, R119, R28.reuse ;  /* 0x000000771a777223 */ /* 0x140fe2000001001c */
[----:B------:R-:W-:Y:S01]  /*38f0*/  MOV R29, R33 ;  /* 0x00000021001d7202 */ /* 0x000fe20000000f00 */
[C-C-:B------:R-:W-:Y:S01]  /*3900*/  FFMA.FTZ R121, R26.reuse, R121, R28.reuse ;  /* 0x000000791a797223 */ /* 0x140fe2000001001c */
[----:B------:R-:W-:Y:S01]  /*3910*/  MOV R0, R32 ;  /* 0x0000002000007202 */ /* 0x000fe20000000f00 */
[--C-:B------:R-:W-:Y:S01]  /*3920*/  FFMA.FTZ R137, R26, R137, R28.reuse ;  /* 0x000000891a897223 */ /* 0x100fe2000001001c */
        /* <DEDUP_REMOVED lines=24> */
.L_x_1331:
[----:B------:R-:W-:Y:S05]  /*3ab0*/  BRA.U !UP2, `(.L_x_1334) ;  /* 0x000000010a787547 */ /* 0x000fea000b800000 */
        /* <DEDUP_REMOVED lines=30> */
.L_x_1334:
[C-C-:B------:R-:W-:Y:S01]  /*3ca0*/  FFMA.FTZ R121, R26.reuse, R121, R28.reuse ;  /* 0x000000791a797223 */ /* 0x140fe2000001001c */
[----:B------:R-:W-:Y:S01]  /*3cb0*/  MOV R0, R32 ;  /* 0x0000002000007202 */ /* 0x000fe20000000f00 */
[--C-:B------:R-:W-:Y:S01]  /*3cc0*/  FFMA.FTZ R119, R26, R119, R28.reuse ;  /* 0x000000771a777223 */ /* 0x100fe2000001001c */
[--C-:B------:R-:W-:Y:S01]  /*3cd0*/  SHF.R.U64 R29, R32, 0x10, R33.reuse ;  /* 0x00000010201d7819 */ /* 0x100fe20000001221 */
[C-C-:B------:R-:W-:Y:S01]  /*3ce0*/  FFMA.FTZ R131, R26.reuse, R131, R28.reuse ;  /* 0x000000831a837223 */ /* 0x140fe2000001001c */
[----:B01----:R-:W-:Y:S01]  /*3cf0*/  MOV R30, R33 ;  /* 0x00000021001e7202 */ /* 0x003fe20000000f00 */
[----:B------:R-:W-:Y:S01]  /*3d00*/  FFMA.FTZ R137, R26, R137, R28 ;  /* 0x000000891a897223 */ /* 0x000fe2000001001c */
[----:B------:R-:W-:Y:S01]  /*3d10*/  SHF.R.U32.HI R31, RZ, 0x10, R33 ;  /* 0x00000010ff1f7819 */ /* 0x000fe20000011621 */
[----:B------:R-:W-:Y:S01]  /*3d20*/  FADD.FTZ R121, -R121, R114 ;  /* 0x0000007279797221 */ /* 0x000fe20000010100 */
        /* <DEDUP_REMOVED lines=13> */
[----:B------:R-:W-:Y:S02]  /*3e00*/  PRMT R0, R27, 0x7632, R0 ;  /* 0x000076321b007816 */ /* 0x000fe40000000000 */
[C---:B------:R-:W-:Y:S02]  /*3e10*/  PRMT R114, R30.reuse, 0x7632, R114 ;  /* 0x000076321e727816 */ /* 0x040fe40000000072 */
[----:B------:R-:W-:Y:S01]  /*3e20*/  PRMT R29, R30, 0x7610, R29 ;  /* 0x000076101e1d7816 */ /* 0x000fe2000000001d */
[----:B------:R-:W-:Y:S06]  /*3e30*/  BRA `(.L_x_1333) ;  /* 0x0000000400707947 */ /* 0x000fec0003800000 */
.L_x_1330:
[----:B------:R-:W-:Y:S05]  /*3e40*/  BRA.U !UP1, `(.L_x_1335) ;  /* 0x0000000109c47547 */ /* 0x000fea000b800000 */
        /* <DEDUP_REMOVED lines=10> */
[C---:B01----:R-:W-:Y:S01]  /*3ef0*/  FMUL.FTZ R30, R88.reuse, R137 ;  /* 0x00000089581e7220 */ /* 0x043fe20000410000 */
[C---:B------:R-:W-:Y:S01]  /*3f00*/  FMUL.FTZ R0, R88.reuse, R119 ;  /* 0x0000007758007220 */ /* 0x040fe20000410000 */
[----:B------:R-:W-:-:S03]  /*3f10*/  FMUL.FTZ R27, R88, R27 ;  /* 0x0000001b581b7220 */ /* 0x000fc60000410000 */
[----:B------:R-:W-:Y:S02]  /*3f20*/  F2FP.BF16.F32.PACK_AB R29, R30, R29 ;  /* 0x0000001d1e1d723e */ /* 0x000fe400000010ff */
[----:B------:R-:W-:Y:S02]  /*3f30*/  F2FP.BF16.F32.PACK_AB R27, R27, R0 ;  /* 0x000000001b1b723e */ /* 0x000fe400000010ff */
        /* <DEDUP_REMOVED lines=11> */
.L_x_1336:
        /* <DEDUP_REMOVED lines=23> */
.L_x_1335:
        /* <DEDUP_REMOVED lines=24> */
.L_x_1337:
        /* <DEDUP_REMOVED lines=11> */
[----:B01----:R-:W-:-:S03]  /*4390*/  FMUL.FTZ R30, R88, R137 ;  /* 0x00000089581e7220 */ /* 0x003fc60000410000 */
[----:B------:R-:W-:Y:S02]  /*43a0*/  F2FP.BF16.F32.PACK_AB R119, R0, R119 ;  /* 0x000000770077723e */ /* 0x000fe400000010ff */
[----:B------:R-:W-:Y:S02]  /*43b0*/  F2FP.BF16.F32.PACK_AB R30, R30, R121 ;  /* 0x000000791e1e723e */ /* 0x000fe400000010ff */
[C---:B------:R-:W-:Y:S02]  /*43c0*/  PRMT R0, R119.reuse, 0x7632, R0 ;  /* 0x0000763277007816 */ /* 0x040fe40000000000 */
[----:B------:R-:W-:Y:S02]  /*43d0*/  PRMT R27, R119, 0x7610, R27 ;  /* 0x00007610771b7816 */ /* 0x000fe4000000001b */
[C---:B------:R-:W-:Y:S02]  /*43e0*/  PRMT R114, R30.reuse, 0x7632, R114 ;  /* 0x000076321e727816 */ /* 0x040fe40000000072 */
[----:B------:R-:W-:-:S07]  /*43f0*/  PRMT R29, R30, 0x7610, R29 ;  /* 0x000076101e1d7816 */ /* 0x000fce000000001d */
.L_x_1333:
        /* <DEDUP_REMOVED lines=15> */
.L_x_1338:
        /* <DEDUP_REMOVED lines=10> */
.L_x_1339:
        /* <DEDUP_REMOVED lines=9> */
[----:B0-2---:R-:W-:Y:S01]  /*4620*/  SHF.R.U64 R30, R34, 0x10, R35 ;  /* 0x00000010221e7819 */ /* 0x005fe20000001223 */
        /* <DEDUP_REMOVED lines=28> */
.L_x_1342:
[--C-:B0-2---:R-:W-:Y:S01]  /*47f0*/  SHF.R.U32.HI R30, RZ, 0x10, R35.reuse ;  /* 0x00000010ff1e7819 */ /* 0x105fe20000011623 */
        /* <DEDUP_REMOVED lines=29> */
.L_x_1341:
[----:B------:R-:W-:Y:S05]  /*49d0*/  BRA.U !UP2, `(.L_x_1344) ;  /* 0x000000010a787547 */ /* 0x000fea000b800000 */
        /* <DEDUP_REMOVED lines=30> */
.L_x_1344:
[C-C-:B------:R-:W-:Y:S01]  /*4bc0*/  FFMA.FTZ R113, R26.reuse, R113, R28.reuse ;  /* 0x000000711a717223 */ /* 0x140fe2000001001c */
[----:B------:R-:W-:Y:S01]  /*4bd0*/  MOV R0, R34 ;  /* 0x0000002200007202 */ /* 0x000fe20000000f00 */
[--C-:B------:R-:W-:Y:S01]  /*4be0*/  FFMA.FTZ R111, R26, R111, R28.reuse ;  /* 0x0000006f1a6f7223 */ /* 0x100fe2000001001c */
[--C-:B------:R-:W-:Y:S01]  /*4bf0*/  SHF.R.U64 R29, R34, 0x10, R35.reuse ;  /* 0x00000010221d7819 */ /* 0x100fe20000001223 */
[C-C-:B------:R-:W-:Y:S01]  /*4c00*/  FFMA.FTZ R123, R26.reuse, R123, R28.reuse ;  /* 0x0000007b1a7b7223 */ /* 0x140fe2000001001c */
[----:B0-2---:R-:W-:Y:S01]  /*4c10*/  MOV R30, R35 ;  /* 0x00000023001e7202 */ /* 0x005fe20000000f00 */
        /* <DEDUP_REMOVED lines=20> */
.L_x_1340:
        /* <DEDUP_REMOVED lines=27> */
.L_x_1346:
        /* <DEDUP_REMOVED lines=23> */
.L_x_1345:
        /* <DEDUP_REMOVED lines=24> */
.L_x_1347:
        /* <DEDUP_REMOVED lines=16> */
[C---:B------:R-:W-:Y:S02]  /*5300*/  PRMT R106, R30.reuse, 0x7632, R106 ;  /* 0x000076321e6a7816 */ /* 0x040fe4000000006a */
[----:B------:R-:W-:-:S07]  /*5310*/  PRMT R29, R30, 0x7610, R29 ;  /* 0x000076101e1d7816 */ /* 0x000fce000000001d */
.L_x_1343:
[----:B------:R-:W-:Y:S01]  /*5320*/  LOP3.LUT R30, R0, 0xffff, RZ, 0xc0, !PT ;  /* 0x0000ffff001e7812 */ /* 0x000fe200078ec0ff */
[----:B------:R-:W-:Y:S01]  /*5330*/  IMAD.WIDE.U32 R110, R93, 0x8, R24 ;  /* 0x000000085d6e7825 */ /* 0x000fe200078e0018 */
[----:B------:R-:W-:-:S03]  /*5340*/  PRMT R29, R29, 0x5410, R106 ;  /* 0x000054101d1d7816 */ /* 0x000fc6000000006a */
[----:B------:R-:W-:-:S05]  /*5350*/  IMAD.WIDE.U32 R30, R30, 0x10000, RZ ;  /* 0x000100001e1e7825 */ /* 0x000fca00078e00ff */
[----:B------:R-:W-:Y:S02]  /*5360*/  LOP3.LUT R113, R29, R31, RZ, 0xfc, !PT ;  /* 0x0000001f1d717212 */ /* 0x000fe400078efcff */
[----:B------:R-:W-:Y:S01]  /*5370*/  LOP3.LUT R112, R30, 0xffff, R27, 0xf8, !PT ;  /* 0x0000ffff1e707812 */ /* 0x000fe200078ef81b */
[----:B------:R-:W-:Y:S06]  /*5380*/  BRA.U !UP1, `(.L_x_1348) ;  /* 0x0000000109207547 */ /* 0x000fec000b800000 */
[----:B-1----:R-:W0:Y:S01]  /*5390*/  LDC.64 R118, c[0x0][0x478] ;  /* 0x00011e00ff767b82 */ /* 0x002e220000000a00 */
[----:B------:R-:W-:Y:S02]  /*53a0*/  LOP3.LUT R30, R149, 0xffff, RZ, 0xc0, !PT ;  /* 0x0000ffff951e7812 */ /* 0x000fe400078ec0ff */
[----:B------:R-:W-:-:S03]  /*53b0*/  PRMT R121, R86, 0x5410, R85 ;  /* 0x0000541056797816 */ /* 0x000fc60000000055 */
[----:B------:R-:W-:-:S05]  /*53c0*/  IMAD.WIDE.U32 R30, R30, 0x10000, RZ ;  /* 0x000100001e1e7825 */ /* 0x000fca00078e00ff */
[----:B------:R-:W-:Y:S02]  /*53d0*/  LOP3.LUT R121, R121, R31, RZ, 0xfc, !PT ;  /* 0x0000001f79797212 */ /* 0x000fe400078efcff */
[----:B------:R-:W-:Y:S01]  /*53e0*/  LOP3.LUT R120, R30, 0xffff, R87, 0xf8, !PT ;  /* 0x0000ffff1e787812 */ /* 0x000fe200078ef857 */
[----:B0-----:R-:W-:-:S05]  /*53f0*/  IMAD.WIDE.U32 R30, R93, 0x8, R118 ;  /* 0x000000085d1e7825 */ /* 0x001fca00078e0076 */
[----:B------:R0:W-:Y:S02]  /*5400*/  STG.E.64 desc[UR12][R30.64], R120 ;  /* 0x000000781e007986 */ /* 0x0001e4000c101b0c */
.L_x_1348:
[----:B------:R2:W-:Y:S01]  /*5410*/  STG.E.64 desc[UR12][R110.64], R112 ;  /* 0x000000706e007986 */ /* 0x0005e2000c101b0c */
[----:B------:R-:W-:Y:S05]  /*5420*/  BRA.U !UP2, `(.L_x_1349) ;  /* 0x000000010a207547 */ /* 0x000fea000b800000 */
[----:B--2---:R-:W2:Y:S01]  /*5430*/  LDC.64 R110, c[0x0][0x470] ;  /* 0x00011c00ff6e7b82 */ /* 0x004ea20000000a00 */
[----:B0-----:R-:W-:Y:S02]  /*5440*/  LOP3.LUT R30, R147, 0xffff, RZ, 0xc0, !PT ;  /* 0x0000ffff931e7812 */ /* 0x001fe400078ec0ff */
[----:B------:R-:W-:-:S03]  /*5450*/  PRMT R113, R83, 0x5410, R82 ;  /* 0x0000541053717816 */ /* 0x000fc60000000052 */
[----:B------:R-:W-:-:S05]  /*5460*/  IMAD.WIDE.U32 R30, R30, 0x10000, RZ ;  /* 0x000100001e1e7825 */ /* 0x000fca00078e00ff */
[----:B------:R-:W-:Y:S02]  /*5470*/  LOP3.LUT R113, R113, R31, RZ, 0xfc, !PT ;  /* 0x0000001f71717212 */ /* 0x000fe400078efcff */
[----:B------:R-:W-:Y:S01]  /*5480*/  LOP3.LUT R112, R30, 0xffff, R84, 0xf8, !PT ;  /* 0x0000ffff1e707812 */ /* 0x000fe200078ef854 */
[----:B--2---:R-:W-:-:S05]  /*5490*/  IMAD.WIDE.U32 R30, R93, 0x8, R110 ;  /* 0x000000085d1e7825 */ /* 0x004fca00078e006e */
[----:B------:R3:W-:Y:S02]  /*54a0*/  STG.E.64 desc[UR12][R30.64], R112 ;  /* 0x000000701e007986 */ /* 0x0007e4000c101b0c */
.L_x_1349:
        /* <DEDUP_REMOVED lines=9> */
[----:B0--3--:R-:W-:Y:S01]  /*5540*/  SHF.R.U64 R30, R36, 0x10, R37 ;  /* 0x00000010241e7819 */ /* 0x009fe20000001225 */
        /* <DEDUP_REMOVED lines=28> */
.L_x_1352:
[--C-:B0--3--:R-:W-:Y:S01]  /*5710*/  SHF.R.U32.HI R30, RZ, 0x10, R37.reuse ;  /* 0x00000010ff1e7819 */ /* 0x109fe20000011625 */
        /* <DEDUP_REMOVED lines=29> */
.L_x_1351:
[----:B------:R-:W-:Y:S05]  /*58f0*/  BRA.U !UP2, `(.L_x_1354) ;  /* 0x000000010a787547 */ /* 0x000fea000b800000 */
        /* <DEDUP_REMOVED lines=30> */
.L_x_1354:
[C-C-:B------:R-:W-:Y:S01]  /*5ae0*/  FFMA.FTZ R107, R26.reuse, R107, R28.reuse ;  /* 0x0000006b1a6b7223 */ /* 0x140fe2000001001c */
[----:B------:R-:W-:Y:S01]  /*5af0*/  MOV R0, R36 ;  /* 0x0000002400007202 */ /* 0x000fe20000000f00 */
[--C-:B------:R-:W-:Y:S01]  /*5b00*/  FFMA.FTZ R115, R26, R115, R28.reuse ;  /* 0x000000731a737223 */ /* 0x100fe2000001001c */
[--C-:B------:R-:W-:Y:S01]  /*5b10*/  SHF.R.U64 R29, R36, 0x10, R37.reuse ;  /* 0x00000010241d7819 */ /* 0x100fe20000001225 */
[C-C-:B------:R-:W-:Y:S01]  /*5b20*/  FFMA.FTZ R109, R26.reuse, R109, R28.reuse ;  /* 0x0000006d1a6d7223 */ /* 0x140fe2000001001c */
[----:B0--3--:R-:W-:Y:S01]  /*5b30*/  MOV R30, R37 ;  /* 0x00000025001e7202 */ /* 0x009fe20000000f00 */
        /* <DEDUP_REMOVED lines=20> */
.L_x_1350:
        /* <DEDUP_REMOVED lines=11> */
[C---:B0--3--:R-:W-:Y:S01]  /*5d30*/  FMUL.FTZ R30, R88.reuse, R117 ;  /* 0x00000075581e7220 */ /* 0x049fe20000410000 */
        /* <DEDUP_REMOVED lines=15> */
.L_x_1356:
        /* <DEDUP_REMOVED lines=23> */
.L_x_1355:
        /* <DEDUP_REMOVED lines=24> */
.L_x_1357:
        /* <DEDUP_REMOVED lines=11> */
[----:B0--3--:R-:W-:-:S03]  /*61d0*/  FMUL.FTZ R30, R88, R117 ;  /* 0x00000075581e7220 */ /* 0x009fc60000410000 */
[----:B------:R-:W-:Y:S02]  /*61e0*/  F2FP.BF16.F32.PACK_AB R107, R0, R107 ;  /* 0x0000006b006b723e */ /* 0x000fe400000010ff */
[----:B------:R-:W-:Y:S02]  /*61f0*/  F2FP.BF16.F32.PACK_AB R30, R30, R109 ;  /* 0x0000006d1e1e723e */ /* 0x000fe400000010ff */
[C---:B------:R-:W-:Y:S02]  /*6200*/  PRMT R0, R107.reuse, 0x7632, R0 ;  /* 0x000076326b007816 */ /* 0x040fe40000000000 */
[----:B------:R-:W-:Y:S02]  /*6210*/  PRMT R27, R107, 0x7610, R27 ;  /* 0x000076106b1b7816 */ /* 0x000fe4000000001b */
[C---:B------:R-:W-:Y:S02]  /*6220*/  PRMT R98, R30.reuse, 0x7632, R98 ;  /* 0x000076321e627816 */ /* 0x040fe40000000062 */
[----:B------:R-:W-:-:S07]  /*6230*/  PRMT R29, R30, 0x7610, R29 ;  /* 0x000076101e1d7816 */ /* 0x000fce000000001d */
.L_x_1353:
[----:B------:R-:W-:Y:S01]  /*6240*/  LOP3.LUT R30, R0, 0xffff, RZ, 0xc0, !PT ;  /* 0x0000ffff001e7812 */ /* 0x000fe200078ec0ff */
[----:B------:R-:W-:Y:S01]  /*6250*/  IMAD.WIDE.U32 R106, R91, 0x8, R24 ;  /* 0x000000085b6a7825 */ /* 0x000fe200078e0018 */
[----:B------:R-:W-:-:S03]  /*6260*/  PRMT R29, R29, 0x5410, R98 ;  /* 0x000054101d1d7816 */ /* 0x000fc60000000062 */
[----:B------:R-:W-:-:S05]  /*6270*/  IMAD.WIDE.U32 R30, R30, 0x10000, RZ ;  /* 0x000100001e1e7825 */ /* 0x000fca00078e00ff */
[----:B------:R-:W-:Y:S02]  /*6280*/  LOP3.LUT R109, R29, R31, RZ, 0xfc, !PT ;  /* 0x0000001f1d6d7212 */ /* 0x000fe400078efcff */
[----:B------:R-:W-:Y:S01]  /*6290*/  LOP3.LUT R108, R30, 0xffff, R27, 0xf8, !PT ;  /* 0x0000ffff1e6c7812 */ /* 0x000fe200078ef81b */
[----:B------:R-:W-:Y:S06]  /*62a0*/  BRA.U !UP1, `(.L_x_1358) ;  /* 0x0000000109207547 */ /* 0x000fec000b800000 */
[----:B--2---:R-:W0:Y:S01]  /*62b0*/  LDC.64 R110, c[0x0][0x478] ;  /* 0x00011e00ff6e7b82 */ /* 0x004e220000000a00 */
[----:B------:R-:W-:Y:S02]  /*62c0*/  LOP3.LUT R30, R149, 0xffff, RZ, 0xc0, !PT ;  /* 0x0000ffff951e7812 */ /* 0x000fe400078ec0ff */
[----:B------:R-:W-:-:S03]  /*62d0*/  PRMT R113, R86, 0x5410, R85 ;  /* 0x0000541056717816 */ /* 0x000fc60000000055 */
[----:B------:R-:W-:-:S05]  /*62e0*/  IMAD.WIDE.U32 R30, R30, 0x10000, RZ ;  /* 0x000100001e1e7825 */ /* 0x000fca00078e00ff */
[----:B------:R-:W-:Y:S02]  /*62f0*/  LOP3.LUT R113, R113, R31, RZ, 0xfc, !PT ;  /* 0x0000001f71717212 */ /* 0x000fe400078efcff */
[----:B------:R-:W-:Y:S01]  /*6300*/  LOP3.LUT R112, R30, 0xffff, R87, 0xf8, !PT ;  /* 0x0000ffff1e707812 */ /* 0x000fe200078ef857 */
[----:B0-----:R-:W-:-:S05]  /*6310*/  IMAD.WIDE.U32 R30, R91, 0x8, R110 ;  /* 0x000000085b1e7825 */ /* 0x001fca00078e006e */
[----:B------:R0:W-:Y:S02]  /*6320*/  STG.E.64 desc[UR12][R30.64], R112 ;  /* 0x000000701e007986 */ /* 0x0001e4000c101b0c */
.L_x_1358:
[----:B------:R3:W-:Y:S01]  /*6330*/  STG.E.64 desc[UR12][R106.64], R108 ;  /* 0x0000006c6a007986 */ /* 0x0007e2000c101b0c */
[----:B------:R-:W-:Y:S05]  /*6340*/  BRA.U !UP2, `(.L_x_1359) ;  /* 0x000000010a207547 */ /* 0x000fea000b800000 */
[----:B---3--:R-:W3:Y:S01]  /*6350*/  LDC.64 R106, c[0x0][0x470] ;  /* 0x00011c00ff6a7b82 */ /* 0x008ee20000000a00 */
[----:B0-----:R-:W-:Y:S02]  /*6360*/  LOP3.LUT R30, R147, 0xffff, RZ, 0xc0, !PT ;  /* 0x0000ffff931e7812 */ /* 0x001fe400078ec0ff */
[----:B------:R-:W-:-:S03]  /*6370*/  PRMT R109, R83, 0x5410, R82 ;  /* 0x00005410536d7816 */ /* 0x000fc60000000052 */
[----:B------:R-:W-:-:S05]  /*6380*/  IMAD.WIDE.U32 R30, R30, 0x10000, RZ ;  /* 0x000100001e1e7825 */ /* 0x000fca00078e00ff */
[----:B------:R-:W-:Y:S02]  /*6390*/  LOP3.LUT R109, R109, R31, RZ, 0xfc, !PT ;  /* 0x0000001f6d6d7212 */ /* 0x000fe400078efcff */
[----:B------:R-:W-:Y:S01]  /*63a0*/  LOP3.LUT R108, R30, 0xffff, R84, 0xf8, !PT ;  /* 0x0000ffff1e6c7812 */ /* 0x000fe200078ef854 */
[----:B---3--:R-:W-:-:S05]  /*63b0*/  IMAD.WIDE.U32 R30, R91, 0x8, R106 ;  /* 0x000000085b1e7825 */ /* 0x008fca00078e006a */
[----:B------:R4:W-:Y:S02]  /*63c0*/  STG.E.64 desc[UR12][R30.64], R108 ;  /* 0x0000006c1e007986 */ /* 0x0009e4000c101b0c */
.L_x_1359:
        /* <DEDUP_REMOVED lines=9> */
[--C-:B------:R-:W-:Y:S01]  /*6460*/  SHF.R.U32.HI R27, RZ, 0x10, R39.reuse ;  /* 0x00000010ff1b7819 */ /* 0x100fe20000011627 */
        /* <DEDUP_REMOVED lines=17> */
[----:B0---4-:R-:W-:Y:S02]  /*6580*/  PRMT R31, R103, 0x7610, R31 ;  /* 0x00007610671f7816 */ /* 0x011fe4000000001f */
        /* <DEDUP_REMOVED lines=9> */
.L_x_1362:
[C-C-:B------:R-:W-:Y:S01]  /*6620*/  FFMA.FTZ R99, R26.reuse, R99, R28.reuse ;  /* 0x000000631a637223 */ /* 0x140fe2000001001c */
[C-C-:B------:R-:W-:Y:S01]  /*6630*/  FFMA.FTZ R101, R26.reuse, R101, R28.reuse ;  /* 0x000000651a657223 */ /* 0x140fe2000001001c */
[C-C-:B------:R-:W-:Y:S01]  /*6640*/  FFMA.FTZ R105, R26.reuse, R105, R28.reuse ;  /* 0x000000691a697223 */ /* 0x140fe2000001001c */
[----:B------:R-:W-:Y:S01]  /*6650*/  FFMA.FTZ R103, R26, R103, R28 ;  /* 0x000000671a677223 */ /* 0x000fe2000001001c */
[--C-:B------:R-:W-:Y:S01]  /*6660*/  SHF.R.U32.HI R28, RZ, 0x10, R39.reuse ;  /* 0x00000010ff1c7819 */ /* 0x100fe20000011627 */
        /* <DEDUP_REMOVED lines=23> */
[----:B------:R-:W-:Y:S01]  /*67e0*/  PRMT R87, R31, 0x7610, R87 ;  /* 0x000076101f577816 */ /* 0x000fe20000000057 */
[----:B------:R-:W-:Y:S06]  /*67f0*/  BRA `(.L_x_1363) ;  /* 0x0000000800607947 */ /* 0x000fec0003800000 */
.L_x_1361:
[----:B------:R-:W-:Y:S05]  /*6800*/  BRA.U !UP2, `(.L_x_1364) ;  /* 0x000000010a787547 */ /* 0x000fea000b800000 */
        /* <DEDUP_REMOVED lines=30> */
.L_x_1364:
[C-C-:B------:R-:W-:Y:S01]  /*69f0*/  FFMA.FTZ R99, R26.reuse, R99, R28.reuse ;  /* 0x000000631a637223 */ /* 0x140fe2000001001c */
[C-C-:B------:R-:W-:Y:S01]  /*6a00*/  FFMA.FTZ R103, R26.reuse, R103, R28.reuse ;  /* 0x000000671a677223 */ /* 0x140fe2000001001c */
[C-C-:B------:R-:W-:Y:S01]  /*6a10*/  FFMA.FTZ R105, R26.reuse, R105, R28.reuse ;  /* 0x000000691a697223 */ /* 0x140fe2000001001c */
[----:B------:R-:W-:Y:S01]  /*6a20*/  FFMA.FTZ R101, R26, R101, R28 ;  /* 0x000000651a657223 */ /* 0x000fe2000001001c */
[----:B------:R-:W-:Y:S01]  /*6a30*/  MOV R0, R38 ;  /* 0x0000002600007202 */ /* 0x000fe20000000f00 */
[----:B------:R-:W-:Y:S01]  /*6a40*/  FADD.FTZ R99, -R99, R90 ;  /* 0x0000005a63637221 */ /* 0x000fe20000010100 */
[--C-:B------:R-:W-:Y:S01]  /*6a50*/  SHF.R.U64 R26, R38, 0x10, R39.reuse ;  /* 0x00000010261a7819 */ /* 0x100fe20000001227 */
[----:B------:R-:W-:Y:S01]  /*6a60*/  FADD.FTZ R103, -R103, R94 ;  /* 0x0000005e67677221 */ /* 0x000fe20000010100 */
[----:B------:R-:W-:Y:S01]  /*6a70*/  SHF.R.U32.HI R29, RZ, 0x10, R39 ;  /* 0x00000010ff1d7819 */ /* 0x000fe20000011627 */
[----:B------:R-:W-:Y:S01]  /*6a80*/  FADD.FTZ R105, -R105, R96 ;  /* 0x0000006069697221 */ /* 0x000fe20000010100 */
[----:B------:R-:W-:Y:S01]  /*6a90*/  MOV R28, R39 ;  /* 0x00000027001c7202 */ /* 0x000fe20000000f00 */
[----:B------:R-:W-:Y:S01]  /*6aa0*/  FADD.FTZ R101, -R101, R92 ;  /* 0x0000005c65657221 */ /* 0x000fe20000010100 */
[----:B------:R-:W-:-:S02]  /*6ab0*/  SHF.L.U32 R27, R0, 0x10, RZ ;  /* 0x00000010001b7819 */ /* 0x000fc400000006ff */
[----:B------:R-:W-:Y:S02]  /*6ac0*/  SHF.L.U32 R26, R26, 0x10, RZ ;  /* 0x000000101a1a7819 */ /* 0x000fe400000006ff */
[----:B0---4-:R-:W-:Y:S01]  /*6ad0*/  SHF.L.U32 R30, R29, 0x10, RZ ;  /* 0x000000101d1e7819 */ /* 0x011fe200000006ff */
        /* <DEDUP_REMOVED lines=12> */
.L_x_1360:
        /* <DEDUP_REMOVED lines=19> */
[----:B0---4-:R-:W-:-:S02]  /*6cd0*/  PRMT R31, R27, 0x7610, R31 ;  /* 0x000076101b1f7816 */ /* 0x011fc4000000001f */
        /* <DEDUP_REMOVED lines=9> */
.L_x_1366:
        /* <DEDUP_REMOVED lines=21> */
[----:B------:R-:W-:Y:S01]  /*6ec0*/  PRMT R87, R31, 0x7610, R87 ;  /* 0x000076101f577816 */ /* 0x000fe20000000057 */
[----:B------:R-:W-:Y:S06]  /*6ed0*/  BRA `(.L_x_1363) ;  /* 0x0000000000a87947 */ /* 0x000fec0003800000 */
.L_x_1365:
        /* <DEDUP_REMOVED lines=24> */
.L_x_1367:
        /* <DEDUP_REMOVED lines=15> */
[----:B0---4-:R-:W-:Y:S02]  /*7150*/  PRMT R31, R99, 0x7610, R31 ;  /* 0x00007610631f7816 */ /* 0x011fe4000000001f */
[C---:B------:R-:W-:Y:S02]  /*7160*/  PRMT R29, R88.reuse, 0x7632, R29 ;  /* 0x00007632581d7816 */ /* 0x040fe4000000001d */
[----:B------:R-:W-:-:S07]  /*7170*/  PRMT R28, R88, 0x7610, R28 ;  /* 0x00007610581c7816 */ /* 0x000fce000000001c */
.L_x_1363:
        /* <DEDUP_REMOVED lines=15> */
.L_x_1368:
[----:B------:R4:W-:Y:S01]  /*7270*/  STG.E.64 desc[UR12][R28.64], R26 ;  /* 0x0000001a1c007986 */ /* 0x0009e2000c101b0c */
[----:B------:R-:W-:Y:S05]  /*7280*/  BRA.U !UP2, `(.L_x_1369) ;  /* 0x000000010a207547 */ /* 0x000fea000b800000 */
[----:B----4-:R-:W4:Y:S01]  /*7290*/  LDC.64 R26, c[0x0][0x470] ;  /* 0x00011c00ff1a7b82 */ /* 0x010f220000000a00 */
[----:B0-----:R-:W-:Y:S02]  /*72a0*/  LOP3.LUT R24, R147, 0xffff, RZ, 0xc0, !PT ;  /* 0x0000ffff93187812 */ /* 0x001fe400078ec0ff */
[----:B------:R-:W-:-:S03]  /*72b0*/  PRMT R29, R83, 0x5410, R82 ;  /* 0x00005410531d7816 */ /* 0x000fc60000000052 */
[----:B------:R-:W-:-:S05]  /*72c0*/  IMAD.WIDE.U32 R24, R24, 0x10000, RZ ;  /* 0x0001000018187825 */ /* 0x000fca00078e00ff */
[----:B------:R-:W-:Y:S02]  /*72d0*/  LOP3.LUT R29, R29, R25, RZ, 0xfc, !PT ;  /* 0x000000191d1d7212 */ /* 0x000fe400078efcff */
[----:B------:R-:W-:Y:S01]  /*72e0*/  LOP3.LUT R28, R24, 0xffff, R84, 0xf8, !PT ;  /* 0x0000ffff181c7812 */ /* 0x000fe200078ef854 */
[----:B----4-:R-:W-:-:S05]  /*72f0*/  IMAD.WIDE.U32 R24, R89, 0x8, R26 ;  /* 0x0000000859187825 */ /* 0x010fca00078e001a */
[----:B------:R0:W-:Y:S02]  /*7300*/  STG.E.64 desc[UR12][R24.64], R28 ;  /* 0x0000001c18007986 */ /* 0x0001e4000c101b0c */
.L_x_1369:
[----:B0-----:R-:W0:Y:S01]  /*7310*/  LDC.64 R24, c[0x0][0x380] ;  /* 0x0000e000ff187b82 */ /* 0x001e220000000a00 */
[----:B------:R-:W-:Y:S01]  /*7320*/  UPLOP3.LUT UP4, UPT, UPT, UPT, UP4, 0x40, 0x4 ;  /* 0x000000000004789c */ /* 0x000fe20003f8e840 */
[----:B0-----:R-:W-:-:S04]  /*7330*/  IADD3 R81, PT, PT, R81, R24, RZ ;  /* 0x0000001851517210 */ /* 0x001fc80007ffe0ff */
[----:B------:R-:W-:-:S13]  /*7340*/  ISETP.GE.AND P1, PT, R81, R25, PT ;  /* 0x000000195100720c */ /* 0x000fda0003f26270 */
[----:B------:R-:W-:Y:S05]  /*7350*/  @!P1 BRA `(.L_x_1370) ;  /* 0xffffff9000389947 */ /* 0x000fea000383ffff */
        /* <DEDUP_REMOVED lines=18> */
[----:B----4-:R-:W-:Y:S02]  /*7480*/  MOV R26, R59 ;  /* 0x0000003b001a7202 */ /* 0x010fe40000000f00 */
        /* <DEDUP_REMOVED lines=19> */
[----:B------:R-:W-:-:S07]  /*75c0*/  MOV R81, R79 ;  /* 0x0000004f00517202 */ /* 0x000fce0000000f00 */
.L_x_1315:
[----:B------:R-:W0:Y:S01]  /*75d0*/  S2R R7, SR_TID.X ;  /* 0x0000000000077919 */ /* 0x000e220000002100 */
[----:B------:R-:W4:Y:S08]  /*75e0*/  LDC R0, c[0x0][0x388] ;  /* 0x0000e200ff007b82 */ /* 0x000f300000000800 */
[----:B------:R-:W5:Y:S08]  /*75f0*/  LDC.64 R2, c[0x0][0x440] ;  /* 0x00011000ff027b82 */ /* 0x000f700000000a00 */
[----:B------:R-:W2:Y:S01]  /*7600*/  LDC.64 R4, c[0x0][0x448] ;  /* 0x00011200ff047b82 */ /* 0x000ea20000000a00 */
[----:B----4-:R-:W-:-:S05]  /*7610*/  IMAD R0, R0, UR11, RZ ;  /* 0x0000000b00007c24 */ /* 0x010fca000f8e02ff */
[----:B0-----:R-:W-:-:S05]  /*7620*/  LEA.HI R7, R0, R7, RZ, 0x1e ;  /* 0x0000000700077211 */ /* 0x001fca00078ff0ff */
[----:B-----5:R-:W-:-:S04]  /*7630*/  IMAD.WIDE.U32 R2, R7, 0x10, R2 ;  /* 0x0000001007027825 */ /* 0x020fc800078e0002 */
[----:B--2---:R-:W-:Y:S01]  /*7640*/  IMAD.WIDE.U32 R4, R7, 0x10, R4 ;  /* 0x0000001007047825 */ /* 0x004fe200078e0004 */
        /* <DEDUP_REMOVED lines=11> */
.L_x_1371:
        /* <DEDUP_REMOVED lines=16> */
.L_x_5399:


//--------------------- .text._ZN10layer_norm31ln_parallel_residual_bwd_kernelINS_13Kernel_traitsIf13__nv_bfloat16S2_S2_fjLj2560ELj1ELj1ELj4ELj8ENS_18Kernel_traits_baseILj2560EfS2_S2_S2_fjLj128EEEEELb1ELb0ELb0EEEvNS_9BwdParamsE --------------------------
	.section	.text._ZN10layer_norm31ln_parallel_residual_bwd_kernelINS_13Kernel_traitsIf13__nv_bfloat16S2_S2_fjLj2560ELj1ELj1ELj4ELj8ENS_18Kernel_traits_baseILj2560EfS2_S2_S2_fjLj128EEEEELb1ELb0ELb0EEEvNS_9BwdParamsE,"ax",@progbits
	.align	128
        .global         _ZN10layer_norm31ln_parallel_residual_bwd_kernelINS_13Kernel_traitsIf13__nv_bfloat16S2_S2_fjLj2560ELj1ELj1ELj4ELj8ENS_18Kernel_traits_baseILj2560EfS2_S2_S2_fjLj128EEEEELb1ELb0ELb0EEEvNS_9BwdParamsE
        .type           _ZN10layer_norm31ln_parallel_residual_bwd_kernelINS_13Kernel_traitsIf13__nv_bfloat16S2_S2_fjLj2560ELj1ELj1ELj4ELj8ENS_18Kernel_traits_baseILj2560EfS2_S2_S2_fjLj128EEEEELb1ELb0ELb0EEEvNS_9BwdParamsE,@function
        .size           _ZN10layer_norm31ln_parallel_residual_bwd_kernelINS_13Kernel_traitsIf13__nv_bfloat16S2_S2_fjLj2560ELj1ELj1ELj4ELj8ENS_18Kernel_traits_baseILj2560EfS2_S2_S2_fjLj128EEEEELb1ELb0ELb0EEEvNS_9BwdParamsE,(.L_x_5400 - _ZN10layer_norm31ln_parallel_residual_bwd_kernelINS_13Kernel_traitsIf13__nv_bfloat16S2_S2_fjLj2560ELj1ELj1ELj4ELj8ENS_18Kernel_traits_baseILj2560EfS2_S2_S2_fjLj128EEEEELb1ELb0ELb0EEEvNS_9BwdParamsE)
        .other          _ZN10layer_norm31ln_parallel_residual_bwd_kernelINS_13Kernel_traitsIf13__nv_bfloat16S2_S2_fjLj2560ELj1ELj1ELj4ELj8ENS_18Kernel_traits_baseILj2560EfS2_S2_S2_fjLj128EEEEELb1ELb0ELb0EEEvNS_9BwdParamsE,@"STO_CUDA_ENTRY STV_DEFAULT"
_ZN10layer_norm31ln_parallel_residual_bwd_kernelINS_13Kernel_traitsIf13__nv_bfloat16S2_S2_fjLj2560ELj1ELj1ELj4ELj8ENS_18Kernel_traits_baseILj2560EfS2_S2_S2_fjLj128EEEEELb1ELb0ELb0EEEvNS_9BwdParamsE:
.text._ZN10layer_norm31ln_parallel_residual_bwd_kernelINS_13Kernel_traitsIf13__nv_bfloat16S2_S2_fjLj2560ELj1ELj1ELj4ELj8ENS_18Kernel_traits_baseILj2560EfS2_S2_S2_fjLj128EEEEELb1ELb0ELb0EEEvNS_9BwdParamsE:
        /* <DEDUP_REMOVED lines=27> */
[----:B------:R3:W5:Y:S04]  /*01b0*/  @P0 LDG.E.128 R148, desc[UR10][R6.64] ;  /* 0x0000000a06940981 */ /* 0x000768000c1e1d00 */
[C---:B----4-:R-:W-:Y:S01]  /*01c0*/  @P1 IMAD.WIDE.U32 R14, R3.reuse, 0x10, R10 ;  /* 0x00000010030e1825 */ /* 0x050fe200078e000a */
[----:B------:R3:W5:Y:S01]  /*01d0*/  @P0 LDG.E.128 R144, desc[UR10][R8.64] ;  /* 0x0000000a08900981 */ /* 0x000762000c1e1d00 */
[----:B------:R-:W4:Y:S02]  /*01e0*/  LDC.64 R26, c[0x0][0x3d0] ;  /* 0x0000f400ff1a7b82 */ /* 0x000f240000000a00 */
[C---:B-1----:R-:W-:Y:S01]  /*01f0*/  @P1 IMAD.WIDE.U32 R16, R3.reuse, 0x10, R12 ;  /* 0x0000001003101825 */ /* 0x042fe200078e000c */
[----:B------:R3:W5:Y:S03]  /*0200*/  @P1 LDG.E.128 R140, desc[UR10][R14.64] ;  /* 0x0000000a0e8c1981 */ /* 0x000766000c1e1d00 */
[----:B------:R-:W-:Y:S01]  /*0210*/  @P1 VIADD R3, R3, 0x80 ;  /* 0x0000008003031836 */ /* 0x000fe20000000000 */
[----:B------:R3:W5:Y:S01]  /*0220*/  @P1 LDG.E.128 R136, desc[UR10][R16.64] ;  /* 0x0000000a10881981 */ /* 0x000762000c1e1d00 */
[----:B------:R-:W1:Y:S02]  /*0230*/  LDC.64 R28, c[0x0][0x3d8] ;  /* 0x0000f600ff1c7b82 */ /* 0x000e640000000a00 */
[----:B0-----:R-:W-:-:S04]  /*0240*/  @P2 IMAD.WIDE.U32 R18, R3, 0x10, R18 ;  /* 0x0000001003122825 */ /* 0x001fc800078e0012 */
[C---:B------:R-:W-:Y:S01]  /*0250*/  @P2 IMAD.WIDE.U32 R20, R3.reuse, 0x10, R20 ;  /* 0x0000001003142825 */ /* 0x040fe200078e0014 */
[----:B------:R3:W5:Y:S03]  /*0260*/  @P2 LDG.E.128 R132, desc[UR10][R18.64] ;  /* 0x0000000a12842981 */ /* 0x000766000c1e1d00 */
[----:B------:R-:W-:Y:S01]  /*0270*/  @P2 VIADD R3, R3, 0x80 ;  /* 0x0000008003032836 */ /* 0x000fe20000000000 */
[----:B------:R3:W5:Y:S03]  /*0280*/  @P2 LDG.E.128 R128, desc[UR10][R20.64] ;  /* 0x0000000a14802981 */ /* 0x000766000c1e1d00 */
[----:B------:R-:W-:-:S04]  /*0290*/  @P3 IMAD.WIDE.U32 R22, R3, 0x10, R22 ;  /* 0x0000001003163825 */ /* 0x000fc800078e0016 */
[C---:B--2---:R-:W-:Y:S01]  /*02a0*/  @P3 IMAD.WIDE.U32 R24, R3.reuse, 0x10, R24 ;  /* 0x0000001003183825 */ /* 0x044fe200078e0018 */
[----:B------:R3:W5:Y:S03]  /*02b0*/  @P3 LDG.E.128 R124, desc[UR10][R22.64] ;  /* 0x0000000a167c3981 */ /* 0x000766000c1e1d00 */
[----:B------:R-:W-:Y:S01]  /*02c0*/  @P3 VIADD R3, R3, 0x80 ;  /* 0x0000008003033836 */ /* 0x000fe20000000000 */
[----:B------:R3:W5:Y:S03]  /*02d0*/  @P3 LDG.E.128 R120, desc[UR10][R24.64] ;  /* 0x0000000a18783981 */ /* 0x000766000c1e1d00 */
[----:B----4-:R-:W-:-:S04]  /*02e0*/  @P4 IMAD.WIDE.U32 R10, R3, 0x10, R26 ;  /* 0x00000010030a4825 */ /* 0x010fc800078e001a */
[----:B-1----:R-:W-:Y:S01]  /*02f0*/  @P4 IMAD.WIDE.U32 R12, R3, 0x10, R28 ;  /* 0x00000010030c4825 */ /* 0x002fe200078e001c */
[----:B------:R3:W5:Y:S04]  /*0300*/  @P4 LDG.E.128 R116, desc[UR10][R10.64] ;  /* 0x0000000a0a744981 */ /* 0x000768000c1e1d00 */
[----:B------:R3:W5:Y:S01]  /*0310*/  @P4 LDG.E.128 R112, desc[UR10][R12.64] ;  /* 0x0000000a0c704981 */ /* 0x000762000c1e1d00 */
[----:B------:R-:W0:Y:S01]  /*0320*/  S2UR UR4, SR_CTAID.X ;  /* 0x00000000000479c3 */ /* 0x000e220000002500 */
[----:B------:R-:W-:Y:S02]  /*0330*/  CS2R R108, SRZ ;  /* 0x00000000006c7805 */ /* 0x000fe4000001ff00 */
[----:B------:R-:W-:Y:S02]  /*0340*/  CS2R R110, SRZ ;  /* 0x00000000006e7805 */ /* 0x000fe4000001ff00 */
[----:B------:R-:W-:-:S02]  /*0350*/  CS2R R104, SRZ ;  /* 0x0000000000687805 */ /* 0x000fc4000001ff00 */
        /* <DEDUP_REMOVED lines=89> */
.L_x_1444:
[----:B0----5:R-:W0:Y:S08]  /*08f0*/  LDC.64 R6, c[0x0][0x3c0] ;  /* 0x0000f000ff067b82 */ /* 0x021e300000000a00 */
[----:B-1----:R-:W1:Y:S01]  /*0900*/  LDC R2, c[0x0][0x388] ;  /* 0x0000e200ff027b82 */ /* 0x002e620000000800 */
[----:B0-2-4-:R-:W-:-:S07]  /*0910*/  IMAD.WIDE R154, R5, 0x4, R6 ;  /* 0x00000004059a7825 */ /* 0x015fce00078e0206 */
[----:B------:R-:W0:Y:S01]  /*0920*/  LDC.64 R6, c[0x0][0x3c8] ;  /* 0x0000f200ff067b82 */ /* 0x000e220000000a00 */
[----:B------:R-:W2:Y:S01]  /*0930*/  LDG.E R154, desc[UR10][R154.64] ;  /* 0x0000000a9a9a7981 */ /* 0x000ea2000c1e1900 */
[C---:B-1-3--:R-:W-:Y:S02]  /*0940*/  IMAD R156, R5.reuse, R2, RZ ;  /* 0x00000002059c7224 */ /* 0x04afe400078e02ff */
[----:B0-----:R-:W-:-:S03]  /*0950*/  IMAD.WIDE R152, R5, 0x4, R6 ;  /* 0x0000000405987825 */ /* 0x001fc600078e0206 */
[----:B------:R-:W-:Y:S02]  /*0960*/  SHF.R.S32.HI R7, RZ, 0x1f, R156 ;  /* 0x0000001fff077819 */ /* 0x000fe4000001149c */
[----:B-----5:R0:W5:Y:S02]  /*0970*/  LDG.E R6, desc[UR10][R152.64] ;  /* 0x0000000a98067981 */ /* 0x020164000c1e1900 */
[----:B------:R-:W-:Y:S01]  /*0980*/  LEA.HI R7, R7, R156, RZ, 0x2 ;  /* 0x0000009c07077211 */ /* 0x000fe200078f10ff */
[----:B------:R-:W-:Y:S01]  /*0990*/  BSSY.RECONVERGENT B0, `(.L_x_1373) ;  /* 0x0000062000007945 */ /* 0x000fe20003800200 */
[C---:B------:R-:W-:Y:S01]  /*09a0*/  ISETP.GE.U32.AND P1, PT, R4.reuse, 0x100, PT ;  /* 0x000001000400780c */ /* 0x040fe20003f26070 */
[----:B------:R-:W-:Y:S01]  /*09b0*/  IMAD.MOV.U32 R205, RZ, RZ, RZ ;  /* 0x000000ffffcd7224 */ /* 0x000fe200078e00ff */
[----:B------:R-:W-:Y:S01]  /*09c0*/  LEA.HI.SX32 R7, R7, R0, 0x1e ;  /* 0x0000000007077211 */ /* 0x000fe200078ff2ff */
[----:B------:R-:W-:Y:S01]  /*09d0*/  IMAD.MOV.U32 R0, RZ, RZ, RZ ;  /* 0x000000ffff007224 */ /* 0x000fe200078e00ff */
[----:B------:R-:W-:-:S02]  /*09e0*/  ISETP.GE.U32.AND P2, PT, R4, 0x180, PT ;  /* 0x000001800400780c */ /* 0x000fc40003f46070 */
[C---:B------:R-:W-:Y:S01]  /*09f0*/  ISETP.GE.U32.AND P3, PT, R4.reuse, 0x200, PT ;  /* 0x000002000400780c */ /* 0x040fe20003f66070 */
[----:B------:R-:W-:Y:S01]  /*0a00*/  IMAD.MOV.U32 R197, RZ, RZ, R7 ;  /* 0x000000ffffc57224 */ /* 0x000fe200078e0007 */
[----:B------:R-:W-:Y:S02]  /*0a10*/  ISETP.GE.U32.AND P4, PT, R4, 0x280, PT ;  /* 0x000002800400780c */ /* 0x000fe40003f86070 */
        /* <DEDUP_REMOVED lines=8> */
[----:B------:R-:W4:Y:S01]  /*0aa0*/  LDG.E.64 R10, desc[UR10][R10.64] ;  /* 0x0000000a0a0a7981 */ /* 0x000f22000c1e1b00 */
[----:B-1----:R-:W-:-:S06]  /*0ab0*/  IMAD.WIDE.U32 R14, R7, 0x8, R14 ;  /* 0x00000008070e7825 */ /* 0x002fcc00078e000e */
[----:B------:R-:W4:Y:S01]  /*0ac0*/  LDG.E.64 R14, desc[UR10][R14.64] ;  /* 0x0000000a0e0e7981 */ /* 0x000f22000c1e1b00 */
[----:B--2---:R-:W-:-:S06]  /*0ad0*/  IMAD.WIDE.U32 R12, R7, 0x8, R12 ;  /* 0x00000008070c7825 */ /* 0x004fcc00078e000c */
[----:B------:R-:W2:Y:S01]  /*0ae0*/  LDG.E.64 R12, desc[UR10][R12.64] ;  /* 0x0000000a0c0c7981 */ /* 0x000ea2000c1e1b00 */
[----:B---3--:R-:W-:Y:S02]  /*0af0*/  ISETP.NE.U32.AND P0, PT, RZ, UR16, PT ;  /* 0x00000010ff007c0c */ /* 0x008fe4000bf05070 */
[----:B------:R-:W-:Y:S02]  /*0b00*/  ISETP.NE.AND.EX P5, PT, RZ, UR13, PT, P5 ;  /* 0x0000000dff007c0c */ /* 0x000fe4000bfa5350 */
[----:B------:R-:W-:-:S11]  /*0b10*/  ISETP.NE.AND.EX P0, PT, RZ, UR17, PT, P0 ;  /* 0x00000011ff007c0c */ /* 0x000fd6000bf05300 */
[----:B------:R-:W1:Y:S08]  /*0b20*/  @P5 LDC.64 R152, c[0x0][0x3b8] ;  /* 0x0000ee00ff985b82 */ /* 0x000e700000000a00 */
[----:B------:R-:W3:Y:S01]  /*0b30*/  @P0 LDC.64 R156, c[0x0][0x438] ;  /* 0x00010e00ff9c0b82 */ /* 0x000ee20000000a00 */
[----:B0-----:R-:W-:-:S05]  /*0b40*/  IMAD.WIDE.U32 R154, R7, 0x4, R154 ;  /* 0x00000004079a7825 */ /* 0x001fca00078e009a */
[----:B------:R-:W5:Y:S01]  /*0b50*/  LDG.E R9, desc[UR10][R154.64] ;  /* 0x0000000a9a097981 */ /* 0x000f62000c1e1900 */
[----:B-1----:R-:W-:-:S05]  /*0b60*/  @P5 IMAD.WIDE.U32 R152, R7, 0x4, R152 ;  /* 0x0000000407985825 */ /* 0x002fca00078e0098 */
[----:B------:R0:W5:Y:S01]  /*0b70*/  @P5 LDG.E R8, desc[UR10][R152.64] ;  /* 0x0000000a98085981 */ /* 0x000162000c1e1900 */
[----:B---3--:R-:W-:-:S05]  /*0b80*/  @P0 IMAD.WIDE.U32 R156, R7, 0x8, R156 ;  /* 0x00000008079c0825 */ /* 0x008fca00078e009c */
[----:B------:R1:W5:Y:S01]  /*0b90*/  @P0 LDG.E.64 R194, desc[UR10][R156.64] ;  /* 0x0000000a9cc20981 */ /* 0x000362000c1e1b00 */
[----:B----4-:R-:W-:-:S04]  /*0ba0*/  IMAD.MOV.U32 R0, RZ, RZ, R10 ;  /* 0x000000ffff007224 */ /* 0x010fc800078e000a */
[----:B------:R-:W-:Y:S01]  /*0bb0*/  IMAD.U32 R3, R0, 0x10000, RZ ;  /* 0x0001000000037824 */ /* 0x000fe200078e00ff */
[----:B0-----:R-:W-:Y:S01]  /*0bc0*/  SHF.R.U64 R153, R10, 0x10, R11 ;  /* 0x000000100a997819 */ /* 0x001fe2000000120b */
[----:B------:R-:W-:Y:S01]  /*0bd0*/  IMAD.MOV.U32 R16, RZ, RZ, R14 ;  /* 0x000000ffff107224 */ /* 0x000fe200078e000e */
[----:B------:R-:W-:Y:S01]  /*0be0*/  SHF.R.U64 R205, R14, 0x10, R15 ;  /* 0x000000100ecd7819 */ /* 0x000fe2000000120f */
[----:B------:R-:W-:Y:S01]  /*0bf0*/  FADD.FTZ R3, -R196, R3 ;  /* 0x00000003c4037221 */ /* 0x000fe20000010100 */
[----:B------:R-:W-:Y:S02]  /*0c00*/  IMAD.MOV.U32 R152, RZ, RZ, R11 ;  /* 0x000000ffff987224 */ /* 0x000fe400078e000b */
[----:B--2---:R-:W-:Y:S01]  /*0c10*/  IMAD.MOV.U32 R14, RZ, RZ, R12 ;  /* 0x000000ffff0e7224 */ /* 0x004fe200078e000c */
[--C-:B------:R-:W-:Y:S01]  /*0c20*/  SHF.R.U64 R12, R12, 0x10, R13.reuse ;  /* 0x000000100c0c7819 */ /* 0x100fe2000000120d */
[--C-:B------:R-:W-:Y:S01]  /*0c30*/  IMAD.MOV.U32 R159, RZ, RZ, R13.reuse ;  /* 0x000000ffff9f7224 */ /* 0x100fe200078e000d */
[----:B-1----:R-:W-:Y:S01]  /*0c40*/  SHF.R.U32.HI R156, RZ, 0x10, R13 ;  /* 0x00000010ff9c7819 */ /* 0x002fe2000001160d */
[----:B------:R-:W-:-:S02]  /*0c50*/  IMAD.U32 R13, R14, 0x10000, RZ ;  /* 0x000100000e0d7824 */ /* 0x000fc400078e00ff */
[----:B-----5:R-:W-:Y:S01]  /*0c60*/  FMUL.FTZ R3, R6, R3 ;  /* 0x0000000306037220 */ /* 0x020fe20000410000 */
[----:B------:R-:W-:Y:S01]  /*0c70*/  IMAD.U32 R153, R153, 0x10000, RZ ;  /* 0x0001000099997824 */ /* 0x000fe200078e00ff */
[--C-:B------:R-:W-:Y:S01]  /*0c80*/  SHF.R.U32.HI R197, RZ, 0x10, R15.reuse ;  /* 0x00000010ffc57819 */ /* 0x100fe2000001160f */
[----:B------:R-:W-:Y:S02]  /*0c90*/  IMAD.MOV.U32 R158, RZ, RZ, R15 ;  /* 0x000000ffff9e7224 */ /* 0x000fe400078e000f */
[-C--:B------:R-:W-:Y:S01]  /*0ca0*/  FMUL.FTZ R15, R144, R13.reuse ;  /* 0x0000000d900f7220 */ /* 0x080fe20000410000 */
[----:B------:R-:W-:Y:S01]  /*0cb0*/  FADD.FTZ R48, R48, R13 ;  /* 0x0000000d30307221 */ /* 0x000fe20000010000 */
[----:B------:R-:W-:Y:S01]  /*0cc0*/  FFMA.FTZ R68, R3, R13, R68 ;  /* 0x0000000d03447223 */ /* 0x000fe20000010044 */
[----:B------:R-:W-:Y:S02]  /*0cd0*/  IMAD.U32 R14, R12, 0x10000, RZ ;  /* 0x000100000c0e7824 */ /* 0x000fe400078e00ff */
[----:B------:R-:W-:Y:S01]  /*0ce0*/  FADD.FTZ R153, -R196, R153 ;  /* 0x00000099c4997221 */ /* 0x000fe20000010100 */
[----:B------:R-:W-:Y:S01]  /*0cf0*/  IMAD.U32 R13, R152, 0x10000, RZ ;  /* 0x00010000980d7824 */ /* 0x000fe200078e00ff */
[----:B------:R-:W-:Y:S01]  /*0d00*/  SHF.R.U32.HI R155, RZ, 0x10, R11 ;  /* 0x00000010ff9b7819 */ /* 0x000fe2000001160b */
[----:B------:R-:W-:-:S02]  /*0d10*/  IMAD.U32 R11, R16, 0x10000, RZ ;  /* 0x00010000100b7824 */ /* 0x000fc400078e00ff */
[----:B------:R-:W-:Y:S01]  /*0d20*/  FMUL.FTZ R16, R145, R14 ;  /* 0x0000000e91107220 */ /* 0x000fe20000410000 */
[----:B------:R-:W-:Y:S02]  /*0d30*/  IMAD.U32 R0, R205, 0x10000, RZ ;  /* 0x00010000cd007824 */ /* 0x000fe400078e00ff */
[----:B------:R-:W-:Y:S01]  /*0d40*/  FMUL.FTZ R12, R6, R153 ;  /* 0x00000099060c7220 */ /* 0x000fe20000410000 */
[----:B------:R-:W-:Y:S02]  /*0d50*/  IMAD.U32 R159, R159, 0x10000, RZ ;  /* 0x000100009f9f7824 */ /* 0x000fe400078e00ff */
[----:B------:R-:W-:Y:S01]  /*0d60*/  FADD.FTZ R13, -R196, R13 ;  /* 0x0000000dc40d7221 */ /* 0x000fe20000010100 */
[----:B------:R-:W-:Y:S02]  /*0d70*/  IMAD.U32 R154, R156, 0x10000, RZ ;  /* 0x000100009c9a7824 */ /* 0x000fe400078e00ff */
[----:B------:R-:W-:Y:S01]  /*0d80*/  FADD.FTZ R88, R88, R11 ;  /* 0x0000000b58587221 */ /* 0x000fe20000010000 */
[-C--:B------:R-:W-:Y:S01]  /*0d90*/  FFMA.FTZ R10, R148, R11.reuse, R15 ;  /* 0x0000000b940a7223 */ /* 0x080fe2000001000f */
[----:B------:R-:W-:Y:S01]  /*0da0*/  FFMA.FTZ R108, R3, R11, R108 ;  /* 0x0000000b036c7223 */ /* 0x000fe2000001006c */
[----:B------:R-:W-:Y:S01]  /*0db0*/  FADD.FTZ R89, R89, R0 ;  /* 0x0000000059597221 */ /* 0x000fe20000010000 */
[-C--:B------:R-:W-:Y:S01]  /*0dc0*/  FFMA.FTZ R11, R149, R0.reuse, R16 ;  /* 0x00000000950b7223 */ /* 0x080fe20000010010 */
[----:B------:R-:W-:Y:S01]  /*0dd0*/  FFMA.FTZ R109, R12, R0, R109 ;  /* 0x000000000c6d7223 */ /* 0x000fe2000001006d */
[----:B------:R-:W-:-:S02]  /*0de0*/  IMAD.U32 R15, R158, 0x10000, RZ ;  /* 0x000100009e0f7824 */ /* 0x000fc400078e00ff */
[----:B------:R-:W-:Y:S01]  /*0df0*/  FMUL.FTZ R153, R146, R159 ;  /* 0x0000009f92997220 */ /* 0x000fe20000410000 */
[----:B------:R-:W-:Y:S01]  /*0e00*/  FMUL.FTZ R13, R6, R13 ;  /* 0x0000000d060d7220 */ /* 0x000fe20000410000 */
[----:B------:R-:W-:Y:S02]  /*0e10*/  IMAD.U32 R155, R155, 0x10000, RZ ;  /* 0x000100009b9b7824 */ /* 0x000fe400078e00ff */
[----:B------:R-:W-:Y:S01]  /*0e20*/  FMUL.FTZ R0, R147, R154 ;  /* 0x0000009a93007220 */ /* 0x000fe20000410000 */
[----:B------:R-:W-:Y:S02]  /*0e30*/  IMAD.U32 R152, R197, 0x10000, RZ ;  /* 0x00010000c5987824 */ /* 0x000fe400078e00ff */
[----:B------:R-:W-:Y:S01]  /*0e40*/  FADD.FTZ R49, R49, R14 ;  /* 0x0000000e31317221 */ /* 0x000fe20000010000 */
[----:B------:R-:W-:Y:S01]  /*0e50*/  FFMA.FTZ R69, R12, R14, R69 ;  /* 0x0000000e0c457223 */ /* 0x000fe20000010045 */
[----:B------:R-:W-:Y:S01]  /*0e60*/  FADD.FTZ R90, R90, R15 ;  /* 0x0000000f5a5a7221 */ /* 0x000fe20000010000 */
[-C--:B------:R-:W-:Y:S01]  /*0e70*/  FFMA.FTZ R14, R150, R15.reuse, R153 ;  /* 0x0000000f960e7223 */ /* 0x080fe20000010099 */
[----:B------:R-:W-:Y:S01]  /*0e80*/  FFMA.FTZ R110, R13, R15, R110 ;  /* 0x0000000f0d6e7223 */ /* 0x000fe2000001006e */
[----:B------:R-:W-:Y:S01]  /*0e90*/  FADD.FTZ R155, -R196, R155 ;  /* 0x0000009bc49b7221 */ /* 0x000fe20000010100 */
[----:B------:R-:W-:Y:S01]  /*0ea0*/  FFMA.FTZ R15, R151, R152, R0 ;  /* 0x00000098970f7223 */ /* 0x000fe20000010000 */
[----:B------:R-:W-:Y:S01]  /*0eb0*/  FADD.FTZ R0, RZ, R10 ;  /* 0x0000000aff007221 */ /* 0x000fe20000010000 */
[----:B------:R-:W-:Y:S01]  /*0ec0*/  FFMA.FTZ R153, R3, R10, RZ ;  /* 0x0000000a03997223 */ /* 0x000fe200000100ff */
        /* <DEDUP_REMOVED lines=10> */
[----:B------:R-:W-:Y:S01]  /*0f70*/  FADD.FTZ R51, R51, R154 ;  /* 0x0000009a33337221 */ /* 0x000fe20000010000 */
[----:B------:R-:W-:Y:S01]  /*0f80*/  FFMA.FTZ R71, R16, R154, R71 ;  /* 0x0000009a10477223 */ /* 0x000fe20000010047 */
[----:B------:R-:W-:-:S02]  /*0f90*/  VIADD R197, R7, 0x80 ;  /* 0x0000008007c57836 */ /* 0x000fc40000000000 */
[----:B------:R-:W-:-:S07]  /*0fa0*/  FFMA.FTZ R0, R16, R15, R152 ;  /* 0x0000000f10007223 */ /* 0x000fce0000010098 */
.L_x_1374:
[----:B---34-:R-:W-:Y:S05]  /*0fb0*/  BSYNC.RECONVERGENT B0 ;  /* 0x0000000000007941 */ /* 0x018fea0003800200 */
.L_x_1373:
        /* <DEDUP_REMOVED lines=17> */
[----:B------:R-:W0:Y:S01]  /*10d0*/  @P0 LDC.64 R154, c[0x0][0x438] ;  /* 0x00010e00ff9a0b82 */ /* 0x000e220000000a00 */
[----:B-1----:R-:W-:-:S04]  /*10e0*/  @P5 IMAD.WIDE.U32 R156, R197, 0x4, R18 ;  /* 0x00000004c59c5825 */ /* 0x002fc800078e0012 */
[C---:B0-----:R-:W-:Y:S01]  /*10f0*/  IMAD.WIDE.U32 R18, R197.reuse, 0x4, R152 ;  /* 0x00000004c5127825 */ /* 0x041fe200078e0098 */
[----:B------:R-:W5:Y:S03]  /*1100*/  @P5 LDG.E R17, desc[UR10][R156.64] ;  /* 0x0000000a9c115981 */ /* 0x000f66000c1e1900 */
[C---:B------:R-:W-:Y:S02]  /*1110*/  @P0 IMAD.WIDE.U32 R154, R197.reuse, 0x8, R154 ;  /* 0x00000008c59a0825 */ /* 0x040fe400078e009a */
[----:B------:R0:W5:Y:S04]  /*1120*/  LDG.E R18, desc[UR10][R18.64] ;  /* 0x0000000a12127981 */ /* 0x000168000c1e1900 */
[----:B------:R1:W5:Y:S01]  /*1130*/  @P0 LDG.E.64 R192, desc[UR10][R154.64] ;  /* 0x0000000a9ac00981 */ /* 0x000362000c1e1b00 */
[----:B------:R-:W-:-:S02]  /*1140*/  VIADD R197, R197, 0x80 ;  /* 0x00000080c5c57836 */ /* 0x000fc40000000000 */
[----:B---3--:R-:W-:Y:S01]  /*1150*/  IMAD.MOV.U32 R26, RZ, RZ, R20 ;  /* 0x000000ffff1a7224 */ /* 0x008fe200078e0014 */
[--C-:B------:R-:W-:Y:S01]  /*1160*/  SHF.R.U64 R207, R20, 0x10, R21.reuse ;  /* 0x0000001014cf7819 */ /* 0x100fe20000001215 */
[--C-:B------:R-:W-:Y:S01]  /*1170*/  IMAD.MOV.U32 R158, RZ, RZ, R21.reuse ;  /* 0x000000ffff9e7224 */ /* 0x100fe200078e0015 */
[----:B------:R-:W-:Y:S01]  /*1180*/  SHF.R.U32.HI R206, RZ, 0x10, R21 ;  /* 0x00000010ffce7819 */ /* 0x000fe20000011615 */
[----:B----4-:R-:W-:-:S04]  /*1190*/  IMAD.MOV.U32 R20, RZ, RZ, R24 ;  /* 0x000000ffff147224 */ /* 0x010fc800078e0018 */
[----:B------:R-:W-:Y:S01]  /*11a0*/  IMAD.U32 R21, R20, 0x10000, RZ ;  /* 0x0001000014157824 */ /* 0x000fe200078e00ff */
[----:B------:R-:W-:Y:S01]  /*11b0*/  SHF.R.U64 R153, R24, 0x10, R25 ;  /* 0x0000001018997819 */ /* 0x000fe20000001219 */
[----:B--2---:R-:W-:Y:S02]  /*11c0*/  IMAD.MOV.U32 R152, RZ, RZ, R22 ;  /* 0x000000ffff987224 */ /* 0x004fe400078e0016 */
[----:B0-----:R-:W-:Y:S01]  /*11d0*/  FADD.FTZ R19, -R196, R21 ;  /* 0x00000015c4137221 */ /* 0x001fe20000010100 */
[--C-:B------:R-:W-:Y:S01]  /*11e0*/  SHF.R.U64 R22, R22, 0x10, R23.reuse ;  /* 0x0000001016167819 */ /* 0x100fe20000001217 */
[--C-:B------:R-:W-:Y:S01]  /*11f0*/  IMAD.MOV.U32 R159, RZ, RZ, R23.reuse ;  /* 0x000000ffff9f7224 */ /* 0x100fe200078e0017 */
[----:B-1----:R-:W-:Y:S01]  /*1200*/  SHF.R.U32.HI R155, RZ, 0x10, R23 ;  /* 0x00000010ff9b7819 */ /* 0x002fe20000011617 */
[----:B------:R-:W-:Y:S02]  /*1210*/  IMAD.U32 R23, R152, 0x10000, RZ ;  /* 0x0001000098177824 */ /* 0x000fe400078e00ff */
[----:B-----5:R-:W-:Y:S01]  /*1220*/  FMUL.FTZ R19, R6, R19 ;  /* 0x0000001306137220 */ /* 0x020fe20000410000 */
[--C-:B------:R-:W-:Y:S01]  /*1230*/  IMAD.MOV.U32 R154, RZ, RZ, R25.reuse ;  /* 0x000000ffff9a7224 */ /* 0x100fe200078e0019 */
[----:B------:R-:W-:Y:S01]  /*1240*/  SHF.R.U32.HI R157, RZ, 0x10, R25 ;  /* 0x00000010ff9d7819 */ /* 0x000fe20000011619 */
[----:B------:R-:W-:-:S02]  /*1250*/  IMAD.U32 R21, R26, 0x10000, RZ ;  /* 0x000100001a157824 */ /* 0x000fc400078e00ff */
[-C--:B------:R-:W-:Y:S01]  /*1260*/  FMUL.FTZ R25, R136, R23.reuse ;  /* 0x0000001788197220 */ /* 0x080fe20000410000 */
[----:B------:R-:W-:Y:S02]  /*1270*/  IMAD.U32 R153, R153, 0x10000, RZ ;  /* 0x0001000099997824 */ /* 0x000fe400078e00ff */
[----:B------:R-:W-:Y:S01]  /*1280*/  FADD.FTZ R44, R44, R23 ;  /* 0x000000172c2c7221 */ /* 0x000fe20000010000 */
[----:B------:R-:W-:Y:S01]  /*1290*/  FFMA.FTZ R64, R19, R23, R64 ;  /* 0x0000001713407223 */ /* 0x000fe20000010040 */
[----:B------:R-:W-:Y:S02]  /*12a0*/  IMAD.U32 R26, R22, 0x10000, RZ ;  /* 0x00010000161a7824 */ /* 0x000fe400078e00ff */
[----:B------:R-:W-:Y:S02]  /*12b0*/  IMAD.U32 R23, R154, 0x10000, RZ ;  /* 0x000100009a177824 */ /* 0x000fe400078e00ff */
[----:B------:R-:W-:Y:S01]  /*12c0*/  FADD.FTZ R153, -R196, R153 ;  /* 0x00000099c4997221 */ /* 0x000fe20000010100 */
[----:B------:R-:W-:-:S02]  /*12d0*/  IMAD.U32 R24, R207, 0x10000, RZ ;  /* 0x00010000cf187824 */ /* 0x000fc400078e00ff */
[----:B------:R-:W-:Y:S01]  /*12e0*/  FMUL.FTZ R152, R137, R26 ;  /* 0x0000001a89987220 */ /* 0x000fe20000410000 */
[----:B------:R-:W-:Y:S02]  /*12f0*/  IMAD.U32 R159, R159, 0x10000, RZ ;  /* 0x000100009f9f7824 */ /* 0x000fe400078e00ff */
[----:B------:R-:W-:Y:S01]  /*1300*/  FADD.FTZ R23, -R196, R23 ;  /* 0x00000017c4177221 */ /* 0x000fe20000010100 */
[----:B------:R-:W-:Y:S02]  /*1310*/  IMAD.U32 R156, R155, 0x10000, RZ ;  /* 0x000100009b9c7824 */ /* 0x000fe400078e00ff */
[----:B------:R-:W-:Y:S01]  /*1320*/  FADD.FTZ R84, R84, R21 ;  /* 0x0000001554547221 */ /* 0x000fe20000010000 */
[-C--:B------:R-:W-:Y:S01]  /*1330*/  FFMA.FTZ R20, R140, R21.reuse, R25 ;  /* 0x000000158c147223 */ /* 0x080fe20000010019 */
[----:B------:R-:W-:Y:S01]  /*1340*/  FFMA.FTZ R104, R19, R21, R104 ;  /* 0x0000001513687223 */ /* 0x000fe20000010068 */
[----:B------:R-:W-:Y:S01]  /*1350*/  FMUL.FTZ R22, R6, R153 ;  /* 0x0000009906167220 */ /* 0x000fe20000410000 */
        /* <DEDUP_REMOVED lines=14> */
[----:B------:R-:W-:Y:S01]  /*1440*/  FADD.FTZ R152, R205, R20 ;  /* 0x00000014cd987221 */ /* 0x000fe20000010000 */
[----:B------:R-:W-:Y:S01]  /*1450*/  FFMA.FTZ R153, R19, R20, R0 ;  /* 0x0000001413997223 */ /* 0x000fe20000010000 */
[----:B------:R-:W-:Y:S01]  /*1460*/  FADD.FTZ R45, R45, R26 ;  /* 0x0000001a2d2d7221 */ /* 0x000fe20000010000 */
[----:B------:R-:W-:Y:S01]  /*1470*/  FFMA.FTZ R65, R22, R26, R65 ;  /* 0x0000001a16417223 */ /* 0x000fe20000010041 */
[----:B------:R-:W-:Y:S01]  /*1480*/  FMUL.FTZ R26, R6, R155 ;  /* 0x0000009b061a7220 */ /* 0x000fe20000410000 */
[----:B------:R-:W-:Y:S01]  /*1490*/  FADD.FTZ R155, R152, R21 ;  /* 0x00000015989b7221 */ /* 0x000fe20000010000 */
[----:B------:R-:W-:-:S03]  /*14a0*/  FFMA.FTZ R153, R22, R21, R153 ;  /* 0x0000001516997223 */ /* 0x000fc60000010099 */
        /* <DEDUP_REMOVED lines=9> */
[----:B------:R-:W-:-:S07]  /*1540*/  FFMA.FTZ R0, R26, R25, R152 ;  /* 0x000000191a007223 */ /* 0x000fce0000010098 */
.L_x_1376:
[----:B------:R-:W-:Y:S05]  /*1550*/  BSYNC.RECONVERGENT B0 ;  /* 0x0000000000007941 */ /* 0x000fea0003800200 */
.L_x_1375:
        /* <DEDUP_REMOVED lines=24> */
[----:B------:R-:W-:Y:S02]  /*16e0*/  VIADD R197, R197, 0x80 ;  /* 0x00000080c5c57836 */ /* 0x000fe40000000000 */
[----:B---3--:R-:W-:Y:S01]  /*16f0*/  IMAD.MOV.U32 R160, RZ, RZ, R154 ;  /* 0x000000ffffa07224 */ /* 0x008fe200078e009a */
[--C-:B------:R-:W-:Y:S01]  /*1700*/  SHF.R.U64 R206, R154, 0x10, R155.reuse ;  /* 0x000000109ace7819 */ /* 0x100fe2000000129b */
[--C-:B------:R-:W-:Y:S01]  /*1710*/  IMAD.MOV.U32 R161, RZ, RZ, R155.reuse ;  /* 0x000000ffffa17224 */ /* 0x100fe200078e009b */
[----:B------:R-:W-:Y:S01]  /*1720*/  SHF.R.U32.HI R164, RZ, 0x10, R155 ;  /* 0x00000010ffa47819 */ /* 0x000fe2000001169b */
[----:B----4-:R-:W-:Y:S01]  /*1730*/  IMAD.MOV.U32 R154, RZ, RZ, R30 ;  /* 0x000000ffff9a7224 */ /* 0x010fe200078e001e */
[----:B0-----:R-:W-:Y:S01]  /*1740*/  SHF.R.U64 R157, R30, 0x10, R31 ;  /* 0x000000101e9d7819 */ /* 0x001fe2000000121f */
[----:B--2---:R-:W-:Y:S01]  /*1750*/  IMAD.MOV.U32 R155, RZ, RZ, R152 ;  /* 0x000000ffff9b7224 */ /* 0x004fe200078e0098 */
[--C-:B------:R-:W-:Y:S01]  /*1760*/  SHF.R.U64 R152, R152, 0x10, R153.reuse ;  /* 0x0000001098987819 */ /* 0x100fe20000001299 */
[--C-:B------:R-:W-:Y:S01]  /*1770*/  IMAD.MOV.U32 R162, RZ, RZ, R153.reuse ;  /* 0x000000ffffa27224 */ /* 0x100fe200078e0099 */
[----:B------:R-:W-:Y:S01]  /*1780*/  SHF.R.U32.HI R163, RZ, 0x10, R153 ;  /* 0x00000010ffa37819 */ /* 0x000fe20000011699 */
[----:B------:R-:W-:-:S02]  /*1790*/  IMAD.U32 R153, R154, 0x10000, RZ ;  /* 0x000100009a997824 */ /* 0x000fc400078e00ff */
[----:B------:R-:W-:Y:S02]  /*17a0*/  IMAD.U32 R155, R155, 0x10000, RZ ;  /* 0x000100009b9b7824 */ /* 0x000fe400078e00ff */
[----:B------:R-:W-:Y:S01]  /*17b0*/  FADD.FTZ R29, -R196, R153 ;  /* 0x00000099c41d7221 */ /* 0x000fe20000010100 */
[----:B------:R-:W-:Y:S01]  /*17c0*/  IMAD.U32 R154, R152, 0x10000, RZ ;  /* 0x00010000989a7824 */ /* 0x000fe200078e00ff */
[--C-:B-1----:R-:W-:Y:S01]  /*17d0*/  SHF.R.U32.HI R159, RZ, 0x10, R31.reuse ;  /* 0x00000010ff9f7819 */ /* 0x102fe2000001161f */
[----:B------:R-:W-:Y:S02]  /*17e0*/  IMAD.MOV.U32 R158, RZ, RZ, R31 ;  /* 0x000000ffff9e7224 */ /* 0x000fe400078e001f */
[----:B------:R-:W-:Y:S01]  /*17f0*/  FMUL.FTZ R153, R128, R155 ;  /* 0x0000009b80997220 */ /* 0x000fe20000410000 */
[----:B------:R-:W-:Y:S02]  /*1800*/  IMAD.U32 R157, R157, 0x10000, RZ ;  /* 0x000100009d9d7824 */ /* 0x000fe400078e00ff */
[----:B-----5:R-:W-:Y:S01]  /*1810*/  FMUL.FTZ R29, R6, R29 ;  /* 0x0000001d061d7220 */ /* 0x020fe20000410000 */
[----:B------:R-:W-:-:S02]  /*1820*/  IMAD.U32 R31, R160, 0x10000, RZ ;  /* 0x00010000a01f7824 */ /* 0x000fc400078e00ff */
[----:B------:R-:W-:Y:S01]  /*1830*/  FMUL.FTZ R156, R129, R154 ;  /* 0x0000009a819c7220 */ /* 0x000fe20000410000 */
[----:B------:R-:W-:Y:S02]  /*1840*/  IMAD.U32 R152, R206, 0x10000, RZ ;  /* 0x00010000ce987824 */ /* 0x000fe400078e00ff */
[----:B------:R-:W-:Y:S01]  /*1850*/  FADD.FTZ R157, -R196, R157 ;  /* 0x0000009dc49d7221 */ /* 0x000fe20000010100 */
[----:B------:R-:W-:Y:S01]  /*1860*/  FADD.FTZ R80, R80, R31 ;  /* 0x0000001f50507221 */ /* 0x000fe20000010000 */
[-C--:B------:R-:W-:Y:S01]  /*1870*/  FFMA.FTZ R30, R132, R31.reuse, R153 ;  /* 0x0000001f841e7223 */ /* 0x080fe20000010099 */
[----:B------:R-:W-:Y:S01]  /*1880*/  FFMA.FTZ R100, R29, R31, R100 ;  /* 0x0000001f1d647223 */ /* 0x000fe20000010064 */
[----:B------:R-:W-:Y:S01]  /*1890*/  FFMA.FTZ R31, R133, R152, R156 ;  /* 0x00000098851f7223 */ /* 0x000fe2000001009c */
[----:B------:R-:W-:Y:S02]  /*18a0*/  IMAD.U32 R156, R163, 0x10000, RZ ;  /* 0x00010000a39c7824 */ /* 0x000fe400078e00ff */
[----:B------:R-:W-:Y:S01]  /*18b0*/  FMUL.FTZ R160, R6, R157 ;  /* 0x0000009d06a07220 */ /* 0x000fe20000410000 */
[----:B------:R-:W-:-:S02]  /*18c0*/  IMAD.U32 R163, R159, 0x10000, RZ ;  /* 0x000100009fa37824 */ /* 0x000fc400078e00ff */
[----:B------:R-:W-:Y:S02]  /*18d0*/  IMAD.U32 R153, R158, 0x10000, RZ ;  /* 0x000100009e997824 */ /* 0x000fe400078e00ff */
[----:B------:R-:W-:Y:S01]  /*18e0*/  FADD.FTZ R81, R81, R152 ;  /* 0x0000009851517221 */ /* 0x000fe20000010000 */
[C---:B------:R-:W-:Y:S01]  /*18f0*/  FFMA.FTZ R101, R160.reuse, R152, R101 ;  /* 0x00000098a0657223 */ /* 0x040fe20000010065 */
[----:B------:R-:W-:Y:S01]  /*1900*/  FADD.FTZ R41, R41, R154 ;  /* 0x0000009a29297221 */ /* 0x000fe20000010000 */
[----:B------:R-:W-:Y:S01]  /*1910*/  FFMA.FTZ R61, R160, R154, R61 ;  /* 0x0000009aa03d7223 */ /* 0x000fe2000001003d */
[----:B------:R-:W-:Y:S01]  /*1920*/  FADD.FTZ R163, -R196, R163 ;  /* 0x000000a3c4a37221 */ /* 0x000fe20000010100 */
[----:B------:R-:W-:Y:S02]  /*1930*/  IMAD.U32 R157, R162, 0x10000, RZ ;  /* 0x00010000a29d7824 */ /* 0x000fe400078e00ff */
[----:B------:R-:W-:Y:S01]  /*1940*/  FADD.FTZ R153, -R196, R153 ;  /* 0x00000099c4997221 */ /* 0x000fe20000010100 */
[----:B------:R-:W-:-:S02]  /*1950*/  IMAD.U32 R154, R164, 0x10000, RZ ;  /* 0x00010000a49a7824 */ /* 0x000fc400078e00ff */
[----:B------:R-:W-:Y:S01]  /*1960*/  FMUL.FTZ R152, R131, R156 ;  /* 0x0000009c83987220 */ /* 0x000fe20000410000 */
[----:B------:R-:W-:Y:S01]  /*1970*/  FADD.FTZ R40, R40, R155 ;  /* 0x0000009b28287221 */ /* 0x000fe20000010000 */
[----:B------:R-:W-:Y:S01]  /*1980*/  FFMA.FTZ R60, R29, R155, R60 ;  /* 0x0000009b1d3c7223 */ /* 0x000fe2000001003c */
[----:B------:R-:W-:Y:S02]  /*1990*/  IMAD.U32 R155, R161, 0x10000, RZ ;  /* 0x00010000a19b7824 */ /* 0x000fe400078e00ff */
[----:B------:R-:W-:Y:S01]  /*19a0*/  FMUL.FTZ R164, R6, R163 ;  /* 0x000000a306a47220 */ /* 0x000fe20000410000 */
[----:B------:R-:W-:Y:S01]  /*19b0*/  FMUL.FTZ R159, R130, R157 ;  /* 0x0000009d829f7220 */ /* 0x000fe20000410000 */
[----:B------:R-:W-:Y:S01]  /*19c0*/  FMUL.FTZ R161, R6, R153 ;  /* 0x0000009906a17220 */ /* 0x000fe20000410000 */
[----:B------:R-:W-:Y:S01]  /*19d0*/  FFMA.FTZ R163, R135, R154, R152 ;  /* 0x0000009a87a37223 */ /* 0x000fe20000010098 */
[----:B------:R-:W-:Y:S01]  /*19e0*/  FADD.FTZ R152, R205, R30 ;  /* 0x0000001ecd987221 */ /* 0x000fe20000010000 */
[----:B------:R-:W-:Y:S01]  /*19f0*/  FFMA.FTZ R153, R29, R30, R0 ;  /* 0x0000001e1d997223 */ /* 0x000fe20000010000 */
[----:B------:R-:W-:Y:S01]  /*1a00*/  FADD.FTZ R82, R82, R155 ;  /* 0x0000009b52527221 */ /* 0x000fe20000010000 */
[-C--:B------:R-:W-:Y:S01]  /*1a10*/  FFMA.FTZ R162, R134, R155.reuse, R159 ;  /* 0x0000009b86a27223 */ /* 0x080fe2000001009f */
[----:B------:R-:W-:Y:S01]  /*1a20*/  FFMA.FTZ R102, R161, R155, R102 ;  /* 0x0000009ba1667223 */ /* 0x000fe20000010066 */
        /* <DEDUP_REMOVED lines=12> */
.L_x_1378:
[----:B------:R-:W-:Y:S05]  /*1af0*/  BSYNC.RECONVERGENT B0 ;  /* 0x0000000000007941 */ /* 0x000fea0003800200 */
.L_x_1377:
        /* <DEDUP_REMOVED lines=21> */
[----:B------:R0:W5:Y:S01]  /*1c50*/  @P5 LDG.E R165, desc[UR10][R168.64] ;  /* 0x0000000aa8a55981 */ /* 0x000162000c1e1900 */
[----:B------:R-:W-:-:S05]  /*1c60*/  @P0 IMAD.WIDE.U32 R158, R197, 0x8, R158 ;  /* 0x00000008c59e0825 */ /* 0x000fca00078e009e */
[----:B------:R1:W5:Y:S01]  /*1c70*/  @P0 LDG.E.64 R188, desc[UR10][R158.64] ;  /* 0x0000000a9ebc0981 */ /* 0x000362000c1e1b00 */
[----:B------:R-:W-:Y:S02]  /*1c80*/  VIADD R197, R197, 0x80 ;  /* 0x00000080c5c57836 */ /* 0x000fe40000000000 */
        /* <DEDUP_REMOVED lines=8> */
[----:B--2---:R-:W-:Y:S01]  /*1d10*/  IMAD.MOV.U32 R156, RZ, RZ, R152 ;  /* 0x000000ffff9c7224 */ /* 0x004fe200078e0098 */
[----:B0-----:R-:W-:Y:S01]  /*1d20*/  SHF.R.U64 R169, R152, 0x10, R153 ;  /* 0x0000001098a97819 */ /* 0x001fe20000001299 */
[----:B------:R-:W-:-:S02]  /*1d30*/  IMAD.U32 R154, R154, 0x10000, RZ ;  /* 0x000100009a9a7824 */ /* 0x000fc400078e00ff */
[----:B------:R-:W-:Y:S02]  /*1d40*/  IMAD.U32 R155, R156, 0x10000, RZ ;  /* 0x000100009c9b7824 */ /* 0x000fe400078e00ff */
[----:B------:R-:W-:Y:S02]  /*1d50*/  IMAD.U32 R169, R169, 0x10000, RZ ;  /* 0x00010000a9a97824 */ /* 0x000fe400078e00ff */
[----:B------:R-:W-:Y:S02]  /*1d60*/  IMAD.U32 R157, R157, 0x10000, RZ ;  /* 0x000100009d9d7824 */ /* 0x000fe400078e00ff */
[C---:B------:R-:W-:Y:S01]  /*1d70*/  FADD.FTZ R155, -R196.reuse, R155 ;  /* 0x0000009bc49b7221 */ /* 0x040fe20000010100 */
[----:B------:R-:W-:Y:S01]  /*1d80*/  FADD.FTZ R169, -R196, R169 ;  /* 0x000000a9c4a97221 */ /* 0x000fe20000010100 */
[----:B------:R-:W-:Y:S02]  /*1d90*/  IMAD.U32 R152, R207, 0x10000, RZ ;  /* 0x00010000cf987824 */ /* 0x000fe400078e00ff */
[----:B------:R-:W-:Y:S01]  /*1da0*/  FMUL.FTZ R156, R121, R154 ;  /* 0x0000009a799c7220 */ /* 0x000fe20000410000 */
[--C-:B-1----:R-:W-:Y:S01]  /*1db0*/  IMAD.MOV.U32 R158, RZ, RZ, R153.reuse ;  /* 0x000000ffff9e7224 */ /* 0x102fe200078e0099 */
[----:B------:R-:W-:Y:S01]  /*1dc0*/  SHF.R.U32.HI R206, RZ, 0x10, R153 ;  /* 0x00000010ffce7819 */ /* 0x000fe20000011699 */
[----:B------:R-:W-:-:S02]  /*1dd0*/  IMAD.U32 R153, R170, 0x10000, RZ ;  /* 0x00010000aa997824 */ /* 0x000fc400078e00ff */
[----:B------:R-:W-:Y:S01]  /*1de0*/  FMUL.FTZ R159, R120, R157 ;  /* 0x0000009d789f7220 */ /* 0x000fe20000410000 */
[C---:B-----5:R-:W-:Y:S01]  /*1df0*/  FMUL.FTZ R167, R6.reuse, R155 ;  /* 0x0000009b06a77220 */ /* 0x060fe20000410000 */
[----:B------:R-:W-:Y:S01]  /*1e00*/  FMUL.FTZ R170, R6, R169 ;  /* 0x000000a906aa7220 */ /* 0x000fe20000410000 */
[----:B------:R-:W-:Y:S01]  /*1e10*/  FFMA.FTZ R169, R125, R152, R156 ;  /* 0x000000987da97223 */ /* 0x000fe2000001009c */
[----:B------:R-:W-:Y:S02]  /*1e20*/  IMAD.U32 R156, R173, 0x10000, RZ ;  /* 0x00010000ad9c7824 */ /* 0x000fe400078e00ff */
[----:B------:R-:W-:Y:S01]  /*1e30*/  FADD.FTZ R76, R76, R153 ;  /* 0x000000994c4c7221 */ /* 0x000fe20000010000 */
[-C--:B------:R-:W-:Y:S01]  /*1e40*/  FFMA.FTZ R168, R124, R153.reuse, R159 ;  /* 0x000000997ca87223 */ /* 0x080fe2000001009f */
[----:B------:R-:W-:Y:S01]  /*1e50*/  FFMA.FTZ R96, R167, R153, R96 ;  /* 0x00000099a7607223 */ /* 0x000fe20000010060 */
[----:B------:R-:W-:Y:S02]  /*1e60*/  IMAD.U32 R173, R206, 0x10000, RZ ;  /* 0x00010000cead7824 */ /* 0x000fe400078e00ff */
[----:B------:R-:W-:-:S02]  /*1e70*/  IMAD.U32 R153, R158, 0x10000, RZ ;  /* 0x000100009e997824 */ /* 0x000fc400078e00ff */
[----:B------:R-:W-:Y:S01]  /*1e80*/  FADD.FTZ R36, R36, R157 ;  /* 0x0000009d24247221 */ /* 0x000fe20000010000 */
[----:B------:R-:W-:Y:S01]  /*1e90*/  FFMA.FTZ R56, R167, R157, R56 ;  /* 0x0000009da7387223 */ /* 0x000fe20000010038 */
        /* <DEDUP_REMOVED lines=31> */
.L_x_1380:
[----:B------:R-:W-:Y:S05]  /*2090*/  BSYNC.RECONVERGENT B0 ;  /* 0x0000000000007941 */ /* 0x000fea0003800200 */
.L_x_1379:
        /* <DEDUP_REMOVED lines=18> */
[----:B0-----:R-:W-:-:S05]  /*21c0*/  IMAD.WIDE.U32 R178, R197, 0x4, R178 ;  /* 0x00000004c5b27825 */ /* 0x001fca00078e00b2 */
[----:B------:R-:W5:Y:S01]  /*21d0*/  LDG.E R175, desc[UR10][R178.64] ;  /* 0x0000000ab2af7981 */ /* 0x000f62000c1e1900 */
[----:B-1----:R-:W-:-:S05]  /*21e0*/  @P0 IMAD.WIDE.U32 R158, R197, 0x8, R158 ;  /* 0x00000008c59e0825 */ /* 0x002fca00078e009e */
[----:B------:R-:W5:Y:S01]  /*21f0*/  @P0 LDG.E.64 R186, desc[UR10][R158.64] ;  /* 0x0000000a9eba0981 */ /* 0x000f62000c1e1b00 */
[----:B------:R-:W-:-:S05]  /*2200*/  @P5 IMAD.WIDE.U32 R180, R197, 0x4, R180 ;  /* 0x00000004c5b45825 */ /* 0x000fca00078e00b4 */
[----:B------:R0:W5:Y:S01]  /*2210*/  @P5 LDG.E R176, desc[UR10][R180.64] ;  /* 0x0000000ab4b05981 */ /* 0x000162000c1e1900 */
[----:B---3--:R-:W-:Y:S01]  /*2220*/  IMAD.MOV.U32 R177, RZ, RZ, R154 ;  /* 0x000000ffffb17224 */ /* 0x008fe200078e009a */
[--C-:B------:R-:W-:Y:S01]  /*2230*/  SHF.R.U64 R154, R154, 0x10, R155.reuse ;  /* 0x000000109a9a7819 */ /* 0x100fe2000000129b */
[--C-:B------:R-:W-:Y:S01]  /*2240*/  IMAD.MOV.U32 R182, RZ, RZ, R155.reuse ;  /* 0x000000ffffb67224 */ /* 0x100fe200078e009b */
[----:B------:R-:W-:-:S03]  /*2250*/  SHF.R.U32.HI R197, RZ, 0x10, R155 ;  /* 0x00000010ffc57819 */ /* 0x000fc6000001169b */
[----:B------:R-:W-:Y:S02]  /*2260*/  IMAD.U32 R155, R154, 0x10000, RZ ;  /* 0x000100009a9b7824 */ /* 0x000fe400078e00ff */
[----:B----4-:R-:W-:Y:S01]  /*2270*/  IMAD.MOV.U32 R154, RZ, RZ, R152 ;  /* 0x000000ffff9a7224 */ /* 0x010fe200078e0098 */
[----:B0-----:R-:W-:Y:S01]  /*2280*/  SHF.R.U64 R180, R152, 0x10, R153 ;  /* 0x0000001098b47819 */ /* 0x001fe20000001299 */
[----:B------:R-:W-:Y:S01]  /*2290*/  FADD.FTZ R159, -R196, R155 ;  /* 0x0000009bc49f7221 */ /* 0x000fe20000010100 */
[----:B------:R-:W-:Y:S02]  /*22a0*/  IMAD.U32 R177, R177, 0x10000, RZ ;  /* 0x00010000b1b17824 */ /* 0x000fe400078e00ff */
[----:B------:R-:W-:Y:S02]  /*22b0*/  IMAD.U32 R183, R182, 0x10000, RZ ;  /* 0x00010000b6b77824 */ /* 0x000fe400078e00ff */
[----:B--2---:R-:W-:Y:S01]  /*22c0*/  IMAD.MOV.U32 R155, RZ, RZ, R156 ;  /* 0x000000ffff9b7224 */ /* 0x004fe200078e009c */
[----:B------:R-:W-:Y:S01]  /*22d0*/  SHF.R.U64 R152, R156, 0x10, R157 ;  /* 0x000000109c987819 */ /* 0x000fe2000000129d */
[----:B------:R-:W-:Y:S01]  /*22e0*/  IMAD.U32 R197, R197, 0x10000, RZ ;  /* 0x00010000c5c57824 */ /* 0x000fe200078e00ff */
[--C-:B------:R-:W-:Y:S01]  /*22f0*/  SHF.R.U32.HI R182, RZ, 0x10, R153.reuse ;  /* 0x00000010ffb67819 */ /* 0x100fe20000011699 */
[----:B------:R-:W-:-:S02]  /*2300*/  IMAD.MOV.U32 R158, RZ, RZ, R153 ;  /* 0x000000ffff9e7224 */ /* 0x000fc400078e0099 */
[----:B------:R-:W-:Y:S02]  /*2310*/  IMAD.U32 R155, R155, 0x10000, RZ ;  /* 0x000100009b9b7824 */ /* 0x000fe400078e00ff */
[----:B------:R-:W-:Y:S01]  /*2320*/  FADD.FTZ R177, -R196, R177 ;  /* 0x000000b1c4b17221 */ /* 0x000fe20000010100 */
[----:B------:R-:W-:Y:S02]  /*2330*/  IMAD.U32 R153, R154, 0x10000, RZ ;  /* 0x000100009a997824 */ /* 0x000fe400078e00ff */
[C---:B------:R-:W-:Y:S01]  /*2340*/  FADD.FTZ R181, -R196.reuse, R183 ;  /* 0x000000b7c4b57221 */ /* 0x040fe20000010100 */
[----:B------:R-:W-:Y:S01]  /*2350*/  FADD.FTZ R197, -R196, R197 ;  /* 0x000000c5c4c57221 */ /* 0x000fe20000010100 */
[----:B------:R-:W-:Y:S01]  /*2360*/  IMAD.U32 R154, R152, 0x10000, RZ ;  /* 0x00010000989a7824 */ /* 0x000fe200078e00ff */
[--C-:B------:R-:W-:Y:S01]  /*2370*/  SHF.R.U32.HI R196, RZ, 0x10, R157.reuse ;  /* 0x00000010ffc47819 */ /* 0x100fe2000001169d */
[----:B------:R-:W-:Y:S02]  /*2380*/  IMAD.MOV.U32 R179, RZ, RZ, R157 ;  /* 0x000000ffffb37224 */ /* 0x000fe400078e009d */
[----:B------:R-:W-:Y:S01]  /*2390*/  FMUL.FTZ R157, R112, R155 ;  /* 0x0000009b709d7220 */ /* 0x000fe20000410000 */
[----:B------:R-:W-:-:S02]  /*23a0*/  IMAD.U32 R152, R180, 0x10000, RZ ;  /* 0x00010000b4987824 */ /* 0x000fc400078e00ff */
[----:B------:R-:W-:Y:S01]  /*23b0*/  FMUL.FTZ R156, R113, R154 ;  /* 0x0000009a719c7220 */ /* 0x000fe20000410000 */
[----:B-----5:R-:W-:Y:S01]  /*23c0*/  FMUL.FTZ R180, R6, R159 ;  /* 0x0000009f06b47220 */ /* 0x020fe20000410000 */
[----:B------:R-:W-:Y:S01]  /*23d0*/  FFMA.FTZ R178, R116, R153, R157 ;  /* 0x0000009974b27223 */ /* 0x000fe2000001009d */
[----:B------:R-:W-:Y:S02]  /*23e0*/  IMAD.U32 R196, R196, 0x10000, RZ ;  /* 0x00010000c4c47824 */ /* 0x000fe400078e00ff */
[----:B------:R-:W-:Y:S01]  /*23f0*/  FADD.FTZ R73, R73, R152 ;  /* 0x0000009849497221 */ /* 0x000fe20000010000 */
[----:B------:R-:W-:Y:S02]  /*2400*/  IMAD.U32 R157, R179, 0x10000, RZ ;  /* 0x00010000b39d7824 */ /* 0x000fe400078e00ff */
[-C--:B------:R-:W-:Y:S01]  /*2410*/  FFMA.FTZ R179, R117, R152.reuse, R156 ;  /* 0x0000009875b37223 */ /* 0x080fe2000001009c */
[----:B------:R-:W-:Y:S01]  /*2420*/  FFMA.FTZ R93, R180, R152, R93 ;  /* 0x00000098b45d7223 */ /* 0x000fe2000001005d */
[----:B------:R-:W-:Y:S01]  /*2430*/  FMUL.FTZ R177, R6, R177 ;  /* 0x000000b106b17220 */ /* 0x000fe20000410000 */
[----:B------:R-:W-:-:S02]  /*2440*/  IMAD.U32 R152, R182, 0x10000, RZ ;  /* 0x00010000b6987824 */ /* 0x000fc400078e00ff */
[----:B------:R-:W-:Y:S01]  /*2450*/  FMUL.FTZ R156, R115, R196 ;  /* 0x000000c4739c7220 */ /* 0x000fe20000410000 */
[----:B------:R-:W-:Y:S01]  /*2460*/  FMUL.FTZ R182, R6, R197 ;  /* 0x000000c506b67220 */ /* 0x000fe20000410000 */
[----:B------:R-:W-:Y:S01]  /*2470*/  FADD.FTZ R72, R72, R153 ;  /* 0x0000009948487221 */ /* 0x000fe20000010000 */
[----:B------:R-:W-:Y:S01]  /*2480*/  FFMA.FTZ R92, R177, R153, R92 ;  /* 0x00000099b15c7223 */ /* 0x000fe2000001005c */
[----:B------:R-:W-:Y:S02]  /*2490*/  IMAD.U32 R153, R158, 0x10000, RZ ;  /* 0x000100009e997824 */ /* 0x000fe400078e00ff */
[----:B------:R-:W-:Y:S01]  /*24a0*/  FMUL.FTZ R159, R114, R157 ;  /* 0x0000009d729f7220 */ /* 0x000fe20000410000 */
[----:B------:R-:W-:Y:S01]  /*24b0*/  FMUL.FTZ R181, R6, R181 ;  /* 0x000000b506b57220 */ /* 0x000fe20000410000 */
[----:B------:R-:W-:Y:S01]  /*24c0*/  FADD.FTZ R75, R75, R152 ;  /* 0x000000984b4b7221 */ /* 0x000fe20000010000 */
[-C--:B------:R-:W-:Y:S01]  /*24d0*/  FFMA.FTZ R183, R119, R152.reuse, R156 ;  /* 0x0000009877b77223 */ /* 0x080fe2000001009c */
[----:B------:R-:W-:Y:S01]  /*24e0*/  FFMA.FTZ R95, R182, R152, R95 ;  /* 0x00000098b65f7223 */ /* 0x000fe2000001005f */
[----:B------:R-:W-:Y:S01]  /*24f0*/  FADD.FTZ R152, R205, R178 ;  /* 0x000000b2cd987221 */ /* 0x000fe20000010000 */
[----:B------:R-:W-:Y:S01]  /*2500*/  FFMA.FTZ R0, R177, R178, R0 ;  /* 0x000000b2b1007223 */ /* 0x000fe20000010000 */
[----:B------:R-:W-:Y:S01]  /*2510*/  FADD.FTZ R74, R74, R153 ;  /* 0x000000994a4a7221 */ /* 0x000fe20000010000 */
[-C--:B------:R-:W-:Y:S01]  /*2520*/  FFMA.FTZ R184, R118, R153.reuse, R159 ;  /* 0x0000009976b87223 */ /* 0x080fe2000001009f */
[----:B------:R-:W-:Y:S01]  /*2530*/  FFMA.FTZ R94, R181, R153, R94 ;  /* 0x00000099b55e7223 */ /* 0x000fe2000001005e */
[----:B------:R-:W-:Y:S01]  /*2540*/  FADD.FTZ R32, R32, R155 ;  /* 0x0000009b20207221 */ /* 0x000fe20000010000 */
        /* <DEDUP_REMOVED lines=13> */
.L_x_1382:
[----:B------:R-:W-:Y:S05]  /*2620*/  BSYNC.RECONVERGENT B0 ;  /* 0x0000000000007941 */ /* 0x000fea0003800200 */
.L_x_1381:
        /* <DEDUP_REMOVED lines=32> */
.L_x_1384:
[----:B------:R-:W-:Y:S05]  /*2830*/  BSYNC.RECONVERGENT B0 ;  /* 0x0000000000007941 */ /* 0x000fea0003800200 */
.L_x_1383:
        /* <DEDUP_REMOVED lines=72> */
.L_x_1389:
        /* <DEDUP_REMOVED lines=37> */
.L_x_1388:
        /* <DEDUP_REMOVED lines=44> */
.L_x_1391:
        /* <DEDUP_REMOVED lines=45> */
.L_x_1387:
        /* <DEDUP_REMOVED lines=52> */
.L_x_1393:
        /* <DEDUP_REMOVED lines=49> */
.L_x_1392:
        /* <DEDUP_REMOVED lines=57> */
.L_x_1394:
[----:B------:R-:W-:Y:S02]  /*3e80*/  IMAD.MOV.U32 R152, RZ, RZ, R195 ;  /* 0x000000ffff987224 */ /* 0x000fe400078e00c3 */
[-CC-:B------:R-:W-:Y:S01]  /*3e90*/  FFMA.FTZ R153, R13, R196.reuse, R197.reuse ;  /* 0x000000c40d997223 */ /* 0x180fe200000100c5 */
[----:B------:R-:W-:Y:S01]  /*3ea0*/  LOP3.LUT P6, RZ, R9, 0xff0000, RZ, 0xc0, !PT ;  /* 0x00ff000009ff7812 */ /* 0x000fe200078cc0ff */
[----:B------:R-:W-:Y:S01]  /*3eb0*/  FFMA.FTZ R156, R12, R196, R197 ;  /* 0x000000c40c9c7223 */ /* 0x000fe200000100c5 */
[----:B------:R-:W-:Y:S02]  /*3ec0*/  IMAD.U32 R155, R152, 0x10000, RZ ;  /* 0x00010000989b7824 */ /* 0x000fe400078e00ff */
        /* <DEDUP_REMOVED lines=51> */
.L_x_1390:
        /* <DEDUP_REMOVED lines=18> */
.L_x_1395:
        /* <DEDUP_REMOVED lines=12> */
.L_x_1396:
[----:B------:R-:W-:-:S07]  /*43e0*/  VIADD R7, R7, 0x80 ;  /* 0x0000008007077836 */ /* 0x000fce0000000000 */
.L_x_1386:
[----:B------:R-:W-:Y:S05]  /*43f0*/  BSYNC.RECONVERGENT B0 ;  /* 0x0000000000007941 */ /* 0x000fea0003800200 */
.L_x_1385:
        /* <DEDUP_REMOVED lines=13> */
[----:B------:R-:W-:Y:S01]  /*44d0*/  LOP3.LUT P6, RZ, R18, 0xff0000, RZ, 0xc0, !PT ;  /* 0x00ff000012ff7812 */ /* 0x000fe200078cc0ff */
[----:B0-----:R-:W-:Y:S01]  /*44e0*/  FFMA.FTZ R156, R22, R196, R197 ;  /* 0x000000c4169c7223 */ /* 0x001fe200000100c5 */
[----:B------:R-:W-:Y:S02]  /*44f0*/  IMAD.U32 R155, R152, 0x10000, RZ ;  /* 0x00010000989b7824 */ /* 0x000fe400078e00ff */
[----:B------:R-:W-:Y:S01]  /*4500*/  FADD.FTZ R153, R24, -R153 ;  /* 0x8000009918997221 */ /* 0x000fe20000010000 */
[----:B------:R-:W-:-:S03]  /*4510*/  SHF.R.U64 R157, R192, 0x10, R193 ;  /* 0x00000010c09d7819 */ /* 0x000fc600000012c1 */
[----:B-----5:R-:W-:Y:S01]  /*4520*/  FFMA.FTZ R199, R6, R153, R155 ;  /* 0x0000009906c77223 */ /* 0x020fe2000001009b */
[----:B------:R-:W-:Y:S01]  /*4530*/  SHF.R.U32.HI R155, RZ, 0x10, R193 ;  /* 0x00000010ff9b7819 */ /* 0x000fe200000116c1 */
[----:B------:R-:W-:Y:S02]  /*4540*/  IMAD.U32 R157, R157, 0x10000, RZ ;  /* 0x000100009d9d7824 */ /* 0x000fe400078e00ff */
        /* <DEDUP_REMOVED lines=14> */
[C---:B------:R-:W-:Y:S02]  /*4630*/  FSEL R206, R152.reuse, RZ, P6 ;  /* 0x000000ff98ce7208 */ /* 0x040fe40003000000 */
        /* <DEDUP_REMOVED lines=9> */
[----:B------:R-:W-:-:S03]  /*46d0*/  FADD.FTZ R155, R21, -R156 ;  /* 0x8000009c159b7221 */ /* 0x000fc60000010000 */
[----:B------:R-:W-:Y:S01]  /*46e0*/  FMUL.FTZ R152, R153, UR14 ;  /* 0x0000000e99987c20 */ /* 0x000fe20008410000 */
[----:B------:R-:W-:-:S04]  /*46f0*/  FFMA.FTZ R155, R6, R155, R157 ;  /* 0x0000009b069b7223 */ /* 0x000fc8000001009d */
        /* <DEDUP_REMOVED lines=20> */
.L_x_1401:
[----:B-1----:R-:W-:Y:S01]  /*4840*/  SHF.R.U64 R153, R192, 0x10, R193 ;  /* 0x00000010c0997819 */ /* 0x002fe200000012c1 */
[-CC-:B------:R-:W-:Y:S01]  /*4850*/  FFMA.FTZ R152, R22, R196.reuse, R197.reuse ;  /* 0x000000c416987223 */ /* 0x180fe200000100c5 */
[----:B------:R-:W-:Y:S01]  /*4860*/  LOP3.LUT P6, RZ, R18, 0xff00, RZ, 0xc0, !PT ;  /* 0x0000ff0012ff7812 */ /* 0x000fe200078cc0ff */
[----:B0-----:R-:W-:Y:S02]  /*4870*/  FFMA.FTZ R158, R26, R196, R197 ;  /* 0x000000c41a9e7223 */ /* 0x001fe400000100c5 */
[----:B------:R-:W-:Y:S02]  /*4880*/  IMAD.U32 R155, R153, 0x10000, RZ ;  /* 0x00010000999b7824 */ /* 0x000fe400078e00ff */
[----:B------:R-:W-:Y:S01]  /*4890*/  FADD.FTZ R153, R21, -R152 ;  /* 0x8000009815997221 */ /* 0x000fe20000010000 */
[----:B------:R-:W-:-:S03]  /*48a0*/  IMAD.MOV.U32 R152, RZ, RZ, R193 ;  /* 0x000000ffff987224 */ /* 0x000fc600078e00c1 */
[----:B-----5:R-:W-:Y:S01]  /*48b0*/  FFMA.FTZ R153, R6, R153, R155 ;  /* 0x0000009906997223 */ /* 0x020fe2000001009b */
[----:B------:R-:W-:Y:S02]  /*48c0*/  IMAD.U32 R155, R152, 0x10000, RZ ;  /* 0x00010000989b7824 */ /* 0x000fe400078e00ff */
[----:B------:R-:W-:Y:S02]  /*48d0*/  IMAD.MOV.U32 R152, RZ, RZ, R192 ;  /* 0x000000ffff987224 */ /* 0x000fe400078e00c0 */
        /* <DEDUP_REMOVED lines=10> */
[----:B------:R-:W-:-:S03]  /*4980*/  IMAD.U32 R155, R152, 0x10000, RZ ;  /* 0x00010000989b7824 */ /* 0x000fc600078e00ff */
        /* <DEDUP_REMOVED lines=10> */
[----:B------:R-:W-:-:S03]  /*4a30*/  SHF.R.U32.HI R155, RZ, 0x10, R193 ;  /* 0x00000010ff9b7819 */ /* 0x000fc600000116c1 */
[----:B------:R-:W-:Y:S02]  /*4a40*/  FMUL.FTZ R153, R153, UR14 ;  /* 0x0000000e99997c20 */ /* 0x000fe40008410000 */
[----:B------:R-:W-:Y:S02]  /*4a50*/  IMAD.U32 R201, R155, 0x10000, RZ ;  /* 0x000100009bc97824 */ /* 0x000fe400078e00ff */
        /* <DEDUP_REMOVED lines=17> */
.L_x_1400:
[----:B------:R-:W-:-:S04]  /*4b70*/  UISETP.NE.U32.AND UP2, UPT, UR6, URZ, UPT ;  /* 0x000000ff0600728c */ /* 0x000fc8000bf45070 */
[----:B------:R-:W-:-:S09]  /*4b80*/  UISETP.NE.AND.EX UP2, UPT, UR7, URZ, UPT, UP2 ;  /* 0x000000ff0700728c */ /* 0x000fd2000bf45320 */
[----:B------:R-:W-:Y:S05]  /*4b90*/  BRA.U !UP2, `(.L_x_1403) ;  /* 0x000000010ac47547 */ /* 0x000fea000b800000 */
[-CC-:B-1----:R-:W-:Y:S01]  /*4ba0*/  FFMA.FTZ R153, R23, R196.reuse, R197.reuse ;  /* 0x000000c417997223 */ /* 0x182fe200000100c5 */
[----:B------:R-:W-:Y:S01]  /*4bb0*/  LOP3.LUT P6, RZ, R18, 0xff0000, RZ, 0xc0, !PT ;  /* 0x00ff000012ff7812 */ /* 0x000fe200078cc0ff */
[----:B------:R-:W-:Y:S02]  /*4bc0*/  FFMA.FTZ R154, R22, R196, R197 ;  /* 0x000000c4169a7223 */ /* 0x000fe400000100c5 */
[----:B------:R-:W-:Y:S02]  /*4bd0*/  FADD.FTZ R153, R24, -R153 ;  /* 0x8000009918997221 */ /* 0x000fe40000010000 */
[----:B0-----:R-:W-:Y:S02]  /*4be0*/  FADD.FTZ R157, R21, -R154 ;  /* 0x8000009a159d7221 */ /* 0x001fe40000010000 */
        /* <DEDUP_REMOVED lines=20> */
[----:B------:R-:W-:Y:S01]  /*4d30*/  FMUL.FTZ R152, R6, R153 ;  /* 0x0000009906987220 */ /* 0x000fe20000410000 */
[----:B------:R-:W-:Y:S02]  /*4d40*/  LOP3.LUT P6, RZ, R18, 0xff, RZ, 0xc0, !PT ;  /* 0x000000ff12ff7812 */ /* 0x000fe400078cc0ff */
[----:B------:R-:W-:Y:S01]  /*4d50*/  F2FP.BF16.F32.PACK_AB R206, R207, R206 ;  /* 0x000000cecfce723e */ /* 0x000fe200000010ff */
[----:B------:R-:W-:-:S03]  /*4d60*/  FMUL.FTZ R153, R152, UR14 ;  /* 0x0000000e98997c20 */ /* 0x000fc60008410000 */
[----:B------:R-:W-:Y:S02]  /*4d70*/  PRMT R204, R206, 0x7632, R204 ;  /* 0x00007632cecc7816 */ /* 0x000fe400000000cc */
[----:B------:R-:W-:Y:S02]  /*4d80*/  FSEL R155, R153, RZ, P6 ;  /* 0x000000ff999b7208 */ /* 0x000fe40003000000 */
[----:B------:R-:W-:Y:S02]  /*4d90*/  LOP3.LUT P6, RZ, R17, 0xff, RZ, 0xc0, !PT ;  /* 0x000000ff11ff7812 */ /* 0x000fe400078cc0ff */
[----:B------:R-:W-:Y:S02]  /*4da0*/  F2FP.BF16.F32.PACK_AB R155, R155, R152 ;  /* 0x000000989b9b723e */ /* 0x000fe400000010ff */
[----:B------:R-:W-:Y:S02]  /*4db0*/  FSEL R153, R153, RZ, P6 ;  /* 0x000000ff99997208 */ /* 0x000fe40003000000 */
[----:B------:R-:W-:-:S02]  /*4dc0*/  LOP3.LUT P6, RZ, R18, 0xff00, RZ, 0xc0, !PT ;  /* 0x0000ff0012ff7812 */ /* 0x000fc400078cc0ff */
[----:B------:R-:W-:Y:S02]  /*4dd0*/  F2FP.BF16.F32.PACK_AB R153, R154, R153 ;  /* 0x000000999a99723e */ /* 0x000fe400000010ff */
[C---:B------:R-:W-:Y:S02]  /*4de0*/  FSEL R158, R156.reuse, RZ, P6 ;  /* 0x000000ff9c9e7208 */ /* 0x040fe40003000000 */
[----:B------:R-:W-:Y:S02]  /*4df0*/  LOP3.LUT P6, RZ, R17, 0xff00, RZ, 0xc0, !PT ;  /* 0x0000ff0011ff7812 */ /* 0x000fe400078cc0ff */
[C---:B------:R-:W-:Y:S02]  /*4e00*/  PRMT R157, R155.reuse, 0x7632, R157 ;  /* 0x000076329b9d7816 */ /* 0x040fe4000000009d */
        /* <DEDUP_REMOVED lines=8> */
[----:B------:R-:W-:Y:S01]  /*4e90*/  PRMT R159, R206, 0x7610, R159 ;  /* 0x00007610ce9f7816 */ /* 0x000fe2000000009f */
[----:B------:R-:W-:Y:S06]  /*4ea0*/  BRA `(.L_x_1402) ;  /* 0x0000000c002c7947 */ /* 0x000fec0003800000 */
.L_x_1403:
[-CC-:B-1----:R-:W-:Y:S01]  /*4eb0*/  FFMA.FTZ R152, R22, R196.reuse, R197.reuse ;  /* 0x000000c416987223 */ /* 0x182fe200000100c5 */
[----:B------:R-:W-:Y:S01]  /*4ec0*/  LOP3.LUT P6, RZ, R18, 0xff00, RZ, 0xc0, !PT ;  /* 0x0000ff0012ff7812 */ /* 0x000fe200078cc0ff */
[----:B0-----:R-:W-:Y:S02]  /*4ed0*/  FFMA.FTZ R158, R26, R196, R197 ;  /* 0x000000c41a9e7223 */ /* 0x001fe400000100c5 */
        /* <DEDUP_REMOVED lines=40> */
.L_x_1399:
        /* <DEDUP_REMOVED lines=8> */
[-C--:B------:R-:W-:Y:S01]  /*51e0*/  FFMA.FTZ R154, R22, R196.reuse, R197 ;  /* 0x000000c4169a7223 */ /* 0x080fe200000100c5 */
[----:B0-----:R-:W-:Y:S01]  /*51f0*/  IMAD.MOV.U32 R156, RZ, RZ, R193 ;  /* 0x000000ffff9c7224 */ /* 0x001fe200078e00c1 */
        /* <DEDUP_REMOVED lines=41> */
.L_x_1405:
[----:B-1----:R-:W-:Y:S02]  /*5490*/  IMAD.MOV.U32 R152, RZ, RZ, R192 ;  /* 0x000000ffff987224 */ /* 0x002fe400078e00c0 */
[-C--:B------:R-:W-:Y:S01]  /*54a0*/  FFMA.FTZ R153, R19, R196.reuse, R197 ;  /* 0x000000c413997223 */ /* 0x080fe200000100c5 */
[----:B------:R-:W-:Y:S01]  /*54b0*/  SHF.R.U64 R154, R192, 0x10, R193 ;  /* 0x00000010c09a7819 */ /* 0x000fe200000012c1 */
[----:B------:R-:W-:Y:S02]  /*54c0*/  IMAD.U32 R155, R152, 0x10000, RZ ;  /* 0x00010000989b7824 */ /* 0x000fe400078e00ff */
[----:B------:R-:W-:Y:S01]  /*54d0*/  FADD.FTZ R153, R20, -R153 ;  /* 0x8000009914997221 */ /* 0x000fe20000010000 */
[----:B------:R-:W-:Y:S01]  /*54e0*/  FFMA.FTZ R152, R22, R196, R197 ;  /* 0x000000c416987223 */ /* 0x000fe200000100c5 */
[----:B0-----:R-:W-:Y:S01]  /*54f0*/  IMAD.U32 R157, R154, 0x10000, RZ ;  /* 0x000100009a9d7824 */ /* 0x001fe200078e00ff */
[----:B------:R-:W-:Y:S01]  /*5500*/  LOP3.LUT P6, RZ, R18, 0xff, RZ, 0xc0, !PT ;  /* 0x000000ff12ff7812 */ /* 0x000fe200078cc0ff */
[C---:B-----5:R-:W-:Y:S01]  /*5510*/  FFMA.FTZ R153, R6.reuse, R153, R155 ;  /* 0x0000009906997223 */ /* 0x060fe2000001009b */
[----:B------:R-:W-:Y:S01]  /*5520*/  FADD.FTZ R155, R21, -R152 ;  /* 0x80000098159b7221 */ /* 0x000fe20000010000 */
[--C-:B------:R-:W-:Y:S01]  /*5530*/  IMAD.MOV.U32 R154, RZ, RZ, R193.reuse ;  /* 0x000000ffff9a7224 */ /* 0x100fe200078e00c1 */
[----:B------:R-:W-:Y:S01]  /*5540*/  SHF.R.U32.HI R156, RZ, 0x10, R193 ;  /* 0x00000010ff9c7819 */ /* 0x000fe200000116c1 */
[----:B------:R-:W-:Y:S01]  /*5550*/  FMUL.FTZ R153, R153, UR14 ;  /* 0x0000000e99997c20 */ /* 0x000fe20008410000 */
[----:B------:R-:W-:Y:S01]  /*5560*/  FFMA.FTZ R155, R6, R155, R157 ;  /* 0x0000009b069b7223 */ /* 0x000fe2000001009d */
[----:B------:R-:W-:-:S02]  /*5570*/  IMAD.U32 R157, R154, 0x10000, RZ ;  /* 0x000100009a9d7824 */ /* 0x000fc400078e00ff */
[----:B------:R-:W-:Y:S01]  /*5580*/  FFMA.FTZ R154, R26, R196, R197 ;  /* 0x000000c41a9a7223 */ /* 0x000fe200000100c5 */
[----:B------:R-:W-:Y:S01]  /*5590*/  IMAD.U32 R159, R156, 0x10000, RZ ;  /* 0x000100009c9f7824 */ /* 0x000fe200078e00ff */
[----:B------:R-:W-:Y:S01]  /*55a0*/  FSEL R153, R153, RZ, P6 ;  /* 0x000000ff99997208 */ /* 0x000fe20003000000 */
[----:B------:R-:W-:Y:S01]  /*55b0*/  FMUL.FTZ R155, R155, UR14 ;  /* 0x0000000e9b9b7c20 */ /* 0x000fe20008410000 */
[----:B------:R-:W-:-:S04]  /*55c0*/  LOP3.LUT P6, RZ, R18, 0xff00, RZ, 0xc0, !PT ;  /* 0x0000ff0012ff7812 */ /* 0x000fc800078cc0ff */
        /* <DEDUP_REMOVED lines=19> */
.L_x_1404:
[----:B------:R-:W-:-:S04]  /*5700*/  UISETP.NE.U32.AND UP2, UPT, UR6, URZ, UPT ;  /* 0x000000ff0600728c */ /* 0x000fc8000bf45070 */
[----:B------:R-:W-:-:S09]  /*5710*/  UISETP.NE.AND.EX UP2, UPT, UR7, URZ, UPT, UP2 ;  /* 0x000000ff0700728c */ /* 0x000fd2000bf45320 */
[----:B------:R-:W-:Y:S05]  /*5720*/  BRA.U !UP2, `(.L_x_1406) ;  /* 0x000000010a947547 */ /* 0x000fea000b800000 */
[-CC-:B-1----:R-:W-:Y:S01]  /*5730*/  FFMA.FTZ R153, R19, R196.reuse, R197.reuse ;  /* 0x000000c413997223 */ /* 0x182fe200000100c5 */
        /* <DEDUP_REMOVED lines=27> */
[----:B------:R-:W-:-:S02]  /*58f0*/  PRMT R154, R155, 0x7632, R154 ;  /* 0x000076329b9a7816 */ /* 0x000fc4000000009a */
[----:B------:R-:W-:Y:S02]  /*5900*/  PRMT R198, R155, 0x7610, R198 ;  /* 0x000076109bc67816 */ /* 0x000fe400000000c6 */
[----:B------:R-:W-:Y:S02]  /*5910*/  FSEL R199, R157, RZ, P6 ;  /* 0x000000ff9dc77208 */ /* 0x000fe40003000000 */
[----:B------:R-:W-:Y:S02]  /*5920*/  PRMT R157, R152, 0x7632, R157 ;  /* 0x00007632989d7816 */ /* 0x000fe4000000009d */
[----:B------:R-:W-:Y:S02]  /*5930*/  F2FP.BF16.F32.PACK_AB R158, R199, R158 ;  /* 0x0000009ec79e723e */ /* 0x000fe400000010ff */
[----:B------:R-:W-:Y:S02]  /*5940*/  PRMT R199, R159, 0x7610, R199 ;  /* 0x000076109fc77816 */ /* 0x000fe400000000c7 */
[----:B------:R-:W-:-:S02]  /*5950*/  PRMT R159, R158, 0x7632, R159 ;  /* 0x000076329e9f7816 */ /* 0x000fc4000000009f */
[----:B------:R-:W-:Y:S01]  /*5960*/  PRMT R200, R158, 0x7610, R200 ;  /* 0x000076109ec87816 */ /* 0x000fe200000000c8 */
[----:B------:R-:W-:Y:S06]  /*5970*/  BRA `(.L_x_1402) ;  /* 0x0000000000787947 */ /* 0x000fec0003800000 */
.L_x_1406:
[-CC-:B-1----:R-:W-:Y:S01]  /*5980*/  FFMA.FTZ R153, R19, R196.reuse, R197.reuse ;  /* 0x000000c413997223 */ /* 0x182fe200000100c5 */
[-CC-:B------:R-:W-:Y:S01]  /*5990*/  FFMA.FTZ R152, R22, R196.reuse, R197.reuse ;  /* 0x000000c416987223 */ /* 0x180fe200000100c5 */
[----:B------:R-:W-:Y:S01]  /*59a0*/  LOP3.LUT P6, RZ, R18, 0xff, RZ, 0xc0, !PT ;  /* 0x000000ff12ff7812 */ /* 0x000fe200078cc0ff */
[----:B------:R-:W-:Y:S01]  /*59b0*/  FFMA.FTZ R154, R26, R196, R197 ;  /* 0x000000c41a9a7223 */ /* 0x000fe200000100c5 */
[----:B------:R-:W-:Y:S01]  /*59c0*/  FADD.FTZ R153, R20, -R153 ;  /* 0x8000009914997221 */ /* 0x000fe20000010000 */
[----:B------:R-:W-:Y:S02]  /*59d0*/  FADD.FTZ R155, R21, -R152 ;  /* 0x80000098159b7221 */ /* 0x000fe40000010000 */
[----:B0-----:R-:W-:Y:S01]  /*59e0*/  FADD.FTZ R157, R25, -R154 ;  /* 0x8000009a199d7221 */ /* 0x001fe20000010000 */
        /* <DEDUP_REMOVED lines=23> */
.L_x_1402:
        /* <DEDUP_REMOVED lines=16> */
.L_x_1407:
        /* <DEDUP_REMOVED lines=10> */
.L_x_1408:
[----:B------:R-:W-:-:S07]  /*5d00*/  VIADD R7, R7, 0x80 ;  /* 0x0000008007077836 */ /* 0x000fce0000000000 */
.L_x_1398:
[----:B------:R-:W-:Y:S05]  /*5d10*/  BSYNC.RECONVERGENT B0 ;  /* 0x0000000000007941 */ /* 0x000fea0003800200 */
.L_x_1397:
        /* <DEDUP_REMOVED lines=68> */
.L_x_1413:
[----:B-12---:R-:W-:Y:S01]  /*6160*/  SHF.R.U64 R153, R190, 0x10, R191 ;  /* 0x00000010be997819 */ /* 0x006fe200000012bf */
        /* <DEDUP_REMOVED lines=50> */
.L_x_1412:
[----:B------:R-:W-:-:S04]  /*6490*/  UISETP.NE.U32.AND UP2, UPT, UR6, URZ, UPT ;  /* 0x000000ff0600728c */ /* 0x000fc8000bf45070 */
[----:B------:R-:W-:-:S09]  /*64a0*/  UISETP.NE.AND.EX UP2, UPT, UR7, URZ, UPT, UP2 ;  /* 0x000000ff0700728c */ /* 0x000fd2000bf45320 */
[----:B------:R-:W-:Y:S05]  /*64b0*/  BRA.U !UP2, `(.L_x_1415) ;  /* 0x000000010ac47547 */ /* 0x000fea000b800000 */
[-CC-:B-12---:R-:W-:Y:S01]  /*64c0*/  FFMA.FTZ R153, R161, R196.reuse, R197.reuse ;  /* 0x000000c4a1997223 */ /* 0x186fe200000100c5 */
        /* <DEDUP_REMOVED lines=48> */
.L_x_1415:
[-CC-:B-12---:R-:W-:Y:S01]  /*67d0*/  FFMA.FTZ R152, R160, R196.reuse, R197.reuse ;  /* 0x000000c4a0987223 */ /* 0x186fe200000100c5 */
        /* <DEDUP_REMOVED lines=42> */
.L_x_1411:
        /* <DEDUP_REMOVED lines=51> */
.L_x_1417:
[----:B-12---:R-:W-:Y:S02]  /*6db0*/  IMAD.MOV.U32 R152, RZ, RZ, R190 ;  /* 0x000000ffff987224 */ /* 0x006fe400078e00be */
        /* <DEDUP_REMOVED lines=38> */
.L_x_1416:
        /* <DEDUP_REMOVED lines=40> */
.L_x_1418:
[-CC-:B-12---:R-:W-:Y:S01]  /*72a0*/  FFMA.FTZ R153, R29, R196.reuse, R197.reuse ;  /* 0x000000c41d997223 */ /* 0x186fe200000100c5 */
        /* <DEDUP_REMOVED lines=29> */
.L_x_1414:
        /* <DEDUP_REMOVED lines=16> */
.L_x_1419:
        /* <DEDUP_REMOVED lines=10> */
.L_x_1420:
[----:B------:R-:W-:-:S07]  /*7620*/  VIADD R7, R7, 0x80 ;  /* 0x0000008007077836 */ /* 0x000fce0000000000 */
.L_x_1410:
[----:B------:R-:W-:Y:S05]  /*7630*/  BSYNC.RECONVERGENT B0 ;  /* 0x0000000000007941 */ /* 0x000fea0003800200 */
.L_x_1409:
        /* <DEDUP_REMOVED lines=68> */
.L_x_1425:
        /* <DEDUP_REMOVED lines=51> */
.L_x_1424:
        /* <DEDUP_REMOVED lines=52> */
.L_x_1427:
        /* <DEDUP_REMOVED lines=43> */
.L_x_1423:
        /* <DEDUP_REMOVED lines=51> */
.L_x_1429:
        /* <DEDUP_REMOVED lines=39> */
.L_x_1428:
        /* <DEDUP_REMOVED lines=40> */
.L_x_1430:
        /* <DEDUP_REMOVED lines=30> */
.L_x_1426:
        /* <DEDUP_REMOVED lines=16> */
.L_x_1431:
        /* <DEDUP_REMOVED lines=10> */
.L_x_1432:
[----:B------:R-:W-:-:S07]  /*8f40*/  VIADD R7, R7, 0x80 ;  /* 0x0000008007077836 */ /* 0x000fce0000000000 */
.L_x_1422:
[----:B------:R-:W-:Y:S05]  /*8f50*/  BSYNC.RECONVERGENT B0 ;  /* 0x0000000000007941 */ /* 0x000fea0003800200 */
.L_x_1421:
        /* <DEDUP_REMOVED lines=30> */
[-CC-:B------:R-:W-:Y:S01]  /*9140*/  FFMA.FTZ R153, R177, R196.reuse, R197.reuse ;  /* 0x000000c4b1997223 */ /* 0x180fe200000100c5 */
[----:B------:R-:W-:Y:S02]  /*9150*/  FFMA.FTZ R196, R180, R196, R197 ;  /* 0x000000c4b4c47223 */ /* 0x000fe400000100c5 */
[----:B------:R-:W-:Y:S01]  /*9160*/  FMUL.FTZ R152, R200, UR14 ;  /* 0x0000000ec8987c20 */ /* 0x000fe20008410000 */
[----:B------:R-:W-:-:S04]  /*9170*/  FADD.FTZ R153, R178, -R153 ;  /* 0x80000099b2997221 */ /* 0x000fc80000010000 */
[----:B------:R-:W-:Y:S02]  /*9180*/  FSEL R203, R152, RZ, P6 ;  /* 0x000000ff98cb7208 */ /* 0x000fe40003000000 */
[----:B------:R-:W-:-:S04]  /*9190*/  ISETP.GE.U32.AND P6, PT, R176, 0x1000000, PT ;  /* 0x01000000b000780c */ /* 0x000fc80003fc6070 */
[----:B------:R-:W-:Y:S01]  /*91a0*/  FSEL R204, R152, RZ, P6 ;  /* 0x000000ff98cc7208 */ /* 0x000fe20003000000 */
[----:B------:R-:W-:Y:S01]  /*91b0*/  IMAD.MOV.U32 R152, RZ, RZ, R186 ;  /* 0x000000ffff987224 */ /* 0x000fe200078e00ba */
[----:B------:R-:W-:-:S03]  /*91c0*/  LOP3.LUT P6, RZ, R175, 0xff, RZ, 0xc0, !PT ;  /* 0x000000ffafff7812 */ /* 0x000fc600078cc0ff */
[----:B------:R-:W-:-:S04]  /*91d0*/  IMAD.U32 R155, R152, 0x10000, RZ ;  /* 0x00010000989b7824 */ /* 0x000fc800078e00ff */
        /* <DEDUP_REMOVED lines=29> */
.L_x_1437:
[----:B-12---:R-:W-:Y:S01]  /*93b0*/  SHF.R.U64 R153, R186, 0x10, R187 ;  /* 0x00000010ba997819 */ /* 0x006fe200000012bb */
[----:B------:R-:W-:Y:S01]  /*93c0*/  FFMA.FTZ R152, R180, R196, R197 ;  /* 0x000000c4b4987223 */ /* 0x000fe200000100c5 */
[----:B------:R-:W-:-:S03]  /*93d0*/  LOP3.LUT P6, RZ, R175, 0xff00, RZ, 0xc0, !PT ;  /* 0x0000ff00afff7812 */ /* 0x000fc600078cc0ff */
        /* <DEDUP_REMOVED lines=9> */
[----:B0-----:R-:W-:Y:S01]  /*9470*/  FSEL R157, R153, RZ, P6 ;  /* 0x000000ff999d7208 */ /* 0x001fe20003000000 */
        /* <DEDUP_REMOVED lines=11> */
[-CC-:B------:R-:W-:Y:S01]  /*9530*/  FFMA.FTZ R153, R177, R196.reuse, R197.reuse ;  /* 0x000000c4b1997223 */ /* 0x180fe200000100c5 */
[----:B------:R-:W-:Y:S01]  /*9540*/  FFMA.FTZ R196, R182, R196, R197 ;  /* 0x000000c4b6c47223 */ /* 0x000fe200000100c5 */
[----:B------:R-:W-:Y:S02]  /*9550*/  LOP3.LUT P6, RZ, R175, 0xff, RZ, 0xc0, !PT ;  /* 0x000000ffafff7812 */ /* 0x000fe400078cc0ff */
[----:B------:R-:W-:Y:S01]  /*9560*/  FADD.FTZ R153, R178, -R153 ;  /* 0x80000099b2997221 */ /* 0x000fe20000010000 */
[----:B------:R-:W-:-:S03]  /*9570*/  F2FP.BF16.F32.PACK_AB R156, R159, R156 ;  /* 0x0000009c9f9c723e */ /* 0x000fc600000010ff */
[----:B------:R-:W-:Y:S01]  /*9580*/  FFMA.FTZ R153, R6, R153, R155 ;  /* 0x0000009906997223 */ /* 0x000fe2000001009b */
[----:B------:R-:W-:Y:S02]  /*9590*/  SHF.R.U32.HI R155, RZ, 0x10, R187 ;  /* 0x00000010ff9b7819 */ /* 0x000fe400000116bb */
[----:B------:R-:W-:Y:S01]  /*95a0*/  PRMT R203, R156, 0x7632, R203 ;  /* 0x000076329ccb7816 */ /* 0x000fe200000000cb */
        /* <DEDUP_REMOVED lines=21> */
.L_x_1436:
[----:B------:R-:W-:-:S04]  /*9700*/  UISETP.NE.U32.AND UP2, UPT, UR6, URZ, UPT ;  /* 0x000000ff0600728c */ /* 0x000fc8000bf45070 */
[----:B------:R-:W-:-:S09]  /*9710*/  UISETP.NE.AND.EX UP2, UPT, UR7, URZ, UPT, UP2 ;  /* 0x000000ff0700728c */ /* 0x000fd2000bf45320 */
[----:B------:R-:W-:Y:S05]  /*9720*/  BRA.U !UP2, `(.L_x_1439) ;  /* 0x000000010ac87547 */ /* 0x000fea000b800000 */
[----:B-12---:R-:W-:Y:S01]  /*9730*/  FFMA.FTZ R153, R181, R196, R197 ;  /* 0x000000c4b5997223 */ /* 0x006fe200000100c5 */
[----:B------:R-:W-:-:S03]  /*9740*/  LOP3.LUT P6, RZ, R175, 0xff0000, RZ, 0xc0, !PT ;  /* 0x00ff0000afff7812 */ /* 0x000fc600078cc0ff */
[----:B------:R-:W-:-:S04]  /*9750*/  FADD.FTZ R153, R184, -R153 ;  /* 0x80000099b8997221 */ /* 0x000fc80000010000 */
[----:B0----5:R-:W-:-:S04]  /*9760*/  FMUL.FTZ R158, R6, R153 ;  /* 0x00000099069e7220 */ /* 0x021fc80000410000 */
        /* <DEDUP_REMOVED lines=9> */
[-CC-:B------:R-:W-:Y:S01]  /*9800*/  FFMA.FTZ R153, R177, R196.reuse, R197.reuse ;  /* 0x000000c4b1997223 */ /* 0x180fe200000100c5 */
[----:B------:R-:W-:Y:S02]  /*9810*/  FFMA.FTZ R196, R180, R196, R197 ;  /* 0x000000c4b4c47223 */ /* 0x000fe400000100c5 */
[----:B------:R-:W-:Y:S01]  /*9820*/  FMUL.FTZ R152, R200, UR14 ;  /* 0x0000000ec8987c20 */ /* 0x000fe20008410000 */
[----:B------:R-:W-:Y:S01]  /*9830*/  FADD.FTZ R153, R178, -R153 ;  /* 0x80000099b2997221 */ /* 0x000fe20000010000 */
[----:B------:R-:W-:-:S03]  /*9840*/  FADD.FTZ R157, R179, -R196 ;  /* 0x800000c4b39d7221 */ /* 0x000fc60000010000 */
[----:B------:R-:W-:Y:S02]  /*9850*/  FSEL R203, R152, RZ, P6 ;  /* 0x000000ff98cb7208 */ /* 0x000fe40003000000 */
[----:B------:R-:W-:-:S04]  /*9860*/  ISETP.GE.U32.AND P6, PT, R176, 0x1000000, PT ;  /* 0x01000000b000780c */ /* 0x000fc80003fc6070 */
[----:B------:R-:W-:Y:S01]  /*9870*/  FSEL R204, R152, RZ, P6 ;  /* 0x000000ff98cc7208 */ /* 0x000fe20003000000 */
[C---:B------:R-:W-:Y:S01]  /*9880*/  FMUL.FTZ R152, R6.reuse, R153 ;  /* 0x0000009906987220 */ /* 0x040fe20000410000 */
[----:B------:R-:W-:Y:S01]  /*9890*/  LOP3.LUT P6, RZ, R175, 0xff, RZ, 0xc0, !PT ;  /* 0x000000ffafff7812 */ /* 0x000fe200078cc0ff */
[----:B------:R-:W-:Y:S02]  /*98a0*/  FMUL.FTZ R6, R6, R157 ;  /* 0x0000009d06067220 */ /* 0x000fe40000410000 */
[----:B------:R-:W-:Y:S02]  /*98b0*/  FMUL.FTZ R153, R152, UR14 ;  /* 0x0000000e98997c20 */ /* 0x000fe40008410000 */
[----:B------:R-:W-:-:S03]  /*98c0*/  FMUL.FTZ R154, R6, UR14 ;  /* 0x0000000e069a7c20 */ /* 0x000fc60008410000 */
[----:B------:R-:W-:Y:S02]  /*98d0*/  FSEL R155, R153, RZ, P6 ;  /* 0x000000ff999b7208 */ /* 0x000fe40003000000 */
[----:B------:R-:W-:Y:S02]  /*98e0*/  LOP3.LUT P6, RZ, R176, 0xff, RZ, 0xc0, !PT ;  /* 0x000000ffb0ff7812 */ /* 0x000fe400078cc0ff */
[----:B------:R-:W-:Y:S02]  /*98f0*/  F2FP.BF16.F32.PACK_AB R152, R155, R152 ;  /* 0x000000989b98723e */ /* 0x000fe400000010ff */
[----:B------:R-:W-:Y:S02]  /*9900*/  FSEL R153, R153, RZ, P6 ;  /* 0x000000ff99997208 */ /* 0x000fe40003000000 */
[----:B------:R-:W-:Y:S02]  /*9910*/  LOP3.LUT P6, RZ, R175, 0xff00, RZ, 0xc0, !PT ;  /* 0x0000ff00afff7812 */ /* 0x000fe400078cc0ff */
[----:B------:R-:W-:-:S02]  /*9920*/  PRMT R155, R152, 0x7632, R155 ;  /* 0x00007632989b7816 */ /* 0x000fc4000000009b */
[----:B------:R-:W-:Y:S02]  /*9930*/  FSEL R156, R154, RZ, P6 ;  /* 0x000000ff9a9c7208 */ /* 0x000fe40003000000 */
[----:B------:R-:W-:Y:S02]  /*9940*/  LOP3.LUT P6, RZ, R176, 0xff00, RZ, 0xc0, !PT ;  /* 0x0000ff00b0ff7812 */ /* 0x000fe400078cc0ff */
[----:B------:R-:W-:Y:S02]  /*9950*/  PRMT R185, R152, 0x7610, R185 ;  /* 0x0000761098b97816 */ /* 0x000fe400000000b9 */
        /* <DEDUP_REMOVED lines=15> */
.L_x_1439:
[----:B-12---:R-:W-:Y:S01]  /*9a50*/  FFMA.FTZ R152, R180, R196, R197 ;  /* 0x000000c4b4987223 */ /* 0x006fe200000100c5 */
[----:B------:R-:W-:-:S03]  /*9a60*/  LOP3.LUT P6, RZ, R175, 0xff00, RZ, 0xc0, !PT ;  /* 0x0000ff00afff7812 */ /* 0x000fc600078cc0ff */
[----:B------:R-:W-:-:S04]  /*9a70*/  FADD.FTZ R153, R179, -R152 ;  /* 0x80000098b3997221 */ /* 0x000fc80000010000 */
[----:B-----5:R-:W-:-:S04]  /*9a80*/  FMUL.FTZ R153, R6, R153 ;  /* 0x0000009906997220 */ /* 0x020fc80000410000 */
        /* <DEDUP_REMOVED lines=11> */
[----:B0-----:R-:W-:Y:S02]  /*9b40*/  FSEL R156, R153, RZ, P6 ;  /* 0x000000ff999c7208 */ /* 0x001fe40003000000 */
[----:B------:R-:W-:-:S04]  /*9b50*/  LOP3.LUT P6, RZ, R176, 0xff0000, RZ, 0xc0, !PT ;  /* 0x00ff0000b0ff7812 */ /* 0x000fc800078cc0ff */
        /* <DEDUP_REMOVED lines=8> */
[----:B------:R-:W-:Y:S01]  /*9be0*/  FMUL.FTZ R159, R6, R159 ;  /* 0x0000009f069f7220 */ /* 0x000fe20000410000 */
[----:B------:R-:W-:-:S02]  /*9bf0*/  PRMT R203, R156, 0x7632, R203 ;  /* 0x000076329ccb7816 */ /* 0x000fc400000000cb */
[----:B------:R-:W-:Y:S01]  /*9c00*/  FMUL.FTZ R153, R153, UR14 ;  /* 0x0000000e99997c20 */ /* 0x000fe20008410000 */
[----:B------:R-:W-:-:S04]  /*9c10*/  FMUL.FTZ R159, R159, UR14 ;  /* 0x0000000e9f9f7c20 */ /* 0x000fc80008410000 */
        /* <DEDUP_REMOVED lines=16> */
.L_x_1435:
        /* <DEDUP_REMOVED lines=8> */
[----:B------:R-:W-:Y:S01]  /*9da0*/  FFMA.FTZ R154, R180, R196, R197 ;  /* 0x000000c4b49a7223 */ /* 0x000fe200000100c5 */
[----:B0-----:R-:W-:Y:S01]  /*9db0*/  IMAD.MOV.U32 R156, RZ, RZ, R187 ;  /* 0x000000ffff9c7224 */ /* 0x001fe200078e00bb */
[----:B------:R-:W-:Y:S01]  /*9dc0*/  LOP3.LUT P6, RZ, R175, 0xff, RZ, 0xc0, !PT ;  /* 0x000000ffafff7812 */ /* 0x000fe200078cc0ff */
[----:B------:R-:W-:Y:S02]  /*9dd0*/  IMAD.U32 R155, R152, 0x10000, RZ ;  /* 0x00010000989b7824 */ /* 0x000fe400078e00ff */
[----:B------:R-:W-:Y:S01]  /*9de0*/  FADD.FTZ R153, R178, -R153 ;  /* 0x80000099b2997221 */ /* 0x000fe20000010000 */
[----:B------:R-:W-:Y:S01]  /*9df0*/  IMAD.U32 R159, R156, 0x10000, RZ ;  /* 0x000100009c9f7824 */ /* 0x000fe200078e00ff */
[----:B------:R-:W-:-:S02]  /*9e00*/  SHF.R.U32.HI R158, RZ, 0x10, R187 ;  /* 0x00000010ff9e7819 */ /* 0x000fc400000116bb */
[----:B-----5:R-:W-:Y:S01]  /*9e10*/  FFMA.FTZ R153, R6, R153, R155 ;  /* 0x0000009906997223 */ /* 0x020fe2000001009b */
[----:B------:R-:W-:Y:S02]  /*9e20*/  SHF.R.U64 R155, R186, 0x10, R187 ;  /* 0x00000010ba9b7819 */ /* 0x000fe400000012bb */
[----:B------:R-:W-:Y:S02]  /*9e30*/  IMAD.U32 R185, R158, 0x10000, RZ ;  /* 0x000100009eb97824 */ /* 0x000fe400078e00ff */
[----:B------:R-:W-:Y:S01]  /*9e40*/  FMUL.FTZ R152, R153, UR14 ;  /* 0x0000000e99987c20 */ /* 0x000fe20008410000 */
[----:B------:R-:W-:Y:S02]  /*9e50*/  IMAD.U32 R157, R155, 0x10000, RZ ;  /* 0x000100009b9d7824 */ /* 0x000fe400078e00ff */
[----:B------:R-:W-:Y:S02]  /*9e60*/  FADD.FTZ R155, R179, -R154 ;  /* 0x8000009ab39b7221 */ /* 0x000fe40000010000 */
[----:B------:R-:W-:-:S02]  /*9e70*/  FSEL R152, R152, RZ, P6 ;  /* 0x000000ff98987208 */ /* 0x000fc40003000000 */
[----:B------:R-:W-:Y:S01]  /*9e80*/  FFMA.FTZ R155, R6, R155, R157 ;  /* 0x0000009b069b7223 */ /* 0x000fe2000001009d */
[-CC-:B------:R-:W-:Y:S01]  /*9e90*/  FFMA.FTZ R157, R181, R196.reuse, R197.reuse ;  /* 0x000000c4b59d7223 */ /* 0x180fe200000100c5 */
[----:B------:R-:W-:Y:S01]  /*9ea0*/  FFMA.FTZ R196, R182, R196, R197 ;  /* 0x000000c4b6c47223 */ /* 0x000fe200000100c5 */
[----:B------:R-:W-:Y:S01]  /*9eb0*/  LOP3.LUT P6, RZ, R175, 0xff00, RZ, 0xc0, !PT ;  /* 0x0000ff00afff7812 */ /* 0x000fe200078cc0ff */
[----:B------:R-:W-:Y:S01]  /*9ec0*/  FMUL.FTZ R154, R155, UR14 ;  /* 0x0000000e9b9a7c20 */ /* 0x000fe20008410000 */
[----:B------:R-:W-:Y:S01]  /*9ed0*/  FADD.FTZ R157, R184, -R157 ;  /* 0x8000009db89d7221 */ /* 0x000fe20000010000 */
[----:B------:R-:W-:-:S03]  /*9ee0*/  F2FP.BF16.F32.PACK_AB R152, R152, R153 ;  /* 0x000000999898723e */ /* 0x000fc600000010ff */
[----:B------:R-:W-:Y:S01]  /*9ef0*/  FFMA.FTZ R157, R6, R157, R159 ;  /* 0x0000009d069d7223 */ /* 0x000fe2000001009f */
[----:B------:R-:W-:Y:S01]  /*9f00*/  FADD.FTZ R159, R183, -R196 ;  /* 0x800000c4b79f7221 */ /* 0x000fe20000010000 */
[----:B------:R-:W-:Y:S02]  /*9f10*/  FSEL R154, R154, RZ, P6 ;  /* 0x000000ff9a9a7208 */ /* 0x000fe40003000000 */
[----:B------:R-:W-:Y:S01]  /*9f20*/  FMUL.FTZ R156, R157, UR14 ;  /* 0x0000000e9d9c7c20 */ /* 0x000fe20008410000 */
[----:B------:R-:W-:Y:S01]  /*9f30*/  LOP3.LUT P6, RZ, R175, 0xff0000, RZ, 0xc0, !PT ;  /* 0x00ff0000afff7812 */ /* 0x000fe200078cc0ff */
[----:B------:R-:W-:Y:S01]  /*9f40*/  FFMA.FTZ R159, R6, R159, R185 ;  /* 0x0000009f069f7223 */ /* 0x000fe200000100b9 */
[----:B------:R-:W-:Y:S02]  /*9f50*/  F2FP.BF16.F32.PACK_AB R154, R154, R155 ;  /* 0x0000009b9a9a723e */ /* 0x000fe400000010ff */
[----:B------:R-:W-:Y:S01]  /*9f60*/  FSEL R156, R156, RZ, P6 ;  /* 0x000000ff9c9c7208 */ /* 0x000fe20003000000 */
[----:B------:R-:W-:Y:S01]  /*9f70*/  FMUL.FTZ R6, R159, UR14 ;  /* 0x0000000e9f067c20 */ /* 0x000fe20008410000 */
[----:B------:R-:W-:-:S02]  /*9f80*/  ISETP.GE.U32.AND P6, PT, R175, 0x1000000, PT ;  /* 0x01000000af00780c */ /* 0x000fc40003fc6070 */
[----:B------:R-:W-:Y:S02]  /*9f90*/  F2FP.BF16.F32.PACK_AB R156, R156, R157 ;  /* 0x0000009d9c9c723e */ /* 0x000fe400000010ff */
[----:B------:R-:W-:Y:S02]  /*9fa0*/  FSEL R6, R6, RZ, P6 ;  /* 0x000000ff06067208 */ /* 0x000fe40003000000 */
[----:B------:R-:W-:Y:S02]  /*9fb0*/  PRMT R198, R154, 0x7610, R198 ;  /* 0x000076109ac67816 */ /* 0x000fe400000000c6 */
[----:B------:R-:W-:Y:S02]  /*9fc0*/  F2FP.BF16.F32.PACK_AB R159, R6, R159 ;  /* 0x0000009f069f723e */ /* 0x000fe400000010ff */
        /* <DEDUP_REMOVED lines=8> */
.L_x_1441:
[----:B-12---:R-:W-:Y:S02]  /*a050*/  IMAD.MOV.U32 R152, RZ, RZ, R186 ;  /* 0x000000ffff987224 */ /* 0x006fe400078e00ba */
[-C--:B------:R-:W-:Y:S01]  /*a060*/  FFMA.FTZ R153, R177, R196.reuse, R197 ;  /* 0x000000c4b1997223 */ /* 0x080fe200000100c5 */
[----:B------:R-:W-:Y:S01]  /*a070*/  SHF.R.U64 R154, R186, 0x10, R187 ;  /* 0x00000010ba9a7819 */ /* 0x000fe200000012bb */
[----:B------:R-:W-:Y:S02]  /*a080*/  IMAD.U32 R155, R152, 0x10000, RZ ;  /* 0x00010000989b7824 */ /* 0x000fe400078e00ff */
[----:B------:R-:W-:Y:S01]  /*a090*/  FADD.FTZ R153, R178, -R153 ;  /* 0x80000099b2997221 */ /* 0x000fe20000010000 */
[-C--:B------:R-:W-:Y:S01]  /*a0a0*/  FFMA.FTZ R152, R180, R196.reuse, R197 ;  /* 0x000000c4b4987223 */ /* 0x080fe200000100c5 */
[----:B0-----:R-:W-:Y:S01]  /*a0b0*/  IMAD.U32 R157, R154, 0x10000, RZ ;  /* 0x000100009a9d7824 */ /* 0x001fe200078e00ff */
[----:B------:R-:W-:Y:S01]  /*a0c0*/  LOP3.LUT P6, RZ, R175, 0xff, RZ, 0xc0, !PT ;  /* 0x000000ffafff7812 */ /* 0x000fe200078cc0ff */
[----:B-----5:R-:W-:Y:S01]  /*a0d0*/  FFMA.FTZ R153, R6, R153, R155 ;  /* 0x0000009906997223 */ /* 0x020fe2000001009b */
[----:B------:R-:W-:Y:S01]  /*a0e0*/  FADD.FTZ R155, R179, -R152 ;  /* 0x80000098b39b7221 */ /* 0x000fe20000010000 */
[-CC-:B------:R-:W-:Y:S01]  /*a0f0*/  FFMA.FTZ R154, R182, R196.reuse, R197.reuse ;  /* 0x000000c4b69a7223 */ /* 0x180fe200000100c5 */
[----:B------:R-:W-:Y:S01]  /*a100*/  FFMA.FTZ R197, R181, R196, R197 ;  /* 0x000000c4b5c57223 */ /* 0x000fe200000100c5 */
[----:B------:R-:W-:Y:S01]  /*a110*/  FMUL.FTZ R153, R153, UR14 ;  /* 0x0000000e99997c20 */ /* 0x000fe20008410000 */
[----:B------:R-:W-:-:S02]  /*a120*/  FFMA.FTZ R155, R6, R155, R157 ;  /* 0x0000009b069b7223 */ /* 0x000fc4000001009d */
[----:B------:R-:W-:Y:S02]  /*a130*/  FADD.FTZ R197, R184, -R197 ;  /* 0x800000c5b8c57221 */ /* 0x000fe40000010000 */
[----:B------:R-:W-:Y:S01]  /*a140*/  FSEL R153, R153, RZ, P6 ;  /* 0x000000ff99997208 */ /* 0x000fe20003000000 */
[----:B------:R-:W-:Y:S01]  /*a150*/  FMUL.FTZ R155, R155, UR14 ;  /* 0x0000000e9b9b7c20 */ /* 0x000fe20008410000 */
[----:B------:R-:W-:-:S04]  /*a160*/  LOP3.LUT P6, RZ, R175, 0xff00, RZ, 0xc0, !PT ;  /* 0x0000ff00afff7812 */ /* 0x000fc800078cc0ff */
[----:B------:R-:W-:Y:S02]  /*a170*/  FSEL R152, R155, RZ, P6 ;  /* 0x000000ff9b987208 */ /* 0x000fe40003000000 */
[--C-:B------:R-:W-:Y:S02]  /*a180*/  SHF.R.U32.HI R155, RZ, 0x10, R187.reuse ;  /* 0x00000010ff9b7819 */ /* 0x100fe400000116bb */
[----:B------:R-:W-:Y:S02]  /*a190*/  ISETP.GE.U32.AND P6, PT, R175, 0x1000000, PT ;  /* 0x01000000af00780c */ /* 0x000fe40003fc6070 */
[----:B------:R-:W-:Y:S01]  /*a1a0*/  F2FP.BF16.F32.PACK_AB R152, R152, R153 ;  /* 0x000000999898723e */ /* 0x000fe200000010ff */
[----:B------:R-:W-:Y:S02]  /*a1b0*/  IMAD.U32 R157, R155, 0x10000, RZ ;  /* 0x000100009b9d7824 */ /* 0x000fe400078e00ff */
[----:B------:R-:W-:Y:S01]  /*a1c0*/  FADD.FTZ R155, R183, -R154 ;  /* 0x8000009ab79b7221 */ /* 0x000fe20000010000 */
[----:B------:R-:W-:-:S03]  /*a1d0*/  IMAD.MOV.U32 R154, RZ, RZ, R187 ;  /* 0x000000ffff9a7224 */ /* 0x000fc600078e00bb */
[----:B------:R-:W-:-:S04]  /*a1e0*/  FFMA.FTZ R155, R6, R155, R157 ;  /* 0x0000009b069b7223 */ /* 0x000fc8000001009d */
[----:B------:R-:W-:-:S05]  /*a1f0*/  FMUL.FTZ R155, R155, UR14 ;  /* 0x0000000e9b9b7c20 */ /* 0x000fca0008410000 */
[----:B------:R-:W-:Y:S01]  /*a200*/  FSEL R156, R155, RZ, P6 ;  /* 0x000000ff9b9c7208 */ /* 0x000fe20003000000 */
[----:B------:R-:W-:Y:S01]  /*a210*/  IMAD.U32 R155, R154, 0x10000, RZ ;  /* 0x000100009a9b7824 */ /* 0x000fe200078e00ff */
[----:B------:R-:W-:-:S03]  /*a220*/  LOP3.LUT P6, RZ, R175, 0xff0000, RZ, 0xc0, !PT ;  /* 0x00ff0000afff7812 */ /* 0x000fc600078cc0ff */
[----:B------:R-:W-:Y:S01]  /*a230*/  FFMA.FTZ R155, R6, R197, R155 ;  /* 0x000000c5069b7223 */ /* 0x000fe2000001009b */
[----:B------:R-:W-:-:S03]  /*a240*/  PRMT R6, R152, 0x7632, R6 ;  /* 0x0000763298067816 */ /* 0x000fc60000000006 */
[----:B------:R-:W-:-:S05]  /*a250*/  FMUL.FTZ R155, R155, UR14 ;  /* 0x0000000e9b9b7c20 */ /* 0x000fca0008410000 */
[----:B------:R-:W-:-:S04]  /*a260*/  FSEL R155, R155, RZ, P6 ;  /* 0x000000ff9b9b7208 */ /* 0x000fc80003000000 */
[----:B------:R-:W-:Y:S02]  /*a270*/  F2FP.BF16.F32.PACK_AB R156, R156, R155 ;  /* 0x0000009b9c9c723e */ /* 0x000fe400000010ff */
[----:B------:R-:W-:Y:S02]  /*a280*/  PRMT R155, R152, 0x7610, R155 ;  /* 0x00007610989b7816 */ /* 0x000fe4000000009b */
[C---:B------:R-:W-:Y:S02]  /*a290*/  PRMT R157, R156.reuse, 0x7632, R157 ;  /* 0x000076329c9d7816 */ /* 0x040fe4000000009d */
[----:B------:R-:W-:Y:S01]  /*a2a0*/  PRMT R154, R156, 0x7610, R154 ;  /* 0x000076109c9a7816 */ /* 0x000fe2000000009a */
[----:B------:R-:W-:Y:S06]  /*a2b0*/  BRA `(.L_x_1438) ;  /* 0x0000000400147947 */ /* 0x000fec0003800000 */
.L_x_1440:
        /* <DEDUP_REMOVED lines=40> */
.L_x_1442:
[----:B-12---:R-:W-:Y:S01]  /*a540*/  FFMA.FTZ R152, R182, R196, R197 ;  /* 0x000000c4b6987223 */ /* 0x006fe200000100c5 */
[----:B------:R-:W-:-:S03]  /*a550*/  ISETP.GE.U32.AND P6, PT, R175, 0x1000000, PT ;  /* 0x01000000af00780c */ /* 0x000fc60003fc6070 */
[----:B------:R-:W-:Y:S01]  /*a560*/  FADD.FTZ R153, R183, -R152 ;  /* 0x80000098b7997221 */ /* 0x000fe20000010000 */
[----:B------:R-:W-:-:S03]  /*a570*/  FFMA.FTZ R152, R180, R196, R197 ;  /* 0x000000c4b4987223 */ /* 0x000fc600000100c5 */
[----:B-----5:R-:W-:Y:S01]  /*a580*/  FMUL.FTZ R153, R6, R153 ;  /* 0x0000009906997220 */ /* 0x020fe20000410000 */
[----:B------:R-:W-:-:S03]  /*a590*/  FADD.FTZ R155, R179, -R152 ;  /* 0x80000098b39b7221 */ /* 0x000fc60000010000 */
[----:B------:R-:W-:Y:S01]  /*a5a0*/  FMUL.FTZ R153, R153, UR14 ;  /* 0x0000000e99997c20 */ /* 0x000fe20008410000 */
[----:B------:R-:W-:-:S04]  /*a5b0*/  FMUL.FTZ R155, R6, R155 ;  /* 0x0000009b069b7220 */ /* 0x000fc80000410000 */
[----:B------:R-:W-:Y:S01]  /*a5c0*/  FSEL R154, R153, RZ, P6 ;  /* 0x000000ff999a7208 */ /* 0x000fe20003000000 */
[-CC-:B------:R-:W-:Y:S01]  /*a5d0*/  FFMA.FTZ R153, R177, R196.reuse, R197.reuse ;  /* 0x000000c4b1997223 */ /* 0x180fe200000100c5 */
[----:B------:R-:W-:Y:S01]  /*a5e0*/  FFMA.FTZ R197, R181, R196, R197 ;  /* 0x000000c4b5c57223 */ /* 0x000fe200000100c5 */
[----:B------:R-:W-:Y:S01]  /*a5f0*/  LOP3.LUT P6, RZ, R175, 0xff, RZ, 0xc0, !PT ;  /* 0x000000ffafff7812 */ /* 0x000fe200078cc0ff */
[----:B------:R-:W-:Y:S01]  /*a600*/  FMUL.FTZ R155, R155, UR14 ;  /* 0x0000000e9b9b7c20 */ /* 0x000fe20008410000 */
[----:B------:R-:W-:Y:S01]  /*a610*/  FADD.FTZ R153, R178, -R153 ;  /* 0x80000099b2997221 */ /* 0x000fe20000010000 */
[----:B------:R-:W-:-:S03]  /*a620*/  FADD.FTZ R197, R184, -R197 ;  /* 0x800000c5b8c57221 */ /* 0x000fc60000010000 */
[C---:B------:R-:W-:Y:S01]  /*a630*/  FMUL.FTZ R153, R6.reuse, R153 ;  /* 0x0000009906997220 */ /* 0x040fe20000410000 */
        /* <DEDUP_REMOVED lines=12> */
[----:B0-----:R-:W-:-:S07]  /*a700*/  PRMT R157, R154, 0x7632, R157 ;  /* 0x000076329a9d7816 */ /* 0x001fce000000009d */
.L_x_1438:
        /* <DEDUP_REMOVED lines=16> */
.L_x_1443:
        /* <DEDUP_REMOVED lines=10> */
.L_x_1434:
[----:B------:R-:W-:Y:S05]  /*a8b0*/  BSYNC.RECONVERGENT B0 ;  /* 0x0000000000007941 */ /* 0x000fea0003800200 */
.L_x_1433:
[----:B------:R-:W-:Y:S01]  /*a8c0*/  ISETP.NE.AND P6, PT, R205, RZ, PT ;  /* 0x000000ffcd00720c */ /* 0x000fe20003fc5270 */
[----:B------:R-:W-:-:S12]  /*a8d0*/  UPLOP3.LUT UP1, UPT, UPT, UPT, UP1, 0x40, 0x4 ;  /* 0x000000000004789c */ /* 0x000fd80003f2e810 */
[----:B------:R-:W-:Y:S05]  /*a8e0*/  @!P6 BRA `(.L_x_1444) ;  /* 0xffffff600000e947 */ /* 0x000fea000383ffff */
.L_x_1372:
[----:B------:R-:W0:Y:S01]  /*a8f0*/  S2UR UR4, SR_CTAID.X ;  /* 0x00000000000479c3 */ /* 0x000e220000002500 */
[----:B------:R-:W-:Y:S01]  /*a900*/  BSSY.RECONVERGENT B0, `(.L_x_1445) ;  /* 0x0000011000007945 */ /* 0x000fe20003800200 */
[----:B0-----:R-:W-:-:S05]  /*a910*/  IMAD R3, R2, UR4, RZ ;  /* 0x0000000402037c24 */ /* 0x001fca000f8e02ff */
[----:B------:R-:W-:Y:S01]  /*a920*/  LEA.HI R11, R3, R0, RZ, 0x1e ;  /* 0x00000000030b7211 */ /* 0x000fe200078ff0ff */
[----:B------:R-:W-:Y:S06]  /*a930*/  @!P0 BRA `(.L_x_1446) ;  /* 0x0000000000348947 */ /* 0x000fec0003800000 */
[----:B------:R-:W0:Y:S08]  /*a940*/  LDC.64 R2, c[0x0][0x440] ;  /* 0x00011000ff027b82 */ /* 0x000e300000000a00 */
[----:B------:R-:W1:Y:S08]  /*a950*/  LDC.64 R4, c[0x0][0x448] ;  /* 0x00011200ff047b82 */ /* 0x000e700000000a00 */
[----:B-----5:R-:W2:Y:S08]  /*a960*/  LDC.64 R6, c[0x0][0x450] ;  /* 0x00011400ff067b82 */ /* 0x020eb00000000a00 */
        /* <DEDUP_REMOVED lines=10> */
.L_x_1446:
[----:B------:R-:W-:Y:S05]  /*aa10*/  BSYNC.RECONVERGENT B0 ;  /* 0x0000000000007941 */ /* 0x000fea0003800200 */
.L_x_1445:
[----:B------:R-:W-:Y:S04]  /*aa20*/  BSSY.RECONVERGENT B0, `(.L_x_1447) ;  /* 0x000000f000007945 */ /* 0x000fe80003800200 */
[----:B------:R-:W-:Y:S05]  /*aa30*/  @!P1 BRA `(.L_x_1448) ;  /* 0x0000000000349947 */ /* 0x000fea0003800000 */
[----:B0-----:R-:W0:Y:S08]  /*aa40*/  LDC.64 R2, c[0x0][0x440] ;  /* 0x00011000ff027b82 */ /* 0x001e300000000a00 */
        /* <DEDUP_REMOVED lines=12> */
.L_x_1448:
[----:B------:R-:W-:Y:S05]  /*ab10*/  BSYNC.RECONVERGENT B0 ;  /* 0x0000000000007941 */ /* 0x000fea0003800200 */
.L_x_1447:
        /* <DEDUP_REMOVED lines=15> */
.L_x_1450:
[----:B------:R-:W-:Y:S05]  /*ac10*/  BSYNC.RECONVERGENT B0 ;  /* 0x0000000000007941 */ /* 0x000fea0003800200 */
.L_x_1449:
        /* <DEDUP_REMOVED lines=15> */
.L_x_1452:
[----:B------:R-:W-:Y:S05]  /*ad10*/  BSYNC.RECONVERGENT B0 ;  /* 0x0000000000007941 */ /* 0x000fea0003800200 */
.L_x_1451:
[----:B------:R-:W-:Y:S05]  /*ad20*/  @!P4 EXIT ;  /* 0x000000000000c94d */ /* 0x000fea0003800000 */
[----:B0-----:R-:W0:Y:S08]  /*ad30*/  LDC.64 R2, c[0x0][0x440] ;  /* 0x00011000ff027b82 */ /* 0x001e300000000a00 */
[----:B------:R-:W1:Y:S08]  /*ad40*/  LDC.64 R4, c[0x0][0x448] ;  /* 0x00011200ff047b82 */ /* 0x000e700000000a00 */
[----:B-----5:R-:W2:Y:S08]  /*ad50*/  LDC.64 R6, c[0x0][0x450] ;  /* 0x00011400ff067b82 */ /* 0x020eb00000000a00 */
        /* <DEDUP_REMOVED lines=10> */
.L_x_1453:
        /* <DEDUP_REMOVED lines=16> */
.L_x_5400:


//--------------------- .text._ZN10layer_norm31ln_parallel_residual_bwd_kernelINS_13Kernel_traitsIf13__nv_bfloat16S2_S2_fjLj2560ELj1ELj1ELj4ELj8ENS_18Kernel_traits_baseILj2560EfS2_S2_S2_fjLj128EEEEELb1ELb0ELb1EEEvNS_9BwdParamsE --------------------------
	.section	.text._ZN10layer_norm31ln_parallel_residual_bwd_kernelINS_13Kernel_traitsIf13__nv_bfloat16S2_S2_fjLj2560ELj1ELj1ELj4ELj8ENS_18Kernel_traits_baseILj2560EfS2_S2_S2_fjLj128EEEEELb1ELb0ELb1EEEvNS_9BwdParamsE,"ax",@progbits
	.align	128
        .global         _ZN10layer_norm31ln_parallel_residual_bwd_kernelINS_13Kernel_traitsIf13__nv_bfloat16S2_S2_fjLj2560ELj1ELj1ELj4ELj8ENS_18Kernel_traits_baseILj2560EfS2_S2_S2_fjLj128EEEEELb1ELb0ELb1EEEvNS_9BwdParamsE
        .type           _ZN10layer_norm31ln_parallel_residual_bwd_kernelINS_13Kernel_traitsIf13__nv_bfloat16S2_S2_fjLj2560ELj1ELj1ELj4ELj8ENS_18Kernel_traits_baseILj2560EfS2_S2_S2_fjLj128EEEEELb1ELb0ELb1EEEvNS_9BwdParamsE,@function
        .size           _ZN10layer_norm31ln_parallel_residual_bwd_kernelINS_13Kernel_traitsIf13__nv_bfloat16S2_S2_fjLj2560ELj1ELj1ELj4ELj8ENS_18Kernel_traits_baseILj2560EfS2_S2_S2_fjLj128EEEEELb1ELb0ELb1EEEvNS_9BwdParamsE,(.L_x_5401 - _ZN10layer_norm31ln_parallel_residual_bwd_kernelINS_13Kernel_traitsIf13__nv_bfloat16S2_S2_fjLj2560ELj1ELj1ELj4ELj8ENS_18Kernel_traits_baseILj2560EfS2_S2_S2_fjLj128EEEEELb1ELb0ELb1EEEvNS_9BwdParamsE)
        .other          _ZN10layer_norm31ln_parallel_residual_bwd_kernelINS_13Kernel_traitsIf13__nv_bfloat16S2_S2_fjLj2560ELj1ELj1ELj4ELj8ENS_18Kernel_traits_baseILj2560EfS2_S2_S2_fjLj128EEEEELb1ELb0ELb1EEEvNS_9BwdParamsE,@"STO_CUDA_ENTRY STV_DEFAULT"
_ZN10layer_norm31ln_parallel_residual_bwd_kernelINS_13Kernel_traitsIf13__nv_bfloat16S2_S2_fjLj2560ELj1ELj1ELj4ELj8ENS_18Kernel_traits_baseILj2560EfS2_S2_S2_fjLj128EEEEELb1ELb0ELb1EEEvNS_9BwdParamsE:
.text._ZN10layer_norm31ln_parallel_residual_bwd_kernelINS_13Kernel_traitsIf13__nv_bfloat16S2_S2_fjLj2560ELj1ELj1ELj4ELj8ENS_18Kernel_traits_baseILj2560EfS2_S2_S2_fjLj128EEEEELb1ELb0ELb1EEEvNS_9BwdParamsE:
        /* <DEDUP_REMOVED lines=69> */
[----:B0-----:R-:W5:Y:S01]  /*0450*/  LDG.E.128 R88, desc[UR10][R2.64] ;  /* 0x0000000a02587981 */ /* 0x001f62000c1e1d00 */
[----:B------:R-:W-:Y:S02]  /*0460*/  CS2R R24, SRZ ;  /* 0x0000000000187805 */ /* 0x000fe4000001ff00 */
[----:B------:R-:W-:Y:S01]  /*0470*/  CS2R R50, SRZ ;  /* 0x0000000000327805 */ /* 0x000fe2000001ff00 */
[----:B--2---:R-:W-:Y:S01]  /*0480*/  IMAD.WIDE.U32 R6, R151, 0x10, R6 ;  /* 0x0000001097067825 */ /* 0x004fe200078e0006 */
[----:B------:R-:W5:Y:S01]  /*0490*/  LDG.E.128 R84, desc[UR10][R2.64+0x800] ;  /* 0x0008000a02547981 */ /* 0x000f62000c1e1d00 */
[----:B------:R-:W-:-:S02]  /*04a0*/  CS2R R102, SRZ ;  /* 0x0000000000667805 */ /* 0x000fc4000001ff00 */
[----:B------:R-:W-:Y:S02]  /*04b0*/  CS2R R106, SRZ ;  /* 0x00000000006a7805 */ /* 0x000fe4000001ff00 */
[----:B------:R-:W-:Y:S01]  /*04c0*/  CS2R R110, SRZ ;  /* 0x00000000006e7805 */ /* 0x000fe2000001ff00 */
[----:B------:R-:W5:Y:S01]  /*04d0*/  LDG.E.128 R80, desc[UR10][R2.64+0x1000] ;  /* 0x0010000a02507981 */ /* 0x000f62000c1e1d00 */
[----:B------:R-:W-:Y:S02]  /*04e0*/  CS2R R114, SRZ ;  /* 0x0000000000727805 */ /* 0x000fe4000001ff00 */
[----:B------:R-:W-:Y:S02]  /*04f0*/  CS2R R118, SRZ ;  /* 0x0000000000767805 */ /* 0x000fe4000001ff00 */
[----:B------:R-:W-:Y:S01]  /*0500*/  CS2R R122, SRZ ;  /* 0x00000000007a7805 */ /* 0x000fe2000001ff00 */
[----:B------:R-:W5:Y:S01]  /*0510*/  LDG.E.128 R76, desc[UR10][R2.64+0x1800] ;  /* 0x0018000a024c7981 */ /* 0x000f62000c1e1d00 */
[----:B------:R-:W-:-:S02]  /*0520*/  CS2R R126, SRZ ;  /* 0x00000000007e7805 */ /* 0x000fc4000001ff00 */
[----:B------:R-:W-:Y:S02]  /*0530*/  CS2R R26, SRZ ;  /* 0x00000000001a7805 */ /* 0x000fe4000001ff00 */
[----:B------:R-:W-:Y:S01]  /*0540*/  CS2R R28, SRZ ;  /* 0x00000000001c7805 */ /* 0x000fe2000001ff00 */
[----:B------:R0:W5:Y:S01]  /*0550*/  LDG.E.128 R72, desc[UR10][R2.64+0x2000] ;  /* 0x0020000a02487981 */ /* 0x000162000c1e1d00 */
[----:B------:R-:W-:Y:S02]  /*0560*/  CS2R R30, SRZ ;  /* 0x00000000001e7805 */ /* 0x000fe4000001ff00 */
[----:B------:R-:W-:Y:S02]  /*0570*/  CS2R R32, SRZ ;  /* 0x0000000000207805 */ /* 0x000fe4000001ff00 */
[----:B------:R-:W-:Y:S01]  /*0580*/  CS2R R34, SRZ ;  /* 0x0000000000227805 */ /* 0x000fe2000001ff00 */
[----:B------:R-:W5:Y:S01]  /*0590*/  LDG.E.128 R68, desc[UR10][R6.64] ;  /* 0x0000000a06447981 */ /* 0x000f62000c1e1d00 */
[----:B------:R-:W-:-:S02]  /*05a0*/  CS2R R36, SRZ ;  /* 0x0000000000247805 */ /* 0x000fc4000001ff00 */
[----:B------:R-:W-:Y:S02]  /*05b0*/  CS2R R38, SRZ ;  /* 0x0000000000267805 */ /* 0x000fe4000001ff00 */
[----:B------:R-:W-:Y:S01]  /*05c0*/  CS2R R40, SRZ ;  /* 0x0000000000287805 */ /* 0x000fe2000001ff00 */
[----:B------:R-:W5:Y:S01]  /*05d0*/  LDG.E.128 R64, desc[UR10][R6.64+0x800] ;  /* 0x0008000a06407981 */ /* 0x000f62000c1e1d00 */
[----:B------:R-:W-:Y:S02]  /*05e0*/  CS2R R42, SRZ ;  /* 0x00000000002a7805 */ /* 0x000fe4000001ff00 */
[----:B0-----:R-:W-:Y:S02]  /*05f0*/  CS2R R2, SRZ ;  /* 0x0000000000027805 */ /* 0x001fe4000001ff00 */
[----:B------:R-:W-:Y:S01]  /*0600*/  CS2R R44, SRZ ;  /* 0x00000000002c7805 */ /* 0x000fe2000001ff00 */
[----:B------:R-:W5:Y:S01]  /*0610*/  LDG.E.128 R60, desc[UR10][R6.64+0x1000] ;  /* 0x0010000a063c7981 */ /* 0x000f62000c1e1d00 */
[----:B------:R-:W-:Y:S01]  /*0620*/  CS2R R46, SRZ ;  /* 0x00000000002e7805 */ /* 0x000fe2000001ff00 */
[----:B------:R-:W-:Y:S01]  /*0630*/  IMAD.MOV.U32 R135, RZ, RZ, RZ ;  /* 0x000000ffff877224 */ /* 0x000fe200078e00ff */
[----:B------:R-:W-:Y:S01]  /*0640*/  UPLOP3.LUT UP1, UPT, UPT, UPT, UPT, 0x40, 0x4 ;  /* 0x000000000004789c */ /* 0x000fe20003f2e870 */
[----:B------:R-:W5:Y:S01]  /*0650*/  LDG.E.128 R56, desc[UR10][R6.64+0x1800] ;  /* 0x0018000a06387981 */ /* 0x000f62000c1e1d00 */
[----:B------:R-:W0:Y:S03]  /*0660*/  LDCU UR6, c[0x0][0x408] ;  /* 0x00008100ff0677ac */ /* 0x000e260008000800 */
[----:B------:R1:W5:Y:S01]  /*0670*/  LDG.E.128 R52, desc[UR10][R6.64+0x2000] ;  /* 0x0020000a06347981 */ /* 0x000362000c1e1d00 */
[----:B------:R-:W2:Y:S01]  /*0680*/  LDCU UR13, c[0x0][0x388] ;  /* 0x00007100ff0d77ac */ /* 0x000ea20008000800 */
[----:B------:R-:W3:Y:S01]  /*0690*/  LDCU.U8 UR12, c[0x0][0x410] ;  /* 0x00008200ff0c77ac */ /* 0x000ee20008000000 */
[----:B------:R-:W4:Y:S01]  /*06a0*/  LDCU UR18, c[0x0][0x400] ;  /* 0x00008000ff1277ac */ /* 0x000f220008000800 */
[----:B-1----:R-:W-:Y:S01]  /*06b0*/  CS2R R6, SRZ ;  /* 0x0000000000067805 */ /* 0x002fe2000001ff00 */
[----:B------:R-:W1:Y:S01]  /*06c0*/  LDCU.64 UR8, c[0x0][0x478] ;  /* 0x00008f00ff0877ac */ /* 0x000e620008000a00 */
[----:B------:R-:W0:Y:S01]  /*06d0*/  LDCU.64 UR14, c[0x0][0x438] ;  /* 0x00008700ff0e77ac */ /* 0x000e220008000a00 */
[----:B------:R-:W0:Y:S04]  /*06e0*/  LDCU.64 UR16, c[0x0][0x470] ;  /* 0x00008e00ff1077ac */ /* 0x000e280008000a00 */
.L_x_1507:
[----:B-12---:R-:W3:Y:S01]  /*06f0*/  LDC.64 R92, c[0x0][0x3a8] ;  /* 0x0000ea00ff5c7b82 */ /* 0x006ee20000000a00 */
[----:B--2---:R-:W-:-:S05]  /*0700*/  IMAD R94, R134, UR13, RZ ;  /* 0x0000000d865e7c24 */ /* 0x004fca000f8e02ff */
[----:B------:R-:W-:Y:S02]  /*0710*/  SHF.R.S32.HI R95, RZ, 0x1f, R94 ;  /* 0x0000001fff5f7819 */ /* 0x000fe4000001145e */
[----:B------:R-:W2:Y:S02]  /*0720*/  LDC.64 R152, c[0x0][0x428] ;  /* 0x00010a00ff987b82 */ /* 0x000ea40000000a00 */
[----:B------:R-:W-:-:S04]  /*0730*/  LEA.HI R136, R95, R94, RZ, 0x2 ;  /* 0x0000005e5f887211 */ /* 0x000fc800078f10ff */
[----:B------:R-:W-:Y:S02]  /*0740*/  LEA.HI.SX32 R136, R136, R151, 0x1e ;  /* 0x0000009788887211 */ /* 0x000fe400078ff2ff */
[----:B------:R-:W4:Y:S03]  /*0750*/  LDC.64 R156, c[0x0][0x430] ;  /* 0x00010c00ff9c7b82 */ /* 0x000f260000000a00 */
[C---:B------:R-:W-:Y:S02]  /*0760*/  VIADD R137, R136.reuse, 0x80 ;  /* 0x0000008088897836 */ /* 0x040fe40000000000 */
[C---:B------:R-:W-:Y:S02]  /*0770*/  VIADD R165, R136.reuse, 0x180 ;  /* 0x0000018088a57836 */ /* 0x040fe40000000000 */
[C---:B---3--:R-:W-:Y:S01]  /*0780*/  IMAD.WIDE.U32 R176, R136.reuse, 0x8, R92 ;  /* 0x0000000888b07825 */ /* 0x048fe200078e005c */
[----:B------:R-:W3:Y:S03]  /*0790*/  LDC.64 R180, c[0x0][0x3c0] ;  /* 0x0000f000ffb47b82 */ /* 0x000ee60000000a00 */
[----:B------:R-:W-:-:S02]  /*07a0*/  VIADD R163, R136, 0x100 ;  /* 0x0000010088a37836 */ /* 0x000fc40000000000 */
[----:B------:R-:W-:Y:S01]  /*07b0*/  IMAD.WIDE.U32 R94, R165, 0x8, R92 ;  /* 0x00000008a55e7825 */ /* 0x000fe200078e005c */
[----:B------:R-:W3:Y:S03]  /*07c0*/  LDG.E.64 R176, desc[UR10][R176.64] ;  /* 0x0000000ab0b07981 */ /* 0x000ee6000c1e1b00 */
[C-C-:B--2---:R-:W-:Y:S02]  /*07d0*/  IMAD.WIDE.U32 R178, R136.reuse, 0x8, R152.reuse ;  /* 0x0000000888b27825 */ /* 0x144fe400078e0098 */
[----:B------:R-:W2:Y:S02]  /*07e0*/  LDG.E.64 R94, desc[UR10][R94.64] ;  /* 0x0000000a5e5e7981 */ /* 0x000ea4000c1e1b00 */
[----:B------:R-:W-:Y:S02]  /*07f0*/  IMAD.WIDE.U32 R160, R137, 0x8, R152 ;  /* 0x0000000889a07825 */ /* 0x000fe400078e0098 */
[----:B------:R-:W2:Y:S02]  /*0800*/  LDG.E.64 R178, desc[UR10][R178.64] ;  /* 0x0000000ab2b27981 */ /* 0x000ea4000c1e1b00 */
[----:B----4-:R-:W-:-:S02]  /*0810*/  IMAD.WIDE.U32 R184, R136, 0x8, R156 ;  /* 0x0000000888b87825 */ /* 0x010fc400078e009c */
[----:B------:R-:W4:Y:S02]  /*0820*/  LDG.E.64 R160, desc[UR10][R160.64] ;  /* 0x0000000aa0a07981 */ /* 0x000f24000c1e1b00 */
[--C-:B0-----:R-:W-:Y:S02]  /*0830*/  IMAD.WIDE.U32 R96, R165, 0x8, R152.reuse ;  /* 0x00000008a5607825 */ /* 0x101fe400078e0098 */
[----:B------:R-:W4:Y:S02]  /*0840*/  LDG.E.64 R184, desc[UR10][R184.64] ;  /* 0x0000000ab8b87981 */ /* 0x000f24000c1e1b00 */
[----:B------:R-:W-:Y:S02]  /*0850*/  VIADD R167, R136, 0x200 ;  /* 0x0000020088a77836 */ /* 0x000fe40000000000 */
[--C-:B------:R-:W-:Y:S01]  /*0860*/  IMAD.WIDE.U32 R150, R163, 0x8, R152.reuse ;  /* 0x00000008a3967825 */ /* 0x100fe200078e0098 */
[----:B------:R-:W4:Y:S03]  /*0870*/  LDG.E.64 R96, desc[UR10][R96.64] ;  /* 0x0000000a60607981 */ /* 0x000f26000c1e1b00 */
[----:B------:R-:W-:-:S02]  /*0880*/  IMAD.WIDE.U32 R152, R167, 0x8, R152 ;  /* 0x00000008a7987825 */ /* 0x000fc400078e0098 */
[----:B------:R-:W4:Y:S02]  /*0890*/  LDG.E.64 R150, desc[UR10][R150.64] ;  /* 0x0000000a96967981 */ /* 0x000f24000c1e1b00 */
[C---:B------:R-:W-:Y:S02]  /*08a0*/  IMAD.WIDE.U32 R154, R163.reuse, 0x8, R92 ;  /* 0x00000008a39a7825 */ /* 0x040fe400078e005c */
        /* <DEDUP_REMOVED lines=8> */
[----:B------:R-:W4:Y:S02]  /*0930*/  LDG.E.64 R168, desc[UR10][R168.64] ;  /* 0x0000000aa8a87981 */ /* 0x000f24000c1e1b00 */
[----:B------:R-:W-:-:S02]  /*0940*/  IMAD.WIDE.U32 R158, R137, 0x8, R156 ;  /* 0x00000008899e7825 */ /* 0x000fc400078e009c */
[----:B------:R-:W4:Y:S02]  /*0950*/  LDG.E.64 R92, desc[UR10][R92.64] ;  /* 0x0000000a5c5c7981 */ /* 0x000f24000c1e1b00 */
[----:B------:R-:W-:Y:S02]  /*0960*/  IMAD.WIDE.U32 R156, R167, 0x8, R156 ;  /* 0x00000008a79c7825 */ /* 0x000fe400078e009c */
[----:B------:R-:W4:Y:S02]  /*0970*/  LDG.E.64 R158, desc[UR10][R158.64] ;  /* 0x0000000a9e9e7981 */ /* 0x000f24000c1e1b00 */
[C---:B---3--:R-:W-:Y:S02]  /*0980*/  IMAD.WIDE R182, R134.reuse, 0x4, R180 ;  /* 0x0000000486b67825 */ /* 0x048fe400078e02b4 */
[----:B------:R-:W3:Y:S01]  /*0990*/  LDG.E.64 R156, desc[UR10][R156.64] ;  /* 0x0000000a9c9c7981 */ /* 0x000ee2000c1e1b00 */
[----:B------:R-:W1:Y:S03]  /*09a0*/  LDC.64 R180, c[0x0][0x3c8] ;  /* 0x0000f200ffb47b82 */ /* 0x000e660000000a00 */
[----:B------:R2:W3:Y:S01]  /*09b0*/  LDG.E R175, desc[UR10][R182.64] ;  /* 0x0000000ab6af7981 */ /* 0x0004e2000c1e1900 */
[----:B-1----:R-:W-:-:S05]  /*09c0*/  IMAD.WIDE R180, R134, 0x4, R180 ;  /* 0x0000000486b47825 */ /* 0x002fca00078e02b4 */
[----:B------:R1:W3:Y:S01]  /*09d0*/  LDG.E R162, desc[UR10][R180.64] ;  /* 0x0000000ab4a27981 */ /* 0x0002e2000c1e1900 */
[----:B0-----:R-:W-:Y:S02]  /*09e0*/  ISETP.NE.U32.AND P0, PT, RZ, UR14, PT ;  /* 0x0000000eff007c0c */ /* 0x001fe4000bf05070 */
[----:B------:R-:W-:Y:S02]  /*09f0*/  ISETP.NE.U32.AND P1, PT, RZ, UR16, PT ;  /* 0x00000010ff007c0c */ /* 0x000fe4000bf25070 */
[----:B------:R-:W-:Y:S02]  /*0a00*/  ISETP.NE.AND.EX P0, PT, RZ, UR15, PT, P0 ;  /* 0x0000000fff007c0c */ /* 0x000fe4000bf05300 */
[----:B------:R-:W-:Y:S02]  /*0a10*/  ISETP.NE.AND.EX P1, PT, RZ, UR17, PT, P1 ;  /* 0x00000011ff007c0c */ /* 0x000fe4000bf25310 */
[----:B------:R-:W-:Y:S02]  /*0a20*/  ISETP.NE.AND P3, PT, RZ, UR12, PT ;  /* 0x0000000cff007c0c */ /* 0x000fe4000bf65270 */
[----:B------:R-:W-:Y:S01]  /*0a30*/  MOV R216, R176 ;  /* 0x000000b000d87202 */ /* 0x000fe20000000f00 */
[--C-:B------:R-:W-:Y:S01]  /*0a40*/  IMAD.MOV.U32 R213, RZ, RZ, R177.reuse ;  /* 0x000000ffffd57224 */ /* 0x100fe200078e00b1 */
[----:B------:R-:W-:-:S02]  /*0a50*/  SHF.R.U64 R229, R176, 0x10, R177 ;  /* 0x00000010b0e57819 */ /* 0x000fc400000012b1 */
[----:B------:R-:W-:Y:S01]  /*0a60*/  SHF.R.U32.HI R214, RZ, 0x10, R177 ;  /* 0x00000010ffd67819 */ /* 0x000fe200000116b1 */
[----:B--2---:R-:W-:Y:S01]  /*0a70*/  IMAD.MOV.U32 R228, RZ, RZ, R94 ;  /* 0x000000ffffe47224 */ /* 0x004fe200078e005e */
[--C-:B------:R-:W-:Y:S01]  /*0a80*/  SHF.R.U64 R224, R94, 0x10, R95.reuse ;  /* 0x000000105ee07819 */ /* 0x100fe2000000125f */
[----:B------:R-:W-:Y:S02]  /*0a90*/  IMAD.MOV.U32 R215, RZ, RZ, R95 ;  /* 0x000000ffffd77224 */ /* 0x000fe400078e005f */
[----:B------:R-:W-:Y:S01]  /*0aa0*/  IMAD.MOV.U32 R230, RZ, RZ, R178 ;  /* 0x000000ffffe67224 */ /* 0x000fe200078e00b2 */
[--C-:B------:R-:W-:Y:S01]  /*0ab0*/  SHF.R.U64 R176, R178, 0x10, R179.reuse ;  /* 0x00000010b2b07819 */ /* 0x100fe200000012b3 */
[--C-:B------:R-:W-:Y:S01]  /*0ac0*/  IMAD.MOV.U32 R177, RZ, RZ, R179.reuse ;  /* 0x000000ffffb17224 */ /* 0x100fe200078e00b3 */
[----:B------:R-:W-:Y:S02]  /*0ad0*/  SHF.R.U32.HI R182, RZ, 0x10, R179 ;  /* 0x00000010ffb67819 */ /* 0x000fe400000116b3 */
[----:B----4-:R-:W-:-:S02]  /*0ae0*/  MOV R220, R160 ;  /* 0x000000a000dc7202 */ /* 0x010fc40000000f00 */
[----:B------:R-:W-:Y:S01]  /*0af0*/  SHF.R.U64 R183, R160, 0x10, R161 ;  /* 0x00000010a0b77819 */ /* 0x000fe200000012a1 */
[----:B------:R-:W-:Y:S01]  /*0b00*/  IMAD.MOV.U32 R178, RZ, RZ, R184 ;  /* 0x000000ffffb27224 */ /* 0x000fe200078e00b8 */
[--C-:B------:R-:W-:Y:S01]  /*0b10*/  SHF.R.U64 R179, R184, 0x10, R185.reuse ;  /* 0x00000010b8b37819 */ /* 0x100fe200000012b9 */
[--C-:B-1----:R-:W-:Y:S01]  /*0b20*/  IMAD.MOV.U32 R181, RZ, RZ, R185.reuse ;  /* 0x000000ffffb57224 */ /* 0x102fe200078e00b9 */
[----:B------:R-:W-:Y:S01]  /*0b30*/  SHF.R.U32.HI R180, RZ, 0x10, R185 ;  /* 0x00000010ffb47819 */ /* 0x000fe200000116b9 */
[--C-:B------:R-:W-:Y:S01]  /*0b40*/  IMAD.MOV.U32 R185, RZ, RZ, R161.reuse ;  /* 0x000000ffffb97224 */ /* 0x100fe200078e00a1 */
[----:B------:R-:W-:Y:S01]  /*0b50*/  SHF.R.U32.HI R184, RZ, 0x10, R161 ;  /* 0x00000010ffb87819 */ /* 0x000fe200000116a1 */
[----:B------:R-:W-:Y:S01]  /*0b60*/  IMAD.MOV.U32 R198, RZ, RZ, R96 ;  /* 0x000000ffffc67224 */ /* 0x000fe200078e0060 */
[----:B------:R-:W-:Y:S01]  /*0b70*/  SHF.R.U32.HI R227, RZ, 0x10, R95 ;  /* 0x00000010ffe37819 */ /* 0x000fe2000001165f */
[--C-:B------:R-:W-:Y:S01]  /*0b80*/  IMAD.MOV.U32 R201, RZ, RZ, R97.reuse ;  /* 0x000000ffffc97224 */ /* 0x100fe200078e0061 */
[--C-:B------:R-:W-:Y:S01]  /*0b90*/  SHF.R.U64 R199, R96, 0x10, R97.reuse ;  /* 0x0000001060c77819 */ /* 0x100fe20000001261 */
[----:B------:R-:W0:Y:S01]  /*0ba0*/  @P0 LDC.64 R160, c[0x0][0x438] ;  /* 0x00010e00ffa00b82 */ /* 0x000e220000000a00 */
[----:B------:R-:W-:-:S02]  /*0bb0*/  SHF.R.U32.HI R200, RZ, 0x10, R97 ;  /* 0x00000010ffc87819 */ /* 0x000fc40000011661 */
[----:B------:R-:W-:-:S05]  /*0bc0*/  MOV R206, R152 ;  /* 0x0000009800ce7202 */ /* 0x000fca0000000f00 */
[----:B------:R-:W1:Y:S01]  /*0bd0*/  @P1 LDC.64 R94, c[0x0][0x3b8] ;  /* 0x0000ee00ff5e1b82 */ /* 0x000e620000000a00 */
[--C-:B------:R-:W-:Y:S01]  /*0be0*/  SHF.R.U64 R207, R152, 0x10, R153.reuse ;  /* 0x0000001098cf7819 */ /* 0x100fe20000001299 */
[--C-:B------:R-:W-:Y:S01]  /*0bf0*/  IMAD.MOV.U32 R209, RZ, RZ, R153.reuse ;  /* 0x000000ffffd17224 */ /* 0x100fe200078e0099 */
[----:B------:R-:W-:-:S05]  /*0c00*/  SHF.R.U32.HI R208, RZ, 0x10, R153 ;  /* 0x00000010ffd07819 */ /* 0x000fca0000011699 */
[----:B------:R-:W2:Y:S01]  /*0c10*/  @P0 LDC.64 R96, c[0x0][0x438] ;  /* 0x00010e00ff600b82 */ /* 0x000ea20000000a00 */
[----:B------:R-:W-:Y:S01]  /*0c20*/  IMAD.MOV.U32 R222, RZ, RZ, R154 ;  /* 0x000000ffffde7224 */ /* 0x000fe200078e009a */
[--C-:B------:R-:W-:Y:S01]  /*0c30*/  SHF.R.U64 R219, R154, 0x10, R155.reuse ;  /* 0x000000109adb7819 */ /* 0x100fe2000000129b */
[--C-:B------:R-:W-:Y:S01]  /*0c40*/  IMAD.MOV.U32 R225, RZ, RZ, R155.reuse ;  /* 0x000000ffffe17224 */ /* 0x100fe200078e009b */
[----:B------:R-:W-:-:S04]  /*0c50*/  SHF.R.U32.HI R223, RZ, 0x10, R155 ;  /* 0x00000010ffdf7819 */ /* 0x000fc8000001169b */
[----:B------:R-:W4:Y:S01]  /*0c60*/  @P0 LDC.64 R152, c[0x0][0x438] ;  /* 0x00010e00ff980b82 */ /* 0x000f220000000a00 */
[----:B------:R-:W-:Y:S01]  /*0c70*/  MOV R194, R98 ;  /* 0x0000006200c27202 */ /* 0x000fe20000000f00 */
[--C-:B------:R-:W-:Y:S01]  /*0c80*/  IMAD.MOV.U32 R197, RZ, RZ, R99.reuse ;  /* 0x000000ffffc57224 */ /* 0x100fe200078e0063 */
[--C-:B------:R-:W-:Y:S01]  /*0c90*/  SHF.R.U64 R195, R98, 0x10, R99.reuse ;  /* 0x0000001062c37819 */ /* 0x100fe20000001263 */
[----:B------:R-:W-:Y:S01]  /*0ca0*/  IMAD.MOV.U32 R190, RZ, RZ, R150 ;  /* 0x000000ffffbe7224 */ /* 0x000fe200078e0096 */
[----:B------:R-:W-:-:S03]  /*0cb0*/  SHF.R.U32.HI R196, RZ, 0x10, R99 ;  /* 0x00000010ffc47819 */ /* 0x000fc60000011663 */
[----:B------:R-:W4:Y:S01]  /*0cc0*/  LDC.64 R154, c[0x0][0x3b0] ;  /* 0x0000ec00ff9a7b82 */ /* 0x000f220000000a00 */
[--C-:B------:R-:W-:Y:S01]  /*0cd0*/  SHF.R.U64 R191, R150, 0x10, R151.reuse ;  /* 0x0000001096bf7819 */ /* 0x100fe20000001297 */
[--C-:B------:R-:W-:Y:S01]  /*0ce0*/  IMAD.MOV.U32 R193, RZ, RZ, R151.reuse ;  /* 0x000000ffffc17224 */ /* 0x100fe200078e0097 */
[----:B------:R-:W-:Y:S01]  /*0cf0*/  SHF.R.U32.HI R192, RZ, 0x10, R151 ;  /* 0x00000010ffc07819 */ /* 0x000fe20000011697 */
[----:B------:R-:W-:Y:S01]  /*0d00*/  IMAD.MOV.U32 R202, RZ, RZ, R148 ;  /* 0x000000ffffca7224 */ /* 0x000fe200078e0094 */
[--C-:B------:R-:W-:Y:S01]  /*0d10*/  SHF.R.U64 R203, R148, 0x10, R149.reuse ;  /* 0x0000001094cb7819 */ /* 0x100fe20000001295 */
[--C-:B------:R-:W-:Y:S01]  /*0d20*/  IMAD.MOV.U32 R205, RZ, RZ, R149.reuse ;  /* 0x000000ffffcd7224 */ /* 0x100fe200078e0095 */
[----:B------:R-:W-:Y:S01]  /*0d30*/  SHF.R.U32.HI R204, RZ, 0x10, R149 ;  /* 0x00000010ffcc7819 */ /* 0x000fe20000011695 */
[----:B------:R-:W4:Y:S01]  /*0d40*/  @P1 LDC.64 R98, c[0x0][0x3b8] ;  /* 0x0000ee00ff621b82 */ /* 0x000f220000000a00 */
[----:B------:R-:W-:Y:S01]  /*0d50*/  IMAD.MOV.U32 R233, RZ, RZ, R92 ;  /* 0x000000ffffe97224 */ /* 0x000fe200078e005c */
[--C-:B------:R-:W-:Y:S01]  /*0d60*/  SHF.R.U64 R232, R92, 0x10, R93.reuse ;  /* 0x000000105ce87819 */ /* 0x100fe2000000125d */
[--C-:B------:R-:W-:Y:S01]  /*0d70*/  IMAD.MOV.U32 R234, RZ, RZ, R93.reuse ;  /* 0x000000ffffea7224 */ /* 0x100fe200078e005d */
[----:B------:R-:W-:-:S04]  /*0d80*/  SHF.R.U32.HI R235, RZ, 0x10, R93 ;  /* 0x00000010ffeb7819 */ /* 0x000fc8000001165d */
[----:B------:R-:W4:Y:S08]  /*0d90*/  @P0 LDC.64 R148, c[0x0][0x438] ;  /* 0x00010e00ff940b82 */ /* 0x000f300000000a00 */
[----:B------:R-:W4:Y:S01]  /*0da0*/  @P1 LDC.64 R150, c[0x0][0x3b8] ;  /* 0x0000ee00ff961b82 */ /* 0x000f220000000a00 */
[----:B------:R-:W-:Y:S01]  /*0db0*/  IMAD.MOV.U32 R186, RZ, RZ, R158 ;  /* 0x000000ffffba7224 */ /* 0x000fe200078e009e */
[--C-:B------:R-:W-:Y:S01]  /*0dc0*/  SHF.R.U64 R187, R158, 0x10, R159.reuse ;  /* 0x000000109ebb7819 */ /* 0x100fe2000000129f */
[--C-:B------:R-:W-:Y:S01]  /*0dd0*/  IMAD.MOV.U32 R189, RZ, RZ, R159.reuse ;  /* 0x000000ffffbd7224 */ /* 0x100fe200078e009f */
[----:B------:R-:W-:-:S04]  /*0de0*/  SHF.R.U32.HI R188, RZ, 0x10, R159 ;  /* 0x00000010ffbc7819 */ /* 0x000fc8000001169f */
[----:B------:R-:W4:Y:S01]  /*0df0*/  @P1 LDC.64 R92, c[0x0][0x3b8] ;  /* 0x0000ee00ff5c1b82 */ /* 0x000f220000000a00 */
[----:B---3--:R-:W-:Y:S01]  /*0e00*/  IMAD.MOV.U32 R210, RZ, RZ, R156 ;  /* 0x000000ffffd27224 */ /* 0x008fe200078e009c */
[--C-:B------:R-:W-:Y:S01]  /*0e10*/  SHF.R.U64 R211, R156, 0x10, R157.reuse ;  /* 0x000000109cd37819 */ /* 0x100fe2000000129d */
[--C-:B------:R-:W-:Y:S01]  /*0e20*/  IMAD.MOV.U32 R212, RZ, RZ, R157.reuse ;  /* 0x000000ffffd47224 */ /* 0x100fe200078e009d */
[----:B------:R-:W-:-:S04]  /*0e30*/  SHF.R.U32.HI R231, RZ, 0x10, R157 ;  /* 0x00000010ffe77819 */ /* 0x000fc8000001169d */
[----:B------:R-:W3:Y:S01]  /*0e40*/  @P0 LDC.64 R158, c[0x0][0x438] ;  /* 0x00010e00ff9e0b82 */ /* 0x000ee20000000a00 */
[----:B0-----:R-:W-:-:S04]  /*0e50*/  @P0 IMAD.WIDE.U32 R160, R136, 0x8, R160 ;  /* 0x0000000888a00825 */ /* 0x001fc800078e00a0 */
[----:B-1----:R-:W-:Y:S01]  /*0e60*/  @P1 IMAD.WIDE.U32 R94, R136, 0x4, R94 ;  /* 0x00000004885e1825 */ /* 0x002fe200078e005e */
[----:B------:R-:W-:Y:S01]  /*0e70*/  SHF.R.U64 R226, R168, 0x10, R169 ;  /* 0x00000010a8e27819 */ /* 0x000fe200000012a9 */
[----:B-----5:R0:W5:Y:S01]  /*0e80*/  @P0 LDG.E.64 R144, desc[UR10][R160.64] ;  /* 0x0000000aa0900981 */ /* 0x020162000c1e1b00 */
[----:B------:R-:W1:Y:S01]  /*0e90*/  @P1 LDC.64 R156, c[0x0][0x3b8] ;  /* 0x0000ee00ff9c1b82 */ /* 0x000e620000000a00 */
[----:B--2---:R-:W-:Y:S01]  /*0ea0*/  @P0 IMAD.WIDE.U32 R96, R137, 0x8, R96 ;  /* 0x0000000889600825 */ /* 0x004fe200078e0060 */
[--C-:B------:R-:W-:Y:S01]  /*0eb0*/  SHF.R.U32.HI R217, RZ, 0x10, R169.reuse ;  /* 0x00000010ffd97819 */ /* 0x100fe200000116a9 */
[----:B------:R2:W5:Y:S02]  /*0ec0*/  @P1 LDG.E R132, desc[UR10][R94.64] ;  /* 0x0000000a5e841981 */ /* 0x000564000c1e1900 */
[----:B------:R-:W-:Y:S02]  /*0ed0*/  IMAD.MOV.U32 R218, RZ, RZ, R168 ;  /* 0x000000ffffda7224 */ /* 0x000fe400078e00a8 */
[----:B------:R-:W-:Y:S01]  /*0ee0*/  IMAD.MOV.U32 R221, RZ, RZ, R169 ;  /* 0x000000ffffdd7224 */ /* 0x000fe200078e00a9 */
[----:B------:R2:W5:Y:S01]  /*0ef0*/  @P0 LDG.E.64 R142, desc[UR10][R96.64] ;  /* 0x0000000a608e0981 */ /* 0x000562000c1e1b00 */
[----:B----4-:R-:W-:-:S04]  /*0f00*/  @P0 IMAD.WIDE.U32 R168, R165, 0x8, R152 ;  /* 0x00000008a5a80825 */ /* 0x010fc800078e0098 */
[--C-:B0-----:R-:W-:Y:S01]  /*0f10*/  IMAD.WIDE.U32 R160, R136, 0x4, R154.reuse ;  /* 0x0000000488a07825 */ /* 0x101fe200078e009a */
[----:B------:R-:W5:Y:S03]  /*0f20*/  @P0 LDG.E.64 R138, desc[UR10][R168.64] ;  /* 0x0000000aa88a0981 */ /* 0x000f66000c1e1b00 */
[--C-:B------:R-:W-:Y:S02]  /*0f30*/  IMAD.WIDE.U32 R152, R137, 0x4, R154.reuse ;  /* 0x0000000489987825 */ /* 0x100fe400078e009a */
[----:B------:R-:W5:Y:S02]  /*0f40*/  LDG.E R160, desc[UR10][R160.64] ;  /* 0x0000000aa0a07981 */ /* 0x000f64000c1e1900 */
[--C-:B--2---:R-:W-:Y:S02]  /*0f50*/  IMAD.WIDE.U32 R94, R163, 0x4, R154.reuse ;  /* 0x00000004a35e7825 */ /* 0x104fe400078e009a */
[----:B------:R-:W5:Y:S02]  /*0f60*/  LDG.E R152, desc[UR10][R152.64] ;  /* 0x0000000a98987981 */ /* 0x000f64000c1e1900 */
[----:B------:R-:W-:-:S02]  /*0f70*/  IMAD.WIDE.U32 R96, R165, 0x4, R154 ;  /* 0x00000004a5607825 */ /* 0x000fc400078e009a */
[----:B------:R-:W5:Y:S02]  /*0f80*/  LDG.E R236, desc[UR10][R94.64] ;  /* 0x0000000a5eec7981 */ /* 0x000f64000c1e1900 */
[----:B------:R-:W-:-:S04]  /*0f90*/  IMAD.WIDE.U32 R154, R167, 0x4, R154 ;  /* 0x00000004a79a7825 */ /* 0x000fc800078e009a */
[----:B------:R-:W-:-:S04]  /*0fa0*/  @P1 IMAD.WIDE.U32 R98, R137, 0x4, R98 ;  /* 0x0000000489621825 */ /* 0x000fc800078e0062 */
[C---:B------:R-:W-:Y:S01]  /*0fb0*/  @P0 IMAD.WIDE.U32 R148, R163.reuse, 0x8, R148 ;  /* 0x00000008a3940825 */ /* 0x040fe200078e0094 */
[----:B------:R0:W5:Y:S03]  /*0fc0*/  LDG.E R154, desc[UR10][R154.64] ;  /* 0x0000000a9a9a7981 */ /* 0x000166000c1e1900 */
[----:B------:R-:W-:Y:S01]  /*0fd0*/  @P1 IMAD.WIDE.U32 R150, R163, 0x4, R150 ;  /* 0x00000004a3961825 */ /* 0x000fe200078e0096 */
[----:B------:R2:W5:Y:S03]  /*0fe0*/  @P1 LDG.E R131, desc[UR10][R98.64] ;  /* 0x0000000a62831981 */ /* 0x000566000c1e1900 */
[----:B------:R-:W-:Y:S01]  /*0ff0*/  @P1 IMAD.WIDE.U32 R92, R167, 0x4, R92 ;  /* 0x00000004a75c1825 */ /* 0x000fe200078e005c */
[----:B------:R4:W5:Y:S03]  /*1000*/  @P0 LDG.E.64 R140, desc[UR10][R148.64] ;  /* 0x0000000a948c0981 */ /* 0x000966000c1e1b00 */
[----:B0-----:R-:W-:Y:S01]  /*1010*/  IMAD.U32 R155, R217, 0x10000, RZ ;  /* 0x00010000d99b7824 */ /* 0x001fe200078e00ff */
[----:B------:R0:W5:Y:S01]  /*1020*/  @P1 LDG.E R130, desc[UR10][R150.64] ;  /* 0x0000000a96821981 */ /* 0x000162000c1e1900 */
[----:B------:R-:W-:Y:S01]  /*1030*/  IMAD.U32 R217, R227, 0x10000, RZ ;  /* 0x00010000e3d97824 */ /* 0x000fe200078e00ff */
[----:B--2---:R-:W-:Y:S01]  /*1040*/  FSEL R98, R175, RZ, !P3 ;  /* 0x000000ffaf627208 */ /* 0x004fe20005800000 */
[----:B------:R-:W-:Y:S01]  /*1050*/  IMAD.U32 R227, R178, 0x10000, RZ ;  /* 0x00010000b2e37824 */ /* 0x000fe200078e00ff */
[----:B------:R-:W-:Y:S01]  /*1060*/  SHF.L.U32 R161, R225, 0x10, RZ ;  /* 0x00000010e1a17819 */ /* 0x000fe200000006ff */
[----:B------:R-:W-:Y:S01]  /*1070*/  IMAD.U32 R153, R226, 0x10000, RZ ;  /* 0x00010000e2997824 */ /* 0x000fe200078e00ff */
[----:B------:R2:W5:Y:S01]  /*1080*/  @P1 LDG.E R128, desc[UR10][R92.64] ;  /* 0x0000000a5c801981 */ /* 0x000562000c1e1900 */
[----:B----4-:R-:W-:-:S02]  /*1090*/  IMAD.U32 R149, R216, 0x10000, RZ ;  /* 0x00010000d8957824 */ /* 0x010fc400078e00ff */
[----:B0-----:R-:W-:Y:S01]  /*10a0*/  IMAD.U32 R151, R218, 0x10000, RZ ;  /* 0x00010000da977824 */ /* 0x001fe200078e00ff */
[----:B------:R-:W-:Y:S01]  /*10b0*/  SHF.L.U32 R225, R234, 0x10, RZ ;  /* 0x00000010eae17819 */ /* 0x000fe200000006ff */
[----:B------:R-:W-:Y:S02]  /*10c0*/  IMAD.U32 R95, R229, 0x10000, RZ ;  /* 0x00010000e55f7824 */ /* 0x000fe400078e00ff */
[----:B------:R-:W-:Y:S01]  /*10d0*/  FMUL.FTZ R229, R68, R227 ;  /* 0x000000e344e57220 */ /* 0x000fe20000410000 */
[----:B------:R-:W-:Y:S02]  /*10e0*/  IMAD.U32 R221, R221, 0x10000, RZ ;  /* 0x00010000dddd7824 */ /* 0x000fe400078e00ff */
[----:B------:R-:W-:Y:S01]  /*10f0*/  IMAD.U32 R169, R223, 0x10000, RZ ;  /* 0x00010000dfa97824 */ /* 0x000fe200078e00ff */
[----:B------:R-:W-:Y:S01]  /*1100*/  SHF.L.U32 R213, R213, 0x10, RZ ;  /* 0x00000010d5d57819 */ /* 0x000fe200000006ff */
[----:B---3--:R-:W-:-:S04]  /*1110*/  @P0 IMAD.WIDE.U32 R158, R167, 0x8, R158 ;  /* 0x00000008a79e0825 */ /* 0x008fc800078e009e */
[C---:B------:R-:W-:Y:S01]  /*1120*/  FADD.FTZ R149, -R98.reuse, R149 ;  /* 0x0000009562957221 */ /* 0x040fe20000010100 */
[----:B--2---:R-:W-:Y:S01]  /*1130*/  FADD.FTZ R93, -R98, R151 ;  /* 0x00000097625d7221 */ /* 0x004fe20000010100 */
[----:B------:R0:W5:Y:S01]  /*1140*/  LDG.E R237, desc[UR10][R96.64] ;  /* 0x0000000a60ed7981 */ /* 0x000162000c1e1900 */
[----:B------:R-:W-:Y:S02]  /*1150*/  IMAD.U32 R223, R232, 0x10000, RZ ;  /* 0x00010000e8df7824 */ /* 0x000fe400078e00ff */
[----:B------:R-:W-:Y:S02]  /*1160*/  IMAD.U32 R230, R230, 0x10000, RZ ;  /* 0x00010000e6e67824 */ /* 0x000fe400078e00ff */
[----:B------:R-:W-:Y:S02]  /*1170*/  IMAD.U32 R94, R179, 0x10000, RZ ;  /* 0x00010000b35e7824 */ /* 0x000fe400078e00ff */
[----:B------:R-:W-:Y:S01]  /*1180*/  FADD.FTZ R151, -R98, R153 ;  /* 0x0000009962977221 */ /* 0x000fe20000010100 */
[----:B-1----:R-:W-:-:S04]  /*1190*/  @P1 IMAD.WIDE.U32 R156, R165, 0x4, R156 ;  /* 0x00000004a59c1825 */ /* 0x002fc800078e009c */
[C---:B------:R-:W-:Y:S01]  /*11a0*/  FADD.FTZ R153, -R98.reuse, R221 ;  /* 0x000000dd62997221 */ /* 0x040fe20000010100 */
[----:B------:R-:W-:Y:S01]  /*11b0*/  FADD.FTZ R221, -R98, R223 ;  /* 0x000000df62dd7221 */ /* 0x000fe20000010100 */
[----:B------:R-:W-:Y:S02]  /*11c0*/  IMAD.U32 R235, R235, 0x10000, RZ ;  /* 0x00010000ebeb7824 */ /* 0x000fe400078e00ff */
[----:B------:R-:W-:Y:S01]  /*11d0*/  FMUL.FTZ R92, R69, R94 ;  /* 0x0000005e455c7220 */ /* 0x000fe20000410000 */
[----:B------:R-:W-:Y:S02]  /*11e0*/  IMAD.U32 R176, R176, 0x10000, RZ ;  /* 0x00010000b0b07824 */ /* 0x000fe400078e00ff */
[----:B------:R-:W-:Y:S01]  /*11f0*/  FFMA.FTZ R241, R88, R230, R229 ;  /* 0x000000e658f17223 */ /* 0x000fe200000100e5 */
[----:B------:R-:W-:Y:S01]  /*1200*/  IMAD.U32 R181, R181, 0x10000, RZ ;  /* 0x00010000b5b57824 */ /* 0x000fe200078e00ff */
[----:B------:R1:W5:Y:S01]  /*1210*/  @P0 LDG.E.64 R146, desc[UR10][R158.64] ;  /* 0x0000000a9e920981 */ /* 0x000362000c1e1b00 */
[C---:B------:R-:W-:Y:S01]  /*1220*/  FADD.FTZ R95, -R98.reuse, R95 ;  /* 0x0000005f625f7221 */ /* 0x040fe20000010100 */
[----:B------:R-:W-:Y:S01]  /*1230*/  FADD.FTZ R223, -R98, R225 ;  /* 0x000000e162df7221 */ /* 0x000fe20000010100 */
[----:B------:R-:W-:Y:S01]  /*1240*/  FMUL.FTZ R150, R162, R149 ;  /* 0x00000095a2967220 */ /* 0x000fe20000410000 */
[----:B------:R2:W5:Y:S01]  /*1250*/  @P1 LDG.E R129, desc[UR10][R156.64] ;  /* 0x0000000a9c811981 */ /* 0x000562000c1e1900 */
[C---:B0-----:R-:W-:Y:S01]  /*1260*/  FADD.FTZ R97, -R98.reuse, R213 ;  /* 0x000000d562617221 */ /* 0x041fe20000010100 */
[----:B------:R-:W-:Y:S01]  /*1270*/  FADD.FTZ R225, -R98, R235 ;  /* 0x000000eb62e17221 */ /* 0x000fe20000010100 */
[----:B------:R-:W-:Y:S01]  /*1280*/  IMAD.U32 R99, R214, 0x10000, RZ ;  /* 0x00010000d6637824 */ /* 0x000fe200078e00ff */
[----:B------:R-:W-:Y:S01]  /*1290*/  SHF.L.U32 R180, R180, 0x10, RZ ;  /* 0x00000010b4b47819 */ /* 0x000fe200000006ff */
[----:B------:R-:W-:-:S02]  /*12a0*/  IMAD.U32 R175, R228, 0x10000, RZ ;  /* 0x00010000e4af7824 */ /* 0x000fc400078e00ff */
[----:B-1----:R-:W-:Y:S02]  /*12b0*/  IMAD.U32 R159, R219, 0x10000, RZ ;  /* 0x00010000db9f7824 */ /* 0x002fe400078e00ff */
[----:B------:R-:W-:Y:S02]  /*12c0*/  IMAD.U32 R158, R187, 0x10000, RZ ;  /* 0x00010000bb9e7824 */ /* 0x000fe400078e00ff */
[----:B------:R-:W-:Y:S01]  /*12d0*/  FADD.FTZ R243, RZ, R241 ;  /* 0x000000f1fff37221 */ /* 0x000fe20000010000 */
[----:B--2---:R-:W-:Y:S02]  /*12e0*/  IMAD.U32 R157, R222, 0x10000, RZ ;  /* 0x00010000de9d7824 */ /* 0x004fe400078e00ff */
[----:B------:R-:W-:Y:S02]  /*12f0*/  IMAD.U32 R213, R224, 0x10000, RZ ;  /* 0x00010000e0d57824 */ /* 0x000fe400078e00ff */
[----:B------:R-:W-:Y:S02]  /*1300*/  IMAD.U32 R215, R215, 0x10000, RZ ;  /* 0x00010000d7d77824 */ /* 0x000fe400078e00ff */
[----:B------:R-:W-:-:S02]  /*1310*/  IMAD.U32 R219, R233, 0x10000, RZ ;  /* 0x00010000e9db7824 */ /* 0x000fc400078e00ff */
[----:B------:R-:W-:Y:S01]  /*1320*/  FMUL.FTZ R233, R70, R181 ;  /* 0x000000b546e97220 */ /* 0x000fe20000410000 */
[----:B------:R-:W-:Y:S02]  /*1330*/  IMAD.U32 R235, R190, 0x10000, RZ ;  /* 0x00010000beeb7824 */ /* 0x000fe400078e00ff */
[----:B------:R-:W-:Y:S02]  /*1340*/  IMAD.U32 R187, R198, 0x10000, RZ ;  /* 0x00010000c6bb7824 */ /* 0x000fe400078e00ff */
[----:B------:R-:W-:Y:S01]  /*1350*/  FFMA.FTZ R198, R89, R176, R92 ;  /* 0x000000b059c67223 */ /* 0x000fe2000001005c */
[----:B------:R-:W-:Y:S02]  /*1360*/  IMAD.U32 R168, R199, 0x10000, RZ ;  /* 0x00010000c7a87824 */ /* 0x000fe400078e00ff */
[----:B------:R-:W-:Y:S02]  /*1370*/  IMAD.U32 R177, R177, 0x10000, RZ ;  /* 0x00010000b1b17824 */ /* 0x000fe400078e00ff */
[----:B------:R-:W-:-:S02]  /*1380*/  IMAD.U32 R199, R206, 0x10000, RZ ;  /* 0x00010000cec77824 */ /* 0x000fc400078e00ff */
[----:B------:R-:W-:Y:S01]  /*1390*/  FFMA.FTZ R206, R150, R241, RZ ;  /* 0x000000f196ce7223 */ /* 0x000fe200000100ff */
[----:B------:R-:W-:Y:S02]  /*13a0*/  IMAD.U32 R190, R211, 0x10000, RZ ;  /* 0x00010000d3be7824 */ /* 0x000fe400078e00ff */
[----:B------:R-:W-:Y:S01]  /*13b0*/  FMUL.FTZ R211, R162, R95 ;  /* 0x0000005fa2d37220 */ /* 0x000fe20000410000 */
[----:B------:R-:W-:Y:S02]  /*13c0*/  IMAD.U32 R156, R191, 0x10000, RZ ;  /* 0x00010000bf9c7824 */ /* 0x000fe400078e00ff */
[C---:B------:R-:W-:Y:S01]  /*13d0*/  FADD.FTZ R99, -R98.reuse, R99 ;  /* 0x0000006362637221 */ /* 0x040fe20000010100 */
[----:B------:R-:W-:Y:S02]  /*13e0*/  IMAD.U32 R148, R195, 0x10000, RZ ;  /* 0x00010000c3947824 */ /* 0x000fe400078e00ff */
        /* <DEDUP_REMOVED lines=19> */
[----:B------:R-:W-:Y:S01]  /*1520*/  FFMA.FTZ R206, R211, R198, R206 ;  /* 0x000000c6d3ce7223 */ /* 0x000fe200000100ce */
[----:B------:R-:W-:Y:S02]  /*1530*/  IMAD.U32 R194, R231, 0x10000, RZ ;  /* 0x00010000e7c27824 */ /* 0x000fe400078e00ff */
[----:B------:R-:W-:Y:S01]  /*1540*/  FMUL.FTZ R231, R162, R97 ;  /* 0x00000061a2e77220 */ /* 0x000fe20000410000 */
[----:B------:R-:W-:Y:S02]  /*1550*/  IMAD.U32 R179, R220, 0x10000, RZ ;  /* 0x00010000dcb37824 */ /* 0x000fe400078e00ff */
[----:B------:R-:W-:Y:S01]  /*1560*/  FFMA.FTZ R214, R91, R182, R98 ;  /* 0x000000b65bd67223 */ /* 0x000fe20000010062 */
[----:B------:R-:W-:Y:S01]  /*1570*/  FMUL.FTZ R245, R64, R183 ;  /* 0x000000b740f57220 */ /* 0x000fe20000410000 */
[----:B------:R-:W-:Y:S01]  /*1580*/  FADD.FTZ R93, R202, R93 ;  /* 0x0000005dca5d7221 */ /* 0x000fe20000010000 */
[----:B------:R-:W-:Y:S01]  /*1590*/  FMUL.FTZ R239, R162, R99 ;  /* 0x00000063a2ef7220 */ /* 0x000fe20000410000 */
[----:B------:R-:W-:Y:S01]  /*15a0*/  FFMA.FTZ R220, R231, R202, R206 ;  /* 0x000000cae7dc7223 */ /* 0x000fe200000100ce */
[----:B------:R-:W-:Y:S01]  /*15b0*/  IMAD.U32 R178, R203, 0x10000, RZ ;  /* 0x00010000cbb27824 */ /* 0x000fe200078e00ff */
[----:B------:R-:W-:Y:S01]  /*15c0*/  SHF.L.U32 R189, R189, 0x10, RZ ;  /* 0x00000010bdbd7819 */ /* 0x000fe200000006ff */
[----:B------:R-:W-:Y:S01]  /*15d0*/  IMAD.U32 R186, R207, 0x10000, RZ ;  /* 0x00010000cfba7824 */ /* 0x000fe200078e00ff */
[----:B------:R-:W-:Y:S01]  /*15e0*/  SHF.L.U32 R207, R212, 0x10, RZ ;  /* 0x00000010d4cf7819 */ /* 0x000fe200000006ff */
[----:B------:R-:W-:-:S02]  /*15f0*/  IMAD.U32 R203, R210, 0x10000, RZ ;  /* 0x00010000d2cb7824 */ /* 0x000fc400078e00ff */
[----:B------:R-:W-:Y:S01]  /*1600*/  FMUL.FTZ R210, R65, R158 ;  /* 0x0000009e41d27220 */ /* 0x000fe20000410000 */
[----:B------:R-:W-:Y:S01]  /*1610*/  FFMA.FTZ R212, R84, R179, R245 ;  /* 0x000000b354d47223 */ /* 0x000fe200000100f5 */
[----:B------:R-:W-:Y:S01]  /*1620*/  FADD.FTZ R93, R214, R93 ;  /* 0x0000005dd65d7221 */ /* 0x000fe20000010000 */
[----:B------:R-:W-:Y:S01]  /*1630*/  FFMA.FTZ R220, R239, R214, R220 ;  /* 0x000000d6efdc7223 */ /* 0x000fe200000100dc */
[----:B------:R-:W-:Y:S02]  /*1640*/  IMAD.U32 R185, R185, 0x10000, RZ ;  /* 0x00010000b9b97824 */ /* 0x000fe400078e00ff */
[----:B------:R-:W-:Y:S01]  /*1650*/  FMUL.FTZ R247, R66, R189 ;  /* 0x000000bd42f77220 */ /* 0x000fe20000410000 */
[----:B------:R-:W-:Y:S02]  /*1660*/  IMAD.U32 R188, R188, 0x10000, RZ ;  /* 0x00010000bcbc7824 */ /* 0x000fe400078e00ff */
[----:B------:R-:W-:Y:S01]  /*1670*/  FFMA.FTZ R210, R85, R96, R210 ;  /* 0x0000006055d27223 */ /* 0x000fe200000100d2 */
[----:B------:R-:W-:Y:S01]  /*1680*/  FADD.FTZ R93, R212, R93 ;  /* 0x0000005dd45d7221 */ /* 0x000fe20000010000 */
[----:B------:R-:W-:Y:S01]  /*1690*/  FMUL.FTZ R233, R162, R151 ;  /* 0x00000097a2e97220 */ /* 0x000fe20000410000 */
[----:B------:R-:W-:Y:S01]  /*16a0*/  FFMA.FTZ R220, R229, R212, R220 ;  /* 0x000000d4e5dc7223 */ /* 0x000fe200000100dc */
[----:B------:R-:W-:-:S02]  /*16b0*/  IMAD.U32 R184, R184, 0x10000, RZ ;  /* 0x00010000b8b87824 */ /* 0x000fc400078e00ff */
[----:B------:R-:W-:Y:S01]  /*16c0*/  FMUL.FTZ R216, R67, R188 ;  /* 0x000000bc43d87220 */ /* 0x000fe20000410000 */
[----:B------:R-:W-:Y:S02]  /*16d0*/  IMAD.U32 R196, R196, 0x10000, RZ ;  /* 0x00010000c4c47824 */ /* 0x000fe400078e00ff */
[----:B------:R-:W-:Y:S01]  /*16e0*/  FFMA.FTZ R206, R86, R185, R247 ;  /* 0x000000b956ce7223 */ /* 0x000fe200000100f7 */
[----:B------:R-:W-:Y:S01]  /*16f0*/  FADD.FTZ R93, R210, R93 ;  /* 0x0000005dd25d7221 */ /* 0x000fe20000010000 */
[C---:B------:R-:W-:Y:S01]  /*1700*/  FMUL.FTZ R153, R162.reuse, R153 ;  /* 0x00000099a2997220 */ /* 0x040fe20000410000 */
[----:B------:R-:W-:Y:S01]  /*1710*/  FFMA.FTZ R224, R233, R210, R220 ;  /* 0x000000d2e9e07223 */ /* 0x000fe200000100dc */
[----:B------:R-:W-:Y:S01]  /*1720*/  FMUL.FTZ R243, R162, R155 ;  /* 0x0000009ba2f37220 */ /* 0x000fe20000410000 */
[----:B------:R-:W-:Y:S02]  /*1730*/  IMAD.U32 R192, R192, 0x10000, RZ ;  /* 0x00010000c0c07824 */ /* 0x000fe400078e00ff */
[----:B------:R-:W-:Y:S01]  /*1740*/  FMUL.FTZ R149, R60, R191 ;  /* 0x000000bf3c957220 */ /* 0x000fe20000410000 */
        /* <DEDUP_REMOVED lines=8> */
[----:B------:R-:W-:Y:S01]  /*17d0*/  FFMA.FTZ R159, R83, R192, R98 ;  /* 0x000000c0539f7223 */ /* 0x000fe20000010062 */
[----:B------:R-:W-:Y:S01]  /*17e0*/  FMUL.FTZ R218, R61, R148 ;  /* 0x000000943dda7220 */ /* 0x000fe20000410000 */
[----:B------:R-:W-:Y:S01]  /*17f0*/  FMUL.FTZ R157, R162, R157 ;  /* 0x0000009da29d7220 */ /* 0x000fe20000410000 */
[----:B------:R-:W-:Y:S01]  /*1800*/  FFMA.FTZ R98, R243, R155, R224 ;  /* 0x0000009bf3627223 */ /* 0x000fe200000100e0 */
[----:B------:R-:W-:-:S02]  /*1810*/  IMAD.U32 R193, R193, 0x10000, RZ ;  /* 0x00010000c1c17824 */ /* 0x000fc400078e00ff */
[----:B------:R-:W-:Y:S01]  /*1820*/  FMUL.FTZ R99, R62, R197 ;  /* 0x000000c53e637220 */ /* 0x000fe20000410000 */
[----:B------:R-:W-:Y:S01]  /*1830*/  FMUL.FTZ R222, R162, R169 ;  /* 0x000000a9a2de7220 */ /* 0x000fe20000410000 */
[----:B------:R-:W-:Y:S01]  /*1840*/  FADD.FTZ R226, R220, R93 ;  /* 0x0000005ddce27221 */ /* 0x000fe20000010000 */
[----:B------:R-:W-:Y:S01]  /*1850*/  FFMA.FTZ R169, R81, R156, R218 ;  /* 0x0000009c51a97223 */ /* 0x000fe200000100da */
[----:B------:R-:W-:Y:S01]  /*1860*/  FFMA.FTZ R93, R157, R220, R98 ;  /* 0x000000dc9d5d7223 */ /* 0x000fe20000010062 */
[----:B------:R-:W-:Y:S01]  /*1870*/  FFMA.FTZ R218, R82, R193, R99 ;  /* 0x000000c152da7223 */ /* 0x000fe20000010063 */
        /* <DEDUP_REMOVED lines=8> */
[----:B------:R-:W-:-:S02]  /*1900*/  IMAD.U32 R201, R201, 0x10000, RZ ;  /* 0x00010000c9c97824 */ /* 0x000fc400078e00ff */
[----:B------:R-:W-:Y:S01]  /*1910*/  FMUL.FTZ R95, R58, R205 ;  /* 0x000000cd3a5f7220 */ /* 0x000fe20000410000 */
[----:B------:R-:W-:Y:S01]  /*1920*/  FFMA.FTZ R234, R76, R187, R97 ;  /* 0x000000bb4cea7223 */ /* 0x000fe20000010061 */
[----:B------:R-:W-:Y:S01]  /*1930*/  FFMA.FTZ R245, R77, R168, R92 ;  /* 0x000000a84df57223 */ /* 0x000fe2000001005c */
[----:B------:R-:W-:Y:S01]  /*1940*/  FMUL.FTZ R175, R162, R175 ;  /* 0x000000afa2af7220 */ /* 0x000fe20000410000 */
[----:B------:R-:W-:Y:S01]  /*1950*/  FADD.FTZ R97, R159, R226 ;  /* 0x000000e29f617221 */ /* 0x000fe20000010000 */
[----:B------:R-:W-:Y:S01]  /*1960*/  FFMA.FTZ R92, R222, R159, R93 ;  /* 0x0000009fde5c7223 */ /* 0x000fe2000001005d */
[----:B------:R-:W-:Y:S01]  /*1970*/  FFMA.FTZ R232, R78, R201, R95 ;  /* 0x000000c94ee87223 */ /* 0x000fe2000001005f */
[----:B------:R-:W-:Y:S01]  /*1980*/  FMUL.FTZ R95, R52, R203 ;  /* 0x000000cb345f7220 */ /* 0x000fe20000410000 */
[----:B------:R-:W-:Y:S02]  /*1990*/  IMAD.U32 R204, R204, 0x10000, RZ ;  /* 0x00010000cccc7824 */ /* 0x000fe400078e00ff */
[----:B------:R-:W-:Y:S01]  /*19a0*/  FMUL.FTZ R224, R162, R213 ;  /* 0x000000d5a2e07220 */ /* 0x000fe20000410000 */
[----:B------:R-:W-:Y:S01]  /*19b0*/  FADD.FTZ R98, R234, R97 ;  /* 0x00000061ea627221 */ /* 0x000fe20000010000 */
[----:B------:R-:W-:Y:S01]  /*19c0*/  FFMA.FTZ R93, R175, R234, R92 ;  /* 0x000000eaaf5d7223 */ /* 0x000fe2000001005c */
[----:B------:R-:W-:Y:S01]  /*19d0*/  FFMA.FTZ R226, R72, R199, R95 ;  /* 0x000000c748e27223 */ /* 0x000fe2000001005f */
[----:B------:R-:W-:-:S02]  /*19e0*/  IMAD.U32 R200, R200, 0x10000, RZ ;  /* 0x00010000c8c87824 */ /* 0x000fc400078e00ff */
[----:B------:R-:W-:Y:S01]  /*19f0*/  FMUL.FTZ R228, R59, R204 ;  /* 0x000000cc3be47220 */ /* 0x000fe20000410000 */
[----:B------:R-:W-:Y:S01]  /*1a00*/  FMUL.FTZ R215, R162, R215 ;  /* 0x000000d7a2d77220 */ /* 0x000fe20000410000 */
[----:B------:R-:W-:Y:S01]  /*1a10*/  FADD.FTZ R95, R245, R98 ;  /* 0x00000062f55f7221 */ /* 0x000fe20000010000 */
[----:B------:R-:W-:Y:S01]  /*1a20*/  FFMA.FTZ R92, R224, R245, R93 ;  /* 0x000000f5e05c7223 */ /* 0x000fe2000001005d */
[----:B------:R-:W-:Y:S01]  /*1a30*/  FMUL.FTZ R238, R162, R217 ;  /* 0x000000d9a2ee7220 */ /* 0x000fe20000410000 */
[----:B------:R-:W-:Y:S01]  /*1a40*/  FFMA.FTZ R228, R79, R200, R228 ;  /* 0x000000c84fe47223 */ /* 0x000fe200000100e4 */
[----:B------:R-:W-:Y:S01]  /*1a50*/  FADD.FTZ R95, R232, R95 ;  /* 0x0000005fe85f7221 */ /* 0x000fe20000010000 */
        /* <DEDUP_REMOVED lines=11> */
[----:B------:R-:W-:Y:S02]  /*1b10*/  IMAD.U32 R208, R208, 0x10000, RZ ;  /* 0x00010000d0d07824 */ /* 0x000fe400078e00ff */
[----:B------:R-:W-:Y:S01]  /*1b20*/  FMUL.FTZ R242, R55, R194 ;  /* 0x000000c237f27220 */ /* 0x000fe20000410000 */
[----:B------:R-:W-:Y:S01]  /*1b30*/  FFMA.FTZ R213, R74, R209, R213 ;  /* 0x000000d14ad57223 */ /* 0x000fe200000100d5 */
        /* <DEDUP_REMOVED lines=41> */
.L_x_1456:
[----:B------:R-:W-:Y:S05]  /*1dd0*/  BSYNC.RECONVERGENT B0 ;  /* 0x0000000000007941 */ /* 0x000fea0003800200 */
.L_x_1455:
        /* <DEDUP_REMOVED lines=10> */
[----:B------:R-:W2:Y:S01]  /*1e80*/  LDC.64 R148, c[0x0][0x380] ;  /* 0x0000e000ff947b82 */ /* 0x000ea20000000a00 */
        /* <DEDUP_REMOVED lines=24> */
[----:B--2---:R-:W-:-:S02]  /*2010*/  IMAD.IADD R134, R134, 0x1, R148 ;  /* 0x0000000186867824 */ /* 0x004fc400078e0294 */
        /* <DEDUP_REMOVED lines=110> */
.L_x_1459:
        /* <DEDUP_REMOVED lines=34> */
.L_x_1458:
        /* <DEDUP_REMOVED lines=43> */
.L_x_1461:
        /* <DEDUP_REMOVED lines=44> */
.L_x_1457:
        /* <DEDUP_REMOVED lines=52> */
.L_x_1463:
        /* <DEDUP_REMOVED lines=50> */
.L_x_1462:
        /* <DEDUP_REMOVED lines=57> */
.L_x_1464:
        /* <DEDUP_REMOVED lines=58> */
.L_x_1460:
        /* <DEDUP_REMOVED lines=18> */
.L_x_1465:
        /* <DEDUP_REMOVED lines=10> */
.L_x_1466:
        /* <DEDUP_REMOVED lines=60> */
.L_x_1469:
        /* <DEDUP_REMOVED lines=52> */
.L_x_1468:
        /* <DEDUP_REMOVED lines=52> */
.L_x_1471:
        /* <DEDUP_REMOVED lines=45> */
.L_x_1467:
        /* <DEDUP_REMOVED lines=46> */
.L_x_1473:
        /* <DEDUP_REMOVED lines=39> */
.L_x_1472:
        /* <DEDUP_REMOVED lines=36> */
.L_x_1474:
        /* <DEDUP_REMOVED lines=30> */
.L_x_1470:
        /* <DEDUP_REMOVED lines=15> */
.L_x_1475:
        /* <DEDUP_REMOVED lines=10> */
.L_x_1476:
        /* <DEDUP_REMOVED lines=55> */
[----:B------:R-:W-:Y:S02]  /*5960*/  PRMT R98, R170, 0x7632, R98 ;  /* 0x00007632aa627816 */ /* 0x000fe40000000062 */
[----:B------:R-:W-:-:S02]  /*5970*/  PRMT R171, R95, 0x7632, R171 ;  /* 0x000076325fab7816 */ /* 0x000fc400000000ab */
[----:B------:R-:W-:Y:S02]  /*5980*/  PRMT R133, R95, 0x7610, R133 ;  /* 0x000076105f857816 */ /* 0x000fe40000000085 */
[----:B------:R-:W-:Y:S01]  /*5990*/  PRMT R174, R99, 0x7632, R174 ;  /* 0x0000763263ae7816 */ /* 0x000fe200000000ae */
[----:B------:R-:W-:Y:S06]  /*59a0*/  BRA `(.L_x_1480) ;  /* 0x0000001000b87947 */ /* 0x000fec0003800000 */
.L_x_1479:
        /* <DEDUP_REMOVED lines=52> */
.L_x_1478:
        /* <DEDUP_REMOVED lines=52> */
.L_x_1481:
        /* <DEDUP_REMOVED lines=45> */
.L_x_1477:
[----:B------:R-:W-:Y:S05]  /*6300*/  @!P0 BRA `(.L_x_1482) ;  /* 0x0000000400508947 */ /* 0x000fea0003800000 */
[----:B------:R-:W-:Y:S05]  /*6310*/  BRA.U !UP0, `(.L_x_1483) ;  /* 0x0000000108b07547 */ /* 0x000fea000b800000 */
[-CC-:B------:R-:W-:Y:S01]  /*6320*/  FFMA.FTZ R157, R157, R156.reuse, R177.reuse ;  /* 0x0000009c9d9d7223 */ /* 0x180fe200000100b1 */
[----:B0-2---:R-:W-:Y:S02]  /*6330*/  IMAD.MOV.U32 R94, RZ, RZ, R140 ;  /* 0x000000ffff5e7224 */ /* 0x005fe400078e008c */
[-C--:B------:R-:W-:Y:S01]  /*6340*/  FFMA.FTZ R161, R161, R156.reuse, R177 ;  /* 0x0000009ca1a17223 */ /* 0x080fe200000100b1 */
[----:B------:R-:W-:Y:S02]  /*6350*/  IMAD.MOV.U32 R97, RZ, RZ, R141 ;  /* 0x000000ffff617224 */ /* 0x000fe400078e008d */
        /* <DEDUP_REMOVED lines=40> */
.L_x_1483:
        /* <DEDUP_REMOVED lines=36> */
[C---:B------:R-:W-:Y:S02]  /*6820*/  PRMT R99, R94.reuse, 0x7632, R99 ;  /* 0x000076325e637816 */ /* 0x040fe40000000063 */
[----:B------:R-:W-:Y:S01]  /*6830*/  PRMT R98, R94, 0x7610, R98 ;  /* 0x000076105e627816 */ /* 0x000fe20000000062 */
[----:B------:R-:W-:Y:S06]  /*6840*/  BRA `(.L_x_1480) ;  /* 0x0000000400107947 */ /* 0x000fec0003800000 */
.L_x_1482:
        /* <DEDUP_REMOVED lines=33> */
[C---:B-1----:R-:W-:Y:S02]  /*6a60*/  PRMT R98, R94.reuse, 0x7632, R98 ;  /* 0x000076325e627816 */ /* 0x042fe40000000062 */
[----:B------:R-:W-:Y:S02]  /*6a70*/  PRMT R170, R94, 0x7610, R170 ;  /* 0x000076105eaa7816 */ /* 0x000fe400000000aa */
[C---:B------:R-:W-:Y:S02]  /*6a80*/  PRMT R99, R159.reuse, 0x7632, R99 ;  /* 0x000076329f637816 */ /* 0x040fe40000000063 */
[----:B------:R-:W-:Y:S01]  /*6a90*/  PRMT R171, R159, 0x7610, R171 ;  /* 0x000076109fab7816 */ /* 0x000fe200000000ab */
[----:B------:R-:W-:Y:S06]  /*6aa0*/  BRA `(.L_x_1480) ;  /* 0x0000000000787947 */ /* 0x000fec0003800000 */
.L_x_1484:
        /* <DEDUP_REMOVED lines=30> */
.L_x_1480:
        /* <DEDUP_REMOVED lines=15> */
.L_x_1485:
        /* <DEDUP_REMOVED lines=10> */
.L_x_1486:
[----:B------:R-:W-:Y:S05]  /*6e20*/  @!P1 BRA `(.L_x_1487) ;  /* 0x0000000c003c9947 */ /* 0x000fea0003800000 */
[----:B------:R-:W-:Y:S05]  /*6e30*/  @!P0 BRA `(.L_x_1488) ;  /* 0x0000000400b88947 */ /* 0x000fea0003800000 */
[----:B------:R-:W-:Y:S05]  /*6e40*/  BRA.U !UP0, `(.L_x_1489) ;  /* 0x0000000108ec7547 */ /* 0x000fea000b800000 */
[----:B0-2---:R-:W-:Y:S02]  /*6e50*/  IMAD.MOV.U32 R94, RZ, RZ, R138 ;  /* 0x000000ffff5e7224 */ /* 0x005fe400078e008a */
[-CC-:B------:R-:W-:Y:S01]  /*6e60*/  FFMA.FTZ R175, R175, R156.reuse, R177.reuse ;  /* 0x0000009cafaf7223 */ /* 0x180fe200000100b1 */
[-C--:B------:R-:W-:Y:S01]  /*6e70*/  FFMA.FTZ R97, R238, R156.reuse, R177 ;  /* 0x0000009cee617223 */ /* 0x080fe200000100b1 */
[--C-:B-1----:R-:W-:Y:S01]  /*6e80*/  SHF.R.U64 R98, R138, 0x10, R139.reuse ;  /* 0x000000108a627819 */ /* 0x102fe2000000128b */
[----:B------:R-:W-:Y:S01]  /*6e90*/  IMAD.MOV.U32 R96, RZ, RZ, R139 ;  /* 0x000000ffff607224 */ /* 0x000fe200078e008b */
[----:B------:R-:W-:Y:S01]  /*6ea0*/  SHF.L.U32 R95, R94, 0x10, RZ ;  /* 0x000000105e5f7819 */ /* 0x000fe200000006ff */
[----:B------:R-:W-:Y:S01]  /*6eb0*/  FADD.FTZ R175, R234, -R175 ;  /* 0x800000afeaaf7221 */ /* 0x000fe20000010000 */
[----:B------:R-:W-:Y:S01]  /*6ec0*/  FFMA.FTZ R224, R224, R156, R177 ;  /* 0x0000009ce0e07223 */ /* 0x000fe200000100b1 */
[----:B------:R-:W-:Y:S01]  /*6ed0*/  LOP3.LUT P6, RZ, R237, 0xff, RZ, 0xc0, !PT ;  /* 0x000000ffedff7812 */ /* 0x000fe200078cc0ff */
[----:B------:R-:W-:Y:S01]  /*6ee0*/  FADD.FTZ R99, R228, -R97 ;  /* 0x80000061e4637221 */ /* 0x000fe20000010000 */
[----:B------:R-:W-:Y:S01]  /*6ef0*/  FFMA.FTZ R95, R162, R175, R95 ;  /* 0x000000afa25f7223 */ /* 0x000fe2000001005f */
[----:B------:R-:W-:-:S02]  /*6f00*/  IMAD.U32 R97, R98, 0x10000, RZ ;  /* 0x0001000062617824 */ /* 0x000fc400078e00ff */
[----:B------:R-:W-:Y:S01]  /*6f10*/  FFMA.FTZ R215, R215, R156, R177 ;  /* 0x0000009cd7d77223 */ /* 0x000fe200000100b1 */
[----:B------:R-:W-:Y:S02]  /*6f20*/  IMAD.U32 R98, R96, 0x10000, RZ ;  /* 0x0001000060627824 */ /* 0x000fe400078e00ff */
[----:B------:R-:W-:Y:S01]  /*6f30*/  FMUL.FTZ R94, R95, UR6 ;  /* 0x000000065f5e7c20 */ /* 0x000fe20008410000 */
[----:B------:R-:W-:Y:S01]  /*6f40*/  FADD.FTZ R245, R245, -R224 ;  /* 0x800000e0f5f57221 */ /* 0x000fe20000010000 */
[----:B------:R-:W-:Y:S01]  /*6f50*/  FADD.FTZ R215, R232, -R215 ;  /* 0x800000d7e8d77221 */ /* 0x000fe20000010000 */
[----:B------:R-:W-:Y:S02]  /*6f60*/  SHF.R.U32.HI R136, RZ, 0x10, R139 ;  /* 0x00000010ff887819 */ /* 0x000fe4000001168b */
[----:B------:R-:W-:Y:S01]  /*6f70*/  FSEL R96, R94, RZ, P6 ;  /* 0x000000ff5e607208 */ /* 0x000fe20003000000 */
[C---:B------:R-:W-:Y:S01]  /*6f80*/  FFMA.FTZ R97, R162.reuse, R245, R97 ;  /* 0x000000f5a2617223 */ /* 0x040fe20000010061 */
[----:B------:R-:W-:Y:S01]  /*6f90*/  LOP3.LUT P6, RZ, R129, 0xff, RZ, 0xc0, !PT ;  /* 0x000000ff81ff7812 */ /* 0x000fe200078cc0ff */
[----:B------:R-:W-:Y:S01]  /*6fa0*/  FFMA.FTZ R98, R162, R215, R98 ;  /* 0x000000d7a2627223 */ /* 0x000fe20000010062 */
[----:B------:R-:W-:Y:S01]  /*6fb0*/  IMAD.U32 R136, R136, 0x10000, RZ ;  /* 0x0001000088887824 */ /* 0x000fe200078e00ff */
[----:B------:R-:W-:-:S02]  /*6fc0*/  F2FP.BF16.F32.PACK_AB R96, R96, R95 ;  /* 0x0000005f6060723e */ /* 0x000fc400000010ff */
[----:B------:R-:W-:Y:S01]  /*6fd0*/  FSEL R94, R94, RZ, P6 ;  /* 0x000000ff5e5e7208 */ /* 0x000fe20003000000 */
[----:B------:R-:W-:Y:S01]  /*6fe0*/  FMUL.FTZ R95, R98, UR6 ;  /* 0x00000006625f7c20 */ /* 0x000fe20008410000 */
[----:B------:R-:W-:Y:S01]  /*6ff0*/  LOP3.LUT P5, RZ, R237, 0xff00, RZ, 0xc0, !PT ;  /* 0x0000ff00edff7812 */ /* 0x000fe200078ac0ff */
[----:B------:R-:W-:Y:S01]  /*7000*/  FFMA.FTZ R136, R162, R99, R136 ;  /* 0x00000063a2887223 */ /* 0x000fe20000010088 */
[C---:B------:R-:W-:Y:S01]  /*7010*/  F2FP.BF16.F32.PACK_AB R94, R97.reuse, R94 ;  /* 0x0000005e615e723e */ /* 0x040fe200000010ff */
[----:B------:R-:W-:Y:S01]  /*7020*/  FMUL.FTZ R97, R97, UR6 ;  /* 0x0000000661617c20 */ /* 0x000fe20008410000 */
[----:B------:R-:W-:Y:S02]  /*7030*/  LOP3.LUT P3, RZ, R237, 0xff0000, RZ, 0xc0, !PT ;  /* 0x00ff0000edff7812 */ /* 0x000fe4000786c0ff */
[----:B------:R-:W-:Y:S02]  /*7040*/  LOP3.LUT P6, RZ, R129, 0xff00, RZ, 0xc0, !PT ;  /* 0x0000ff0081ff7812 */ /* 0x000fe400078cc0ff */
[----:B------:R-:W-:-:S02]  /*7050*/  PRMT R172, R94, 0x7632, R172 ;  /* 0x000076325eac7816 */ /* 0x000fc400000000ac */
[----:B------:R-:W-:Y:S02]  /*7060*/  PRMT R166, R94, 0x7610, R166 ;  /* 0x000076105ea67816 */ /* 0x000fe400000000a6 */
[C---:B------:R-:W-:Y:S02]  /*7070*/  PRMT R149, R96.reuse, 0x7632, R149 ;  /* 0x0000763260957816 */ /* 0x040fe40000000095 */
[----:B------:R-:W-:Y:S01]  /*7080*/  PRMT R164, R96, 0x7610, R164 ;  /* 0x0000761060a47816 */ /* 0x000fe200000000a4 */
[----:B------:R-:W-:Y:S01]  /*7090*/  FMUL.FTZ R96, R136, UR6 ;  /* 0x0000000688607c20 */ /* 0x000fe20008410000 */
[C---:B------:R-:W-:Y:S02]  /*70a0*/  FSEL R94, R97.reuse, RZ, P5 ;  /* 0x000000ff615e7208 */ /* 0x040fe40002800000 */
[----:B------:R-:W-:Y:S02]  /*70b0*/  FSEL R97, R97, RZ, P6 ;  /* 0x000000ff61617208 */ /* 0x000fe40003000000 */
[----:B------:R-:W-:-:S02]  /*70c0*/  FSEL R99, R95, RZ, P3 ;  /* 0x000000ff5f637208 */ /* 0x000fc40001800000 */
[----:B------:R-:W-:Y:S02]  /*70d0*/  ISETP.GE.U32.AND P4, PT, R237, 0x1000000, PT ;  /* 0x01000000ed00780c */ /* 0x000fe40003f86070 */
        /* <DEDUP_REMOVED lines=18> */
.L_x_1489:
[----:B0-2---:R-:W-:Y:S01]  /*7200*/  SHF.R.U64 R94, R138, 0x10, R139 ;  /* 0x000000108a5e7819 */ /* 0x005fe2000000128b */
[-CC-:B------:R-:W-:Y:S01]  /*7210*/  FFMA.FTZ R224, R224, R156.reuse, R177.reuse ;  /* 0x0000009ce0e07223 */ /* 0x180fe200000100b1 */
[-CC-:B------:R-:W-:Y:S01]  /*7220*/  FFMA.FTZ R175, R175, R156.reuse, R177.reuse ;  /* 0x0000009cafaf7223 */ /* 0x180fe200000100b1 */
[----:B------:R-:W-:Y:S01]  /*7230*/  LOP3.LUT P6, RZ, R237, 0xff00, RZ, 0xc0, !PT ;  /* 0x0000ff00edff7812 */ /* 0x000fe200078cc0ff */
[-C--:B------:R-:W-:Y:S01]  /*7240*/  FFMA.FTZ R215, R215, R156.reuse, R177 ;  /* 0x0000009cd7d77223 */ /* 0x080fe200000100b1 */
[----:B------:R-:W-:Y:S02]  /*7250*/  IMAD.U32 R95, R94, 0x10000, RZ ;  /* 0x000100005e5f7824 */ /* 0x000fe400078e00ff */
[----:B------:R-:W-:Y:S01]  /*7260*/  FADD.FTZ R245, R245, -R224 ;  /* 0x800000e0f5f57221 */ /* 0x000fe20000010000 */
[----:B------:R-:W-:Y:S02]  /*7270*/  IMAD.MOV.U32 R94, RZ, RZ, R138 ;  /* 0x000000ffff5e7224 */ /* 0x000fe400078e008a */
[----:B------:R-:W-:Y:S01]  /*7280*/  FADD.FTZ R175, R234, -R175 ;  /* 0x800000afeaaf7221 */ /* 0x000fe20000010000 */
[----:B-1----:R-:W-:Y:S01]  /*7290*/  SHF.R.U32.HI R98, RZ, 0x10, R139 ;  /* 0x00000010ff627819 */ /* 0x002fe2000001168b */
[----:B------:R-:W-:Y:S01]  /*72a0*/  FFMA.FTZ R245, R162, R245, R95 ;  /* 0x000000f5a2f57223 */ /* 0x000fe2000001005f */
[----:B------:R-:W-:Y:S01]  /*72b0*/  FFMA.FTZ R99, R238, R156, R177 ;  /* 0x0000009cee637223 */ /* 0x000fe200000100b1 */
[----:B------:R-:W-:Y:S01]  /*72c0*/  SHF.L.U32 R95, R94, 0x10, RZ ;  /* 0x000000105e5f7819 */ /* 0x000fe200000006ff */
[----:B------:R-:W-:-:S02]  /*72d0*/  IMAD.MOV.U32 R96, RZ, RZ, R139 ;  /* 0x000000ffff607224 */ /* 0x000fc400078e008b */
[----:B------:R-:W-:Y:S01]  /*72e0*/  FMUL.FTZ R245, R245, UR6 ;  /* 0x00000006f5f57c20 */ /* 0x000fe20008410000 */
[----:B------:R-:W-:Y:S01]  /*72f0*/  FADD.FTZ R215, R232, -R215 ;  /* 0x800000d7e8d77221 */ /* 0x000fe20000010000 */
[----:B------:R-:W-:Y:S01]  /*7300*/  FADD.FTZ R99, R228, -R99 ;  /* 0x80000063e4637221 */ /* 0x000fe20000010000 */
[----:B------:R-:W-:Y:S01]  /*7310*/  FFMA.FTZ R95, R162, R175, R95 ;  /* 0x000000afa25f7223 */ /* 0x000fe2000001005f */
        /* <DEDUP_REMOVED lines=32> */
.L_x_1488:
[----:B------:R-:W-:Y:S05]  /*7520*/  BRA.U !UP0, `(.L_x_1491) ;  /* 0x0000000108c87547 */ /* 0x000fea000b800000 */
[-CC-:B------:R-:W-:Y:S01]  /*7530*/  FFMA.FTZ R175, R175, R156.reuse, R177.reuse ;  /* 0x0000009cafaf7223 */ /* 0x180fe200000100b1 */
[----:B------:R-:W-:Y:S01]  /*7540*/  LOP3.LUT P6, RZ, R237, 0xff, RZ, 0xc0, !PT ;  /* 0x000000ffedff7812 */ /* 0x000fe200078cc0ff */
[-CC-:B------:R-:W-:Y:S01]  /*7550*/  FFMA.FTZ R224, R224, R156.reuse, R177.reuse ;  /* 0x0000009ce0e07223 */ /* 0x180fe200000100b1 */
[-C--:B------:R-:W-:Y:S01]  /*7560*/  FFMA.FTZ R215, R215, R156.reuse, R177 ;  /* 0x0000009cd7d77223 */ /* 0x080fe200000100b1 */
[----:B------:R-:W-:Y:S01]  /*7570*/  FADD.FTZ R175, R234, -R175 ;  /* 0x800000afeaaf7221 */ /* 0x000fe20000010000 */
[----:B-1----:R-:W-:Y:S01]  /*7580*/  FFMA.FTZ R99, R238, R156, R177 ;  /* 0x0000009cee637223 */ /* 0x002fe200000100b1 */
[----:B------:R-:W-:Y:S01]  /*7590*/  FADD.FTZ R245, R245, -R224 ;  /* 0x800000e0f5f57221 */ /* 0x000fe20000010000 */
[C---:B------:R-:W-:Y:S01]  /*75a0*/  LOP3.LUT P5, RZ, R237.reuse, 0xff00, RZ, 0xc0, !PT ;  /* 0x0000ff00edff7812 */ /* 0x040fe200078ac0ff */
[----:B0-2---:R-:W-:Y:S01]  /*75b0*/  FMUL.FTZ R94, R162, R175 ;  /* 0x000000afa25e7220 */ /* 0x005fe20000410000 */
[----:B------:R-:W-:Y:S01]  /*75c0*/  FADD.FTZ R99, R228, -R99 ;  /* 0x80000063e4637221 */ /* 0x000fe20000010000 */
        /* <DEDUP_REMOVED lines=40> */
.L_x_1491:
[-CC-:B------:R-:W-:Y:S01]  /*7850*/  FFMA.FTZ R224, R224, R156.reuse, R177.reuse ;  /* 0x0000009ce0e07223 */ /* 0x180fe200000100b1 */
[-CC-:B------:R-:W-:Y:S01]  /*7860*/  FFMA.FTZ R175, R175, R156.reuse, R177.reuse ;  /* 0x0000009cafaf7223 */ /* 0x180fe200000100b1 */
[----:B------:R-:W-:Y:S01]  /*7870*/  LOP3.LUT P6, RZ, R237, 0xff00, RZ, 0xc0, !PT ;  /* 0x0000ff00edff7812 */ /* 0x000fe200078cc0ff */
[-C--:B------:R-:W-:Y:S01]  /*7880*/  FFMA.FTZ R215, R215, R156.reuse, R177 ;  /* 0x0000009cd7d77223 */ /* 0x080fe200000100b1 */
[----:B------:R-:W-:Y:S01]  /*7890*/  FADD.FTZ R245, R245, -R224 ;  /* 0x800000e0f5f57221 */ /* 0x000fe20000010000 */
[----:B------:R-:W-:Y:S01]  /*78a0*/  FADD.FTZ R175, R234, -R175 ;  /* 0x800000afeaaf7221 */ /* 0x000fe20000010000 */
[----:B0-2---:R-:W-:Y:S01]  /*78b0*/  FFMA.FTZ R95, R238, R156, R177 ;  /* 0x0000009cee5f7223 */ /* 0x005fe200000100b1 */
        /* <DEDUP_REMOVED lines=38> */
.L_x_1487:
        /* <DEDUP_REMOVED lines=12> */
[----:B------:R-:W-:Y:S01]  /*7be0*/  SHF.L.U32 R96, R96, 0x10, RZ ;  /* 0x0000001060607819 */ /* 0x000fe200000006ff */
[----:B------:R-:W-:Y:S01]  /*7bf0*/  FADD.FTZ R245, R245, -R224 ;  /* 0x800000e0f5f57221 */ /* 0x000fe20000010000 */
[----:B------:R-:W-:Y:S01]  /*7c00*/  FADD.FTZ R215, R232, -R215 ;  /* 0x800000d7e8d77221 */ /* 0x000fe20000010000 */
[----:B------:R-:W-:-:S02]  /*7c10*/  IMAD.U32 R94, R97, 0x10000, RZ ;  /* 0x00010000615e7824 */ /* 0x000fc400078e00ff */
[----:B------:R-:W-:Y:S01]  /*7c20*/  FFMA.FTZ R95, R162, R175, R95 ;  /* 0x000000afa25f7223 */ /* 0x000fe2000001005f */
[----:B------:R-:W-:Y:S02]  /*7c30*/  IMAD.U32 R98, R98, 0x10000, RZ ;  /* 0x0001000062627824 */ /* 0x000fe400078e00ff */
        /* <DEDUP_REMOVED lines=29> */
.L_x_1493:
        /* <DEDUP_REMOVED lines=8> */
[----:B------:R-:W-:Y:S01]  /*7e90*/  IMAD.U32 R95, R94, 0x10000, RZ ;  /* 0x000100005e5f7824 */ /* 0x000fe200078e00ff */
[----:B------:R-:W-:Y:S01]  /*7ea0*/  SHF.L.U32 R94, R97, 0x10, RZ ;  /* 0x00000010615e7819 */ /* 0x000fe200000006ff */
        /* <DEDUP_REMOVED lines=28> */
.L_x_1492:
        /* <DEDUP_REMOVED lines=13> */
[----:B------:R-:W-:Y:S01]  /*8140*/  FMUL.FTZ R95, R245, UR6 ;  /* 0x00000006f55f7c20 */ /* 0x000fe20008410000 */
[----:B------:R-:W-:Y:S01]  /*8150*/  FMUL.FTZ R94, R175, UR6 ;  /* 0x00000006af5e7c20 */ /* 0x000fe20008410000 */
[----:B------:R-:W-:Y:S01]  /*8160*/  LOP3.LUT P3, RZ, R237, 0xff, RZ, 0xc0, !PT ;  /* 0x000000ffedff7812 */ /* 0x000fe2000786c0ff */
[----:B-1----:R-:W-:Y:S01]  /*8170*/  FMUL.FTZ R98, R162, R97 ;  /* 0x00000061a2627220 */ /* 0x002fe20000410000 */
        /* <DEDUP_REMOVED lines=19> */
.L_x_1494:
        /* <DEDUP_REMOVED lines=30> */
.L_x_1490:
        /* <DEDUP_REMOVED lines=15> */
.L_x_1495:
        /* <DEDUP_REMOVED lines=10> */
.L_x_1496:
        /* <DEDUP_REMOVED lines=9> */
[----:B------:R-:W-:Y:S01]  /*86b0*/  FFMA.FTZ R240, R240, R156, R177 ;  /* 0x0000009cf0f07223 */ /* 0x000fe200000100b1 */
[----:B------:R-:W-:Y:S01]  /*86c0*/  LOP3.LUT P5, RZ, R154, 0xff, RZ, 0xc0, !PT ;  /* 0x000000ff9aff7812 */ /* 0x000fe200078ac0ff */
[----:B------:R-:W-:-:S02]  /*86d0*/  IMAD.MOV.U32 R97, RZ, RZ, R147 ;  /* 0x000000ffff617224 */ /* 0x000fc400078e0093 */
[----:B------:R-:W-:Y:S01]  /*86e0*/  FFMA.FTZ R95, R162, R219, R95 ;  /* 0x000000dba25f7223 */ /* 0x000fe2000001005f */
[----:B------:R-:W-:Y:S01]  /*86f0*/  FADD.FTZ R213, R213, -R96 ;  /* 0x80000060d5d57221 */ /* 0x000fe20000010000 */
[----:B------:R-:W-:Y:S01]  /*8700*/  FADD.FTZ R217, R217, -R240 ;  /* 0x800000f0d9d97221 */ /* 0x000fe20000010000 */
[----:B------:R-:W-:Y:S02]  /*8710*/  IMAD.U32 R98, R98, 0x10000, RZ ;  /* 0x0001000062627824 */ /* 0x000fe400078e00ff */
[----:B------:R-:W-:Y:S01]  /*8720*/  FMUL.FTZ R94, R95, UR6 ;  /* 0x000000065f5e7c20 */ /* 0x000fe20008410000 */
[----:B------:R-:W-:Y:S01]  /*8730*/  SHF.L.U32 R136, R97, 0x10, RZ ;  /* 0x0000001061887819 */ /* 0x000fe200000006ff */
[----:B------:R-:W-:Y:S01]  /*8740*/  FFMA.FTZ R156, R242, R156, R177 ;  /* 0x0000009cf29c7223 */ /* 0x000fe200000100b1 */
[----:B------:R-:W-:Y:S01]  /*8750*/  SHF.R.U32.HI R99, RZ, 0x10, R147 ;  /* 0x00000010ff637819 */ /* 0x000fe20000011693 */
        /* <DEDUP_REMOVED lines=42> */
.L_x_1499:
[----:B0-2---:R-:W-:Y:S01]  /*8a00*/  SHF.R.U64 R95, R146, 0x10, R147 ;  /* 0x00000010925f7819 */ /* 0x005fe20000001293 */
[-CC-:B------:R-:W-:Y:S01]  /*8a10*/  FFMA.FTZ R240, R240, R156.reuse, R177.reuse ;  /* 0x0000009cf0f07223 */ /* 0x180fe200000100b1 */
[-CC-:B------:R-:W-:Y:S01]  /*8a20*/  FFMA.FTZ R96, R223, R156.reuse, R177.reuse ;  /* 0x0000009cdf607223 */ /* 0x180fe200000100b1 */
[-CC-:B------:R-:W-:Y:S01]  /*8a30*/  FFMA.FTZ R242, R242, R156.reuse, R177.reuse ;  /* 0x0000009cf2f27223 */ /* 0x180fe200000100b1 */
[----:B------:R-:W-:Y:S01]  /*8a40*/  FFMA.FTZ R177, R219, R156, R177 ;  /* 0x0000009cdbb17223 */ /* 0x000fe200000100b1 */
[----:B------:R-:W-:Y:S01]  /*8a50*/  FADD.FTZ R217, R217, -R240 ;  /* 0x800000f0d9d97221 */ /* 0x000fe20000010000 */
[----:B------:R-:W-:Y:S02]  /*8a60*/  IMAD.U32 R95, R95, 0x10000, RZ ;  /* 0x000100005f5f7824 */ /* 0x000fe400078e00ff */
[----:B------:R-:W-:Y:S01]  /*8a70*/  FADD.FTZ R213, R213, -R96 ;  /* 0x80000060d5d57221 */ /* 0x000fe20000010000 */
[----:B------:R-:W-:Y:S02]  /*8a80*/  IMAD.MOV.U32 R94, RZ, RZ, R146 ;  /* 0x000000ffff5e7224 */ /* 0x000fe400078e0092 */
[----:B------:R-:W-:Y:S01]  /*8a90*/  FADD.FTZ R177, R226, -R177 ;  /* 0x800000b1e2b17221 */ /* 0x000fe20000010000 */
[----:B------:R-:W-:Y:S01]  /*8aa0*/  FFMA.FTZ R95, R162, R217, R95 ;  /* 0x000000d9a25f7223 */ /* 0x000fe2000001005f */
[--C-:B-1----:R-:W-:Y:S01]  /*8ab0*/  SHF.R.U32.HI R98, RZ, 0x10, R147.reuse ;  /* 0x00000010ff627819 */ /* 0x102fe20000011693 */
[----:B------:R-:W-:Y:S01]  /*8ac0*/  IMAD.U32 R94, R94, 0x10000, RZ ;  /* 0x000100005e5e7824 */ /* 0x000fe200078e00ff */
[----:B------:R-:W-:Y:S01]  /*8ad0*/  LOP3.LUT P5, RZ, R154, 0xff00, RZ, 0xc0, !PT ;  /* 0x0000ff009aff7812 */ /* 0x000fe200078ac0ff */
[----:B------:R-:W-:-:S02]  /*8ae0*/  IMAD.MOV.U32 R96, RZ, RZ, R147 ;  /* 0x000000ffff607224 */ /* 0x000fc400078e0093 */
[----:B------:R-:W-:Y:S01]  /*8af0*/  FMUL.FTZ R95, R95, UR6 ;  /* 0x000000065f5f7c20 */ /* 0x000fe20008410000 */
        /* <DEDUP_REMOVED lines=33> */
.L_x_1498:
        /* <DEDUP_REMOVED lines=52> */
.L_x_1501:
        /* <DEDUP_REMOVED lines=45> */
.L_x_1497:
[----:B------:R-:W-:Y:S05]  /*9320*/  @!P0 BRA `(.L_x_1502) ;  /* 0x0000000400508947 */ /* 0x000fea0003800000 */
[----:B------:R-:W-:Y:S05]  /*9330*/  BRA.U !UP0, `(.L_x_1503) ;  /* 0x0000000108b47547 */ /* 0x000fea000b800000 */
[----:B0-2---:R-:W-:Y:S01]  /*9340*/  MOV R94, R146 ;  /* 0x00000092005e7202 */ /* 0x005fe20000000f00 */
[-C--:B------:R-:W-:Y:S01]  /*9350*/  FFMA.FTZ R219, R219, R156.reuse, R177 ;  /* 0x0000009cdbdb7223 */ /* 0x080fe200000100b1 */
[----:B------:R-:W-:Y:S01]  /*9360*/  SHF.R.U32.HI R96, RZ, 0x10, R147 ;  /* 0x00000010ff607819 */ /* 0x000fe20000011693 */
[-C--:B------:R-:W-:Y:S01]  /*9370*/  FFMA.FTZ R240, R240, R156.reuse, R177 ;  /* 0x0000009cf0f07223 */ /* 0x080fe200000100b1 */
[----:B------:R-:W-:Y:S01]  /*9380*/  SHF.R.U64 R95, R146, 0x10, R147 ;  /* 0x00000010925f7819 */ /* 0x000fe20000001293 */
[-C--:B------:R-:W-:Y:S01]  /*9390*/  FFMA.FTZ R242, R242, R156.reuse, R177 ;  /* 0x0000009cf2f27223 */ /* 0x080fe200000100b1 */
[----:B------:R-:W-:Y:S01]  /*93a0*/  FADD.FTZ R219, R226, -R219 ;  /* 0x800000dbe2db7221 */ /* 0x000fe20000010000 */
[----:B------:R-:W-:Y:S02]  /*93b0*/  IMAD.U32 R94, R94, 0x10000, RZ ;  /* 0x000100005e5e7824 */ /* 0x000fe400078e00ff */
        /* <DEDUP_REMOVED lines=37> */
.L_x_1503:
[-CC-:B------:R-:W-:Y:S01]  /*9610*/  FFMA.FTZ R219, R219, R156.reuse, R177.reuse ;  /* 0x0000009cdbdb7223 */ /* 0x180fe200000100b1 */
[-CC-:B------:R-:W-:Y:S01]  /*9620*/  FFMA.FTZ R240, R240, R156.reuse, R177.reuse ;  /* 0x0000009cf0f07223 */ /* 0x180fe200000100b1 */
[-C--:B------:R-:W-:Y:S01]  /*9630*/  FFMA.FTZ R242, R242, R156.reuse, R177 ;  /* 0x0000009cf2f27223 */ /* 0x080fe200000100b1 */
[----:B0-2---:R-:W-:Y:S01]  /*9640*/  IMAD.MOV.U32 R94, RZ, RZ, R146 ;  /* 0x000000ffff5e7224 */ /* 0x005fe200078e0092 */
[----:B------:R-:W-:Y:S01]  /*9650*/  SHF.R.U64 R96, R146, 0x10, R147 ;  /* 0x0000001092607819 */ /* 0x000fe20000001293 */
[----:B------:R-:W-:Y:S01]  /*9660*/  FFMA.FTZ R156, R223, R156, R177 ;  /* 0x0000009cdf9c7223 */ /* 0x000fe200000100b1 */
[----:B-1----:R-:W-:Y:S01]  /*9670*/  SHF.R.U32.HI R98, RZ, 0x10, R147 ;  /* 0x00000010ff627819 */ /* 0x002fe20000011693 */
[----:B------:R-:W-:Y:S01]  /*9680*/  IMAD.U32 R95, R94, 0x10000, RZ ;  /* 0x000100005e5f7824 */ /* 0x000fe200078e00ff */
[----:B------:R-:W-:Y:S01]  /*9690*/  MOV R97, R147 ;  /* 0x0000009300617202 */ /* 0x000fe20000000f00 */
[----:B------:R-:W-:Y:S01]  /*96a0*/  FADD.FTZ R219, R226, -R219 ;  /* 0x800000dbe2db7221 */ /* 0x000fe20000010000 */
[----:B------:R-:W-:Y:S01]  /*96b0*/  FADD.FTZ R217, R217, -R240 ;  /* 0x800000f0d9d97221 */ /* 0x000fe20000010000 */
[----:B------:R-:W-:Y:S01]  /*96c0*/  FADD.FTZ R221, R221, -R242 ;  /* 0x800000f2dddd7221 */ /* 0x000fe20000010000 */
[----:B------:R-:W-:-:S02]  /*96d0*/  IMAD.U32 R96, R96, 0x10000, RZ ;  /* 0x0001000060607824 */ /* 0x000fc400078e00ff */
[----:B------:R-:W-:Y:S01]  /*96e0*/  FADD.FTZ R213, R213, -R156 ;  /* 0x8000009cd5d57221 */ /* 0x000fe20000010000 */
        /* <DEDUP_REMOVED lines=24> */
.L_x_1502:
        /* <DEDUP_REMOVED lines=35> */
.L_x_1504:
        /* <DEDUP_REMOVED lines=30> */
.L_x_1500:
        /* <DEDUP_REMOVED lines=15> */
.L_x_1505:
        /* <DEDUP_REMOVED lines=10> */
.L_x_1506:
[----:B------:R-:W-:Y:S01]  /*9e10*/  UPLOP3.LUT UP1, UPT, UPT, UPT, UP1, 0x40, 0x4 ;  /* 0x000000000004789c */ /* 0x000fe20003f2e810 */
[----:B------:R-:W-:Y:S10]  /*9e20*/  @!P2 BRA `(.L_x_1507) ;  /* 0xffffff680030a947 */ /* 0x000ff4000383ffff */
[----:B------:R-:W-:Y:S01]  /*9e30*/  IMAD.MOV.U32 R59, RZ, RZ, R100 ;  /* 0x000000ffff3b7224 */ /* 0x000fe200078e0064 */
[----:B------:R-:W-:Y:S01]  /*9e40*/  MOV R75, R50 ;  /* 0x00000032004b7202 */ /* 0x000fe20000000f00 */
[----:B------:R-:W-:Y:S01]  /*9e50*/  IMAD.MOV.U32 R67, RZ, RZ, R51 ;  /* 0x000000ffff437224 */ /* 0x000fe200078e0033 */
[----:B------:R-:W-:Y:S01]  /*9e60*/  MOV R87, R33 ;  /* 0x0000002100577202 */ /* 0x000fe20000000f00 */
[----:B------:R-:W-:Y:S01]  /*9e70*/  IMAD.MOV.U32 R83, RZ, RZ, R49 ;  /* 0x000000ffff537224 */ /* 0x000fe200078e0031 */
[----:B------:R-:W-:Y:S01]  /*9e80*/  MOV R89, R23 ;  /* 0x0000001700597202 */ /* 0x000fe20000000f00 */
[----:B------:R-:W-:Y:S01]  /*9e90*/  IMAD.MOV.U32 R100, RZ, RZ, R40 ;  /* 0x000000ffff647224 */ /* 0x000fe200078e0028 */
[----:B0-----:R-:W-:Y:S01]  /*9ea0*/  MOV R97, R31 ;  /* 0x0000001f00617202 */ /* 0x001fe20000000f00 */
        /* <DEDUP_REMOVED lines=21> */
[----:B------:R-:W-:Y:S01]  /*a000*/  IMAD.MOV.U32 R98, RZ, RZ, R30 ;  /* 0x000000ffff627224 */ /* 0x000fe200078e001e */
[----:B------:R-:W-:Y:S01]  /*a010*/  MOV R30, R14 ;  /* 0x0000000e001e7202 */ /* 0x000fe20000000f00 */
        /* <DEDUP_REMOVED lines=28> */
[----:B-12---:R-:W-:Y:S02]  /*a1e0*/  IMAD.MOV.U32 R92, RZ, RZ, R12 ;  /* 0x000000ffff5c7224 */ /* 0x006fe400078e000c */
        /* <DEDUP_REMOVED lines=18> */
.L_x_1454:
        /* <DEDUP_REMOVED lines=33> */
.L_x_1508:
        /* <DEDUP_REMOVED lines=14> */
.L_x_5401:


//--------------------- .text._ZN10layer_norm22ln_bwd_finalize_kernelINS_22Kernel_traits_finalizeILj2560Ef13__nv_bfloat16S2_S2_fjLb0ELj1024ELj4ENS_18Kernel_traits_baseILj2560EfS2_S2_S2_fjLj1024EEEEELb0ELb0EEEvNS_9BwdParamsE --------------------------
	.section	.text._ZN10layer_norm22ln_bwd_finalize_kernelINS_22Kernel_traits_finalizeILj2560Ef13__nv_bfloat16S2_S2_fjLb0ELj1024ELj4ENS_18Kernel_traits_baseILj2560EfS2_S2_S2_fjLj1024EEEEELb0ELb0EEEvNS_9BwdParamsE,"ax",@progbits
	.align	128
        .global         _ZN10layer_norm22ln_bwd_finalize_kernelINS_22Kernel_traits_finalizeILj2560Ef13__nv_bfloat16S2_S2_fjLb0ELj1024ELj4ENS_18Kernel_traits_baseILj2560EfS2_S2_S2_fjLj1024EEEEELb0ELb0EEEvNS_9BwdParamsE
        .type           _ZN10layer_norm22ln_bwd_finalize_kernelINS_22Kernel_traits_finalizeILj2560Ef13__nv_bfloat16S2_S2_fjLb0ELj1024ELj4ENS_18Kernel_traits_baseILj2560EfS2_S2_S2_fjLj1024EEEEELb0ELb0EEEvNS_9BwdParamsE,@function
        .size           _ZN10layer_norm22ln_bwd_finalize_kernelINS_22Kernel_traits_finalizeILj2560Ef13__nv_bfloat16S2_S2_fjLb0ELj1024ELj4ENS_18Kernel_traits_baseILj2560EfS2_S2_S2_fjLj1024EEEEELb0ELb0EEEvNS_9BwdParamsE,(.L_x_5402 - _ZN10layer_norm22ln_bwd_finalize_kernelINS_22Kernel_traits_finalizeILj2560Ef13__nv_bfloat16S2_S2_fjLb0ELj1024ELj4ENS_18Kernel_traits_baseILj2560EfS2_S2_S2_fjLj1024EEEEELb0ELb0EEEvNS_9BwdParamsE)
        .other          _ZN10layer_norm22ln_bwd_finalize_kernelINS_22Kernel_traits_finalizeILj2560Ef13__nv_bfloat16S2_S2_fjLb0ELj1024ELj4ENS_18Kernel_traits_baseILj2560EfS2_S2_S2_fjLj1024EEEEELb0ELb0EEEvNS_9BwdParamsE,@"STO_CUDA_ENTRY STV_DEFAULT"
_ZN10layer_norm22ln_bwd_finalize_kernelINS_22Kernel_traits_finalizeILj2560Ef13__nv_bfloat16S2_S2_fjLb0ELj1024ELj4ENS_18Kernel_traits_baseILj2560EfS2_S2_S2_fjLj1024EEEEELb0ELb0EEEvNS_9BwdParamsE:
.text._ZN10layer_norm22ln_bwd_finalize_kernelINS_22Kernel_traits_finalizeILj2560Ef13__nv_bfloat16S2_S2_fjLb0ELj1024ELj4ENS_18Kernel_traits_baseILj2560EfS2_S2_S2_fjLj1024EEEEELb0ELb0EEEvNS_9BwdParamsE:
        /* <DEDUP_REMOVED lines=13> */
[----:B------:R-:W-:Y:S02]  /*00d0*/  LOP3.LUT R17, R2, 0x1f, RZ, 0xc0, !PT ;  /* 0x0000001f02117812 */ /* 0x000fe400078ec0ff */
[----:B------:R-:W-:Y:S01]  /*00e0*/  LOP3.LUT R2, R0, 0x7ffffff0, RZ, 0xc0, !PT ;  /* 0x7ffffff000027812 */ /* 0x000fe200078ec0ff */
[----:B------:R-:W-:Y:S01]  /*00f0*/  HFMA2 R0, -RZ, RZ, 0, 0 ;  /* 0x00000000ff007431 */ /* 0x000fe200000001ff */
        /* <DEDUP_REMOVED lines=22> */
[C---:B------:R-:W-:Y:S01]  /*0260*/  LOP3.LUT R13, R58.reuse, 0x1c0, RZ, 0xfc, !PT ;  /* 0x000001c03a0d7812 */ /* 0x040fe200078efcff */
[-CC-:B------:R-:W-:Y:S01]  /*0270*/  IMAD R12, R11, R56.reuse, R59.reuse ;  /* 0x000000380b0c7224 */ /* 0x180fe200078e023b */
[----:B------:R-:W-:Y:S01]  /*0280*/  LOP3.LUT R15, R58, 0x1e0, RZ, 0xfc, !PT ;  /* 0x000001e03a0f7812 */ /* 0x000fe200078efcff */
[-CC-:B------:R-:W-:Y:S01]  /*0290*/  IMAD R4, R4, R56.reuse, R59.reuse ;  /* 0x0000003804047224 */ /* 0x180fe200078e023b */
[C---:B------:R-:W-:Y:S01]  /*02a0*/  LOP3.LUT R2, R58.reuse, 0x100, RZ, 0xfc, !PT ;  /* 0x000001003a027812 */ /* 0x040fe200078efcff */
[-CC-:B------:R-:W-:Y:S01]  /*02b0*/  IMAD R14, R13, R56.reuse, R59.reuse ;  /* 0x000000380d0e7224 */ /* 0x180fe200078e023b */
[C---:B------:R-:W-:Y:S01]  /*02c0*/  LOP3.LUT R3, R58.reuse, 0x120, RZ, 0xfc, !PT ;  /* 0x000001203a037812 */ /* 0x040fe200078efcff */
[-CC-:B------:R-:W-:Y:S01]  /*02d0*/  IMAD R18, R15, R56.reuse, R59.reuse ;  /* 0x000000380f127224 */ /* 0x180fe200078e023b */
[----:B------:R-:W-:Y:S01]  /*02e0*/  LOP3.LUT R7, R58, 0x160, RZ, 0xfc, !PT ;  /* 0x000001603a077812 */ /* 0x000fe200078efcff */
[-CC-:B------:R-:W-:Y:S01]  /*02f0*/  IMAD R2, R2, R56.reuse, R59.reuse ;  /* 0x0000003802027224 */ /* 0x180fe200078e023b */
[C---:B------:R-:W-:Y:S01]  /*0300*/  LOP3.LUT R16, R58.reuse, 0x80, RZ, 0xfc, !PT ;  /* 0x000000803a107812 */ /* 0x040fe200078efcff */
[----:B------:R-:W-:Y:S01]  /*0310*/  HFMA2 R36, -RZ, RZ, 0, 0 ;  /* 0x00000000ff247431 */ /* 0x000fe200000001ff */
        /* <DEDUP_REMOVED lines=29> */
[----:B------:R-:W-:Y:S02]  /*04f0*/  IADD3 R17, PT, PT, R17, R30, RZ ;  /* 0x0000001e11117210 */ /* 0x000fe40007ffe0ff */
[----:B------:R-:W-:Y:S02]  /*0500*/  MOV R2, R58 ;  /* 0x0000003a00027202 */ /* 0x000fe40000000f00 */
[----:B------:R-:W-:-:S07]  /*0510*/  IADD3 R19, PT, PT, -R29, RZ, RZ ;  /* 0x000000ff1d137210 */ /* 0x000fce0007ffe1ff */
.L_x_1513:
        /* <DEDUP_REMOVED lines=118> */
.L_x_1512:
[----:B------:R-:W-:Y:S05]  /*0c80*/  BSYNC.RECONVERGENT B1 ;  /* 0x0000000000017941 */ /* 0x000fea0003800200 */
.L_x_1511:
        /* <DEDUP_REMOVED lines=75> */
.L_x_1515:
[----:B------:R-:W-:Y:S05]  /*1140*/  BSYNC.RECONVERGENT B1 ;  /* 0x0000000000017941 */ /* 0x000fea0003800200 */
.L_x_1514:
        /* <DEDUP_REMOVED lines=37> */
.L_x_1517:
[----:B------:R-:W-:Y:S05]  /*13a0*/  BSYNC.RECONVERGENT B1 ;  /* 0x0000000000017941 */ /* 0x000fea0003800200 */
.L_x_1516:
[----:B------:R-:W-:Y:S05]  /*13b0*/  @!P1 BRA `(.L_x_1510) ;  /* 0x0000000000409947 */ /* 0x000fea0003800000 */
[----:B------:R-:W0:Y:S01]  /*13c0*/  LDC.64 R6, c[0x0][0x440] ;  /* 0x00011000ff067b82 */ /* 0x000e220000000a00 */
[----:B------:R-:W-:Y:S01]  /*13d0*/  IMAD R59, R2, R56, R59 ;  /* 0x00000038023b7224 */ /* 0x000fe200078e023b */
[----:B------:R-:W-:Y:S02]  /*13e0*/  LOP3.LUT R8, R8, 0x1f, RZ, 0xc0, !PT ;  /* 0x0000001f08087812 */ /* 0x000fe400078ec0ff */
[----:B------:R-:W-:Y:S02]  /*13f0*/  IADD3 R9, PT, PT, -R9, RZ, RZ ;  /* 0x000000ff09097210 */ /* 0x000fe40007ffe1ff */
[----:B------:R-:W-:Y:S02]  /*1400*/  IADD3 R59, PT, PT, R8, R59, RZ ;  /* 0x0000003b083b7210 */ /* 0x000fe40007ffe0ff */
[----:B------:R-:W1:Y:S05]  /*1410*/  LDC.64 R10, c[0x0][0x448] ;  /* 0x00011200ff0a7b82 */ /* 0x000e6a0000000a00 */
.L_x_1518:
        /* <DEDUP_REMOVED lines=10> */
.L_x_1510:
[----:B------:R-:W-:Y:S05]  /*14c0*/  BSYNC.RECONVERGENT B0 ;  /* 0x0000000000007941 */ /* 0x000fea0003800200 */
.L_x_1509:
        /* <DEDUP_REMOVED lines=47> */
[----:B------:R-:W-:Y:S01]  /*17c0*/  LEA R0, R11, UR4, 0x3 ;  /* 0x000000040b007c11 */ /* 0x000fe2000f8e18ff */
[----:B0-----:R-:W0:Y:S04]  /*17d0*/  LDC.64 R6, c[0x0][0x488] ;  /* 0x00012200ff067b82 */ /* 0x001e280000000a00 */
[----:B------:R-:W1:Y:S04]  /*17e0*/  LDS.64 R4, [R0+0x2000] ;  /* 0x0020000000047984 */ /* 0x000e680000000a00 */
[----:B------:R-:W2:Y:S01]  /*17f0*/  LDS.64 R2, [R0+0x2080] ;  /* 0x0020800000027984 */ /* 0x000ea20000000a00 */
[----:B------:R-:W3:Y:S01]  /*1800*/  LDC.64 R8, c[0x0][0x480] ;  /* 0x00012000ff087b82 */ /* 0x000ee20000000a00 */
[----:B0-----:R-:W-:-:S04]  /*1810*/  IMAD.WIDE.U32 R6, R57, 0x8, R6 ;  /* 0x0000000839067825 */ /* 0x001fc800078e0006 */
[----:B---3--:R-:W-:Y:S01]  /*1820*/  IMAD.WIDE.U32 R8, R57, 0x8, R8 ;  /* 0x0000000839087825 */ /* 0x008fe200078e0008 */
[----:B-1----:R-:W-:Y:S04]  /*1830*/  STG.E.64 desc[UR6][R6.64], R4 ;  /* 0x0000000406007986 */ /* 0x002fe8000c101b06 */
[----:B--2---:R-:W-:Y:S01]  /*1840*/  STG.E.64 desc[UR6][R8.64], R2 ;  /* 0x0000000208007986 */ /* 0x004fe2000c101b06 */
[----:B------:R-:W-:Y:S05]  /*1850*/  EXIT ;  /* 0x000000000000794d */ /* 0x000fea0003800000 */
.L_x_1519:
        /* <DEDUP_REMOVED lines=10> */
.L_x_5402:


//--------------------- .text._ZN10layer_norm40ln_parallel_residual_bwd_finalize_kernelINS_22Kernel_traits_finalizeILj2560Ef13__nv_bfloat16S2_S2_fjLb0ELj1024ELj4ENS_18Kernel_traits_baseILj2560EfS2_S2_S2_fjLj1024EEEEELb0EEEvNS_9BwdParamsE --------------------------
	.section	.text._ZN10layer_norm40ln_parallel_residual_bwd_finalize_kernelINS_22Kernel_traits_finalizeILj2560Ef13__nv_bfloat16S2_S2_fjLb0ELj1024ELj4ENS_18Kernel_traits_baseILj2560EfS2_S2_S2_fjLj1024EEEEELb0EEEvNS_9BwdParamsE,"ax",@progbits
	.align	128
        .global         _ZN10layer_norm40ln_parallel_residual_bwd_finalize_kernelINS_22Kernel_traits_finalizeILj2560Ef13__nv_bfloat16S2_S2_fjLb0ELj1024ELj4ENS_18Kernel_traits_baseILj2560EfS2_S2_S2_fjLj1024EEEEELb0EEEvNS_9BwdParamsE
        .type           _ZN10layer_norm40ln_parallel_residual_bwd_finalize_kernelINS_22Kernel_traits_finalizeILj2560Ef13__nv_bfloat16S2_S2_fjLb0ELj1024ELj4ENS_18Kernel_traits_baseILj2560EfS2_S2_S2_fjLj1024EEEEELb0EEEvNS_9BwdParamsE,@function
        .size           _ZN10layer_norm40ln_parallel_residual_bwd_finalize_kernelINS_22Kernel_traits_finalizeILj2560Ef13__nv_bfloat16S2_S2_fjLb0ELj1024ELj4ENS_18Kernel_traits_baseILj2560EfS2_S2_S2_fjLj1024EEEEELb0EEEvNS_9BwdParamsE,(.L_x_5403 - _ZN10layer_norm40ln_parallel_residual_bwd_finalize_kernelINS_22Kernel_traits_finalizeILj2560Ef13__nv_bfloat16S2_S2_fjLb0ELj1024ELj4ENS_18Kernel_traits_baseILj2560EfS2_S2_S2_fjLj1024EEEEELb0EEEvNS_9BwdParamsE)
        .other          _ZN10layer_norm40ln_parallel_residual_bwd_finalize_kernelINS_22Kernel_traits_finalizeILj2560Ef13__nv_bfloat16S2_S2_fjLb0ELj1024ELj4ENS_18Kernel_traits_baseILj2560EfS2_S2_S2_fjLj1024EEEEELb0EEEvNS_9BwdParamsE,@"STO_CUDA_ENTRY STV_DEFAULT"
_ZN10layer_norm40ln_parallel_residual_bwd_finalize_kernelINS_22Kernel_traits_finalizeILj2560Ef13__nv_bfloat16S2_S2_fjLb0ELj1024ELj4ENS_18Kernel_traits_baseILj2560EfS2_S2_S2_fjLj1024EEEEELb0EEEvNS_9BwdParamsE:
.text._ZN10layer_norm40ln_parallel_residual_bwd_finalize_kernelINS_22Kernel_traits_finalizeILj2560Ef13__nv_bfloat16S2_S2_fjLb0ELj1024ELj4ENS_18Kernel_traits_baseILj2560EfS2_S2_S2_fjLj1024EEEEELb0EEEvNS_9BwdParamsE:
        /* <DEDUP_REMOVED lines=37> */
[C---:B------:R-:W-:Y:S01]  /*0250*/  LOP3.LUT R7, R3.reuse, 0x80, RZ, 0xfc, !PT ;  /* 0x0000008003077812 */ /* 0x040fe200078efcff */
[----:B------:R-:W-:Y:S01]  /*0260*/  HFMA2 R24, -RZ, RZ, 0, 0 ;  /* 0x00000000ff187431 */ /* 0x000fe200000001ff */
[C---:B------:R-:W-:Y:S02]  /*0270*/  LOP3.LUT R13, R3.reuse, 0xc0, RZ, 0xfc, !PT ;  /* 0x000000c0030d7812 */ /* 0x040fe400078efcff */
[----:B------:R-:W-:Y:S01]  /*0280*/  LOP3.LUT R14, R3, 0xe0, RZ, 0xfc, !PT ;  /* 0x000000e0030e7812 */ /* 0x000fe200078efcff */
[-CC-:B------:R-:W-:Y:S01]  /*0290*/  IMAD R21, R7, R2.reuse, R5.reuse ;  /* 0x0000000207157224 */ /* 0x180fe200078e0205 */
[----:B------:R-:W-:Y:S01]  /*02a0*/  LOP3.LUT R16, R3, 0x40, RZ, 0xfc, !PT ;  /* 0x0000004003107812 */ /* 0x000fe200078efcff */
[-CC-:B------:R-:W-:Y:S01]  /*02b0*/  IMAD R19, R13, R2.reuse, R5.reuse ;  /* 0x000000020d137224 */ /* 0x180fe200078e0205 */
[----:B------:R-:W-:Y:S01]  /*02c0*/  LOP3.LUT R18, R3, 0x60, RZ, 0xfc, !PT ;  /* 0x0000006003127812 */ /* 0x000fe200078efcff */
[-CC-:B------:R-:W-:Y:S01]  /*02d0*/  IMAD R15, R14, R2.reuse, R5.reuse ;  /* 0x000000020e0f7224 */ /* 0x180fe200078e0205 */
[----:B------:R-:W-:Y:S01]  /*02e0*/  LOP3.LUT R20, R11, 0xffffff8, RZ, 0xc0, !PT ;  /* 0x0ffffff80b147812 */ /* 0x000fe200078ec0ff */
[-CC-:B------:R-:W-:Y:S01]  /*02f0*/  IMAD R11, R10, R2.reuse, R5.reuse ;  /* 0x000000020a0b7224 */ /* 0x180fe200078e0205 */
[----:B------:R-:W-:Y:S01]  /*0300*/  MOV R7, R3 ;  /* 0x0000000300077202 */ /* 0x000fe20000000f00 */
[-CC-:B------:R-:W-:Y:S01]  /*0310*/  IMAD R17, R16, R2.reuse, R5.reuse ;  /* 0x0000000210117224 */ /* 0x180fe200078e0205 */
[----:B------:R-:W-:Y:S01]  /*0320*/  IADD3 R13, PT, PT, R4, R27, RZ ;  /* 0x0000001b040d7210 */ /* 0x000fe20007ffe0ff */
[----:B------:R-:W-:Y:S01]  /*0330*/  IMAD R23, R18, R2, R5 ;  /* 0x0000000212177224 */ /* 0x000fe200078e0205 */
[----:B------:R-:W-:-:S02]  /*0340*/  IADD3 R5, PT, PT, -R20, RZ, RZ ;  /* 0x000000ff14057210 */ /* 0x000fc40007ffe1ff */
[C---:B------:R-:W-:Y:S02]  /*0350*/  IADD3 R18, PT, PT, R4.reuse, R11, RZ ;  /* 0x0000000b04127210 */ /* 0x040fe40007ffe0ff */
[C---:B------:R-:W-:Y:S02]  /*0360*/  IADD3 R10, PT, PT, R4.reuse, R29, RZ ;  /* 0x0000001d040a7210 */ /* 0x040fe40007ffe0ff */
[C---:B------:R-:W-:Y:S02]  /*0370*/  IADD3 R21, PT, PT, R4.reuse, R21, RZ ;  /* 0x0000001504157210 */ /* 0x040fe40007ffe0ff */
[C---:B------:R-:W-:Y:S02]  /*0380*/  IADD3 R19, PT, PT, R4.reuse, R19, RZ ;  /* 0x0000001304137210 */ /* 0x040fe40007ffe0ff */
[C---:B------:R-:W-:Y:S02]  /*0390*/  IADD3 R20, PT, PT, R4.reuse, R15, RZ ;  /* 0x0000000f04147210 */ /* 0x040fe40007ffe0ff */
[----:B------:R-:W-:-:S02]  /*03a0*/  IADD3 R11, PT, PT, R4, R17, RZ ;  /* 0x00000011040b7210 */ /* 0x000fc40007ffe0ff */
[----:B------:R-:W-:-:S07]  /*03b0*/  IADD3 R22, PT, PT, R4, R23, RZ ;  /* 0x0000001704167210 */ /* 0x000fce0007ffe0ff */
.L_x_1524:
        /* <DEDUP_REMOVED lines=112> */
.L_x_1523:
[----:B------:R-:W-:Y:S05]  /*0ac0*/  BSYNC.RECONVERGENT B1 ;  /* 0x0000000000017941 */ /* 0x000fea0003800200 */
.L_x_1522:
        /* <DEDUP_REMOVED lines=65> */
.L_x_1526:
[----:B------:R-:W-:Y:S05]  /*0ee0*/  BSYNC.RECONVERGENT B1 ;  /* 0x0000000000017941 */ /* 0x000fea0003800200 */
.L_x_1525:
        /* <DEDUP_REMOVED lines=36> */
.L_x_1528:
[----:B------:R-:W-:Y:S05]  /*1130*/  BSYNC.RECONVERGENT B1 ;  /* 0x0000000000017941 */ /* 0x000fea0003800200 */
.L_x_1527:
        /* <DEDUP_REMOVED lines=18> */
.L_x_1521:
[----:B------:R-:W-:Y:S05]  /*1260*/  BSYNC.RECONVERGENT B0 ;  /* 0x0000000000007941 */ /* 0x000fea0003800200 */
.L_x_1520:
        /* <DEDUP_REMOVED lines=84> */
[----:B------:R-:W-:Y:S04]  /*17b0*/  STG.E.64 desc[UR6][R12.64], R10 ;  /* 0x0000000a0c007986 */ /* 0x000fe8000c101b06 */
[----:B--2---:R-:W-:Y:S01]  /*17c0*/  STG.E.64 desc[UR6][R14.64], R6 ;  /* 0x000000060e007986 */ /* 0x004fe2000c101b06 */
[----:B0-----:R-:W-:-:S03]  /*17d0*/  IMAD.WIDE.U32 R8, R8, 0x8, R18 ;  /* 0x0000000808087825 */ /* 0x001fc600078e0012 */
[----:B----4-:R-:W-:Y:S04]  /*17e0*/  STG.E.64 desc[UR6][R16.64], R4 ;  /* 0x0000000410007986 */ /* 0x010fe8000c101b06 */
[----:B-----5:R-:W-:Y:S01]  /*17f0*/  STG.E.64 desc[UR6][R8.64], R2 ;  /* 0x0000000208007986 */ /* 0x020fe2000c101b06 */
[----:B------:R-:W-:Y:S05]  /*1800*/  EXIT ;  /* 0x000000000000794d */ /* 0x000fea0003800000 */
.L_x_1529:
        /* <DEDUP_REMOVED lines=15> */
.L_x_5403:


//--------------------- .text._ZN10layer_norm31ln_parallel_residual_bwd_kernelINS_13Kernel_traitsIf13__nv_bfloat16S2_S2_fjLj2560ELj1ELj1ELj4ELj8ENS_18Kernel_traits_baseILj2560EfS2_S2_S2_fjLj128EEEEELb1ELb1ELb0EEEvNS_9BwdParamsE --------------------------
	.section	.text._ZN10layer_norm31ln_parallel_residual_bwd_kernelINS_13Kernel_traitsIf13__nv_bfloat16S2_S2_fjLj2560ELj1ELj1ELj4ELj8ENS_18Kernel_traits_baseILj2560EfS2_S2_S2_fjLj128EEEEELb1ELb1ELb0EEEvNS_9BwdParamsE,"ax",@progbits
	.align	128
        .global         _ZN10layer_norm31ln_parallel_residual_bwd_kernelINS_13Kernel_traitsIf13__nv_bfloat16S2_S2_fjLj2560ELj1ELj1ELj4ELj8ENS_18Kernel_traits_baseILj2560EfS2_S2_S2_fjLj128EEEEELb1ELb1ELb0EEEvNS_9BwdParamsE
        .type           _ZN10layer_norm31ln_parallel_residual_bwd_kernelINS_13Kernel_traitsIf13__nv_bfloat16S2_S2_fjLj2560ELj1ELj1ELj4ELj8ENS_18Kernel_traits_baseILj2560EfS2_S2_S2_fjLj128EEEEELb1ELb1ELb0EEEvNS_9BwdParamsE,@function
        .size           _ZN10layer_norm31ln_parallel_residual_bwd_kernelINS_13Kernel_traitsIf13__nv_bfloat16S2_S2_fjLj2560ELj1ELj1ELj4ELj8ENS_18Kernel_traits_baseILj2560EfS2_S2_S2_fjLj128EEEEELb1ELb1ELb0EEEvNS_9BwdParamsE,(.L_x_5404 - _ZN10layer_norm31ln_parallel_residual_bwd_kernelINS_13Kernel_traitsIf13__nv_bfloat16S2_S2_fjLj2560ELj1ELj1ELj4ELj8ENS_18Kernel_traits_baseILj2560EfS2_S2_S2_fjLj128EEEEELb1ELb1ELb0EEEvNS_9BwdParamsE)
        .other          _ZN10layer_norm31ln_parallel_residual_bwd_kernelINS_13Kernel_traitsIf13__nv_bfloat16S2_S2_fjLj2560ELj1ELj1ELj4ELj8ENS_18Kernel_traits_baseILj2560EfS2_S2_S2_fjLj128EEEEELb1ELb1ELb0EEEvNS_9BwdParamsE,@"STO_CUDA_ENTRY STV_DEFAULT"
_ZN10layer_norm31ln_parallel_residual_bwd_kernelINS_13Kernel_traitsIf13__nv_bfloat16S2_S2_fjLj2560ELj1ELj1ELj4ELj8ENS_18Kernel_traits_baseILj2560EfS2_S2_S2_fjLj128EEEEELb1ELb1ELb0EEEvNS_9BwdParamsE:
.text._ZN10layer_norm31ln_parallel_residual_bwd_kernelINS_13Kernel_traitsIf13__nv_bfloat16S2_S2_fjLj2560ELj1ELj1ELj4ELj8ENS_18Kernel_traits_baseILj2560EfS2_S2_S2_fjLj128EEEEELb1ELb1ELb0EEEvNS_9BwdParamsE:
        /* <DEDUP_REMOVED lines=24> */
[----:B-1----:R-:W-:-:S04]  /*0180*/  @P1 IMAD.WIDE.U32 R6, R15, 0x10, R4 ;  /* 0x000000100f061825 */ /* 0x002fc800078e0004 */
[----:B------:R-:W-:Y:S01]  /*0190*/  @P1 VIADD R15, R15, 0x80 ;  /* 0x000000800f0f1836 */ /* 0x000fe20000000000 */
[----:B------:R0:W5:Y:S03]  /*01a0*/  @P1 LDG.E.128 R76, desc[UR10][R6.64] ;  /* 0x0000000a064c1981 */ /* 0x000166000c1e1d00 */
[----:B----4-:R-:W-:-:S04]  /*01b0*/  @P2 IMAD.WIDE.U32 R8, R15, 0x10, R8 ;  /* 0x000000100f082825 */ /* 0x010fc800078e0008 */
[----:B------:R-:W-:Y:S01]  /*01c0*/  @P2 VIADD R15, R15, 0x80 ;  /* 0x000000800f0f2836 */ /* 0x000fe20000000000 */
[----:B------:R0:W5:Y:S03]  /*01d0*/  @P2 LDG.E.128 R72, desc[UR10][R8.64] ;  /* 0x0000000a08482981 */ /* 0x000166000c1e1d00 */
        /* <DEDUP_REMOVED lines=54> */
[----:B------:R-:W1:Y:S01]  /*0540*/  LDCU UR9, c[0x0][0x400] ;  /* 0x00008000ff0977ac */ /* 0x000e620008000800 */
[----:B------:R-:W2:Y:S01]  /*0550*/  LDCU.64 UR6, c[0x0][0x478] ;  /* 0x00008f00ff0677ac */ /* 0x000ea20008000a00 */
[----:B------:R-:W3:Y:S01]  /*0560*/  LDCU.64 UR16, c[0x0][0x438] ;  /* 0x00008700ff1077ac */ /* 0x000ee20008000a00 */
[----:B------:R-:W4:Y:S08]  /*0570*/  LDCU.64 UR12, c[0x0][0x470] ;  /* 0x00008e00ff0c77ac */ /* 0x000f300008000a00 */
.L_x_1602:
        /* <DEDUP_REMOVED lines=11> */
[----:B------:R-:W-:Y:S02]  /*0630*/  ISETP.GE.U32.AND P1, PT, R142, 0x100, PT ;  /* 0x000001008e00780c */ /* 0x000fe40003f26070 */
[----:B------:R-:W-:Y:S02]  /*0640*/  CS2R R122, SRZ ;  /* 0x00000000007a7805 */ /* 0x000fe4000001ff00 */
[----:B------:R-:W-:Y:S02]  /*0650*/  LEA.HI.SX32 R139, R88, R143, 0x1e ;  /* 0x0000008f588b7211 */ /* 0x000fe400078ff2ff */
[C---:B------:R-:W-:Y:S02]  /*0660*/  ISETP.GE.U32.AND P2, PT, R142.reuse, 0x180, PT ;  /* 0x000001808e00780c */ /* 0x040fe40003f46070 */
[C---:B------:R-:W-:Y:S01]  /*0670*/  ISETP.GE.U32.AND P3, PT, R142.reuse, 0x200, PT ;  /* 0x000002008e00780c */ /* 0x040fe20003f66070 */
[----:B------:R-:W-:Y:S01]  /*0680*/  IMAD.MOV.U32 R91, RZ, RZ, R139 ;  /* 0x000000ffff5b7224 */ /* 0x000fe200078e008b */
[----:B------:R-:W-:-:S02]  /*0690*/  ISETP.GE.U32.AND P4, PT, R142, 0x280, PT ;  /* 0x000002808e00780c */ /* 0x000fc40003f86070 */
[----:B--2---:R-:W-:Y:S01]  /*06a0*/  FSEL R90, R86, RZ, !P5 ;  /* 0x000000ff565a7208 */ /* 0x004fe20006800000 */
[----:B0-----:R-:W-:Y:S10]  /*06b0*/  @!P0 BRA `(.L_x_1532) ;  /* 0x0000000400008947 */ /* 0x001ff40003800000 */
[----:B------:R-:W0:Y:S08]  /*06c0*/  LDC.64 R86, c[0x0][0x428] ;  /* 0x00010a00ff567b82 */ /* 0x000e300000000a00 */
[----:B------:R-:W1:Y:S01]  /*06d0*/  LDC.64 R84, c[0x0][0x3a8] ;  /* 0x0000ea00ff547b82 */ /* 0x000e620000000a00 */
[----:B----4-:R-:W-:Y:S02]  /*06e0*/  ISETP.NE.U32.AND P5, PT, RZ, UR12, PT ;  /* 0x0000000cff007c0c */ /* 0x010fe4000bfa5070 */
[----:B---3--:R-:W-:-:S05]  /*06f0*/  ISETP.NE.U32.AND P0, PT, RZ, UR16, PT ;  /* 0x00000010ff007c0c */ /* 0x008fca000bf05070 */
        /* <DEDUP_REMOVED lines=12> */
[----:B------:R0:W5:Y:S01]  /*07c0*/  @P5 LDG.E R138, desc[UR10][R88.64] ;  /* 0x0000000a588a5981 */ /* 0x000162000c1e1900 */
[----:B-1----:R-:W-:-:S05]  /*07d0*/  @P0 IMAD.WIDE.U32 R130, R139, 0x8, R130 ;  /* 0x000000088b820825 */ /* 0x002fca00078e0082 */
[----:B------:R1:W5:Y:S01]  /*07e0*/  @P0 LDG.E.64 R114, desc[UR10][R130.64] ;  /* 0x0000000a82720981 */ /* 0x000362000c1e1b00 */
[--C-:B---3--:R-:W-:Y:S01]  /*07f0*/  SHF.R.U64 R135, R86, 0x10, R87.reuse ;  /* 0x0000001056877819 */ /* 0x108fe20000001257 */
[--C-:B------:R-:W-:Y:S01]  /*0800*/  IMAD.MOV.U32 R132, RZ, RZ, R87.reuse ;  /* 0x000000ffff847224 */ /* 0x100fe200078e0057 */
[----:B------:R-:W-:Y:S01]  /*0810*/  SHF.R.U32.HI R133, RZ, 0x10, R87 ;  /* 0x00000010ff857819 */ /* 0x000fe20000011657 */
[----:B------:R-:W-:Y:S01]  /*0820*/  IMAD.MOV.U32 R91, RZ, RZ, R86 ;  /* 0x000000ffff5b7224 */ /* 0x000fe200078e0056 */
[--C-:B----4-:R-:W-:Y:S01]  /*0830*/  SHF.R.U64 R87, R84, 0x10, R85.reuse ;  /* 0x0000001054577819 */ /* 0x110fe20000001255 */
[----:B------:R-:W-:Y:S01]  /*0840*/  IMAD.MOV.U32 R3, RZ, RZ, R84 ;  /* 0x000000ffff037224 */ /* 0x000fe200078e0054 */
[--C-:B------:R-:W-:Y:S01]  /*0850*/  SHF.R.U32.HI R134, RZ, 0x10, R85.reuse ;  /* 0x00000010ff867819 */ /* 0x100fe20000011655 */
[----:B------:R-:W-:Y:S02]  /*0860*/  IMAD.MOV.U32 R86, RZ, RZ, R85 ;  /* 0x000000ffff567224 */ /* 0x000fe400078e0055 */
[----:B------:R-:W-:-:S02]  /*0870*/  IMAD.U32 R85, R87, 0x10000, RZ ;  /* 0x0001000057557824 */ /* 0x000fc400078e00ff */
[----:B------:R-:W-:Y:S02]  /*0880*/  IMAD.U32 R3, R3, 0x10000, RZ ;  /* 0x0001000003037824 */ /* 0x000fe400078e00ff */
[C---:B------:R-:W-:Y:S01]  /*0890*/  FADD.FTZ R85, -R90.reuse, R85 ;  /* 0x000000555a557221 */ /* 0x040fe20000010100 */
[----:B------:R-:W-:Y:S02]  /*08a0*/  IMAD.U32 R91, R91, 0x10000, RZ ;  /* 0x000100005b5b7824 */ /* 0x000fe400078e00ff */
[----:B------:R-:W-:Y:S01]  /*08b0*/  FADD.FTZ R3, -R90, R3 ;  /* 0x000000035a037221 */ /* 0x000fe20000010100 */
[----:B------:R-:W-:Y:S02]  /*08c0*/  IMAD.U32 R84, R135, 0x10000, RZ ;  /* 0x0001000087547824 */ /* 0x000fe400078e00ff */
[----:B-----5:R-:W-:Y:S01]  /*08d0*/  FMUL.FTZ R136, R140, R85 ;  /* 0x000000558c887220 */ /* 0x020fe20000410000 */
[----:B------:R-:W-:Y:S02]  /*08e0*/  IMAD.U32 R87, R86, 0x10000, RZ ;  /* 0x0001000056577824 */ /* 0x000fe400078e00ff */
[----:B--2---:R-:W-:-:S02]  /*08f0*/  IMAD.U32 R123, R134, 0x10000, RZ ;  /* 0x00010000867b7824 */ /* 0x004fc400078e00ff */
[----:B------:R-:W-:Y:S01]  /*0900*/  FMUL.FTZ R134, R80, R91 ;  /* 0x0000005b50867220 */ /* 0x000fe20000410000 */
[----:B------:R-:W-:Y:S01]  /*0910*/  FMUL.FTZ R3, R140, R3 ;  /* 0x000000038c037220 */ /* 0x000fe20000410000 */
[----:B0-----:R-:W-:Y:S02]  /*0920*/  IMAD.U32 R88, R133, 0x10000, RZ ;  /* 0x0001000085587824 */ /* 0x001fe400078e00ff */
[----:B------:R-:W-:Y:S01]  /*0930*/  FADD.FTZ R87, -R90, R87 ;  /* 0x000000575a577221 */ /* 0x000fe20000010100 */
[----:B------:R-:W-:Y:S01]  /*0940*/  FADD.FTZ R41, R41, R84 ;  /* 0x0000005429297221 */ /* 0x000fe20000010000 */
[-C--:B------:R-:W-:Y:S01]  /*0950*/  FFMA.FTZ R61, R136, R84.reuse, R61 ;  /* 0x00000054883d7223 */ /* 0x080fe2000001003d */
[----:B------:R-:W-:Y:S01]  /*0960*/  FMUL.FTZ R133, R81, R84 ;  /* 0x0000005451857220 */ /* 0x000fe20000410000 */
[----:B------:R-:W-:Y:S01]  /*0970*/  FADD.FTZ R84, RZ, R134 ;  /* 0x00000086ff547221 */ /* 0x000fe20000010000 */
[----:B------:R-:W-:Y:S02]  /*0980*/  IMAD.U32 R89, R132, 0x10000, RZ ;  /* 0x0001000084597824 */ /* 0x000fe400078e00ff */
[----:B------:R-:W-:Y:S01]  /*0990*/  FFMA.FTZ R85, R3, R134, RZ ;  /* 0x0000008603557223 */ /* 0x000fe200000100ff */
[----:B------:R-:W-:Y:S01]  /*09a0*/  FMUL.FTZ R135, R140, R87 ;  /* 0x000000578c877220 */ /* 0x000fe20000410000 */
[----:B------:R-:W-:Y:S01]  /*09b0*/  FADD.FTZ R87, R84, R133 ;  /* 0x0000008554577221 */ /* 0x000fe20000010000 */
[----:B------:R-:W-:Y:S01]  /*09c0*/  FMUL.FTZ R132, R82, R89 ;  /* 0x0000005952847220 */ /* 0x000fe20000410000 */
[----:B------:R-:W-:Y:S01]  /*09d0*/  FADD.FTZ R123, -R90, R123 ;  /* 0x0000007b5a7b7221 */ /* 0x000fe20000010100 */
[----:B------:R-:W-:Y:S01]  /*09e0*/  FFMA.FTZ R84, R136, R133, R85 ;  /* 0x0000008588547223 */ /* 0x000fe20000010055 */
[----:B-1----:R-:W-:Y:S01]  /*09f0*/  FMUL.FTZ R131, R83, R88 ;  /* 0x0000005853837220 */ /* 0x002fe20000410000 */
[----:B------:R-:W-:Y:S01]  /*0a00*/  FADD.FTZ R86, R87, R132 ;  /* 0x0000008457567221 */ /* 0x000fe20000010000 */
[----:B------:R-:W-:Y:S01]  /*0a10*/  FMUL.FTZ R130, R140, R123 ;  /* 0x0000007b8c827220 */ /* 0x000fe20000410000 */
[----:B------:R-:W-:Y:S01]  /*0a20*/  FFMA.FTZ R84, R135, R132, R84 ;  /* 0x0000008487547223 */ /* 0x000fe20000010054 */
[----:B------:R-:W-:Y:S01]  /*0a30*/  FADD.FTZ R40, R40, R91 ;  /* 0x0000005b28287221 */ /* 0x000fe20000010000 */
[----:B------:R-:W-:Y:S01]  /*0a40*/  FFMA.FTZ R60, R3, R91, R60 ;  /* 0x0000005b033c7223 */ /* 0x000fe2000001003c */
[----:B------:R-:W-:Y:S01]  /*0a50*/  FADD.FTZ R42, R42, R89 ;  /* 0x000000592a2a7221 */ /* 0x000fe20000010000 */
[----:B------:R-:W-:Y:S01]  /*0a60*/  FFMA.FTZ R62, R135, R89, R62 ;  /* 0x00000059873e7223 */ /* 0x000fe2000001003e */
[----:B------:R-:W-:Y:S01]  /*0a70*/  FADD.FTZ R43, R43, R88 ;  /* 0x000000582b2b7221 */ /* 0x000fe20000010000 */
[----:B------:R-:W-:Y:S01]  /*0a80*/  FFMA.FTZ R63, R130, R88, R63 ;  /* 0x00000058823f7223 */ /* 0x000fe2000001003f */
[----:B------:R-:W-:-:S02]  /*0a90*/  VIADD R91, R139, 0x80 ;  /* 0x000000808b5b7836 */ /* 0x000fc40000000000 */
[----:B------:R-:W-:Y:S01]  /*0aa0*/  FADD.FTZ R123, R86, R131 ;  /* 0x00000083567b7221 */ /* 0x000fe20000010000 */
[----:B------:R-:W-:-:S07]  /*0ab0*/  FFMA.FTZ R122, R130, R131, R84 ;  /* 0x00000083827a7223 */ /* 0x000fce0000010054 */
.L_x_1532:
[----:B---34-:R-:W-:Y:S05]  /*0ac0*/  BSYNC.RECONVERGENT B0 ;  /* 0x0000000000007941 */ /* 0x018fea0003800200 */
.L_x_1531:
        /* <DEDUP_REMOVED lines=21> */
[----:B------:R-:W-:Y:S01]  /*0c20*/  VIADD R91, R91, 0x80 ;  /* 0x000000805b5b7836 */ /* 0x000fe20000000000 */
[--C-:B---3--:R-:W-:Y:S01]  /*0c30*/  SHF.R.U64 R146, R84, 0x10, R85.reuse ;  /* 0x0000001054927819 */ /* 0x108fe20000001255 */
[--C-:B------:R-:W-:Y:S01]  /*0c40*/  IMAD.MOV.U32 R125, RZ, RZ, R85.reuse ;  /* 0x000000ffff7d7224 */ /* 0x100fe200078e0055 */
[----:B------:R-:W-:-:S03]  /*0c50*/  SHF.R.U32.HI R143, RZ, 0x10, R85 ;  /* 0x00000010ff8f7819 */ /* 0x000fc60000011655 */
[----:B0-----:R-:W-:Y:S02]  /*0c60*/  IMAD.U32 R89, R146, 0x10000, RZ ;  /* 0x0001000092597824 */ /* 0x001fe400078e00ff */
[----:B----4-:R-:W-:Y:S01]  /*0c70*/  IMAD.MOV.U32 R124, RZ, RZ, R86 ;  /* 0x000000ffff7c7224 */ /* 0x010fe200078e0056 */
[--C-:B------:R-:W-:Y:S01]  /*0c80*/  SHF.R.U64 R145, R86, 0x10, R87.reuse ;  /* 0x0000001056917819 */ /* 0x100fe20000001257 */
[----:B------:R-:W-:Y:S01]  /*0c90*/  IMAD.MOV.U32 R86, RZ, RZ, R84 ;  /* 0x000000ffff567224 */ /* 0x000fe200078e0054 */
[--C-:B------:R-:W-:Y:S01]  /*0ca0*/  SHF.R.U32.HI R127, RZ, 0x10, R87.reuse ;  /* 0x00000010ff7f7819 */ /* 0x100fe20000011657 */
[----:B------:R-:W-:Y:S02]  /*0cb0*/  IMAD.MOV.U32 R126, RZ, RZ, R87 ;  /* 0x000000ffff7e7224 */ /* 0x000fe400078e0057 */
[----:B------:R-:W-:Y:S02]  /*0cc0*/  IMAD.U32 R85, R86, 0x10000, RZ ;  /* 0x0001000056557824 */ /* 0x000fe400078e00ff */
[----:B------:R-:W-:Y:S01]  /*0cd0*/  FADD.FTZ R89, -R90, R89 ;  /* 0x000000595a597221 */ /* 0x000fe20000010100 */
[----:B------:R-:W-:-:S02]  /*0ce0*/  IMAD.U32 R87, R124, 0x10000, RZ ;  /* 0x000100007c577824 */ /* 0x000fc400078e00ff */
[----:B------:R-:W-:Y:S01]  /*0cf0*/  FADD.FTZ R85, -R90, R85 ;  /* 0x000000555a557221 */ /* 0x000fe20000010100 */
[----:B------:R-:W-:Y:S02]  /*0d00*/  IMAD.U32 R109, R126, 0x10000, RZ ;  /* 0x000100007e6d7824 */ /* 0x000fe400078e00ff */
[----:B-----5:R-:W-:Y:S01]  /*0d10*/  FMUL.FTZ R126, R140, R89 ;  /* 0x000000598c7e7220 */ /* 0x020fe20000410000 */
[----:B------:R-:W-:Y:S02]  /*0d20*/  IMAD.U32 R84, R145, 0x10000, RZ ;  /* 0x0001000091547824 */ /* 0x000fe400078e00ff */
[----:B------:R-:W-:Y:S01]  /*0d30*/  FMUL.FTZ R124, R76, R87 ;  /* 0x000000574c7c7220 */ /* 0x000fe20000410000 */
[----:B------:R-:W-:Y:S02]  /*0d40*/  IMAD.U32 R125, R125, 0x10000, RZ ;  /* 0x000100007d7d7824 */ /* 0x000fe400078e00ff */
[----:B------:R-:W-:Y:S02]  /*0d50*/  IMAD.U32 R88, R127, 0x10000, RZ ;  /* 0x000100007f587824 */ /* 0x000fe400078e00ff */
[----:B------:R-:W-:Y:S01]  /*0d60*/  FMUL.FTZ R127, R140, R85 ;  /* 0x000000558c7f7220 */ /* 0x000fe20000410000 */
[----:B------:R-:W-:Y:S01]  /*0d70*/  FADD.FTZ R37, R37, R84 ;  /* 0x0000005425257221 */ /* 0x000fe20000010000 */
[-C--:B------:R-:W-:Y:S01]  /*0d80*/  FFMA.FTZ R57, R126, R84.reuse, R57 ;  /* 0x000000547e397223 */ /* 0x080fe20000010039 */
[----:B-1----:R-:W-:Y:S01]  /*0d90*/  FMUL.FTZ R111, R77, R84 ;  /* 0x000000544d6f7220 */ /* 0x002fe20000410000 */
[----:B------:R-:W-:Y:S01]  /*0da0*/  FADD.FTZ R125, -R90, R125 ;  /* 0x0000007d5a7d7221 */ /* 0x000fe20000010100 */
[----:B------:R-:W-:Y:S01]  /*0db0*/  FADD.FTZ R84, R123, R124 ;  /* 0x0000007c7b547221 */ /* 0x000fe20000010000 */
[----:B------:R-:W-:-:S02]  /*0dc0*/  IMAD.U32 R143, R143, 0x10000, RZ ;  /* 0x000100008f8f7824 */ /* 0x000fc400078e00ff */
[C---:B------:R-:W-:Y:S01]  /*0dd0*/  FFMA.FTZ R85, R127.reuse, R124, R122 ;  /* 0x0000007c7f557223 */ /* 0x040fe2000001007a */
[----:B------:R-:W-:Y:S01]  /*0de0*/  FADD.FTZ R36, R36, R87 ;  /* 0x0000005724247221 */ /* 0x000fe20000010000 */
[----:B------:R-:W-:Y:S01]  /*0df0*/  FFMA.FTZ R56, R127, R87, R56 ;  /* 0x000000577f387223 */ /* 0x000fe20000010038 */
[----:B------:R-:W-:Y:S01]  /*0e00*/  FMUL.FTZ R125, R140, R125 ;  /* 0x0000007d8c7d7220 */ /* 0x000fe20000410000 */
[----:B------:R-:W-:Y:S01]  /*0e10*/  FADD.FTZ R87, R84, R111 ;  /* 0x0000006f54577221 */ /* 0x000fe20000010000 */
[----:B------:R-:W-:Y:S01]  /*0e20*/  FMUL.FTZ R110, R78, R109 ;  /* 0x0000006d4e6e7220 */ /* 0x000fe20000410000 */
[----:B------:R-:W-:Y:S01]  /*0e30*/  FADD.FTZ R143, -R90, R143 ;  /* 0x0000008f5a8f7221 */ /* 0x000fe20000010100 */
        /* <DEDUP_REMOVED lines=11> */
.L_x_1534:
[----:B------:R-:W-:Y:S05]  /*0ef0*/  BSYNC.RECONVERGENT B0 ;  /* 0x0000000000007941 */ /* 0x000fea0003800200 */
.L_x_1533:
        /* <DEDUP_REMOVED lines=66> */
.L_x_1536:
[----:B------:R-:W-:Y:S05]  /*1320*/  BSYNC.RECONVERGENT B0 ;  /* 0x0000000000007941 */ /* 0x000fea0003800200 */
.L_x_1535:
        /* <DEDUP_REMOVED lines=21> */
[----:B------:R-:W-:Y:S02]  /*1480*/  VIADD R91, R91, 0x80 ;  /* 0x000000805b5b7836 */ /* 0x000fe40000000000 */
[----:B---3--:R-:W-:Y:S01]  /*1490*/  IMAD.MOV.U32 R92, RZ, RZ, R22 ;  /* 0x000000ffff5c7224 */ /* 0x008fe200078e0016 */
[----:B------:R-:W-:Y:S01]  /*14a0*/  SHF.R.U64 R145, R22, 0x10, R23 ;  /* 0x0000001016917819 */ /* 0x000fe20000001217 */
[----:B----4-:R-:W-:Y:S01]  /*14b0*/  IMAD.MOV.U32 R22, RZ, RZ, R20 ;  /* 0x000000ffff167224 */ /* 0x010fe200078e0014 */
[--C-:B------:R-:W-:Y:S01]  /*14c0*/  SHF.R.U64 R146, R20, 0x10, R21.reuse ;  /* 0x0000001014927819 */ /* 0x100fe20000001215 */
[--C-:B------:R-:W-:Y:S01]  /*14d0*/  IMAD.MOV.U32 R93, RZ, RZ, R21.reuse ;  /* 0x000000ffff5d7224 */ /* 0x100fe200078e0015 */
[----:B------:R-:W-:Y:S01]  /*14e0*/  SHF.R.U32.HI R143, RZ, 0x10, R21 ;  /* 0x00000010ff8f7819 */ /* 0x000fe20000011615 */
[----:B------:R-:W-:Y:S01]  /*14f0*/  IMAD.U32 R21, R22, 0x10000, RZ ;  /* 0x0001000016157824 */ /* 0x000fe200078e00ff */
[----:B------:R-:W-:Y:S01]  /*1500*/  SHF.R.U32.HI R95, RZ, 0x10, R23 ;  /* 0x00000010ff5f7819 */ /* 0x000fe20000011617 */
[----:B0-----:R-:W-:-:S02]  /*1510*/  IMAD.U32 R85, R146, 0x10000, RZ ;  /* 0x0001000092557824 */ /* 0x001fc400078e00ff */
[----:B------:R-:W-:Y:S02]  /*1520*/  IMAD.MOV.U32 R94, RZ, RZ, R23 ;  /* 0x000000ffff5e7224 */ /* 0x000fe400078e0017 */
[C---:B------:R-:W-:Y:S01]  /*1530*/  FADD.FTZ R21, -R90.reuse, R21 ;  /* 0x000000155a157221 */ /* 0x040fe20000010100 */
[----:B------:R-:W-:Y:S02]  /*1540*/  IMAD.U32 R93, R93, 0x10000, RZ ;  /* 0x000100005d5d7824 */ /* 0x000fe400078e00ff */
[----:B------:R-:W-:Y:S01]  /*1550*/  FADD.FTZ R85, -R90, R85 ;  /* 0x000000555a557221 */ /* 0x000fe20000010100 */
[----:B------:R-:W-:Y:S02]  /*1560*/  IMAD.U32 R23, R92, 0x10000, RZ ;  /* 0x000100005c177824 */ /* 0x000fe400078e00ff */
[----:B-1----:R-:W-:Y:S02]  /*1570*/  IMAD.U32 R88, R95, 0x10000, RZ ;  /* 0x000100005f587824 */ /* 0x002fe400078e00ff */
[----:B-----5:R-:W-:Y:S01]  /*1580*/  FMUL.FTZ R95, R140, R21 ;  /* 0x000000158c5f7220 */ /* 0x020fe20000410000 */
[----:B------:R-:W-:-:S02]  /*1590*/  IMAD.U32 R87, R94, 0x10000, RZ ;  /* 0x000100005e577824 */ /* 0x000fc400078e00ff */
[----:B------:R-:W-:Y:S01]  /*15a0*/  FADD.FTZ R93, -R90, R93 ;  /* 0x0000005d5a5d7221 */ /* 0x000fe20000010100 */
[----:B------:R-:W-:Y:S02]  /*15b0*/  IMAD.U32 R20, R145, 0x10000, RZ ;  /* 0x0001000091147824 */ /* 0x000fe400078e00ff */
[----:B------:R-:W-:Y:S01]  /*15c0*/  FMUL.FTZ R94, R140, R85 ;  /* 0x000000558c5e7220 */ /* 0x000fe20000410000 */
[-C--:B------:R-:W-:Y:S01]  /*15d0*/  FMUL.FTZ R92, R68, R23.reuse ;  /* 0x00000017445c7220 */ /* 0x080fe20000410000 */
[----:B------:R-:W-:Y:S01]  /*15e0*/  FADD.FTZ R28, R28, R23 ;  /* 0x000000171c1c7221 */ /* 0x000fe20000010000 */
[----:B------:R-:W-:Y:S01]  /*15f0*/  FFMA.FTZ R48, R95, R23, R48 ;  /* 0x000000175f307223 */ /* 0x000fe20000010030 */
[----:B------:R-:W-:Y:S01]  /*1600*/  FADD.FTZ R29, R29, R20 ;  /* 0x000000141d1d7221 */ /* 0x000fe20000010000 */
[----:B------:R-:W-:Y:S01]  /*1610*/  FMUL.FTZ R93, R140, R93 ;  /* 0x0000005d8c5d7220 */ /* 0x000fe20000410000 */
[-C--:B------:R-:W-:Y:S01]  /*1620*/  FFMA.FTZ R49, R94, R20.reuse, R49 ;  /* 0x000000145e317223 */ /* 0x080fe20000010031 */
[----:B------:R-:W-:Y:S01]  /*1630*/  FMUL.FTZ R23, R69, R20 ;  /* 0x0000001445177220 */ /* 0x000fe20000410000 */
[----:B------:R-:W-:-:S02]  /*1640*/  IMAD.U32 R89, R143, 0x10000, RZ ;  /* 0x000100008f597824 */ /* 0x000fc400078e00ff */
[----:B------:R-:W-:Y:S01]  /*1650*/  FADD.FTZ R20, R123, R92 ;  /* 0x0000005c7b147221 */ /* 0x000fe20000010000 */
[----:B------:R-:W-:Y:S01]  /*1660*/  FFMA.FTZ R85, R95, R92, R122 ;  /* 0x0000005c5f557223 */ /* 0x000fe2000001007a */
[----:B------:R-:W-:Y:S01]  /*1670*/  FADD.FTZ R30, R30, R87 ;  /* 0x000000571e1e7221 */ /* 0x000fe20000010000 */
[-C--:B------:R-:W-:Y:S01]  /*1680*/  FFMA.FTZ R50, R93, R87.reuse, R50 ;  /* 0x000000575d327223 */ /* 0x080fe20000010032 */
[----:B------:R-:W-:Y:S01]  /*1690*/  FMUL.FTZ R22, R70, R87 ;  /* 0x0000005746167220 */ /* 0x000fe20000410000 */
        /* <DEDUP_REMOVED lines=11> */
.L_x_1538:
[----:B------:R-:W-:Y:S05]  /*1750*/  BSYNC.RECONVERGENT B0 ;  /* 0x0000000000007941 */ /* 0x000fea0003800200 */
.L_x_1537:
        /* <DEDUP_REMOVED lines=22> */
[--C-:B------:R-:W-:Y:S01]  /*18c0*/  SHF.R.U32.HI R89, RZ, 0x10, R11.reuse ;  /* 0x00000010ff597819 */ /* 0x100fe2000001160b */
[--C-:B------:R-:W-:Y:S01]  /*18d0*/  IMAD.MOV.U32 R87, RZ, RZ, R11.reuse ;  /* 0x000000ffff577224 */ /* 0x100fe200078e000b */
[----:B------:R-:W-:Y:S01]  /*18e0*/  SHF.R.U64 R143, R10, 0x10, R11 ;  /* 0x000000100a8f7819 */ /* 0x000fe2000000120b */
[----:B------:R-:W-:Y:S02]  /*18f0*/  IMAD.U32 R11, R86, 0x10000, RZ ;  /* 0x00010000560b7824 */ /* 0x000fe400078e00ff */
[----:B0-----:R-:W-:Y:S02]  /*1900*/  IMAD.U32 R15, R89, 0x10000, RZ ;  /* 0x00010000590f7824 */ /* 0x001fe400078e00ff */
[----:B----4-:R-:W-:Y:S02]  /*1910*/  IMAD.MOV.U32 R10, RZ, RZ, R12 ;  /* 0x000000ffff0a7224 */ /* 0x010fe400078e000c */
[----:B------:R-:W-:Y:S01]  /*1920*/  FADD.FTZ R11, -R90, R11 ;  /* 0x0000000b5a0b7221 */ /* 0x000fe20000010100 */
[----:B-1----:R-:W-:Y:S01]  /*1930*/  IMAD.U32 R85, R143, 0x10000, RZ ;  /* 0x000100008f557824 */ /* 0x002fe200078e00ff */
[----:B------:R-:W-:Y:S01]  /*1940*/  SHF.R.U64 R91, R12, 0x10, R13 ;  /* 0x000000100c5b7819 */ /* 0x000fe2000000120d */
[----:B------:R-:W-:Y:S01]  /*1950*/  FADD.FTZ R89, -R90, R15 ;  /* 0x0000000f5a597221 */ /* 0x000fe20000010100 */
[----:B------:R-:W-:-:S02]  /*1960*/  IMAD.U32 R15, R10, 0x10000, RZ ;  /* 0x000100000a0f7824 */ /* 0x000fc400078e00ff */
[----:B------:R-:W-:Y:S01]  /*1970*/  FADD.FTZ R85, -R90, R85 ;  /* 0x000000555a557221 */ /* 0x000fe20000010100 */
[----:B-----5:R-:W-:Y:S01]  /*1980*/  FMUL.FTZ R17, R140, R11 ;  /* 0x0000000b8c117220 */ /* 0x020fe20000410000 */
[----:B------:R-:W-:Y:S02]  /*1990*/  IMAD.U32 R87, R87, 0x10000, RZ ;  /* 0x0001000057577824 */ /* 0x000fe400078e00ff */
[----:B------:R-:W-:Y:S01]  /*19a0*/  FADD.FTZ R24, R24, R15 ;  /* 0x0000000f18187221 */ /* 0x000fe20000010000 */
[----:B------:R-:W-:Y:S02]  /*19b0*/  IMAD.U32 R14, R91, 0x10000, RZ ;  /* 0x000100005b0e7824 */ /* 0x000fe400078e00ff */
[----:B------:R-:W-:Y:S01]  /*19c0*/  FMUL.FTZ R16, R140, R85 ;  /* 0x000000558c107220 */ /* 0x000fe20000410000 */
[-C--:B------:R-:W-:Y:S01]  /*19d0*/  FFMA.FTZ R44, R17, R15.reuse, R44 ;  /* 0x0000000f112c7223 */ /* 0x080fe2000001002c */
[--C-:B------:R-:W-:Y:S02]  /*19e0*/  IMAD.MOV.U32 R88, RZ, RZ, R13.reuse ;  /* 0x000000ffff587224 */ /* 0x100fe400078e000d */
[----:B------:R-:W-:Y:S01]  /*19f0*/  FMUL.FTZ R15, R64, R15 ;  /* 0x0000000f400f7220 */ /* 0x000fe20000410000 */
[----:B------:R-:W-:Y:S01]  /*1a00*/  SHF.R.U32.HI R12, RZ, 0x10, R13 ;  /* 0x00000010ff0c7819 */ /* 0x000fe2000001160d */
[----:B------:R-:W-:Y:S01]  /*1a10*/  FADD.FTZ R13, -R90, R87 ;  /* 0x000000575a0d7221 */ /* 0x000fe20000010100 */
[----:B------:R-:W-:Y:S01]  /*1a20*/  FADD.FTZ R25, R25, R14 ;  /* 0x0000000e19197221 */ /* 0x000fe20000010000 */
[----:B------:R-:W-:Y:S01]  /*1a30*/  FFMA.FTZ R45, R16, R14, R45 ;  /* 0x0000000e102d7223 */ /* 0x000fe2000001002d */
[----:B------:R-:W-:-:S02]  /*1a40*/  IMAD.U32 R87, R88, 0x10000, RZ ;  /* 0x0001000058577824 */ /* 0x000fc400078e00ff */
[----:B------:R-:W-:Y:S01]  /*1a50*/  FMUL.FTZ R14, R65, R14 ;  /* 0x0000000e410e7220 */ /* 0x000fe20000410000 */
[----:B------:R-:W-:Y:S01]  /*1a60*/  FADD.FTZ R123, R123, R15 ;  /* 0x0000000f7b7b7221 */ /* 0x000fe20000010000 */
[----:B------:R-:W-:Y:S01]  /*1a70*/  FFMA.FTZ R11, R17, R15, R122 ;  /* 0x0000000f110b7223 */ /* 0x000fe2000001007a */
[----:B------:R-:W-:Y:S02]  /*1a80*/  IMAD.U32 R88, R12, 0x10000, RZ ;  /* 0x000100000c587824 */ /* 0x000fe400078e00ff */
        /* <DEDUP_REMOVED lines=14> */
.L_x_1540:
[----:B------:R-:W-:Y:S05]  /*1b70*/  BSYNC.RECONVERGENT B0 ;  /* 0x0000000000007941 */ /* 0x000fea0003800200 */
.L_x_1539:
        /* <DEDUP_REMOVED lines=32> */
.L_x_1542:
[----:B------:R-:W-:Y:S05]  /*1d80*/  BSYNC.RECONVERGENT B0 ;  /* 0x0000000000007941 */ /* 0x000fea0003800200 */
.L_x_1541:
        /* <DEDUP_REMOVED lines=71> */
.L_x_1547:
        /* <DEDUP_REMOVED lines=34> */
.L_x_1546:
        /* <DEDUP_REMOVED lines=43> */
.L_x_1549:
        /* <DEDUP_REMOVED lines=42> */
.L_x_1545:
        /* <DEDUP_REMOVED lines=52> */
.L_x_1551:
        /* <DEDUP_REMOVED lines=50> */
.L_x_1550:
        /* <DEDUP_REMOVED lines=9> */
[--C-:B------:R-:W-:Y:S01]  /*3060*/  SHF.R.U32.HI R84, RZ, 0x10, R115.reuse ;  /* 0x00000010ff547819 */ /* 0x100fe20000011673 */
        /* <DEDUP_REMOVED lines=47> */
.L_x_1552:
[----:B------:R-:W-:Y:S02]  /*3360*/  IMAD.MOV.U32 R0, RZ, RZ, R115 ;  /* 0x000000ffff007224 */ /* 0x000fe400078e0073 */
[-C--:B------:R-:W-:Y:S01]  /*3370*/  FFMA.FTZ R5, R135, R122.reuse, R123 ;  /* 0x0000007a87057223 */ /* 0x080fe2000001007b */
[----:B------:R-:W-:Y:S01]  /*3380*/  SHF.R.U32.HI R4, RZ, 0x10, R115 ;  /* 0x00000010ff047819 */ /* 0x000fe20000011673 */
[-C--:B------:R-:W-:Y:S01]  /*3390*/  FFMA.FTZ R2, R130, R122.reuse, R123 ;  /* 0x0000007a82027223 */ /* 0x080fe2000001007b */
[----:B------:R-:W-:Y:S02]  /*33a0*/  IMAD.U32 R7, R0, 0x10000, RZ ;  /* 0x0001000000077824 */ /* 0x000fe400078e00ff */
[----:B------:R-:W-:Y:S01]  /*33b0*/  FADD.FTZ R5, R132, -R5 ;  /* 0x8000000584057221 */ /* 0x000fe20000010000 */
[----:B------:R-:W-:Y:S01]  /*33c0*/  LOP3.LUT P6, RZ, R137, 0xff0000, RZ, 0xc0, !PT ;  /* 0x00ff000089ff7812 */ /* 0x000fe200078cc0ff */
[----:B------:R-:W-:Y:S02]  /*33d0*/  FFMA.FTZ R6, R136, R122, R123 ;  /* 0x0000007a88067223 */ /* 0x000fe4000001007b */
[----:B-----5:R-:W-:Y:S01]  /*33e0*/  FFMA.FTZ R84, R140, R5, R7 ;  /* 0x000000058c547223 */ /* 0x020fe20000010007 */
[----:B------:R-:W-:-:S02]  /*33f0*/  IMAD.U32 R7, R4, 0x10000, RZ ;  /* 0x0001000004077824 */ /* 0x000fc400078e00ff */
[----:B------:R-:W-:Y:S01]  /*3400*/  FADD.FTZ R5, R131, -R2 ;  /* 0x8000000283057221 */ /* 0x000fe20000010000 */
[----:B------:R-:W-:-:S03]  /*3410*/  FMUL.FTZ R0, R84, UR14 ;  /* 0x0000000e54007c20 */ /* 0x000fc60008410000 */
[----:B------:R-:W-:Y:S01]  /*3420*/  FFMA.FTZ R91, R140, R5, R7 ;  /* 0x000000058c5b7223 */ /* 0x000fe20000010007 */
[----:B------:R-:W-:Y:S01]  /*3430*/  FFMA.FTZ R5, R3, R122, R123 ;  /* 0x0000007a03057223 */ /* 0x000fe2000001007b */
[----:B------:R-:W-:Y:S02]  /*3440*/  FSEL R87, R0, RZ, P6 ;  /* 0x000000ff00577208 */ /* 0x000fe40003000000 */
[----:B------:R-:W-:Y:S01]  /*3450*/  FMUL.FTZ R2, R91, UR14 ;  /* 0x0000000e5b027c20 */ /* 0x000fe20008410000 */
[----:B------:R-:W-:Y:S01]  /*3460*/  LOP3.LUT P6, RZ, R138, 0xff0000, RZ, 0xc0, !PT ;  /* 0x00ff00008aff7812 */ /* 0x000fe200078cc0ff */
[----:B------:R-:W-:Y:S01]  /*3470*/  FADD.FTZ R5, R134, -R5 ;  /* 0x8000000586057221 */ /* 0x000fe20000010000 */
[----:B------:R-:W-:Y:S02]  /*3480*/  F2FP.BF16.F32.PACK_AB R87, R87, R84 ;  /* 0x000000545757723e */ /* 0x000fe400000010ff */
[----:B------:R-:W-:Y:S02]  /*3490*/  FSEL R0, R0, RZ, P6 ;  /* 0x000000ff00007208 */ /* 0x000fe40003000000 */
[----:B------:R-:W-:-:S02]  /*34a0*/  ISETP.GE.U32.AND P6, PT, R137, 0x1000000, PT ;  /* 0x010000008900780c */ /* 0x000fc40003fc6070 */
        /* <DEDUP_REMOVED lines=36> */
[----:B------:R-:W-:-:S07]  /*36f0*/  PRMT R87, R147, 0x7610, R87 ;  /* 0x0000761093577816 */ /* 0x000fce0000000057 */
.L_x_1548:
        /* <DEDUP_REMOVED lines=18> */
.L_x_1553:
        /* <DEDUP_REMOVED lines=12> */
.L_x_1554:
[----:B------:R-:W-:-:S07]  /*38e0*/  VIADD R139, R139, 0x80 ;  /* 0x000000808b8b7836 */ /* 0x000fce0000000000 */
.L_x_1544:
[----:B------:R-:W-:Y:S05]  /*38f0*/  BSYNC.RECONVERGENT B0 ;  /* 0x0000000000007941 */ /* 0x000fea0003800200 */
.L_x_1543:
        /* <DEDUP_REMOVED lines=13> */
[-C--:B------:R-:W-:Y:S01]  /*39d0*/  FFMA.FTZ R2, R108, R122.reuse, R123 ;  /* 0x0000007a6c027223 */ /* 0x080fe2000001007b */
[----:B------:R-:W-:Y:S01]  /*39e0*/  LOP3.LUT P6, RZ, R128, 0xff0000, RZ, 0xc0, !PT ;  /* 0x00ff000080ff7812 */ /* 0x000fe200078cc0ff */
[----:B------:R-:W-:Y:S02]  /*39f0*/  IMAD.U32 R7, R0, 0x10000, RZ ;  /* 0x0001000000077824 */ /* 0x000fe400078e00ff */
[----:B------:R-:W-:Y:S01]  /*3a00*/  FADD.FTZ R5, R110, -R5 ;  /* 0x800000056e057221 */ /* 0x000fe20000010000 */
[----:B------:R-:W-:Y:S01]  /*3a10*/  SHF.R.U64 R9, R112, 0x10, R113 ;  /* 0x0000001070097819 */ /* 0x000fe20000001271 */
[----:B------:R-:W-:Y:S02]  /*3a20*/  FFMA.FTZ R6, R126, R122, R123 ;  /* 0x0000007a7e067223 */ /* 0x000fe4000001007b */
        /* <DEDUP_REMOVED lines=9> */
[----:B------:R-:W-:Y:S01]  /*3ac0*/  FFMA.FTZ R5, R127, R122, R123 ;  /* 0x0000007a7f057223 */ /* 0x000fe2000001007b */
[----:B------:R-:W-:Y:S01]  /*3ad0*/  F2FP.BF16.F32.PACK_AB R87, R87, R84 ;  /* 0x000000545757723e */ /* 0x000fe200000010ff */
[C---:B------:R-:W-:Y:S01]  /*3ae0*/  FMUL.FTZ R2, R91.reuse, UR14 ;  /* 0x0000000e5b027c20 */ /* 0x040fe20008410000 */
[----:B------:R-:W-:Y:S01]  /*3af0*/  FSEL R0, R0, RZ, P6 ;  /* 0x000000ff00007208 */ /* 0x000fe20003000000 */
[----:B------:R-:W-:Y:S01]  /*3b00*/  FADD.FTZ R5, R124, -R5 ;  /* 0x800000057c057221 */ /* 0x000fe20000010000 */
[----:B------:R-:W-:Y:S02]  /*3b10*/  ISETP.GE.U32.AND P6, PT, R128, 0x1000000, PT ;  /* 0x010000008000780c */ /* 0x000fe40003fc6070 */
[----:B------:R-:W-:-:S02]  /*3b20*/  F2FP.BF16.F32.PACK_AB R0, R91, R0 ;  /* 0x000000005b00723e */ /* 0x000fc400000010ff */
[----:B------:R-:W-:Y:S02]  /*3b30*/  FSEL R88, R2, RZ, P6 ;  /* 0x000000ff02587208 */ /* 0x000fe40003000000 */
[----:B------:R-:W-:-:S04]  /*3b40*/  ISETP.GE.U32.AND P6, PT, R129, 0x1000000, PT ;  /* 0x010000008100780c */ /* 0x000fc80003fc6070 */
[----:B------:R-:W-:Y:S01]  /*3b50*/  FSEL R147, R2, RZ, P6 ;  /* 0x000000ff02937208 */ /* 0x000fe20003000000 */
[----:B------:R-:W-:Y:S01]  /*3b60*/  IMAD.MOV.U32 R2, RZ, RZ, R112 ;  /* 0x000000ffff027224 */ /* 0x000fe200078e0070 */
[----:B------:R-:W-:Y:S02]  /*3b70*/  LOP3.LUT P6, RZ, R128, 0xff, RZ, 0xc0, !PT ;  /* 0x000000ff80ff7812 */ /* 0x000fe400078cc0ff */
[----:B------:R-:W-:Y:S01]  /*3b80*/  F2FP.BF16.F32.PACK_AB R147, R147, R88 ;  /* 0x000000589393723e */ /* 0x000fe200000010ff */
[----:B------:R-:W-:Y:S01]  /*3b90*/  IMAD.U32 R7, R2, 0x10000, RZ ;  /* 0x0001000002077824 */ /* 0x000fe200078e00ff */
[----:B------:R-:W-:Y:S02]  /*3ba0*/  PRMT R88, R87, 0x7632, R88 ;  /* 0x0000763257587816 */ /* 0x000fe40000000058 */
        /* <DEDUP_REMOVED lines=27> */
.L_x_1559:
[----:B------:R-:W-:Y:S01]  /*3d60*/  SHF.R.U64 R2, R112, 0x10, R113 ;  /* 0x0000001070027819 */ /* 0x000fe20000001271 */
[-CC-:B------:R-:W-:Y:S01]  /*3d70*/  FFMA.FTZ R0, R126, R122.reuse, R123.reuse ;  /* 0x0000007a7e007223 */ /* 0x180fe2000001007b */
[----:B------:R-:W-:Y:S01]  /*3d80*/  LOP3.LUT P6, RZ, R128, 0xff00, RZ, 0xc0, !PT ;  /* 0x0000ff0080ff7812 */ /* 0x000fe200078cc0ff */
[----:B------:R-:W-:Y:S02]  /*3d90*/  FFMA.FTZ R4, R108, R122, R123 ;  /* 0x0000007a6c047223 */ /* 0x000fe4000001007b */
[----:B01----:R-:W-:Y:S02]  /*3da0*/  IMAD.U32 R85, R2, 0x10000, RZ ;  /* 0x0001000002557824 */ /* 0x003fe400078e00ff */
        /* <DEDUP_REMOVED lines=48> */
.L_x_1558:
[----:B------:R-:W-:-:S04]  /*40b0*/  UISETP.NE.U32.AND UP2, UPT, UR6, URZ, UPT ;  /* 0x000000ff0600728c */ /* 0x000fc8000bf45070 */
[----:B------:R-:W-:-:S09]  /*40c0*/  UISETP.NE.AND.EX UP2, UPT, UR7, URZ, UPT, UP2 ;  /* 0x000000ff0700728c */ /* 0x000fd2000bf45320 */
[----:B------:R-:W-:Y:S05]  /*40d0*/  BRA.U !UP2, `(.L_x_1561) ;  /* 0x000000010ac87547 */ /* 0x000fea000b800000 */
[-CC-:B------:R-:W-:Y:S01]  /*40e0*/  FFMA.FTZ R5, R125, R122.reuse, R123.reuse ;  /* 0x0000007a7d057223 */ /* 0x180fe2000001007b */
[----:B------:R-:W-:Y:S01]  /*40f0*/  LOP3.LUT P6, RZ, R128, 0xff0000, RZ, 0xc0, !PT ;  /* 0x00ff000080ff7812 */ /* 0x000fe200078cc0ff */
[-C--:B------:R-:W-:Y:S02]  /*4100*/  FFMA.FTZ R4, R126, R122.reuse, R123 ;  /* 0x0000007a7e047223 */ /* 0x080fe4000001007b */
[----:B------:R-:W-:Y:S02]  /*4110*/  FADD.FTZ R5, R110, -R5 ;  /* 0x800000056e057221 */ /* 0x000fe40000010000 */
[----:B------:R-:W-:Y:S02]  /*4120*/  FADD.FTZ R7, R111, -R4 ;  /* 0x800000046f077221 */ /* 0x000fe40000010000 */
[C---:B01---5:R-:W-:Y:S01]  /*4130*/  FMUL.FTZ R84, R140.reuse, R5 ;  /* 0x000000058c547220 */ /* 0x063fe20000410000 */
[----:B------:R-:W-:Y:S01]  /*4140*/  FFMA.FTZ R5, R127, R122, R123 ;  /* 0x0000007a7f057223 */ /* 0x000fe2000001007b */
[----:B------:R-:W-:-:S02]  /*4150*/  FMUL.FTZ R7, R140, R7 ;  /* 0x000000078c077220 */ /* 0x000fc40000410000 */
[----:B------:R-:W-:Y:S01]  /*4160*/  FMUL.FTZ R0, R84, UR14 ;  /* 0x0000000e54007c20 */ /* 0x000fe20008410000 */
[----:B------:R-:W-:Y:S01]  /*4170*/  FADD.FTZ R5, R124, -R5 ;  /* 0x800000057c057221 */ /* 0x000fe20000010000 */
        /* <DEDUP_REMOVED lines=13> */
[----:B------:R-:W-:Y:S01]  /*4250*/  FMUL.FTZ R0, R140, R5 ;  /* 0x000000058c007220 */ /* 0x000fe20000410000 */
[----:B------:R-:W-:Y:S02]  /*4260*/  LOP3.LUT P6, RZ, R128, 0xff, RZ, 0xc0, !PT ;  /* 0x000000ff80ff7812 */ /* 0x000fe400078cc0ff */
[----:B------:R-:W-:Y:S01]  /*4270*/  F2FP.BF16.F32.PACK_AB R90, R147, R90 ;  /* 0x0000005a935a723e */ /* 0x000fe200000010ff */
        /* <DEDUP_REMOVED lines=24> */
.L_x_1561:
[-CC-:B------:R-:W-:Y:S01]  /*4400*/  FFMA.FTZ R0, R126, R122.reuse, R123.reuse ;  /* 0x0000007a7e007223 */ /* 0x180fe2000001007b */
        /* <DEDUP_REMOVED lines=43> */
.L_x_1557:
        /* <DEDUP_REMOVED lines=9> */
[----:B01----:R-:W-:Y:S01]  /*4750*/  IMAD.MOV.U32 R84, RZ, RZ, R113 ;  /* 0x000000ffff547224 */ /* 0x003fe200078e0071 */
        /* <DEDUP_REMOVED lines=39> */
.L_x_1563:
[----:B01----:R-:W-:Y:S02]  /*49d0*/  IMAD.MOV.U32 R84, RZ, RZ, R112 ;  /* 0x000000ffff547224 */ /* 0x003fe400078e0070 */
[-C--:B------:R-:W-:Y:S01]  /*49e0*/  FFMA.FTZ R85, R127, R122.reuse, R123 ;  /* 0x0000007a7f557223 */ /* 0x080fe2000001007b */
[----:B------:R-:W-:Y:S01]  /*49f0*/  SHF.R.U64 R86, R112, 0x10, R113 ;  /* 0x0000001070567819 */ /* 0x000fe20000001271 */
[----:B------:R-:W-:Y:S02]  /*4a00*/  IMAD.U32 R87, R84, 0x10000, RZ ;  /* 0x0001000054577824 */ /* 0x000fe400078e00ff */
[----:B------:R-:W-:Y:S01]  /*4a10*/  FADD.FTZ R85, R124, -R85 ;  /* 0x800000557c557221 */ /* 0x000fe20000010000 */
[----:B------:R-:W-:Y:S01]  /*4a20*/  FFMA.FTZ R84, R126, R122, R123 ;  /* 0x0000007a7e547223 */ /* 0x000fe2000001007b */
[----:B------:R-:W-:Y:S01]  /*4a30*/  IMAD.U32 R89, R86, 0x10000, RZ ;  /* 0x0001000056597824 */ /* 0x000fe200078e00ff */
        /* <DEDUP_REMOVED lines=32> */
.L_x_1562:
        /* <DEDUP_REMOVED lines=38> */
.L_x_1564:
        /* <DEDUP_REMOVED lines=30> */
.L_x_1560:
        /* <DEDUP_REMOVED lines=16> */
.L_x_1565:
        /* <DEDUP_REMOVED lines=10> */
.L_x_1566:
[----:B------:R-:W-:-:S07]  /*5220*/  VIADD R139, R139, 0x80 ;  /* 0x000000808b8b7836 */ /* 0x000fce0000000000 */
.L_x_1556:
[----:B------:R-:W-:Y:S05]  /*5230*/  BSYNC.RECONVERGENT B0 ;  /* 0x0000000000007941 */ /* 0x000fea0003800200 */
.L_x_1555:
        /* <DEDUP_REMOVED lines=70> */
.L_x_1571:
[----:B------:R-:W-:Y:S01]  /*56a0*/  SHF.R.U64 R2, R116, 0x10, R117 ;  /* 0x0000001074027819 */ /* 0x000fe20000001275 */
[-CC-:B------:R-:W-:Y:S01]  /*56b0*/  FFMA.FTZ R0, R104, R122.reuse, R123.reuse ;  /* 0x0000007a68007223 */ /* 0x180fe2000001007b */
[----:B------:R-:W-:Y:S01]  /*56c0*/  LOP3.LUT P6, RZ, R106, 0xff00, RZ, 0xc0, !PT ;  /* 0x0000ff006aff7812 */ /* 0x000fe200078cc0ff */
[----:B------:R-:W-:Y:S02]  /*56d0*/  FFMA.FTZ R4, R98, R122, R123 ;  /* 0x0000007a62047223 */ /* 0x000fe4000001007b */
[----:B012---:R-:W-:Y:S02]  /*56e0*/  IMAD.U32 R85, R2, 0x10000, RZ ;  /* 0x0001000002557824 */ /* 0x007fe400078e00ff */
        /* <DEDUP_REMOVED lines=48> */
.L_x_1570:
        /* <DEDUP_REMOVED lines=8> */
[C---:B012--5:R-:W-:Y:S01]  /*5a70*/  FMUL.FTZ R84, R140.reuse, R5 ;  /* 0x000000058c547220 */ /* 0x067fe20000410000 */
        /* <DEDUP_REMOVED lines=44> */
.L_x_1573:
        /* <DEDUP_REMOVED lines=44> */
.L_x_1569:
        /* <DEDUP_REMOVED lines=9> */
[----:B012---:R-:W-:Y:S01]  /*6090*/  IMAD.MOV.U32 R84, RZ, RZ, R117 ;  /* 0x000000ffff547224 */ /* 0x007fe200078e0075 */
        /* <DEDUP_REMOVED lines=39> */
.L_x_1575:
[----:B012---:R-:W-:Y:S02]  /*6310*/  IMAD.MOV.U32 R84, RZ, RZ, R116 ;  /* 0x000000ffff547224 */ /* 0x007fe400078e0074 */
        /* <DEDUP_REMOVED lines=38> */
.L_x_1574:
        /* <DEDUP_REMOVED lines=38> */
.L_x_1576:
        /* <DEDUP_REMOVED lines=30> */
.L_x_1572:
        /* <DEDUP_REMOVED lines=16> */
.L_x_1577:
        /* <DEDUP_REMOVED lines=10> */
.L_x_1578:
[----:B------:R-:W-:-:S07]  /*6b60*/  VIADD R139, R139, 0x80 ;  /* 0x000000808b8b7836 */ /* 0x000fce0000000000 */
.L_x_1568:
[----:B------:R-:W-:Y:S05]  /*6b70*/  BSYNC.RECONVERGENT B0 ;  /* 0x0000000000007941 */ /* 0x000fea0003800200 */
.L_x_1567:
        /* <DEDUP_REMOVED lines=70> */
.L_x_1583:
        /* <DEDUP_REMOVED lines=53> */
.L_x_1582:
        /* <DEDUP_REMOVED lines=53> */
.L_x_1585:
        /* <DEDUP_REMOVED lines=44> */
.L_x_1581:
        /* <DEDUP_REMOVED lines=49> */
.L_x_1587:
        /* <DEDUP_REMOVED lines=39> */
.L_x_1586:
        /* <DEDUP_REMOVED lines=38> */
.L_x_1588:
        /* <DEDUP_REMOVED lines=30> */
.L_x_1584:
        /* <DEDUP_REMOVED lines=16> */
.L_x_1589:
        /* <DEDUP_REMOVED lines=10> */
.L_x_1590:
[----:B------:R-:W-:-:S07]  /*84a0*/  VIADD R139, R139, 0x80 ;  /* 0x000000808b8b7836 */ /* 0x000fce0000000000 */
.L_x_1580:
[----:B------:R-:W-:Y:S05]  /*84b0*/  BSYNC.RECONVERGENT B0 ;  /* 0x0000000000007941 */ /* 0x000fea0003800200 */
.L_x_1579:
        /* <DEDUP_REMOVED lines=70> */
.L_x_1595:
        /* <DEDUP_REMOVED lines=53> */
.L_x_1594:
        /* <DEDUP_REMOVED lines=53> */
.L_x_1597:
        /* <DEDUP_REMOVED lines=45> */
.L_x_1593:
        /* <DEDUP_REMOVED lines=48> */
.L_x_1599:
        /* <DEDUP_REMOVED lines=39> */
.L_x_1598:
        /* <DEDUP_REMOVED lines=37> */
.L_x_1600:
        /* <DEDUP_REMOVED lines=29> */
.L_x_1596:
        /* <DEDUP_REMOVED lines=16> */
.L_x_1601:
        /* <DEDUP_REMOVED lines=10> */
.L_x_1592:
[----:B------:R-:W-:Y:S05]  /*9dc0*/  BSYNC.RECONVERGENT B0 ;  /* 0x0000000000007941 */ /* 0x000fea0003800200 */
.L_x_1591:
[----:B------:R-:W-:Y:S01]  /*9dd0*/  ISETP.NE.AND P6, PT, R145, RZ, PT ;  /* 0x000000ff9100720c */ /* 0x000fe20003fc5270 */
[----:B------:R-:W-:-:S12]  /*9de0*/  UPLOP3.LUT UP1, UPT, UPT, UPT, UP1, 0x40, 0x4 ;  /* 0x000000000004789c */ /* 0x000fd80003f2e810 */
[----:B------:R-:W-:Y:S05]  /*9df0*/  @!P6 BRA `(.L_x_1602) ;  /* 0xffffff6400e0e947 */ /* 0x000fea000383ffff */
.L_x_1530:
[----:B------:R-:W0:Y:S08]  /*9e00*/  S2UR UR4, SR_CTAID.X ;  /* 0x00000000000479c3 */ /* 0x000e300000002500 */
[----:B------:R-:W1:Y:S08]  /*9e10*/  LDC.64 R2, c[0x0][0x440] ;  /* 0x00011000ff027b82 */ /* 0x000e700000000a00 */
        /* <DEDUP_REMOVED lines=37> */
.L_x_1603:
        /* <DEDUP_REMOVED lines=9> */
.L_x_5404:


//--------------------- .text._ZN10layer_norm22ln_bwd_finalize_kernelINS_22Kernel_traits_finalizeILj2560Ef13__nv_bfloat16S2_S2_fjLb0ELj1024ELj4ENS_18Kernel_traits_baseILj2560EfS2_S2_S2_fjLj1024EEEEELb0ELb1EEEvNS_9BwdParamsE --------------------------
	.section	.text._ZN10layer_norm22ln_bwd_finalize_kernelINS_22Kernel_traits_finalizeILj2560Ef13__nv_bfloat16S2_S2_fjLb0ELj1024ELj4ENS_18Kernel_traits_baseILj2560EfS2_S2_S2_fjLj1024EEEEELb0ELb1EEEvNS_9BwdParamsE,"ax",@progbits
	.align	128
        .global         _ZN10layer_norm22ln_bwd_finalize_kernelINS_22Kernel_traits_finalizeILj2560Ef13__nv_bfloat16S2_S2_fjLb0ELj1024ELj4ENS_18Kernel_traits_baseILj2560EfS2_S2_S2_fjLj1024EEEEELb0ELb1EEEvNS_9BwdParamsE
        .type           _ZN10layer_norm22ln_bwd_finalize_kernelINS_22Kernel_traits_finalizeILj2560Ef13__nv_bfloat16S2_S2_fjLb0ELj1024ELj4ENS_18Kernel_traits_baseILj2560EfS2_S2_S2_fjLj1024EEEEELb0ELb1EEEvNS_9BwdParamsE,@function
        .size           _ZN10layer_norm22ln_bwd_finalize_kernelINS_22Kernel_traits_finalizeILj2560Ef13__nv_bfloat16S2_S2_fjLb0ELj1024ELj4ENS_18Kernel_traits_baseILj2560EfS2_S2_S2_fjLj1024EEEEELb0ELb1EEEvNS_9BwdParamsE,(.L_x_5405 - _ZN10layer_norm22ln_bwd_finalize_kernelINS_22Kernel_traits_finalizeILj2560Ef13__nv_bfloat16S2_S2_fjLb0ELj1024ELj4ENS_18Kernel_traits_baseILj2560EfS2_S2_S2_fjLj1024EEEEELb0ELb1EEEvNS_9BwdParamsE)
        .other          _ZN10layer_norm22ln_bwd_finalize_kernelINS_22Kernel_traits_finalizeILj2560Ef13__nv_bfloat16S2_S2_fjLb0ELj1024ELj4ENS_18Kernel_traits_baseILj2560EfS2_S2_S2_fjLj1024EEEEELb0ELb1EEEvNS_9BwdParamsE,@"STO_CUDA_ENTRY STV_DEFAULT"
_ZN10layer_norm22ln_bwd_finalize_kernelINS_22Kernel_traits_finalizeILj2560Ef13__nv_bfloat16S2_S2_fjLb0ELj1024ELj4ENS_18Kernel_traits_baseILj2560EfS2_S2_S2_fjLj1024EEEEELb0ELb1EEEvNS_9BwdParamsE:
.text._ZN10layer_norm22ln_bwd_finalize_kernelINS_22Kernel_traits_finalizeILj2560Ef13__nv_bfloat16S2_S2_fjLb0ELj1024ELj4ENS_18Kernel_traits_baseILj2560EfS2_S2_S2_fjLj1024EEEEELb0ELb1EEEvNS_9BwdParamsE:
        /* <DEDUP_REMOVED lines=21> */
[----:B------:R-:W-:Y:S02]  /*0150*/  LOP3.LUT R3, RZ, R0, RZ, 0x33, !PT ;  /* 0x00000000ff037212 */ /* 0x000fe400078e33ff */
[----:B------:R-:W-:Y:S02]  /*0160*/  VIMNMX.U32 R2, PT, PT, R8, UR10, !PT ;  /* 0x0000000a08027c48 */ /* 0x000fe4000ffe0000 */
[----:B------:R-:W-:Y:S02]  /*0170*/  MOV R26, RZ ;  /* 0x000000ff001a7202 */ /* 0x000fe40000000f00 */
[----:B------:R-:W-:Y:S02]  /*0180*/  IADD3 R5, PT, PT, R2, R3, RZ ;  /* 0x0000000302057210 */ /* 0x000fe40007ffe0ff */
[----:B------:R-:W-:-:S02]  /*0190*/  MOV R2, RZ ;  /* 0x000000ff00027202 */ /* 0x000fc40000000f00 */
[C---:B------:R-:W-:Y:S02]  /*01a0*/  ISETP.GE.U32.AND P0, PT, R5.reuse, 0x1e0, PT ;  /* 0x000001e00500780c */ /* 0x040fe40003f06070 */
[----:B------:R-:W-:Y:S02]  /*01b0*/  MOV R3, R0 ;  /* 0x0000000000037202 */ /* 0x000fe40000000f00 */
        /* <DEDUP_REMOVED lines=25> */
[-C--:B------:R-:W-:Y:S01]  /*0350*/  IMAD R29, R28, R5.reuse, UR7 ;  /* 0x000000071c1d7e24 */ /* 0x080fe2000f8e0205 */
[C---:B------:R-:W-:Y:S01]  /*0360*/  IADD3 R8, PT, PT, R4.reuse, R8, RZ ;  /* 0x0000000804087210 */ /* 0x040fe20007ffe0ff */
[-C--:B------:R-:W-:Y:S01]  /*0370*/  IMAD R27, R27, R5.reuse, UR7 ;  /* 0x000000071b1b7e24 */ /* 0x080fe2000f8e0205 */
[C---:B------:R-:W-:Y:S01]  /*0380*/  IADD3 R10, PT, PT, R4.reuse, R10, RZ ;  /* 0x0000000a040a7210 */ /* 0x040fe20007ffe0ff */
[-C--:B------:R-:W-:Y:S01]  /*0390*/  IMAD R23, R23, R5.reuse, UR7 ;  /* 0x0000000717177e24 */ /* 0x080fe2000f8e0205 */
[----:B------:R-:W-:Y:S01]  /*03a0*/  IADD3 R12, PT, PT, R4, R12, RZ ;  /* 0x0000000c040c7210 */ /* 0x000fe20007ffe0ff */
[-C--:B------:R-:W-:Y:S01]  /*03b0*/  IMAD R7, R7, R5.reuse, UR7 ;  /* 0x0000000707077e24 */ /* 0x080fe2000f8e0205 */
[----:B------:R-:W-:Y:S01]  /*03c0*/  IADD3 R24, PT, PT, -R24, RZ, RZ ;  /* 0x000000ff18187210 */ /* 0x000fe20007ffe1ff */
[----:B------:R-:W-:-:S02]  /*03d0*/  IMAD R19, R19, R5, UR7 ;  /* 0x0000000713137e24 */ /* 0x000fc4000f8e0205 */
        /* <DEDUP_REMOVED lines=11> */
[C---:B------:R-:W-:Y:S01]  /*0490*/  IADD3 R9, PT, PT, R4.reuse, R9, RZ ;  /* 0x0000000904097210 */ /* 0x040fe20007ffe0ff */
[----:B------:R-:W-:Y:S01]  /*04a0*/  HFMA2 R2, -RZ, RZ, 0, 0 ;  /* 0x00000000ff027431 */ /* 0x000fe200000001ff */
[----:B------:R-:W-:-:S02]  /*04b0*/  IADD3 R11, PT, PT, R4, R11, RZ ;  /* 0x0000000b040b7210 */ /* 0x000fc40007ffe0ff */
[C---:B------:R-:W-:Y:S02]  /*04c0*/  IADD3 R13, PT, PT, R4.reuse, R13, RZ ;  /* 0x0000000d040d7210 */ /* 0x040fe40007ffe0ff */
[C---:B------:R-:W-:Y:S02]  /*04d0*/  IADD3 R6, PT, PT, R4.reuse, R21, RZ ;  /* 0x0000001504067210 */ /* 0x040fe40007ffe0ff */
[C---:B------:R-:W-:Y:S02]  /*04e0*/  IADD3 R17, PT, PT, R4.reuse, R17, RZ ;  /* 0x0000001104117210 */ /* 0x040fe40007ffe0ff */
[----:B------:R-:W-:Y:S02]  /*04f0*/  IADD3 R4, PT, PT, R4, R3, RZ ;  /* 0x0000000304047210 */ /* 0x000fe40007ffe0ff */
[----:B------:R-:W-:-:S07]  /*0500*/  MOV R3, R0 ;  /* 0x0000000000037202 */ /* 0x000fce0000000f00 */
.L_x_1608:
        /* <DEDUP_REMOVED lines=118> */
.L_x_1607:
[----:B------:R-:W-:Y:S05]  /*0c70*/  BSYNC.RECONVERGENT B1 ;  /* 0x0000000000017941 */ /* 0x000fea0003800200 */
.L_x_1606:
        /* <DEDUP_REMOVED lines=25> */
[----:B--2---:R-:W-:Y:S01]  /*0e10*/  IMAD.WIDE.U32 R20, R19, 0x4, R14 ;  /* 0x0000000413147825 */ /* 0x004fe200078e000e */
[----:B------:R0:W2:Y:S04]  /*0e20*/  LDG.E R22, desc[UR8][R12.64] ;  /* 0x000000080c167981 */ /* 0x0000a8000c1e1900 */
[----:B------:R1:W4:Y:S01]  /*0e30*/  LDG.E R23, desc[UR8][R20.64] ;  /* 0x0000000814177981 */ /* 0x000322000c1e1900 */
[----:B------:R-:W-:-:S04]  /*0e40*/  LEA R17, R18, R19, 0x6 ;  /* 0x0000001312117211 */ /* 0x000fc800078e30ff */
[C---:B------:R-:W-:Y:S02]  /*0e50*/  LEA R27, R18.reuse, R17, 0x5 ;  /* 0x00000011121b7211 */ /* 0x040fe400078e28ff */
[----:B------:R-:W-:Y:S01]  /*0e60*/  LEA R19, R18, R19, 0x7 ;  /* 0x0000001312137211 */ /* 0x000fe200078e38ff */
[----:B------:R-:W-:-:S04]  /*0e70*/  IMAD.WIDE.U32 R24, R25, 0x4, R14 ;  /* 0x0000000419187825 */ /* 0x000fc800078e000e */
[----:B0-----:R-:W-:-:S04]  /*0e80*/  IMAD.WIDE.U32 R12, R27, 0x4, R10 ;  /* 0x000000041b0c7825 */ /* 0x001fc800078e000a */
[--C-:B-1----:R-:W-:Y:S02]  /*0e90*/  IMAD.WIDE.U32 R20, R19, 0x4, R10.reuse ;  /* 0x0000000413147825 */ /* 0x102fe400078e000a */
[----:B------:R-:W5:Y:S02]  /*0ea0*/  LDG.E R13, desc[UR8][R12.64] ;  /* 0x000000080c0d7981 */ /* 0x000f64000c1e1900 */
[----:B------:R-:W-:Y:S02]  /*0eb0*/  IMAD.WIDE.U32 R28, R17, 0x4, R10 ;  /* 0x00000004111c7825 */ /* 0x000fe400078e000a */
[----:B------:R0:W5:Y:S04]  /*0ec0*/  LDG.E R8, desc[UR8][R20.64] ;  /* 0x0000000814087981 */ /* 0x000168000c1e1900 */
[----:B------:R1:W5:Y:S04]  /*0ed0*/  LDG.E R9, desc[UR8][R28.64] ;  /* 0x000000081c097981 */ /* 0x000368000c1e1900 */
[----:B------:R1:W5:Y:S01]  /*0ee0*/  LDG.E R12, desc[UR8][R24.64] ;  /* 0x00000008180c7981 */ /* 0x000362000c1e1900 */
[CC--:B0-----:R-:W-:Y:S01]  /*0ef0*/  LEA R21, R18.reuse, R19.reuse, 0x5 ;  /* 0x0000001312157211 */ /* 0x0c1fe200078e28ff */
[----:B-1----:R-:W-:Y:S01]  /*0f00*/  IMAD.WIDE.U32 R28, R19, 0x4, R14 ;  /* 0x00000004131c7825 */ /* 0x002fe200078e000e */
[----:B------:R-:W-:-:S03]  /*0f10*/  LEA R19, R18, R19, 0x6 ;  /* 0x0000001312137211 */ /* 0x000fc600078e30ff */
[----:B------:R-:W-:-:S04]  /*0f20*/  IMAD.WIDE.U32 R24, R21, 0x4, R10 ;  /* 0x0000000415187825 */ /* 0x000fc800078e000a */
[----:B------:R-:W-:-:S06]  /*0f30*/  IMAD.WIDE.U32 R20, R21, 0x4, R14 ;  /* 0x0000000415147825 */ /* 0x000fcc00078e000e */
[----:B------:R-:W5:Y:S01]  /*0f40*/  LDG.E R20, desc[UR8][R20.64] ;  /* 0x0000000814147981 */ /* 0x000f62000c1e1900 */
[----:B---3--:R-:W-:Y:S01]  /*0f50*/  FADD.FTZ R26, R26, R16 ;  /* 0x000000101a1a7221 */ /* 0x008fe20000010000 */
[----:B------:R-:W-:-:S04]  /*0f60*/  IMAD.WIDE.U32 R16, R17, 0x4, R14 ;  /* 0x0000000411107825 */ /* 0x000fc800078e000e */
[----:B--2---:R-:W-:Y:S01]  /*0f70*/  FADD.FTZ R22, R26, R22 ;  /* 0x000000161a167221 */ /* 0x004fe20000010000 */
[----:B------:R-:W-:Y:S01]  /*0f80*/  IMAD.WIDE.U32 R26, R27, 0x4, R14 ;  /* 0x000000041b1a7825 */ /* 0x000fe200078e000e */
[----:B------:R-:W2:Y:S03]  /*0f90*/  LDG.E R16, desc[UR8][R16.64] ;  /* 0x0000000810107981 */ /* 0x000ea6000c1e1900 */
[----:B----4-:R-:W-:Y:S02]  /*0fa0*/  FADD.FTZ R23, R2, R23 ;  /* 0x0000001702177221 */ /* 0x010fe40000010000 */
[----:B------:R-:W3:Y:S04]  /*0fb0*/  LDG.E R26, desc[UR8][R26.64] ;  /* 0x000000081a1a7981 */ /* 0x000ee8000c1e1900 */
[----:B------:R0:W4:Y:S04]  /*0fc0*/  LDG.E R2, desc[UR8][R24.64] ;  /* 0x0000000818027981 */ /* 0x000128000c1e1900 */
[----:B------:R1:W4:Y:S01]  /*0fd0*/  LDG.E R17, desc[UR8][R28.64] ;  /* 0x000000081c117981 */ /* 0x000322000c1e1900 */
[----:B0-----:R-:W-:Y:S01]  /*0fe0*/  LEA R25, R18, R19, 0x5 ;  /* 0x0000001312197211 */ /* 0x001fe200078e28ff */
[----:B-1----:R-:W-:-:S04]  /*0ff0*/  IMAD.WIDE.U32 R28, R19, 0x4, R10 ;  /* 0x00000004131c7825 */ /* 0x002fc800078e000a */
[----:B------:R-:W-:Y:S01]  /*1000*/  IMAD.WIDE.U32 R18, R19, 0x4, R14 ;  /* 0x0000000413127825 */ /* 0x000fe200078e000e */
[----:B------:R-:W4:Y:S03]  /*1010*/  LDG.E R24, desc[UR8][R28.64] ;  /* 0x000000081c187981 */ /* 0x000f26000c1e1900 */
[C---:B------:R-:W-:Y:S02]  /*1020*/  IMAD.WIDE.U32 R10, R25.reuse, 0x4, R10 ;  /* 0x00000004190a7825 */ /* 0x040fe400078e000a */
[----:B------:R-:W4:Y:S02]  /*1030*/  LDG.E R18, desc[UR8][R18.64] ;  /* 0x0000000812127981 */ /* 0x000f24000c1e1900 */
[----:B------:R-:W-:Y:S02]  /*1040*/  IMAD.WIDE.U32 R14, R25, 0x4, R14 ;  /* 0x00000004190e7825 */ /* 0x000fe400078e000e */
[----:B------:R-:W4:Y:S04]  /*1050*/  LDG.E R10, desc[UR8][R10.64] ;  /* 0x000000080a0a7981 */ /* 0x000f28000c1e1900 */
[----:B------:R-:W4:Y:S01]  /*1060*/  LDG.E R14, desc[UR8][R14.64] ;  /* 0x000000080e0e7981 */ /* 0x000f22000c1e1900 */
[----:B-----5:R-:W-:Y:S01]  /*1070*/  FADD.FTZ R23, R23, R12 ;  /* 0x0000000c17177221 */ /* 0x020fe20000010000 */
[----:B------:R-:W-:-:S04]  /*1080*/  FADD.FTZ R22, R22, R9 ;  /* 0x0000000916167221 */ /* 0x000fc80000010000 */
[----:B------:R-:W-:-:S04]  /*1090*/  FADD.FTZ R13, R22, R13 ;  /* 0x0000000d160d7221 */ /* 0x000fc80000010000 */
[----:B------:R-:W-:Y:S01]  /*10a0*/  FADD.FTZ R13, R13, R8 ;  /* 0x000000080d0d7221 */ /* 0x000fe20000010000 */
[----:B------:R-:W-:Y:S01]  /*10b0*/  IADD3 R3, PT, PT, R3, 0x100, RZ ;  /* 0x0000010003037810 */ /* 0x000fe20007ffe0ff */
[----:B--2---:R-:W-:-:S04]  /*10c0*/  FADD.FTZ R23, R23, R16 ;  /* 0x0000001017177221 */ /* 0x004fc80000010000 */
[----:B---3--:R-:W-:Y:S01]  /*10d0*/  FADD.FTZ R26, R23, R26 ;  /* 0x0000001a171a7221 */ /* 0x008fe20000010000 */
[----:B----4-:R-:W-:-:S03]  /*10e0*/  FADD.FTZ R13, R13, R2 ;  /* 0x000000020d0d7221 */ /* 0x010fc60000010000 */
[----:B------:R-:W-:-:S04]  /*10f0*/  FADD.FTZ R17, R26, R17 ;  /* 0x000000111a117221 */ /* 0x000fc80000010000 */
[----:B------:R-:W-:Y:S01]  /*1100*/  FADD.FTZ R17, R17, R20 ;  /* 0x0000001411117221 */ /* 0x000fe20000010000 */
[----:B------:R-:W-:-:S03]  /*1110*/  FADD.FTZ R13, R13, R24 ;  /* 0x000000180d0d7221 */ /* 0x000fc60000010000 */
[----:B------:R-:W-:Y:S01]  /*1120*/  FADD.FTZ R17, R17, R18 ;  /* 0x0000001211117221 */ /* 0x000fe20000010000 */
[----:B------:R-:W-:-:S03]  /*1130*/  FADD.FTZ R26, R13, R10 ;  /* 0x0000000a0d1a7221 */ /* 0x000fc60000010000 */
[----:B------:R-:W-:-:S07]  /*1140*/  FADD.FTZ R2, R17, R14 ;  /* 0x0000000e11027221 */ /* 0x000fce0000010000 */
.L_x_1610:
[----:B------:R-:W-:Y:S05]  /*1150*/  BSYNC.RECONVERGENT B1 ;  /* 0x0000000000017941 */ /* 0x000fea0003800200 */
.L_x_1609:
        /* <DEDUP_REMOVED lines=16> */
[----:B------:R-:W3:Y:S01]  /*1260*/  LDG.E R7, desc[UR8][R22.64] ;  /* 0x0000000816077981 */ /* 0x000ee2000c1e1900 */
[----:B------:R-:W-:Y:S01]  /*1270*/  LEA R25, R12, R15, 0x5 ;  /* 0x0000000f0c197211 */ /* 0x000fe200078e28ff */
[----:B------:R-:W-:Y:S02]  /*1280*/  IMAD.WIDE.U32 R16, R17, 0x4, R8 ;  /* 0x0000000411107825 */ /* 0x000fe400078e0008 */
        /* <DEDUP_REMOVED lines=19> */
.L_x_1612:
[----:B------:R-:W-:Y:S05]  /*13c0*/  BSYNC.RECONVERGENT B1 ;  /* 0x0000000000017941 */ /* 0x000fea0003800200 */
.L_x_1611:
[----:B------:R-:W-:Y:S05]  /*13d0*/  @!P1 BRA `(.L_x_1605) ;  /* 0x0000000000449947 */ /* 0x000fea0003800000 */
[----:B------:R-:W0:Y:S01]  /*13e0*/  LDC R14, c[0x0][0x388] ;  /* 0x0000e200ff0e7b82 */ /* 0x000e220000000800 */
[----:B------:R-:W-:Y:S02]  /*13f0*/  LOP3.LUT R6, R6, 0x1f, RZ, 0xc0, !PT ;  /* 0x0000001f06067812 */ /* 0x000fe400078ec0ff */
[----:B------:R-:W-:-:S05]  /*1400*/  IADD3 R12, PT, PT, -R5, RZ, RZ ;  /* 0x000000ff050c7210 */ /* 0x000fca0007ffe1ff */
[----:B------:R-:W1:Y:S08]  /*1410*/  LDC.64 R8, c[0x0][0x440] ;  /* 0x00011000ff087b82 */ /* 0x000e700000000a00 */
[----:B------:R-:W2:Y:S01]  /*1420*/  LDC.64 R10, c[0x0][0x448] ;  /* 0x00011200ff0a7b82 */ /* 0x000ea20000000a00 */
[----:B0-----:R-:W-:-:S05]  /*1430*/  IMAD R3, R3, R14, UR7 ;  /* 0x0000000703037e24 */ /* 0x001fca000f8e020e */
[----:B------:R-:W-:-:S07]  /*1440*/  IADD3 R3, PT, PT, R6, R3, RZ ;  /* 0x0000000306037210 */ /* 0x000fce0007ffe0ff */
.L_x_1613:
        /* <DEDUP_REMOVED lines=10> */
.L_x_1605:
[----:B------:R-:W-:Y:S05]  /*14f0*/  BSYNC.RECONVERGENT B0 ;  /* 0x0000000000007941 */ /* 0x000fea0003800200 */
.L_x_1604:
        /* <DEDUP_REMOVED lines=55> */
.L_x_1614:
        /* <DEDUP_REMOVED lines=9> */
.L_x_5405:


//--------------------- .text._ZN10layer_norm40ln_parallel_residual_bwd_finalize_kernelINS_22Kernel_traits_finalizeILj2560Ef13__nv_bfloat16S2_S2_fjLb0ELj1024ELj4ENS_18Kernel_traits_baseILj2560EfS2_S2_S2_fjLj1024EEEEELb1EEEvNS_9BwdParamsE --------------------------
	.section	.text._ZN10layer_norm40ln_parallel_residual_bwd_finalize_kernelINS_22Kernel_traits_finalizeILj2560Ef13__nv_bfloat16S2_S2_fjLb0ELj1024ELj4ENS_18Kernel_traits_baseILj2560EfS2_S2_S2_fjLj1024EEEEELb1EEEvNS_9BwdParamsE,"ax",@progbits
	.align	128
        .global         _ZN10layer_norm40ln_parallel_residual_bwd_finalize_kernelINS_22Kernel_traits_finalizeILj2560Ef13__nv_bfloat16S2_S2_fjLb0ELj1024ELj4ENS_18Kernel_traits_baseILj2560EfS2_S2_S2_fjLj1024EEEEELb1EEEvNS_9BwdParamsE
        .type           _ZN10layer_norm40ln_parallel_residual_bwd_finalize_kernelINS_22Kernel_traits_finalizeILj2560Ef13__nv_bfloat16S2_S2_fjLb0ELj1024ELj4ENS_18Kernel_traits_baseILj2560EfS2_S2_S2_fjLj1024EEEEELb1EEEvNS_9BwdParamsE,@function
        .size           _ZN10layer_norm40ln_parallel_residual_bwd_finalize_kernelINS_22Kernel_traits_finalizeILj2560Ef13__nv_bfloat16S2_S2_fjLb0ELj1024ELj4ENS_18Kernel_traits_baseILj2560EfS2_S2_S2_fjLj1024EEEEELb1EEEvNS_9BwdParamsE,(.L_x_5406 - _ZN10layer_norm40ln_parallel_residual_bwd_finalize_kernelINS_22Kernel_traits_finalizeILj2560Ef13__nv_bfloat16S2_S2_fjLb0ELj1024ELj4ENS_18Kernel_traits_baseILj2560EfS2_S2_S2_fjLj1024EEEEELb1EEEvNS_9BwdParamsE)
        .other          _ZN10layer_norm40ln_parallel_residual_bwd_finalize_kernelINS_22Kernel_traits_finalizeILj2560Ef13__nv_bfloat16S2_S2_fjLb0ELj1024ELj4ENS_18Kernel_traits_baseILj2560EfS2_S2_S2_fjLj1024EEEEELb1EEEvNS_9BwdParamsE,@"STO_CUDA_ENTRY STV_DEFAULT"
_ZN10layer_norm40ln_parallel_residual_bwd_finalize_kernelINS_22Kernel_traits_finalizeILj2560Ef13__nv_bfloat16S2_S2_fjLb0ELj1024ELj4ENS_18Kernel_traits_baseILj2560EfS2_S2_S2_fjLj1024EEEEELb1EEEvNS_9BwdParamsE:
.text._ZN10layer_norm40ln_parallel_residual_bwd_finalize_kernelINS_22Kernel_traits_finalizeILj2560Ef13__nv_bfloat16S2_S2_fjLb0ELj1024ELj4ENS_18Kernel_traits_baseILj2560EfS2_S2_S2_fjLj1024EEEEELb1EEEvNS_9BwdParamsE:
        /* <DEDUP_REMOVED lines=60> */
.L_x_1619:
        /* <DEDUP_REMOVED lines=112> */
.L_x_1618:
[----:B------:R-:W-:Y:S05]  /*0ac0*/  BSYNC.RECONVERGENT B1 ;  /* 0x0000000000017941 */ /* 0x000fea0003800200 */
.L_x_1617:
        /* <DEDUP_REMOVED lines=17> */
[C---:B---3--:R-:W-:Y:S02]  /*0be0*/  IMAD.WIDE.U32 R28, R19.reuse, 0x4, R14 ;  /* 0x00000004131c7825 */ /* 0x048fe400078e000e */
[----:B------:R-:W2:Y:S02]  /*0bf0*/  LDG.E R26, desc[UR6][R26.64] ;  /* 0x000000061a1a7981 */ /* 0x000ea4000c1e1900 */
[----:B0-----:R-:W-:Y:S02]  /*0c00*/  IMAD.WIDE.U32 R24, R19, 0x4, R22 ;  /* 0x0000000413187825 */ /* 0x001fe400078e0016 */
[----:B------:R-:W3:Y:S04]  /*0c10*/  LDG.E R29, desc[UR6][R28.64] ;  /* 0x000000061c1d7981 */ /* 0x000ee8000c1e1900 */
[----:B------:R2:W5:Y:S01]  /*0c20*/  LDG.E R28, desc[UR6][R24.64] ;  /* 0x00000006181c7981 */ /* 0x000562000c1e1900 */
[----:B------:R-:W-:Y:S01]  /*0c30*/  LEA R21, R9, R19, 0x5 ;  /* 0x0000001309157211 */ /* 0x000fe200078e28ff */
[----:B----4-:R-:W-:Y:S01]  /*0c40*/  FADD.FTZ R5, R5, R10 ;  /* 0x0000000a05057221 */ /* 0x010fe20000010000 */
[----:B--2---:R-:W-:-:S03]  /*0c50*/  FADD.FTZ R25, R11, R26 ;  /* 0x0000001a0b197221 */ /* 0x004fc60000010000 */
[----:B------:R-:W-:-:S04]  /*0c60*/  IMAD.WIDE.U32 R10, R21, 0x4, R12 ;  /* 0x00000004150a7825 */ /* 0x000fc800078e000c */
[----:B---3--:R-:W-:Y:S01]  /*0c70*/  FADD.FTZ R24, R20, R29 ;  /* 0x0000001d14187221 */ /* 0x008fe20000010000 */
[----:B-----5:R-:W-:Y:S02]  /*0c80*/  FADD.FTZ R26, R18, R28 ;  /* 0x0000001c121a7221 */ /* 0x020fe40000010000 */
[----:B------:R0:W2:Y:S01]  /*0c90*/  LDG.E R18, desc[UR6][R10.64] ;  /* 0x000000060a127981 */ /* 0x0000a2000c1e1900 */
[----:B------:R-:W-:-:S05]  /*0ca0*/  IMAD.WIDE.U32 R28, R21, 0x4, R14 ;  /* 0x00000004151c7825 */ /* 0x000fca00078e000e */
[----:B------:R1:W3:Y:S01]  /*0cb0*/  LDG.E R27, desc[UR6][R28.64] ;  /* 0x000000061c1b7981 */ /* 0x0002e2000c1e1900 */
[----:B0-----:R-:W-:-:S04]  /*0cc0*/  IMAD.WIDE.U32 R10, R21, 0x4, R16 ;  /* 0x00000004150a7825 */ /* 0x001fc800078e0010 */
[----:B------:R-:W-:Y:S02]  /*0cd0*/  IMAD.WIDE.U32 R20, R21, 0x4, R22 ;  /* 0x0000000415147825 */ /* 0x000fe400078e0016 */
[----:B------:R-:W4:Y:S04]  /*0ce0*/  LDG.E R10, desc[UR6][R10.64] ;  /* 0x000000060a0a7981 */ /* 0x000f28000c1e1900 */
[----:B------:R-:W5:Y:S01]  /*0cf0*/  LDG.E R21, desc[UR6][R20.64] ;  /* 0x0000000614157981 */ /* 0x000f62000c1e1900 */
[----:B-1----:R-:W-:Y:S01]  /*0d00*/  LEA R29, R9, R19, 0x6 ;  /* 0x00000013091d7211 */ /* 0x002fe200078e30ff */
[----:B--2---:R-:W-:-:S04]  /*0d10*/  FADD.FTZ R5, R5, R18 ;  /* 0x0000001205057221 */ /* 0x004fc80000010000 */
[----:B------:R-:W-:-:S04]  /*0d20*/  IMAD.WIDE.U32 R18, R29, 0x4, R12 ;  /* 0x000000041d127825 */ /* 0x000fc800078e000c */
[----:B---3--:R-:W-:Y:S01]  /*0d30*/  FADD.FTZ R24, R24, R27 ;  /* 0x0000001b18187221 */ /* 0x008fe20000010000 */
[----:B------:R-:W-:Y:S01]  /*0d40*/  LEA R27, R9, R29, 0x5 ;  /* 0x0000001d091b7211 */ /* 0x000fe200078e28ff */
[----:B------:R-:W2:Y:S01]  /*0d50*/  LDG.E R18, desc[UR6][R18.64] ;  /* 0x0000000612127981 */ /* 0x000ea2000c1e1900 */
[----:B----4-:R-:W-:Y:S01]  /*0d60*/  FADD.FTZ R25, R25, R10 ;  /* 0x0000000a19197221 */ /* 0x010fe20000010000 */
[----:B------:R-:W-:-:S04]  /*0d70*/  IMAD.WIDE.U32 R10, R29, 0x4, R14 ;  /* 0x000000041d0a7825 */ /* 0x000fc800078e000e */
[----:B-----5:R-:W-:Y:S01]  /*0d80*/  FADD.FTZ R26, R26, R21 ;  /* 0x000000151a1a7221 */ /* 0x020fe20000010000 */
[----:B------:R-:W-:Y:S01]  /*0d90*/  IMAD.WIDE.U32 R20, R29, 0x4, R16 ;  /* 0x000000041d147825 */ /* 0x000fe200078e0010 */
[----:B------:R0:W3:Y:S03]  /*0da0*/  LDG.E R9, desc[UR6][R10.64] ;  /* 0x000000060a097981 */ /* 0x0000e6000c1e1900 */
[C---:B------:R-:W-:Y:S02]  /*0db0*/  IMAD.WIDE.U32 R12, R27.reuse, 0x4, R12 ;  /* 0x000000041b0c7825 */ /* 0x040fe400078e000c */
[----:B------:R-:W4:Y:S02]  /*0dc0*/  LDG.E R20, desc[UR6][R20.64] ;  /* 0x0000000614147981 */ /* 0x000f24000c1e1900 */
[----:B------:R-:W-:Y:S02]  /*0dd0*/  IMAD.WIDE.U32 R14, R27, 0x4, R14 ;  /* 0x000000041b0e7825 */ /* 0x000fe400078e000e */
[----:B------:R-:W5:Y:S02]  /*0de0*/  LDG.E R12, desc[UR6][R12.64] ;  /* 0x000000060c0c7981 */ /* 0x000f64000c1e1900 */
[----:B0-----:R-:W-:-:S02]  /*0df0*/  IMAD.WIDE.U32 R10, R29, 0x4, R22 ;  /* 0x000000041d0a7825 */ /* 0x001fc400078e0016 */
[----:B------:R-:W5:Y:S02]  /*0e00*/  LDG.E R14, desc[UR6][R14.64] ;  /* 0x000000060e0e7981 */ /* 0x000f64000c1e1900 */
[C---:B------:R-:W-:Y:S02]  /*0e10*/  IMAD.WIDE.U32 R16, R27.reuse, 0x4, R16 ;  /* 0x000000041b107825 */ /* 0x040fe400078e0010 */
[----:B------:R-:W5:Y:S02]  /*0e20*/  LDG.E R19, desc[UR6][R10.64] ;  /* 0x000000060a137981 */ /* 0x000f64000c1e1900 */
[----:B------:R-:W-:Y:S02]  /*0e30*/  IMAD.WIDE.U32 R22, R27, 0x4, R22 ;  /* 0x000000041b167825 */ /* 0x000fe400078e0016 */
[----:B------:R-:W5:Y:S04]  /*0e40*/  LDG.E R16, desc[UR6][R16.64] ;  /* 0x0000000610107981 */ /* 0x000f68000c1e1900 */
[----:B------:R-:W5:Y:S01]  /*0e50*/  LDG.E R22, desc[UR6][R22.64] ;  /* 0x0000000616167981 */ /* 0x000f62000c1e1900 */
[----:B------:R-:W-:Y:S01]  /*0e60*/  IADD3 R7, PT, PT, R7, 0x80, RZ ;  /* 0x0000008007077810 */ /* 0x000fe20007ffe0ff */
[----:B--2---:R-:W-:Y:S01]  /*0e70*/  FADD.FTZ R5, R5, R18 ;  /* 0x0000001205057221 */ /* 0x004fe20000010000 */
[----:B---3--:R-:W-:Y:S01]  /*0e80*/  FADD.FTZ R9, R24, R9 ;  /* 0x0000000918097221 */ /* 0x008fe20000010000 */
[----:B----4-:R-:W-:-:S02]  /*0e90*/  FADD.FTZ R25, R25, R20 ;  /* 0x0000001419197221 */ /* 0x010fc40000010000 */
[----:B-----5:R-:W-:Y:S01]  /*0ea0*/  FADD.FTZ R5, R5, R12 ;  /* 0x0000000c05057221 */ /* 0x020fe20000010000 */
[----:B------:R-:W-:Y:S01]  /*0eb0*/  FADD.FTZ R20, R9, R14 ;  /* 0x0000000e09147221 */ /* 0x000fe20000010000 */
[----:B------:R-:W-:Y:S01]  /*0ec0*/  FADD.FTZ R19, R26, R19 ;  /* 0x000000131a137221 */ /* 0x000fe20000010000 */
[----:B------:R-:W-:-:S03]  /*0ed0*/  FADD.FTZ R11, R25, R16 ;  /* 0x00000010190b7221 */ /* 0x000fc60000010000 */
[----:B------:R-:W-:-:S07]  /*0ee0*/  FADD.FTZ R18, R19, R22 ;  /* 0x0000001613127221 */ /* 0x000fce0000010000 */
.L_x_1621:
[----:B------:R-:W-:Y:S05]  /*0ef0*/  BSYNC.RECONVERGENT B1 ;  /* 0x0000000000017941 */ /* 0x000fea0003800200 */
.L_x_1620:
        /* <DEDUP_REMOVED lines=37> */
.L_x_1623:
[----:B------:R-:W-:Y:S05]  /*1150*/  BSYNC.RECONVERGENT B1 ;  /* 0x0000000000017941 */ /* 0x000fea0003800200 */
.L_x_1622:
        /* <DEDUP_REMOVED lines=19> */
.L_x_1616:
[----:B------:R-:W-:Y:S05]  /*1290*/  BSYNC.RECONVERGENT B0 ;  /* 0x0000000000007941 */ /* 0x000fea0003800200 */
.L_x_1615:
[----:B------:R-:W0:Y:S01]  /*12a0*/  S2R R7, SR_TID.X ;  /* 0x0000000000077919 */ /* 0x000e220000002100 */
[----:B------:R-:W1:Y:S01]  /*12b0*/  S2UR UR5, SR_CgaCtaId ;  /* 0x00000000000579c3 */ /* 0x000e620000008800 */
[----:B------:R-:W-:Y:S01]  /*12c0*/  UMOV UR4, 0x400 ;  /* 0x0000040000047882 */ /* 0x000fe20000000000 */
[C---:B------:R-:W-:Y:S02]  /*12d0*/  ISETP.NE.AND P1, PT, R3.reuse, RZ, PT ;  /* 0x000000ff0300720c */ /* 0x040fe40003f25270 */
[----:B------:R-:W-:-:S04]  /*12e0*/  ISETP.GT.U32.AND P0, PT, R3, 0xf, PT ;  /* 0x0000000f0300780c */ /* 0x000fc80003f04070 */
[C---:B------:R-:W-:Y:S01]  /*12f0*/  ISETP.NE.OR P0, PT, R2.reuse, 0x1f, P0 ;  /* 0x0000001f0200780c */ /* 0x040fe20000705670 */
[----:B-1----:R-:W-:Y:S01]  /*1300*/  ULEA UR4, UR5, UR4, 0x18 ;  /* 0x0000000405047291 */ /* 0x002fe2000f8ec0ff */
[----:B0-----:R-:W-:-:S05]  /*1310*/  LOP3.LUT R0, R2, 0x1f, R7, 0x78, !PT ;  /* 0x0000001f02007812 */ /* 0x001fca00078e7807 */
[----:B------:R-:W-:Y:S02]  /*1320*/  @!P1 LEA R2, R2, UR4, 0x2 ;  /* 0x0000000402029c11 */ /* 0x000fe4000f8e10ff */
[----:B------:R-:W-:Y:S02]  /*1330*/  LOP3.LUT R4, R0, 0x3e0, R7, 0xf8, !PT ;  /* 0x000003e000047812 */ /* 0x000fe400078ef807 */
[----:B------:R-:W-:Y:S02]  /*1340*/  SHF.L.U32 R7, R3, 0x7, RZ ;  /* 0x0000000703077819 */ /* 0x000fe400000006ff */
[----:B------:R-:W-:Y:S02]  /*1350*/  LEA R4, R4, UR4, 0x2 ;  /* 0x0000000404047c11 */ /* 0x000fe4000f8e10ff */
[----:B------:R-:W-:-:S03]  /*1360*/  SHF.L.U32 R0, R0, 0x2, RZ ;  /* 0x0000000200007819 */ /* 0x000fc600000006ff */
[----:B------:R-:W-:Y:S01]  /*1370*/  STS [R4], R20 ;  /* 0x0000001404007388 */ /* 0x000fe20000000800 */
[----:B------:R-:W-:-:S03]  /*1380*/  LOP3.LUT R0, R7, R0, RZ, 0xfc, !PT ;  /* 0x0000000007007212 */ /* 0x000fc600078efcff */
        /* <DEDUP_REMOVED lines=73> */
.L_x_1624:
        /* <DEDUP_REMOVED lines=14> */
.L_x_5406:


//--------------------- .text._ZN10layer_norm31ln_parallel_residual_bwd_kernelINS_13Kernel_traitsIf13__nv_bfloat16S2_S2_fjLj2560ELj1ELj1ELj4ELj8ENS_18Kernel_traits_baseILj2560EfS2_S2_S2_fjLj128EEEEELb1ELb1ELb1EEEvNS_9BwdParamsE --------------------------
	.section	.text._ZN10layer_norm31ln_parallel_residual_bwd_kernelINS_13Kernel_traitsIf13__nv_bfloat16S2_S2_fjLj2560ELj1ELj1ELj4ELj8ENS_18Kernel_traits_baseILj2560EfS2_S2_S2_fjLj128EEEEELb1ELb1ELb1EEEvNS_9BwdParamsE,"ax",@progbits
	.align	128
        .global         _ZN10layer_norm31ln_parallel_residual_bwd_kernelINS_13Kernel_traitsIf13__nv_bfloat16S2_S2_fjLj2560ELj1ELj1ELj4ELj8ENS_18Kernel_traits_baseILj2560EfS2_S2_S2_fjLj128EEEEELb1ELb1ELb1EEEvNS_9BwdParamsE
        .type           _ZN10layer_norm31ln_parallel_residual_bwd_kernelINS_13Kernel_traitsIf13__nv_bfloat16S2_S2_fjLj2560ELj1ELj1ELj4ELj8ENS_18Kernel_traits_baseILj2560EfS2_S2_S2_fjLj128EEEEELb1ELb1ELb1EEEvNS_9BwdParamsE,@function
        .size           _ZN10layer_norm31ln_parallel_residual_bwd_kernelINS_13Kernel_traitsIf13__nv_bfloat16S2_S2_fjLj2560ELj1ELj1ELj4ELj8ENS_18Kernel_traits_baseILj2560EfS2_S2_S2_fjLj128EEEEELb1ELb1ELb1EEEvNS_9BwdParamsE,(.L_x_5407 - _ZN10layer_norm31ln_parallel_residual_bwd_kernelINS_13Kernel_traitsIf13__nv_bfloat16S2_S2_fjLj2560ELj1ELj1ELj4ELj8ENS_18Kernel_traits_baseILj2560EfS2_S2_S2_fjLj128EEEEELb1ELb1ELb1EEEvNS_9BwdParamsE)
        .other          _ZN10layer_norm31ln_parallel_residual_bwd_kernelINS_13Kernel_traitsIf13__nv_bfloat16S2_S2_fjLj2560ELj1ELj1ELj4ELj8ENS_18Kernel_traits_baseILj2560EfS2_S2_S2_fjLj128EEEEELb1ELb1ELb1EEEvNS_9BwdParamsE,@"STO_CUDA_ENTRY STV_DEFAULT"
_ZN10layer_norm31ln_parallel_residual_bwd_kernelINS_13Kernel_traitsIf13__nv_bfloat16S2_S2_fjLj2560ELj1ELj1ELj4ELj8ENS_18Kernel_traits_baseILj2560EfS2_S2_S2_fjLj128EEEEELb1ELb1ELb1EEEvNS_9BwdParamsE:
.text._ZN10layer_norm31ln_parallel_residual_bwd_kernelINS_13Kernel_traitsIf13__nv_bfloat16S2_S2_fjLj2560ELj1ELj1ELj4ELj8ENS_18Kernel_traits_baseILj2560EfS2_S2_S2_fjLj128EEEEELb1ELb1ELb1EEEvNS_9BwdParamsE:
        /* <DEDUP_REMOVED lines=46> */
[----:B------:R-:W1:Y:S01]  /*02e0*/  LDCU.U8 UR13, c[0x0][0x410] ;  /* 0x00008200ff0d77ac */ /* 0x000e620008000000 */
[----:B------:R-:W-:Y:S01]  /*02f0*/  UPLOP3.LUT UP1, UPT, UPT, UPT, UPT, 0x40, 0x4 ;  /* 0x000000000004789c */ /* 0x000fe20003f2e870 */
[----:B0-----:R-:W-:Y:S01]  /*0300*/  IMAD.WIDE.U32 R2, R34, 0x10, R2 ;  /* 0x0000001022027825 */ /* 0x001fe200078e0002 */
[----:B------:R-:W-:Y:S01]  /*0310*/  CS2R R4, SRZ ;  /* 0x0000000000047805 */ /* 0x000fe2000001ff00 */
[----:B------:R-:W0:Y:S02]  /*0320*/  LDCU UR6, c[0x0][0x408] ;  /* 0x00008100ff0677ac */ /* 0x000e240008000800 */
[----:B------:R-:W-:Y:S01]  /*0330*/  IMAD.MOV.U32 R79, RZ, RZ, RZ ;  /* 0x000000ffff4f7224 */ /* 0x000fe200078e00ff */
[----:B--2---:R-:W5:Y:S01]  /*0340*/  LDG.E.128 R36, desc[UR10][R2.64] ;  /* 0x0000000a02247981 */ /* 0x004f62000c1e1d00 */
[----:B------:R-:W-:Y:S01]  /*0350*/  IMAD.U32 R85, RZ, RZ, UR12 ;  /* 0x0000000cff557e24 */ /* 0x000fe2000f8e00ff */
[----:B------:R-:W2:Y:S02]  /*0360*/  LDCU UR16, c[0x0][0x388] ;  /* 0x00007100ff1077ac */ /* 0x000ea40008000800 */
[----:B------:R-:W5:Y:S01]  /*0370*/  LDG.E.128 R40, desc[UR10][R2.64+0x800] ;  /* 0x0008000a02287981 */ /* 0x000f62000c1e1d00 */
[----:B------:R-:W3:Y:S03]  /*0380*/  LDCU UR17, c[0x0][0x400] ;  /* 0x00008000ff1177ac */ /* 0x000ee60008000800 */
[----:B------:R-:W5:Y:S01]  /*0390*/  LDG.E.128 R44, desc[UR10][R2.64+0x1000] ;  /* 0x0010000a022c7981 */ /* 0x000f62000c1e1d00 */
[----:B------:R-:W4:Y:S03]  /*03a0*/  LDCU.64 UR8, c[0x0][0x478] ;  /* 0x00008f00ff0877ac */ /* 0x000f260008000a00 */
[----:B------:R-:W5:Y:S01]  /*03b0*/  LDG.E.128 R48, desc[UR10][R2.64+0x1800] ;  /* 0x0018000a02307981 */ /* 0x000f62000c1e1d00 */
[----:B------:R-:W0:Y:S03]  /*03c0*/  LDCU.64 UR14, c[0x0][0x438] ;  /* 0x00008700ff0e77ac */ /* 0x000e260008000a00 */
[----:B------:R1:W5:Y:S01]  /*03d0*/  LDG.E.128 R52, desc[UR10][R2.64+0x2000] ;  /* 0x0020000a02347981 */ /* 0x000362000c1e1d00 */
[----:B------:R-:W0:Y:S01]  /*03e0*/  LDCU.64 UR18, c[0x0][0x470] ;  /* 0x00008e00ff1277ac */ /* 0x000e220008000a00 */
[----:B-123--:R-:W-:-:S07]  /*03f0*/  CS2R R2, SRZ ;  /* 0x0000000000027805 */ /* 0x00efce000001ff00 */
.L_x_1678:
[----:B------:R-:W-:Y:S01]  /*0400*/  IMAD R0, R85, UR16, RZ ;  /* 0x0000001055007c24 */ /* 0x000fe2000f8e02ff */
[----:B-1----:R-:W1:Y:S04]  /*0410*/  LDC.64 R58, c[0x0][0x3a8] ;  /* 0x0000ea00ff3a7b82 */ /* 0x002e680000000a00 */
[----:B0-2---:R-:W-:-:S04]  /*0420*/  SHF.R.S32.HI R57, RZ, 0x1f, R0 ;  /* 0x0000001fff397819 */ /* 0x005fc80000011400 */
[----:B------:R-:W-:Y:S01]  /*0430*/  LEA.HI R57, R57, R0, RZ, 0x2 ;  /* 0x0000000039397211 */ /* 0x000fe200078f10ff */
[----:B------:R-:W2:Y:S03]  /*0440*/  LDC.64 R60, c[0x0][0x428] ;  /* 0x00010a00ff3c7b82 */ /* 0x000ea60000000a00 */
[----:B------:R-:W-:-:S05]  /*0450*/  LEA.HI.SX32 R131, R57, R34, 0x1e ;  /* 0x0000002239837211 */ /* 0x000fca00078ff2ff */
[----:B------:R-:W3:Y:S01]  /*0460*/  LDC.64 R56, c[0x0][0x3c0] ;  /* 0x0000f000ff387b82 */ /* 0x000ee20000000a00 */
[C---:B------:R-:W-:Y:S02]  /*0470*/  VIADD R82, R131.reuse, 0x100 ;  /* 0x0000010083527836 */ /* 0x040fe40000000000 */
[C---:B------:R-:W-:Y:S02]  /*0480*/  VIADD R83, R131.reuse, 0x180 ;  /* 0x0000018083537836 */ /* 0x040fe40000000000 */
[C---:B------:R-:W-:Y:S02]  /*0490*/  VIADD R81, R131.reuse, 0x80 ;  /* 0x0000008083517836 */ /* 0x040fe40000000000 */
[----:B-1----:R-:W-:Y:S01]  /*04a0*/  IMAD.WIDE.U32 R104, R82, 0x8, R58 ;  /* 0x0000000852687825 */ /* 0x002fe200078e003a */
[----:B0-----:R-:W-:Y:S01]  /*04b0*/  ISETP.NE.U32.AND P0, PT, RZ, UR14, PT ;  /* 0x0000000eff007c0c */ /* 0x001fe2000bf05070 */
[----:B------:R-:W0:Y:S02]  /*04c0*/  LDC.64 R134, c[0x0][0x3b0] ;  /* 0x0000ec00ff867b82 */ /* 0x000e240000000a00 */
[----:B------:R-:W-:-:S02]  /*04d0*/  VIADD R84, R131, 0x200 ;  /* 0x0000020083547836 */ /* 0x000fc40000000000 */
[C---:B------:R-:W-:Y:S01]  /*04e0*/  IMAD.WIDE.U32 R112, R131.reuse, 0x8, R58 ;  /* 0x0000000883707825 */ /* 0x040fe200078e003a */
[----:B------:R-:W4:Y:S03]  /*04f0*/  LDG.E.64 R104, desc[UR10][R104.64] ;  /* 0x0000000a68687981 */ /* 0x000f26000c1e1b00 */
[----:B--2---:R-:W-:Y:S02]  /*0500*/  IMAD.WIDE.U32 R108, R131, 0x8, R60 ;  /* 0x00000008836c7825 */ /* 0x004fe400078e003c */
[----:B------:R-:W2:Y:S02]  /*0510*/  LDG.E.64 R112, desc[UR10][R112.64] ;  /* 0x0000000a70707981 */ /* 0x000ea4000c1e1b00 */
[--C-:B------:R-:W-:Y:S02]  /*0520*/  IMAD.WIDE.U32 R72, R83, 0x8, R58.reuse ;  /* 0x0000000853487825 */ /* 0x100fe400078e003a */
[----:B------:R-:W2:Y:S02]  /*0530*/  LDG.E.64 R108, desc[UR10][R108.64] ;  /* 0x0000000a6c6c7981 */ /* 0x000ea4000c1e1b00 */
[----:B------:R-:W-:-:S02]  /*0540*/  IMAD.WIDE.U32 R110, R81, 0x8, R58 ;  /* 0x00000008516e7825 */ /* 0x000fc400078e003a */
[----:B------:R-:W2:Y:S02]  /*0550*/  LDG.E.64 R72, desc[UR10][R72.64] ;  /* 0x0000000a48487981 */ /* 0x000ea4000c1e1b00 */
[----:B---3--:R-:W-:Y:S02]  /*0560*/  IMAD.WIDE R114, R85, 0x4, R56 ;  /* 0x0000000455727825 */ /* 0x008fe400078e0238 */
[----:B------:R-:W3:Y:S02]  /*0570*/  LDG.E.64 R110, desc[UR10][R110.64] ;  /* 0x0000000a6e6e7981 */ /* 0x000ee4000c1e1b00 */
[----:B------:R-:W-:Y:S02]  /*0580*/  IMAD.WIDE.U32 R62, R84, 0x8, R58 ;  /* 0x00000008543e7825 */ /* 0x000fe400078e003a */
[----:B------:R1:W3:Y:S04]  /*0590*/  LDG.E R0, desc[UR10][R114.64] ;  /* 0x0000000a72007981 */ /* 0x0002e8000c1e1900 */
[----:B------:R-:W3:Y:S01]  /*05a0*/  LDG.E.64 R62, desc[UR10][R62.64] ;  /* 0x0000000a3e3e7981 */ /* 0x000ee2000c1e1b00 */
[--C-:B------:R-:W-:Y:S01]  /*05b0*/  IMAD.WIDE.U32 R56, R82, 0x8, R60.reuse ;  /* 0x0000000852387825 */ /* 0x100fe200078e003c */
[----:B-1----:R-:W1:Y:S03]  /*05c0*/  LDC.64 R114, c[0x0][0x3c8] ;  /* 0x0000f200ff727b82 */ /* 0x002e660000000a00 */
[----:B------:R-:W-:-:S02]  /*05d0*/  IMAD.WIDE.U32 R106, R81, 0x8, R60 ;  /* 0x00000008516a7825 */ /* 0x000fc400078e003c */
[----:B------:R-:W3:Y:S04]  /*05e0*/  LDG.E.64 R56, desc[UR10][R56.64] ;  /* 0x0000000a38387981 */ /* 0x000ee8000c1e1b00 */
[----:B------:R-:W3:Y:S01]  /*05f0*/  LDG.E.64 R106, desc[UR10][R106.64] ;  /* 0x0000000a6a6a7981 */ /* 0x000ee2000c1e1b00 */
[----:B------:R-:W-:-:S04]  /*0600*/  IMAD.WIDE.U32 R58, R83, 0x8, R60 ;  /* 0x00000008533a7825 */ /* 0x000fc800078e003c */
[----:B------:R-:W-:Y:S02]  /*0610*/  IMAD.WIDE.U32 R60, R84, 0x8, R60 ;  /* 0x00000008543c7825 */ /* 0x000fe400078e003c */
[----:B------:R-:W3:Y:S04]  /*0620*/  LDG.E.64 R58, desc[UR10][R58.64] ;  /* 0x0000000a3a3a7981 */ /* 0x000ee8000c1e1b00 */
[----:B------:R-:W3:Y:S01]  /*0630*/  LDG.E.64 R60, desc[UR10][R60.64] ;  /* 0x0000000a3c3c7981 */ /* 0x000ee2000c1e1b00 */
[----:B-1----:R-:W-:-:S05]  /*0640*/  IMAD.WIDE R114, R85, 0x4, R114 ;  /* 0x0000000455727825 */ /* 0x002fca00078e0272 */
[----:B------:R1:W3:Y:S01]  /*0650*/  LDG.E R78, desc[UR10][R114.64] ;  /* 0x0000000a724e7981 */ /* 0x0002e2000c1e1900 */
        /* <DEDUP_REMOVED lines=11> */
[----:B-----5:R-:W5:Y:S02]  /*0710*/  @P0 LDG.E.64 R100, desc[UR10][R122.64] ;  /* 0x0000000a7a640981 */ /* 0x020f64000c1e1b00 */
[----:B------:R-:W0:Y:S01]  /*0720*/  @P1 LDC.64 R124, c[0x0][0x3b8] ;  /* 0x0000ee00ff7c1b82 */ /* 0x000e220000000a00 */
[----:B------:R-:W-:Y:S01]  /*0730*/  @P0 IMAD.WIDE.U32 R126, R131, 0x8, R126 ;  /* 0x00000008837e0825 */ /* 0x000fe200078e007e */
[----:B------:R4:W5:Y:S03]  /*0740*/  @P1 LDG.E R75, desc[UR10][R116.64] ;  /* 0x0000000a744b1981 */ /* 0x000966000c1e1900 */
[----:B------:R-:W-:Y:S01]  /*0750*/  @P0 IMAD.WIDE.U32 R118, R82, 0x8, R118 ;  /* 0x0000000852760825 */ /* 0x000fe200078e0076 */
[----:B------:R-:W-:Y:S01]  /*0760*/  ISETP.NE.AND P3, PT, RZ, UR13, PT ;  /* 0x0000000dff007c0c */ /* 0x000fe2000bf65270 */
[----:B------:R-:W5:Y:S01]  /*0770*/  @P0 LDG.E.64 R102, desc[UR10][R126.64] ;  /* 0x0000000a7e660981 */ /* 0x000f62000c1e1b00 */
[----:B------:R-:W0:Y:S01]  /*0780*/  @P1 LDC.64 R132, c[0x0][0x3b8] ;  /* 0x0000ee00ff841b82 */ /* 0x000e220000000a00 */
[----:B------:R-:W-:-:S02]  /*0790*/  @P1 IMAD.WIDE.U32 R120, R81, 0x4, R120 ;  /* 0x0000000451781825 */ /* 0x000fc400078e0078 */
[----:B------:R4:W5:Y:S04]  /*07a0*/  @P0 LDG.E.64 R98, desc[UR10][R118.64] ;  /* 0x0000000a76620981 */ /* 0x000968000c1e1b00 */
[----:B------:R3:W5:Y:S01]  /*07b0*/  @P1 LDG.E R76, desc[UR10][R120.64] ;  /* 0x0000000a784c1981 */ /* 0x000762000c1e1900 */
[----:B-1----:R-:W-:-:S05]  /*07c0*/  @P0 IMAD.WIDE.U32 R114, R83, 0x8, R114 ;  /* 0x0000000853720825 */ /* 0x002fca00078e0072 */
[----:B------:R1:W5:Y:S01]  /*07d0*/  @P0 LDG.E.64 R96, desc[UR10][R114.64] ;  /* 0x0000000a72600981 */ /* 0x000362000c1e1b00 */
[----:B------:R-:W-:-:S04]  /*07e0*/  IMAD.WIDE.U32 R140, R131, 0x4, R134 ;  /* 0x00000004838c7825 */ /* 0x000fc800078e0086 */
[----:B0-----:R-:W-:-:S04]  /*07f0*/  @P1 IMAD.WIDE.U32 R124, R131, 0x4, R124 ;  /* 0x00000004837c1825 */ /* 0x001fc800078e007c */
[--C-:B------:R-:W-:Y:S01]  /*0800*/  IMAD.WIDE.U32 R138, R82, 0x4, R134.reuse ;  /* 0x00000004528a7825 */ /* 0x100fe200078e0086 */
[----:B------:R-:W5:Y:S03]  /*0810*/  @P1 LDG.E R77, desc[UR10][R124.64] ;  /* 0x0000000a7c4d1981 */ /* 0x000f66000c1e1900 */
[----:B------:R-:W-:-:S04]  /*0820*/  IMAD.WIDE.U32 R128, R81, 0x4, R134 ;  /* 0x0000000451807825 */ /* 0x000fc800078e0086 */
[----:B------:R-:W-:Y:S02]  /*0830*/  @P1 IMAD.WIDE.U32 R132, R83, 0x4, R132 ;  /* 0x0000000453841825 */ /* 0x000fe400078e0084 */
[----:B------:R-:W5:Y:S04]  /*0840*/  LDG.E R129, desc[UR10][R128.64] ;  /* 0x0000000a80817981 */ /* 0x000f68000c1e1900 */
[----:B------:R-:W5:Y:S01]  /*0850*/  @P1 LDG.E R71, desc[UR10][R132.64] ;  /* 0x0000000a84471981 */ /* 0x000f62000c1e1900 */
[----:B----4-:R-:W-:Y:S01]  /*0860*/  IMAD.MOV.U32 R116, RZ, RZ, R104 ;  /* 0x000000ffff747224 */ /* 0x010fe200078e0068 */
[--C-:B------:R-:W-:Y:S02]  /*0870*/  SHF.R.U32.HI R123, RZ, 0x10, R105.reuse ;  /* 0x00000010ff7b7819 */ /* 0x100fe40000011669 */
[----:B------:R-:W-:-:S02]  /*0880*/  SHF.R.U64 R119, R104, 0x10, R105 ;  /* 0x0000001068777819 */ /* 0x000fc40000001269 */
[----:B--2---:R-:W-:Y:S01]  /*0890*/  SHF.R.U32.HI R127, RZ, 0x10, R113 ;  /* 0x00000010ff7f7819 */ /* 0x004fe20000011671 */
[----:B------:R-:W-:Y:S02]  /*08a0*/  IMAD.U32 R117, R116, 0x10000, RZ ;  /* 0x0001000074757824 */ /* 0x000fe400078e00ff */
[----:B------:R-:W-:Y:S02]  /*08b0*/  IMAD.MOV.U32 R163, RZ, RZ, R108 ;  /* 0x000000ffffa37224 */ /* 0x000fe400078e006c */
[----:B------:R-:W-:Y:S02]  /*08c0*/  IMAD.MOV.U32 R118, RZ, RZ, R73 ;  /* 0x000000ffff767224 */ /* 0x000fe400078e0049 */
[----:B------:R-:W-:Y:S01]  /*08d0*/  IMAD.MOV.U32 R104, RZ, RZ, R72 ;  /* 0x000000ffff687224 */ /* 0x000fe200078e0048 */
[----:B---3--:R-:W-:Y:S01]  /*08e0*/  SHF.R.U32.HI R121, RZ, 0x10, R111 ;  /* 0x00000010ff797819 */ /* 0x008fe2000001166f */
[----:B------:R-:W-:Y:S01]  /*08f0*/  IMAD.U32 R123, R123, 0x10000, RZ ;  /* 0x000100007b7b7824 */ /* 0x000fe200078e00ff */
[----:B------:R-:W-:Y:S01]  /*0900*/  FSEL R0, R0, RZ, !P3 ;  /* 0x000000ff00007208 */ /* 0x000fe20005800000 */
[----:B-1----:R-:W-:Y:S01]  /*0910*/  IMAD.MOV.U32 R114, RZ, RZ, R105 ;  /* 0x000000ffff727224 */ /* 0x002fe200078e0069 */
[----:B------:R-:W-:Y:S01]  /*0920*/  SHF.R.U64 R162, R108, 0x10, R109 ;  /* 0x000000106ca27819 */ /* 0x000fe2000000126d */
[----:B------:R-:W-:Y:S01]  /*0930*/  IMAD.U32 R147, R118, 0x10000, RZ ;  /* 0x0001000076937824 */ /* 0x000fe200078e00ff */
[----:B------:R-:W-:Y:S01]  /*0940*/  SHF.L.U32 R163, R163, 0x10, RZ ;  /* 0x00000010a3a37819 */ /* 0x000fe200000006ff */
[----:B------:R-:W-:-:S02]  /*0950*/  IMAD.MOV.U32 R122, RZ, RZ, R63 ;  /* 0x000000ffff7a7224 */ /* 0x000fc400078e003f */
[C---:B------:R-:W-:Y:S01]  /*0960*/  FADD.FTZ R116, -R0.reuse, R117 ;  /* 0x0000007500747221 */ /* 0x040fe20000010100 */
[----:B------:R-:W-:Y:S02]  /*0970*/  IMAD.U32 R105, R127, 0x10000, RZ ;  /* 0x000100007f697824 */ /* 0x000fe400078e00ff */
[----:B------:R-:W-:Y:S02]  /*0980*/  IMAD.U32 R119, R119, 0x10000, RZ ;  /* 0x0001000077777824 */ /* 0x000fe400078e00ff */
[----:B------:R-:W-:Y:S01]  /*0990*/  FADD.FTZ R117, -R0, R123 ;  /* 0x0000007b00757221 */ /* 0x000fe20000010100 */
[----:B------:R-:W-:Y:S02]  /*09a0*/  IMAD.U32 R127, R104, 0x10000, RZ ;  /* 0x00010000687f7824 */ /* 0x000fe400078e00ff */
[----:B------:R-:W-:Y:S01]  /*09b0*/  FADD.FTZ R123, -R0, R147 ;  /* 0x00000093007b7221 */ /* 0x000fe20000010100 */
[----:B------:R-:W-:Y:S02]  /*09c0*/  IMAD.U32 R115, R121, 0x10000, RZ ;  /* 0x0001000079737824 */ /* 0x000fe400078e00ff */
[----:B------:R-:W-:Y:S01]  /*09d0*/  IMAD.U32 R153, R122, 0x10000, RZ ;  /* 0x000100007a997824 */ /* 0x000fe200078e00ff */
[----:B------:R-:W-:Y:S01]  /*09e0*/  SHF.R.U64 R137, R72, 0x10, R73 ;  /* 0x0000001048897819 */ /* 0x000fe20000001249 */
[----:B------:R-:W-:-:S02]  /*09f0*/  IMAD.U32 R121, R114, 0x10000, RZ ;  /* 0x0001000072797824 */ /* 0x000fc400078e00ff */
[----:B------:R-:W-:Y:S01]  /*0a00*/  FADD.FTZ R114, -R0, R119 ;  /* 0x0000007700727221 */ /* 0x000fe20000010100 */
[----:B------:R-:W-:Y:S02]  /*0a10*/  IMAD.MOV.U32 R160, RZ, RZ, R109 ;  /* 0x000000ffffa07224 */ /* 0x000fe400078e006d */
[----:B------:R-:W-:Y:S01]  /*0a20*/  FMUL.FTZ R147, R36, R163 ;  /* 0x000000a324937220 */ /* 0x000fe20000410000 */
[----:B------:R-:W-:Y:S02]  /*0a30*/  IMAD.U32 R162, R162, 0x10000, RZ ;  /* 0x00010000a2a27824 */ /* 0x000fe400078e00ff */
[----:B------:R-:W-:Y:S01]  /*0a40*/  FADD.FTZ R119, -R0, R127 ;  /* 0x0000007f00777221 */ /* 0x000fe20000010100 */
[----:B------:R-:W-:Y:S01]  /*0a50*/  IMAD.MOV.U32 R72, RZ, RZ, R62 ;  /* 0x000000ffff487224 */ /* 0x000fe200078e003e */
[----:B------:R-:W-:Y:S01]  /*0a60*/  SHF.R.U64 R165, R62, 0x10, R63 ;  /* 0x000000103ea57819 */ /* 0x000fe2000000123f */
[----:B------:R-:W-:Y:S01]  /*0a70*/  FADD.FTZ R127, -R0, R153 ;  /* 0x00000099007f7221 */ /* 0x000fe20000010100 */
[----:B------:R-:W-:Y:S01]  /*0a80*/  SHF.R.U32.HI R62, RZ, 0x10, R109 ;  /* 0x00000010ff3e7819 */ /* 0x000fe2000001166d */
[--C-:B------:R-:W-:Y:S01]  /*0a90*/  IMAD.MOV.U32 R153, RZ, RZ, R57.reuse ;  /* 0x000000ffff997224 */ /* 0x100fe200078e0039 */
[--C-:B------:R-:W-:Y:S01]  /*0aa0*/  SHF.R.U64 R148, R56, 0x10, R57.reuse ;  /* 0x0000001038947819 */ /* 0x100fe20000001239 */
[----:B------:R-:W-:Y:S01]  /*0ab0*/  IMAD.MOV.U32 R74, RZ, RZ, R112 ;  /* 0x000000ffff4a7224 */ /* 0x000fe200078e0070 */
[----:B------:R-:W-:Y:S01]  /*0ac0*/  SHF.R.U32.HI R150, RZ, 0x10, R57 ;  /* 0x00000010ff967819 */ /* 0x000fe20000011639 */
[----:B------:R-:W-:-:S02]  /*0ad0*/  IMAD.U32 R160, R160, 0x10000, RZ ;  /* 0x00010000a0a07824 */ /* 0x000fc400078e00ff */
[----:B------:R-:W-:Y:S01]  /*0ae0*/  FMUL.FTZ R144, R37, R162 ;  /* 0x000000a225907220 */ /* 0x000fe20000410000 */
[----:B------:R-:W-:Y:S01]  /*0af0*/  FADD.FTZ R57, RZ, R147 ;  /* 0x00000093ff397221 */ /* 0x000fe20000010000 */
[----:B------:R-:W-:Y:S01]  /*0b00*/  IMAD.MOV.U32 R120, RZ, RZ, R111 ;  /* 0x000000ffff787224 */ /* 0x000fe200078e006f */
[----:B------:R-:W-:Y:S01]  /*0b10*/  SHF.R.U32.HI R149, RZ, 0x10, R73 ;  /* 0x00000010ff957819 */ /* 0x000fe20000011649 */
[----:B------:R-:W-:Y:S02]  /*0b20*/  IMAD.U32 R137, R137, 0x10000, RZ ;  /* 0x0001000089897824 */ /* 0x000fe400078e00ff */
[----:B------:R-:W-:Y:S01]  /*0b30*/  FADD.FTZ R130, -R0, R115 ;  /* 0x0000007300827221 */ /* 0x000fe20000010100 */
[----:B------:R0:W5:Y:S01]  /*0b40*/  LDG.E R104, desc[UR10][R140.64] ;  /* 0x0000000a8c687981 */ /* 0x000162000c1e1900 */
[----:B------:R-:W-:Y:S01]  /*0b50*/  SHF.R.U64 R126, R110, 0x10, R111 ;  /* 0x000000106e7e7819 */ /* 0x000fe2000000126f */
[----:B------:R-:W-:Y:S01]  /*0b60*/  FADD.FTZ R115, -R0, R121 ;  /* 0x0000007900737221 */ /* 0x000fe20000010100 */
[----:B------:R-:W-:-:S02]  /*0b70*/  IMAD.U32 R62, R62, 0x10000, RZ ;  /* 0x000100003e3e7824 */ /* 0x000fc400078e00ff */
[----:B------:R-:W-:Y:S01]  /*0b80*/  FMUL.FTZ R142, R38, R160 ;  /* 0x000000a0268e7220 */ /* 0x000fe20000410000 */
[----:B------:R-:W-:Y:S01]  /*0b90*/  FADD.FTZ R57, R57, R144 ;  /* 0x0000009039397221 */ /* 0x000fe20000010000 */
[----:B------:R-:W-:Y:S01]  /*0ba0*/  SHF.R.U32.HI R155, RZ, 0x10, R63 ;  /* 0x00000010ff9b7819 */ /* 0x000fe2000001163f */
[----:B------:R-:W-:Y:S02]  /*0bb0*/  IMAD.U32 R93, R74, 0x10000, RZ ;  /* 0x000100004a5d7824 */ /* 0x000fe400078e00ff */
[----:B------:R-:W-:Y:S01]  /*0bc0*/  FADD.FTZ R121, -R0, R137 ;  /* 0x0000008900797221 */ /* 0x000fe20000010100 */
[----:B------:R-:W-:Y:S01]  /*0bd0*/  IMAD.U32 R73, R120, 0x10000, RZ ;  /* 0x0001000078497824 */ /* 0x000fe200078e00ff */
[----:B------:R1:W5:Y:S01]  /*0be0*/  LDG.E R74, desc[UR10][R138.64] ;  /* 0x0000000a8a4a7981 */ /* 0x000362000c1e1900 */
[----:B0-----:R-:W-:Y:S02]  /*0bf0*/  IMAD.MOV.U32 R141, RZ, RZ, R106 ;  /* 0x000000ffff8d7224 */ /* 0x001fe400078e006a */
[----:B------:R-:W-:-:S02]  /*0c00*/  IMAD.MOV.U32 R124, RZ, RZ, R113 ;  /* 0x000000ffff7c7224 */ /* 0x000fc400078e0071 */
[----:B------:R-:W-:-:S04]  /*0c10*/  IMAD.WIDE.U32 R136, R83, 0x4, R134 ;  /* 0x0000000453887825 */ /* 0x000fc800078e0086 */
[----:B------:R-:W-:Y:S01]  /*0c20*/  FMUL.FTZ R140, R39, R62 ;  /* 0x0000003e278c7220 */ /* 0x000fe20000410000 */
[----:B------:R-:W-:Y:S01]  /*0c30*/  FADD.FTZ R57, R57, R142 ;  /* 0x0000008e39397221 */ /* 0x000fe20000010000 */
[----:B------:R-:W-:Y:S01]  /*0c40*/  IMAD.U32 R149, R149, 0x10000, RZ ;  /* 0x0001000095957824 */ /* 0x000fe200078e00ff */
[----:B-1----:R-:W-:Y:S01]  /*0c50*/  SHF.R.U64 R138, R106, 0x10, R107 ;  /* 0x000000106a8a7819 */ /* 0x002fe2000000126b */
[----:B------:R-:W-:Y:S01]  /*0c60*/  IMAD.U32 R141, R141, 0x10000, RZ ;  /* 0x000100008d8d7824 */ /* 0x000fe200078e00ff */
[----:B------:R-:W-:Y:S01]  /*0c70*/  SHF.R.U64 R145, R112, 0x10, R113 ;  /* 0x0000001070917819 */ /* 0x000fe20000001271 */
[----:B------:R-:W-:Y:S02]  /*0c80*/  IMAD.MOV.U32 R125, RZ, RZ, R110 ;  /* 0x000000ffff7d7224 */ /* 0x000fe400078e006e */
[----:B------:R-:W-:Y:S01]  /*0c90*/  FADD.FTZ R118, -R0, R73 ;  /* 0x0000004900767221 */ /* 0x000fe20000010100 */
[----:B------:R-:W-:Y:S01]  /*0ca0*/  IMAD.U32 R63, R126, 0x10000, RZ ;  /* 0x000100007e3f7824 */ /* 0x000fe200078e00ff */
[----:B------:R0:W5:Y:S01]  /*0cb0*/  LDG.E R73, desc[UR10][R136.64] ;  /* 0x0000000a88497981 */ /* 0x000162000c1e1900 */
[----:B------:R-:W-:-:S02]  /*0cc0*/  IMAD.U32 R143, R124, 0x10000, RZ ;  /* 0x000100007c8f7824 */ /* 0x000fc400078e00ff */
[C---:B------:R-:W-:Y:S01]  /*0cd0*/  FADD.FTZ R124, -R0.reuse, R149 ;  /* 0x00000095007c7221 */ /* 0x040fe20000010100 */
[----:B------:R-:W-:Y:S02]  /*0ce0*/  IMAD.U32 R155, R155, 0x10000, RZ ;  /* 0x000100009b9b7824 */ /* 0x000fe400078e00ff */
[----:B------:R-:W-:Y:S01]  /*0cf0*/  FADD.FTZ R57, R57, R140 ;  /* 0x0000008c39397221 */ /* 0x000fe20000010000 */
[----:B------:R-:W-:Y:S02]  /*0d00*/  IMAD.MOV.U32 R149, RZ, RZ, R107 ;  /* 0x000000ffff957224 */ /* 0x000fe400078e006b */
[----:B------:R-:W-:Y:S01]  /*0d10*/  FADD.FTZ R120, -R0, R63 ;  /* 0x0000003f00787221 */ /* 0x000fe20000010100 */
[----:B------:R-:W-:Y:S02]  /*0d20*/  IMAD.U32 R138, R138, 0x10000, RZ ;  /* 0x000100008a8a7824 */ /* 0x000fe400078e00ff */
[----:B------:R-:W-:Y:S01]  /*0d30*/  FADD.FTZ R63, -R0, R155 ;  /* 0x0000009b003f7221 */ /* 0x000fe20000010100 */
[----:B------:R-:W-:-:S02]  /*0d40*/  IMAD.U32 R125, R125, 0x10000, RZ ;  /* 0x000100007d7d7824 */ /* 0x000fc400078e00ff */
[----:B0-----:R-:W-:Y:S01]  /*0d50*/  FMUL.FTZ R136, R40, R141 ;  /* 0x0000008d28887220 */ /* 0x001fe20000410000 */
[----:B------:R-:W-:Y:S02]  /*0d60*/  IMAD.U32 R145, R145, 0x10000, RZ ;  /* 0x0001000091917824 */ /* 0x000fe400078e00ff */
[----:B------:R-:W-:Y:S01]  /*0d70*/  FADD.FTZ R93, -R0, R93 ;  /* 0x0000005d005d7221 */ /* 0x000fe20000010100 */
[----:B------:R-:W-:Y:S01]  /*0d80*/  IMAD.U32 R151, R72, 0x10000, RZ ;  /* 0x0001000048977824 */ /* 0x000fe200078e00ff */
[----:B------:R-:W-:Y:S01]  /*0d90*/  SHF.R.U32.HI R146, RZ, 0x10, R107 ;  /* 0x00000010ff927819 */ /* 0x000fe2000001166b */
[----:B------:R-:W-:Y:S01]  /*0da0*/  IMAD.U32 R165, R165, 0x10000, RZ ;  /* 0x00010000a5a57824 */ /* 0x000fe200078e00ff */
[----:B------:R-:W-:Y:S01]  /*0db0*/  SHF.R.U64 R152, R58, 0x10, R59 ;  /* 0x000000103a987819 */ /* 0x000fe2000000123b */
[----:B------:R-:W-:-:S04]  /*0dc0*/  IMAD.WIDE.U32 R134, R84, 0x4, R134 ;  /* 0x0000000454867825 */ /* 0x000fc800078e0086 */
[----:B------:R-:W-:Y:S01]  /*0dd0*/  FMUL.FTZ R139, R41, R138 ;  /* 0x0000008a298b7220 */ /* 0x000fe20000410000 */
[C---:B------:R-:W-:Y:S01]  /*0de0*/  FADD.FTZ R161, -R0.reuse, R125 ;  /* 0x0000007d00a17221 */ /* 0x040fe20000010100 */
        /* <DEDUP_REMOVED lines=28> */
[----:B------:R-:W-:Y:S01]  /*0fb0*/  FMUL.FTZ R105, R78, R105 ;  /* 0x000000694e697220 */ /* 0x000fe20000410000 */
[----:B------:R-:W-:Y:S01]  /*0fc0*/  FFMA.FTZ R58, R143, R142, R58 ;  /* 0x0000008e8f3a7223 */ /* 0x000fe2000001003a */
[----:B------:R-:W-:Y:S02]  /*0fd0*/  IMAD.U32 R153, R153, 0x10000, RZ ;  /* 0x0001000099997824 */ /* 0x000fe400078e00ff */
[----:B------:R-:W-:Y:S01]  /*0fe0*/  FMUL.FTZ R106, R45, R148 ;  /* 0x000000942d6a7220 */ /* 0x000fe20000410000 */
[----:B------:R-:W-:Y:S01]  /*0ff0*/  FADD.FTZ R57, R60, R93 ;  /* 0x0000005d3c397221 */ /* 0x000fe20000010000 */
[----:B------:R-:W-:Y:S01]  /*1000*/  FFMA.FTZ R60, R105, R140, R58 ;  /* 0x0000008c693c7223 */ /* 0x000fe2000001003a */
[----:B------:R-:W-:Y:S02]  /*1010*/  IMAD.U32 R150, R150, 0x10000, RZ ;  /* 0x0001000096967824 */ /* 0x000fe400078e00ff */
        /* <DEDUP_REMOVED lines=103> */
.L_x_1627:
[----:B------:R-:W-:Y:S05]  /*1690*/  BSYNC.RECONVERGENT B0 ;  /* 0x0000000000007941 */ /* 0x000fea0003800200 */
.L_x_1626:
        /* <DEDUP_REMOVED lines=104> */
.L_x_1630:
        /* <DEDUP_REMOVED lines=35> */
.L_x_1629:
        /* <DEDUP_REMOVED lines=44> */
.L_x_1632:
        /* <DEDUP_REMOVED lines=44> */
.L_x_1628:
        /* <DEDUP_REMOVED lines=52> */
.L_x_1634:
        /* <DEDUP_REMOVED lines=49> */
.L_x_1633:
        /* <DEDUP_REMOVED lines=58> */
.L_x_1635:
        /* <DEDUP_REMOVED lines=57> */
.L_x_1631:
        /* <DEDUP_REMOVED lines=18> */
.L_x_1636:
        /* <DEDUP_REMOVED lines=10> */
.L_x_1637:
        /* <DEDUP_REMOVED lines=60> */
.L_x_1640:
        /* <DEDUP_REMOVED lines=50> */
.L_x_1639:
        /* <DEDUP_REMOVED lines=51> */
.L_x_1642:
        /* <DEDUP_REMOVED lines=44> */
.L_x_1638:
        /* <DEDUP_REMOVED lines=46> */
.L_x_1644:
        /* <DEDUP_REMOVED lines=38> */
.L_x_1643:
        /* <DEDUP_REMOVED lines=35> */
.L_x_1645:
        /* <DEDUP_REMOVED lines=30> */
.L_x_1641:
        /* <DEDUP_REMOVED lines=15> */
.L_x_1646:
        /* <DEDUP_REMOVED lines=10> */
.L_x_1647:
        /* <DEDUP_REMOVED lines=17> */
[----:B------:R-:W-:Y:S01]  /*4cd0*/  SHF.L.U32 R63, R60, 0x10, RZ ;  /* 0x000000103c3f7819 */ /* 0x000fe200000006ff */
[----:B------:R-:W-:-:S02]  /*4ce0*/  IMAD.U32 R60, R58, 0x10000, RZ ;  /* 0x000100003a3c7824 */ /* 0x000fc400078e00ff */
[----:B------:R-:W-:Y:S01]  /*4cf0*/  FADD.FTZ R61, R106, -R61 ;  /* 0x8000003d6a3d7221 */ /* 0x000fe20000010000 */
[----:B------:R-:W-:Y:S02]  /*4d00*/  SHF.R.U32.HI R62, RZ, 0x10, R99 ;  /* 0x00000010ff3e7819 */ /* 0x000fe40000011663 */
[----:B------:R-:W-:Y:S01]  /*4d10*/  FSEL R58, R0, RZ, P6 ;  /* 0x000000ff003a7208 */ /* 0x000fe20003000000 */
[C---:B------:R-:W-:Y:S01]  /*4d20*/  FFMA.FTZ R63, R78.reuse, R61, R63 ;  /* 0x0000003d4e3f7223 */ /* 0x040fe2000001003f */
[----:B------:R-:W-:Y:S01]  /*4d30*/  LOP3.LUT P6, RZ, R75, 0xff, RZ, 0xc0, !PT ;  /* 0x000000ff4bff7812 */ /* 0x000fe200078cc0ff */
[----:B------:R-:W-:Y:S01]  /*4d40*/  FFMA.FTZ R60, R78, R107, R60 ;  /* 0x0000006b4e3c7223 */ /* 0x000fe2000001003c */
[----:B------:R-:W-:Y:S01]  /*4d50*/  F2FP.BF16.F32.PACK_AB R58, R58, R59 ;  /* 0x0000003b3a3a723e */ /* 0x000fe200000010ff */
[----:B------:R-:W-:Y:S01]  /*4d60*/  IMAD.U32 R62, R62, 0x10000, RZ ;  /* 0x000100003e3e7824 */ /* 0x000fe200078e00ff */
[----:B------:R-:W-:Y:S02]  /*4d70*/  FSEL R0, R0, RZ, P6 ;  /* 0x000000ff00007208 */ /* 0x000fe40003000000 */
        /* <DEDUP_REMOVED lines=18> */
[----:B------:R-:W-:Y:S02]  /*4ea0*/  F2FP.BF16.F32.PACK_AB R63, R63, R0 ;  /* 0x000000003f3f723e */ /* 0x000fe400000010ff */
[----:B------:R-:W-:Y:S02]  /*4eb0*/  F2FP.BF16.F32.PACK_AB R92, R59, R60 ;  /* 0x0000003c3b5c723e */ /* 0x000fe400000010ff */
[----:B------:R-:W-:-:S02]  /*4ec0*/  FSEL R58, R58, RZ, P5 ;  /* 0x000000ff3a3a7208 */ /* 0x000fc40002800000 */
[C---:B------:R-:W-:Y:S02]  /*4ed0*/  FSEL R0, R62.reuse, RZ, P4 ;  /* 0x000000ff3e007208 */ /* 0x040fe40002000000 */
[----:B------:R-:W-:Y:S02]  /*4ee0*/  FSEL R59, R62, RZ, P3 ;  /* 0x000000ff3e3b7208 */ /* 0x000fe40001800000 */
        /* <DEDUP_REMOVED lines=10> */
.L_x_1650:
[----:B-12---:R-:W-:Y:S01]  /*4f90*/  SHF.R.U64 R58, R98, 0x10, R99 ;  /* 0x00000010623a7819 */ /* 0x006fe20000001263 */
[-CC-:B------:R-:W-:Y:S01]  /*4fa0*/  FFMA.FTZ R59, R114, R141.reuse, R138.reuse ;  /* 0x0000008d723b7223 */ /* 0x180fe2000001008a */
[-CC-:B------:R-:W-:Y:S01]  /*4fb0*/  FFMA.FTZ R0, R111, R141.reuse, R138.reuse ;  /* 0x0000008d6f007223 */ /* 0x180fe2000001008a */
[----:B------:R-:W-:Y:S01]  /*4fc0*/  LOP3.LUT P6, RZ, R74, 0xff00, RZ, 0xc0, !PT ;  /* 0x0000ff004aff7812 */ /* 0x000fe200078cc0ff */
[-C--:B------:R-:W-:Y:S01]  /*4fd0*/  FFMA.FTZ R81, R118, R141.reuse, R138 ;  /* 0x0000008d76517223 */ /* 0x080fe2000001008a */
        /* <DEDUP_REMOVED lines=15> */
[----:B0-----:R-:W-:Y:S01]  /*50d0*/  IMAD.U32 R63, R58, 0x10000, RZ ;  /* 0x000100003a3f7824 */ /* 0x001fe200078e00ff */
        /* <DEDUP_REMOVED lines=30> */
.L_x_1649:
        /* <DEDUP_REMOVED lines=50> */
.L_x_1652:
        /* <DEDUP_REMOVED lines=43> */
.L_x_1648:
        /* <DEDUP_REMOVED lines=15> */
[----:B------:R-:W-:Y:S01]  /*5980*/  LOP3.LUT P4, RZ, R74, 0xff00, RZ, 0xc0, !PT ;  /* 0x0000ff004aff7812 */ /* 0x000fe2000788c0ff */
[----:B------:R-:W-:Y:S02]  /*5990*/  IMAD.U32 R0, R60, 0x10000, RZ ;  /* 0x000100003c007824 */ /* 0x000fe400078e00ff */
[C---:B------:R-:W-:Y:S01]  /*59a0*/  FFMA.FTZ R58, R78.reuse, R61, R58 ;  /* 0x0000003d4e3a7223 */ /* 0x040fe2000001003a */
[----:B------:R-:W-:Y:S01]  /*59b0*/  FFMA.FTZ R59, R78, R93, R59 ;  /* 0x0000005d4e3b7223 */ /* 0x000fe2000001003b */
[----:B------:R-:W-:Y:S02]  /*59c0*/  IMAD.U32 R62, R62, 0x10000, RZ ;  /* 0x000100003e3e7824 */ /* 0x000fe400078e00ff */
[----:B------:R-:W-:Y:S01]  /*59d0*/  FADD.FTZ R63, R108, -R63 ;  /* 0x8000003f6c3f7221 */ /* 0x000fe20000010000 */
[----:B------:R-:W-:Y:S01]  /*59e0*/  FFMA.FTZ R107, R78, R107, R0 ;  /* 0x0000006b4e6b7223 */ /* 0x000fe20000010000 */
[----:B------:R-:W-:Y:S01]  /*59f0*/  FMUL.FTZ R60, R58, UR6 ;  /* 0x000000063a3c7c20 */ /* 0x000fe20008410000 */
[----:B------:R-:W-:Y:S01]  /*5a00*/  FMUL.FTZ R0, R59, UR6 ;  /* 0x000000063b007c20 */ /* 0x000fe20008410000 */
        /* <DEDUP_REMOVED lines=22> */
.L_x_1654:
        /* <DEDUP_REMOVED lines=38> */
.L_x_1653:
        /* <DEDUP_REMOVED lines=37> */
.L_x_1655:
        /* <DEDUP_REMOVED lines=30> */
.L_x_1651:
        /* <DEDUP_REMOVED lines=15> */
.L_x_1656:
        /* <DEDUP_REMOVED lines=10> */
.L_x_1657:
        /* <DEDUP_REMOVED lines=61> */
.L_x_1660:
        /* <DEDUP_REMOVED lines=51> */
.L_x_1659:
        /* <DEDUP_REMOVED lines=50> */
.L_x_1662:
        /* <DEDUP_REMOVED lines=44> */
.L_x_1658:
[----:B------:R-:W-:Y:S05]  /*7070*/  @!P0 BRA `(.L_x_1663) ;  /* 0x00000004004c8947 */ /* 0x000fea0003800000 */
[----:B------:R-:W-:Y:S05]  /*7080*/  BRA.U !UP0, `(.L_x_1664) ;  /* 0x0000000108b07547 */ /* 0x000fea000b800000 */
[-CC-:B------:R-:W-:Y:S01]  /*7090*/  FFMA.FTZ R0, R119, R141.reuse, R138.reuse ;  /* 0x0000008d77007223 */ /* 0x180fe2000001008a */
[--C-:B0-2---:R-:W-:Y:S01]  /*70a0*/  SHF.R.U64 R58, R96, 0x10, R97.reuse ;  /* 0x00000010603a7819 */ /* 0x105fe20000001261 */
[-C--:B------:R-:W-:Y:S01]  /*70b0*/  FFMA.FTZ R59, R122, R141.reuse, R138 ;  /* 0x0000008d7a3b7223 */ /* 0x080fe2000001008a */
[----:B------:R-:W-:Y:S02]  /*70c0*/  IMAD.MOV.U32 R60, RZ, RZ, R97 ;  /* 0x000000ffff3c7224 */ /* 0x000fe400078e0061 */
[----:B------:R-:W-:Y:S01]  /*70d0*/  FADD.FTZ R109, R109, -R0 ;  /* 0x800000006d6d7221 */ /* 0x000fe20000010000 */
[----:B------:R-:W-:Y:S02]  /*70e0*/  IMAD.MOV.U32 R0, RZ, RZ, R96 ;  /* 0x000000ffff007224 */ /* 0x000fe400078e0060 */
[----:B------:R-:W-:Y:S01]  /*70f0*/  FFMA.FTZ R123, R123, R141, R138 ;  /* 0x0000008d7b7b7223 */ /* 0x000fe2000001008a */
[----:B------:R-:W-:Y:S01]  /*7100*/  FADD.FTZ R61, R110, -R59 ;  /* 0x8000003b6e3d7221 */ /* 0x000fe20000010000 */
[----:B------:R-:W-:Y:S01]  /*7110*/  IMAD.U32 R58, R58, 0x10000, RZ ;  /* 0x000100003a3a7824 */ /* 0x000fe200078e00ff */
[----:B-1----:R-:W-:Y:S01]  /*7120*/  SHF.R.U32.HI R62, RZ, 0x10, R97 ;  /* 0x00000010ff3e7819 */ /* 0x002fe20000011661 */
[----:B------:R-:W-:-:S02]  /*7130*/  IMAD.U32 R59, R0, 0x10000, RZ ;  /* 0x00010000003b7824 */ /* 0x000fc400078e00ff */
[----:B------:R-:W-:Y:S01]  /*7140*/  FFMA.FTZ R124, R124, R141, R138 ;  /* 0x0000008d7c7c7223 */ /* 0x000fe2000001008a */
[----:B------:R-:W-:Y:S01]  /*7150*/  SHF.L.U32 R0, R60, 0x10, RZ ;  /* 0x000000103c007819 */ /* 0x000fe200000006ff */
[----:B------:R-:W-:Y:S01]  /*7160*/  FADD.FTZ R123, R112, -R123 ;  /* 0x8000007b707b7221 */ /* 0x000fe20000010000 */
[C---:B------:R-:W-:Y:S01]  /*7170*/  FFMA.FTZ R58, R78.reuse, R61, R58 ;  /* 0x0000003d4e3a7223 */ /* 0x040fe2000001003a */
[----:B------:R-:W-:Y:S01]  /*7180*/  FFMA.FTZ R59, R78, R109, R59 ;  /* 0x0000006d4e3b7223 */ /* 0x000fe2000001003b */
[----:B------:R-:W-:Y:S02]  /*7190*/  IMAD.U32 R62, R62, 0x10000, RZ ;  /* 0x000100003e3e7824 */ /* 0x000fe400078e00ff */
        /* <DEDUP_REMOVED lines=27> */
.L_x_1664:
        /* <DEDUP_REMOVED lines=38> */
.L_x_1663:
        /* <DEDUP_REMOVED lines=35> */
.L_x_1665:
        /* <DEDUP_REMOVED lines=30> */
.L_x_1661:
        /* <DEDUP_REMOVED lines=15> */
.L_x_1666:
        /* <DEDUP_REMOVED lines=10> */
.L_x_1667:
        /* <DEDUP_REMOVED lines=28> */
[----:B------:R-:W-:Y:S02]  /*7d10*/  PRMT R0, R59, 0x7632, R0 ;  /* 0x000076323b007816 */ /* 0x000fe40000000000 */
[C---:B------:R-:W-:Y:S01]  /*7d20*/  F2FP.BF16.F32.PACK_AB R58, R117.reuse, R58 ;  /* 0x0000003a753a723e */ /* 0x040fe200000010ff */
[----:B------:R-:W-:Y:S01]  /*7d30*/  FMUL.FTZ R117, R117, UR6 ;  /* 0x0000000675757c20 */ /* 0x000fe20008410000 */
[----:B------:R-:W-:Y:S01]  /*7d40*/  PRMT R87, R59, 0x7610, R87 ;  /* 0x000076103b577816 */ /* 0x000fe20000000057 */
[----:B------:R-:W-:Y:S01]  /*7d50*/  FMUL.FTZ R59, R62, UR6 ;  /* 0x000000063e3b7c20 */ /* 0x000fe20008410000 */
[C---:B------:R-:W-:Y:S02]  /*7d60*/  LOP3.LUT P4, RZ, R72.reuse, 0xff00, RZ, 0xc0, !PT ;  /* 0x0000ff0048ff7812 */ /* 0x040fe4000788c0ff */
[C---:B------:R-:W-:Y:S02]  /*7d70*/  LOP3.LUT P0, RZ, R72.reuse, 0xff0000, RZ, 0xc0, !PT ;  /* 0x00ff000048ff7812 */ /* 0x040fe4000780c0ff */
[----:B------:R-:W-:Y:S01]  /*7d80*/  ISETP.GE.U32.AND P3, PT, R72, 0x1000000, PT ;  /* 0x010000004800780c */ /* 0x000fe20003f66070 */
[----:B------:R-:W-:Y:S01]  /*7d90*/  FFMA.FTZ R72, R78, R121, R63 ;  /* 0x000000794e487223 */ /* 0x000fe2000001003f */
[----:B------:R-:W-:-:S02]  /*7da0*/  LOP3.LUT P5, RZ, R70, 0xff00, RZ, 0xc0, !PT ;  /* 0x0000ff0046ff7812 */ /* 0x000fc400078ac0ff */
[----:B------:R-:W-:Y:S01]  /*7db0*/  PRMT R88, R58, 0x7632, R88 ;  /* 0x000076323a587816 */ /* 0x000fe20000000058 */
[----:B------:R-:W-:Y:S01]  /*7dc0*/  FMUL.FTZ R60, R72, UR6 ;  /* 0x00000006483c7c20 */ /* 0x000fe20008410000 */
[----:B------:R-:W-:Y:S02]  /*7dd0*/  PRMT R80, R58, 0x7610, R80 ;  /* 0x000076103a507816 */ /* 0x000fe40000000050 */
[C---:B------:R-:W-:Y:S02]  /*7de0*/  FSEL R58, R117.reuse, RZ, P4 ;  /* 0x000000ff753a7208 */ /* 0x040fe40002000000 */
[----:B------:R-:W-:Y:S02]  /*7df0*/  FSEL R117, R117, RZ, P5 ;  /* 0x000000ff75757208 */ /* 0x000fe40002800000 */
[----:B------:R-:W-:Y:S02]  /*7e00*/  FSEL R61, R59, RZ, P0 ;  /* 0x000000ff3b3d7208 */ /* 0x000fe40000000000 */
        /* <DEDUP_REMOVED lines=18> */
.L_x_1670:
[--C-:B0-2---:R-:W-:Y:S01]  /*7f30*/  SHF.R.U64 R58, R94, 0x10, R95.reuse ;  /* 0x000000105e3a7819 */ /* 0x105fe2000000125f */
[-CC-:B------:R-:W-:Y:S01]  /*7f40*/  FFMA.FTZ R126, R126, R141.reuse, R138.reuse ;  /* 0x0000008d7e7e7223 */ /* 0x180fe2000001008a */
[-C--:B------:R-:W-:Y:S01]  /*7f50*/  FFMA.FTZ R125, R125, R141.reuse, R138 ;  /* 0x0000008d7d7d7223 */ /* 0x080fe2000001008a */
[----:B------:R-:W-:Y:S01]  /*7f60*/  IMAD.MOV.U32 R0, RZ, RZ, R94 ;  /* 0x000000ffff007224 */ /* 0x000fe200078e005e */
[----:B------:R-:W-:Y:S01]  /*7f70*/  SHF.R.U32.HI R60, RZ, 0x10, R95 ;  /* 0x00000010ff3c7819 */ /* 0x000fe2000001165f */
[----:B------:R-:W-:Y:S01]  /*7f80*/  FADD.FTZ R117, R117, -R126 ;  /* 0x8000007e75757221 */ /* 0x000fe20000010000 */
[----:B------:R-:W-:Y:S02]  /*7f90*/  IMAD.U32 R59, R58, 0x10000, RZ ;  /* 0x000100003a3b7824 */ /* 0x000fe400078e00ff */
[----:B------:R-:W-:Y:S01]  /*7fa0*/  FADD.FTZ R125, R116, -R125 ;  /* 0x8000007d747d7221 */ /* 0x000fe20000010000 */
[----:B------:R-:W-:Y:S02]  /*7fb0*/  IMAD.U32 R0, R0, 0x10000, RZ ;  /* 0x0001000000007824 */ /* 0x000fe400078e00ff */
[--C-:B------:R-:W-:Y:S01]  /*7fc0*/  FFMA.FTZ R127, R127, R141, R138.reuse ;  /* 0x0000008d7f7f7223 */ /* 0x100fe2000001008a */
[----:B------:R-:W-:Y:S01]  /*7fd0*/  FFMA.FTZ R59, R78, R117, R59 ;  /* 0x000000754e3b7223 */ /* 0x000fe2000001003b */
[----:B------:R-:W-:Y:S01]  /*7fe0*/  FFMA.FTZ R128, R128, R141, R138 ;  /* 0x0000008d80807223 */ /* 0x000fe2000001008a */
[----:B------:R-:W-:Y:S01]  /*7ff0*/  IMAD.MOV.U32 R58, RZ, RZ, R95 ;  /* 0x000000ffff3a7224 */ /* 0x000fe200078e005f */
[----:B------:R-:W-:Y:S01]  /*8000*/  LOP3.LUT P5, RZ, R72, 0xff00, RZ, 0xc0, !PT ;  /* 0x0000ff0048ff7812 */ /* 0x000fe200078ac0ff */
[----:B------:R-:W-:Y:S01]  /*8010*/  FMUL.FTZ R59, R59, UR6 ;  /* 0x000000063b3b7c20 */ /* 0x000fe20008410000 */
[----:B------:R-:W-:Y:S01]  /*8020*/  FFMA.FTZ R0, R78, R125, R0 ;  /* 0x0000007d4e007223 */ /* 0x000fe20000010000 */
[----:B------:R-:W-:Y:S01]  /*8030*/  LOP3.LUT P6, RZ, R70, 0xff00, RZ, 0xc0, !PT ;  /* 0x0000ff0046ff7812 */ /* 0x000fe200078cc0ff */
[----:B------:R-:W-:Y:S01]  /*8040*/  FADD.FTZ R127, R120, -R127 ;  /* 0x8000007f787f7221 */ /* 0x000fe20000010000 */
[----:B------:R-:W-:Y:S01]  /*8050*/  FADD.FTZ R121, R121, -R128 ;  /* 0x8000008079797221 */ /* 0x000fe20000010000 */
[----:B------:R-:W-:Y:S01]  /*8060*/  IMAD.U32 R61, R58, 0x10000, RZ ;  /* 0x000100003a3d7824 */ /* 0x000fe200078e00ff */
[----:B------:R-:W-:Y:S01]  /*8070*/  FSEL R58, R59, RZ, P5 ;  /* 0x000000ff3b3a7208 */ /* 0x000fe20002800000 */
[----:B------:R-:W-:-:S02]  /*8080*/  IMAD.U32 R60, R60, 0x10000, RZ ;  /* 0x000100003c3c7824 */ /* 0x000fc400078e00ff */
        /* <DEDUP_REMOVED lines=9> */
[C---:B------:R-:W-:Y:S02]  /*8120*/  FSEL R58, R0.reuse, RZ, P4 ;  /* 0x000000ff003a7208 */ /* 0x040fe40002000000 */
[----:B------:R-:W-:-:S02]  /*8130*/  FSEL R59, R0, RZ, P5 ;  /* 0x000000ff003b7208 */ /* 0x000fc40002800000 */
[C---:B------:R-:W-:Y:S02]  /*8140*/  LOP3.LUT P0, RZ, R72.reuse, 0xff0000, RZ, 0xc0, !PT ;  /* 0x00ff000048ff7812 */ /* 0x040fe4000780c0ff */
[----:B------:R-:W-:Y:S02]  /*8150*/  ISETP.GE.U32.AND P3, PT, R72, 0x1000000, PT ;  /* 0x010000004800780c */ /* 0x000fe40003f66070 */
[C---:B------:R-:W-:Y:S02]  /*8160*/  LOP3.LUT P4, RZ, R70.reuse, 0xff0000, RZ, 0xc0, !PT ;  /* 0x00ff000046ff7812 */ /* 0x040fe4000788c0ff */
[----:B------:R-:W-:Y:S02]  /*8170*/  ISETP.GE.U32.AND P5, PT, R70, 0x1000000, PT ;  /* 0x010000004600780c */ /* 0x000fe40003fa6070 */
[----:B------:R-:W-:Y:S02]  /*8180*/  F2FP.BF16.F32.PACK_AB R0, R59, R58 ;  /* 0x0000003a3b00723e */ /* 0x000fe400000010ff */
[----:B------:R-:W-:-:S02]  /*8190*/  FSEL R58, R61, RZ, P0 ;  /* 0x000000ff3d3a7208 */ /* 0x000fc40000000000 */
[C---:B------:R-:W-:Y:S02]  /*81a0*/  FSEL R59, R60.reuse, RZ, P3 ;  /* 0x000000ff3c3b7208 */ /* 0x040fe40001800000 */
[----:B------:R-:W-:Y:S02]  /*81b0*/  FSEL R61, R61, RZ, P4 ;  /* 0x000000ff3d3d7208 */ /* 0x000fe40002000000 */
        /* <DEDUP_REMOVED lines=8> */
[----:B------:R-:W-:Y:S01]  /*8240*/  PRMT R62, R59, 0x7610, R62 ;  /* 0x000076103b3e7816 */ /* 0x000fe2000000003e */
[----:B------:R-:W-:Y:S06]  /*8250*/  BRA `(.L_x_1671) ;  /* 0x0000000c00c87947 */ /* 0x000fec0003800000 */
.L_x_1669:
        /* <DEDUP_REMOVED lines=10> */
[----:B------:R-:W-:Y:S01]  /*8300*/  FADD.FTZ R121, R121, -R128 ;  /* 0x8000008079797221 */ /* 0x000fe20000010000 */
[----:B------:R-:W-:Y:S01]  /*8310*/  LOP3.LUT P4, RZ, R72, 0xff00, RZ, 0xc0, !PT ;  /* 0x0000ff0048ff7812 */ /* 0x000fe2000788c0ff */
[----:B0-2---:R-:W-:Y:S01]  /*8320*/  FMUL.FTZ R60, R78, R127 ;  /* 0x0000007f4e3c7220 */ /* 0x005fe20000410000 */
[----:B------:R-:W-:Y:S01]  /*8330*/  FMUL.FTZ R58, R0, UR6 ;  /* 0x00000006003a7c20 */ /* 0x000fe20008410000 */
[----:B------:R-:W-:-:S02]  /*8340*/  LOP3.LUT P0, RZ, R72, 0xff0000, RZ, 0xc0, !PT ;  /* 0x00ff000048ff7812 */ /* 0x000fc4000780c0ff */
[----:B------:R-:W-:Y:S01]  /*8350*/  FMUL.FTZ R61, R60, UR6 ;  /* 0x000000063c3d7c20 */ /* 0x000fe20008410000 */
[----:B------:R-:W-:Y:S02]  /*8360*/  ISETP.GE.U32.AND P3, PT, R72, 0x1000000, PT ;  /* 0x010000004800780c */ /* 0x000fe40003f66070 */
[----:B------:R-:W-:Y:S02]  /*8370*/  FSEL R59, R58, RZ, P5 ;  /* 0x000000ff3a3b7208 */ /* 0x000fe40002800000 */
[----:B------:R-:W-:Y:S02]  /*8380*/  LOP3.LUT P5, RZ, R70, 0xff, RZ, 0xc0, !PT ;  /* 0x000000ff46ff7812 */ /* 0x000fe400078ac0ff */
[----:B------:R-:W-:Y:S01]  /*8390*/  F2FP.BF16.F32.PACK_AB R87, R59, R0 ;  /* 0x000000003b57723e */ /* 0x000fe200000010ff */
[----:B------:R-:W-:Y:S01]  /*83a0*/  FMUL.FTZ R59, R78, R117 ;  /* 0x000000754e3b7220 */ /* 0x000fe20000410000 */
[----:B------:R-:W-:Y:S01]  /*83b0*/  FSEL R58, R58, RZ, P5 ;  /* 0x000000ff3a3a7208 */ /* 0x000fe20002800000 */
[----:B------:R-:W-:Y:S01]  /*83c0*/  FMUL.FTZ R78, R78, R121 ;  /* 0x000000794e4e7220 */ /* 0x000fe20000410000 */
[----:B------:R-:W-:-:S02]  /*83d0*/  LOP3.LUT P5, RZ, R70, 0xff00, RZ, 0xc0, !PT ;  /* 0x0000ff0046ff7812 */ /* 0x000fc400078ac0ff */
[C---:B------:R-:W-:Y:S01]  /*83e0*/  F2FP.BF16.F32.PACK_AB R58, R59.reuse, R58 ;  /* 0x0000003a3b3a723e */ /* 0x040fe200000010ff */
[----:B------:R-:W-:Y:S01]  /*83f0*/  FMUL.FTZ R59, R59, UR6 ;  /* 0x000000063b3b7c20 */ /* 0x000fe20008410000 */
[----:B-1----:R-:W-:Y:S01]  /*8400*/  FSEL R63, R61, RZ, P0 ;  /* 0x000000ff3d3f7208 */ /* 0x002fe20000000000 */
[----:B------:R-:W-:Y:S01]  /*8410*/  FMUL.FTZ R62, R78, UR6 ;  /* 0x000000064e3e7c20 */ /* 0x000fe20008410000 */
[C---:B------:R-:W-:Y:S02]  /*8420*/  PRMT R88, R58.reuse, 0x7632, R88 ;  /* 0x000076323a587816 */ /* 0x040fe40000000058 */
[----:B------:R-:W-:Y:S02]  /*8430*/  PRMT R80, R58, 0x7610, R80 ;  /* 0x000076103a507816 */ /* 0x000fe40000000050 */
[C---:B------:R-:W-:Y:S02]  /*8440*/  FSEL R58, R59.reuse, RZ, P4 ;  /* 0x000000ff3b3a7208 */ /* 0x040fe40002000000 */
[----:B------:R-:W-:-:S02]  /*8450*/  FSEL R59, R59, RZ, P5 ;  /* 0x000000ff3b3b7208 */ /* 0x000fc40002800000 */
[C---:B------:R-:W-:Y:S02]  /*8460*/  LOP3.LUT P4, RZ, R70.reuse, 0xff0000, RZ, 0xc0, !PT ;  /* 0x00ff000046ff7812 */ /* 0x040fe4000788c0ff */
[----:B------:R-:W-:Y:S02]  /*8470*/  ISETP.GE.U32.AND P0, PT, R70, 0x1000000, PT ;  /* 0x010000004600780c */ /* 0x000fe40003f06070 */
[----:B------:R-:W-:Y:S02]  /*8480*/  F2FP.BF16.F32.PACK_AB R72, R59, R58 ;  /* 0x0000003a3b48723e */ /* 0x000fe400000010ff */
[----:B------:R-:W-:Y:S02]  /*8490*/  FSEL R61, R61, RZ, P4 ;  /* 0x000000ff3d3d7208 */ /* 0x000fe40002000000 */
[C---:B------:R-:W-:Y:S02]  /*84a0*/  FSEL R58, R62.reuse, RZ, P3 ;  /* 0x000000ff3e3a7208 */ /* 0x040fe40001800000 */
        /* <DEDUP_REMOVED lines=14> */
.L_x_1672:
        /* <DEDUP_REMOVED lines=24> */
[----:B------:R-:W-:Y:S02]  /*8710*/  LOP3.LUT P0, RZ, R72, 0xff0000, RZ, 0xc0, !PT ;  /* 0x00ff000048ff7812 */ /* 0x000fe4000780c0ff */
[----:B------:R-:W-:-:S02]  /*8720*/  FSEL R125, R125, RZ, P5 ;  /* 0x000000ff7d7d7208 */ /* 0x000fc40002800000 */
[----:B------:R-:W-:Y:S02]  /*8730*/  ISETP.GE.U32.AND P3, PT, R72, 0x1000000, PT ;  /* 0x010000004800780c */ /* 0x000fe40003f66070 */
[C---:B------:R-:W-:Y:S02]  /*8740*/  LOP3.LUT P4, RZ, R70.reuse, 0xff0000, RZ, 0xc0, !PT ;  /* 0x00ff000046ff7812 */ /* 0x040fe4000788c0ff */
[----:B------:R-:W-:Y:S02]  /*8750*/  ISETP.GE.U32.AND P5, PT, R70, 0x1000000, PT ;  /* 0x010000004600780c */ /* 0x000fe40003fa6070 */
[C---:B0-2---:R-:W-:Y:S02]  /*8760*/  FSEL R58, R127.reuse, RZ, P0 ;  /* 0x000000ff7f3a7208 */ /* 0x045fe40000000000 */
        /* <DEDUP_REMOVED lines=9> */
[C---:B------:R-:W-:Y:S02]  /*8800*/  PRMT R91, R58.reuse, 0x7632, R91 ;  /* 0x000076323a5b7816 */ /* 0x040fe4000000005b */
[----:B------:R-:W-:Y:S02]  /*8810*/  PRMT R61, R58, 0x7610, R61 ;  /* 0x000076103a3d7816 */ /* 0x000fe4000000003d */
[C---:B------:R-:W-:Y:S02]  /*8820*/  PRMT R86, R59.reuse, 0x7632, R86 ;  /* 0x000076323b567816 */ /* 0x040fe40000000056 */
[----:B-1----:R-:W-:Y:S01]  /*8830*/  PRMT R62, R59, 0x7610, R62 ;  /* 0x000076103b3e7816 */ /* 0x002fe2000000003e */
[----:B------:R-:W-:Y:S06]  /*8840*/  BRA `(.L_x_1671) ;  /* 0x00000008004c7947 */ /* 0x000fec0003800000 */
.L_x_1668:
        /* <DEDUP_REMOVED lines=8> */
[----:B------:R-:W-:Y:S02]  /*88d0*/  IMAD.U32 R0, R0, 0x10000, RZ ;  /* 0x0001000000007824 */ /* 0x000fe400078e00ff */
[-CC-:B------:R-:W-:Y:S01]  /*88e0*/  FFMA.FTZ R128, R128, R141.reuse, R138.reuse ;  /* 0x0000008d80807223 */ /* 0x180fe2000001008a */
[----:B------:R-:W-:Y:S01]  /*88f0*/  FFMA.FTZ R127, R127, R141, R138 ;  /* 0x0000008d7f7f7223 */ /* 0x000fe2000001008a */
[----:B------:R-:W-:-:S02]  /*8900*/  IMAD.MOV.U32 R59, RZ, RZ, R95 ;  /* 0x000000ffff3b7224 */ /* 0x000fc400078e005f */
[----:B------:R-:W-:Y:S01]  /*8910*/  FADD.FTZ R117, R117, -R126 ;  /* 0x8000007e75757221 */ /* 0x000fe20000010000 */
[----:B------:R-:W-:Y:S02]  /*8920*/  IMAD.U32 R58, R58, 0x10000, RZ ;  /* 0x000100003a3a7824 */ /* 0x000fe400078e00ff */
[----:B------:R-:W-:Y:S01]  /*8930*/  FFMA.FTZ R0, R78, R125, R0 ;  /* 0x0000007d4e007223 */ /* 0x000fe20000010000 */
        /* <DEDUP_REMOVED lines=10> */
[----:B-1----:R-:W-:Y:S01]  /*89e0*/  FMUL.FTZ R62, R121, UR6 ;  /* 0x00000006793e7c20 */ /* 0x002fe20008410000 */
        /* <DEDUP_REMOVED lines=17> */
[----:B------:R-:W-:Y:S01]  /*8b00*/  PRMT R62, R89, 0x7632, R62 ;  /* 0x00007632593e7816 */ /* 0x000fe2000000003e */
[----:B------:R-:W-:Y:S06]  /*8b10*/  BRA `(.L_x_1671) ;  /* 0x0000000400987947 */ /* 0x000fec0003800000 */
.L_x_1674:
        /* <DEDUP_REMOVED lines=38> */
.L_x_1673:
        /* <DEDUP_REMOVED lines=14> */
[----:B0-2---:R-:W-:Y:S01]  /*8e60*/  FMUL.FTZ R58, R117, UR6 ;  /* 0x00000006753a7c20 */ /* 0x005fe20008410000 */
[C---:B------:R-:W-:Y:S01]  /*8e70*/  LOP3.LUT P0, RZ, R72.reuse, 0xff, RZ, 0xc0, !PT ;  /* 0x000000ff48ff7812 */ /* 0x040fe2000780c0ff */
[----:B------:R-:W-:Y:S01]  /*8e80*/  FMUL.FTZ R59, R127, UR6 ;  /* 0x000000067f3b7c20 */ /* 0x000fe20008410000 */
[----:B------:R-:W-:Y:S01]  /*8e90*/  LOP3.LUT P3, RZ, R72, 0xff00, RZ, 0xc0, !PT ;  /* 0x0000ff0048ff7812 */ /* 0x000fe2000786c0ff */
[----:B------:R-:W-:Y:S01]  /*8ea0*/  FMUL.FTZ R60, R121, UR6 ;  /* 0x00000006793c7c20 */ /* 0x000fe20008410000 */
[----:B------:R-:W-:-:S02]  /*8eb0*/  FSEL R0, R0, RZ, P0 ;  /* 0x000000ff00007208 */ /* 0x000fc40000000000 */
[----:B------:R-:W-:Y:S02]  /*8ec0*/  FSEL R58, R58, RZ, P3 ;  /* 0x000000ff3a3a7208 */ /* 0x000fe40001800000 */
        /* <DEDUP_REMOVED lines=14> */
.L_x_1675:
        /* <DEDUP_REMOVED lines=23> */
[----:B0-2---:R-:W-:Y:S02]  /*9120*/  FSEL R58, R121, RZ, P5 ;  /* 0x000000ff793a7208 */ /* 0x005fe40002800000 */
[----:B------:R-:W-:Y:S02]  /*9130*/  F2FP.BF16.F32.PACK_AB R0, R0, R125 ;  /* 0x0000007d0000723e */ /* 0x000fe400000010ff */
[----:B------:R-:W-:Y:S02]  /*9140*/  F2FP.BF16.F32.PACK_AB R58, R58, R127 ;  /* 0x0000007f3a3a723e */ /* 0x000fe400000010ff */
[----:B------:R-:W-:Y:S02]  /*9150*/  PRMT R60, R0, 0x7632, R60 ;  /* 0x00007632003c7816 */ /* 0x000fe4000000003c */
[C---:B-1----:R-:W-:Y:S02]  /*9160*/  PRMT R62, R58.reuse, 0x7632, R62 ;  /* 0x000076323a3e7816 */ /* 0x042fe4000000003e */
[----:B------:R-:W-:-:S07]  /*9170*/  PRMT R61, R58, 0x7610, R61 ;  /* 0x000076103a3d7816 */ /* 0x000fce000000003d */
.L_x_1671:
        /* <DEDUP_REMOVED lines=15> */
.L_x_1676:
[----:B------:R1:W-:Y:S01]  /*9270*/  STG.E.64 desc[UR10][R60.64], R58 ;  /* 0x0000003a3c007986 */ /* 0x0003e2000c101b0a */
[----:B------:R-:W-:Y:S05]  /*9280*/  @!P1 BRA `(.L_x_1677) ;  /* 0x0000000000209947 */ /* 0x000fea0003800000 */
        /* <DEDUP_REMOVED lines=8> */
.L_x_1677:
[----:B------:R-:W-:Y:S01]  /*9310*/  UPLOP3.LUT UP1, UPT, UPT, UPT, UP1, 0x40, 0x4 ;  /* 0x000000000004789c */ /* 0x000fe20003f2e810 */
[----:B------:R-:W-:Y:S10]  /*9320*/  @!P2 BRA `(.L_x_1678) ;  /* 0xffffff700034a947 */ /* 0x000ff4000383ffff */
[----:B------:R-:W-:Y:S01]  /*9330*/  IMAD.MOV.U32 R46, RZ, RZ, R4 ;  /* 0x000000ffff2e7224 */ /* 0x000fe200078e0004 */
[----:B------:R-:W-:Y:S01]  /*9340*/  MOV R42, R65 ;  /* 0x00000041002a7202 */ /* 0x000fe20000000f00 */
        /* <DEDUP_REMOVED lines=11> */
[----:B-1----:R-:W-:Y:S02]  /*9400*/  IMAD.MOV.U32 R58, RZ, RZ, R12 ;  /* 0x000000ffff3a7224 */ /* 0x002fe400078e000c */
        /* <DEDUP_REMOVED lines=16> */
[----:B0-2---:R-:W-:-:S02]  /*9510*/  IMAD.MOV.U32 R56, RZ, RZ, R10 ;  /* 0x000000ffff387224 */ /* 0x005fc400078e000a */
        /* <DEDUP_REMOVED lines=9> */
.L_x_1625:
        /* <DEDUP_REMOVED lines=18> */
.L_x_1679:
        /* <DEDUP_REMOVED lines=11> */
.L_x_5407:


//--------------------- .text._ZN10layer_norm31ln_parallel_residual_bwd_kernelINS_13Kernel_traitsI13__nv_bfloat16S2_fS2_fjLj2560ELj1ELj1ELj4ELj8ENS_18Kernel_traits_baseILj2560ES2_S2_fS2_fjLj128EEEEELb0ELb0ELb0EEEvNS_9BwdParamsE --------------------------
	.section	.text._ZN10layer_norm31ln_parallel_residual_bwd_kernelINS_13Kernel_traitsI13__nv_bfloat16S2_fS2_fjLj2560ELj1ELj1ELj4ELj8ENS_18Kernel_traits_baseILj2560ES2_S2_fS2_fjLj128EEEEELb0ELb0ELb0EEEvNS_9BwdParamsE,"ax",@progbits
	.align	128
        .global         _ZN10layer_norm31ln_parallel_residual_bwd_kernelINS_13Kernel_traitsI13__nv_bfloat16S2_fS2_fjLj2560ELj1ELj1ELj4ELj8ENS_18Kernel_traits_baseILj2560ES2_S2_fS2_fjLj128EEEEELb0ELb0ELb0EEEvNS_9BwdParamsE
        .type           _ZN10layer_norm31ln_parallel_residual_bwd_kernelINS_13Kernel_traitsI13__nv_bfloat16S2_fS2_fjLj2560ELj1ELj1ELj4ELj8ENS_18Kernel_traits_baseILj2560ES2_S2_fS2_fjLj128EEEEELb0ELb0ELb0EEEvNS_9BwdParamsE,@function
        .size           _ZN10layer_norm31ln_parallel_residual_bwd_kernelINS_13Kernel_traitsI13__nv_bfloat16S2_fS2_fjLj2560ELj1ELj1ELj4ELj8ENS_18Kernel_traits_baseILj2560ES2_S2_fS2_fjLj128EEEEELb0ELb0ELb0EEEvNS_9BwdParamsE,(.L_x_5408 - _ZN10layer_norm31ln_parallel_residual_bwd_kernelINS_13Kernel_traitsI13__nv_bfloat16S2_fS2_fjLj2560ELj1ELj1ELj4ELj8ENS_18Kernel_traits_baseILj2560ES2_S2_fS2_fjLj128EEEEELb0ELb0ELb0EEEvNS_9BwdParamsE)
        .other          _ZN10layer_norm31ln_parallel_residual_bwd_kernelINS_13Kernel_traitsI13__nv_bfloat16S2_fS2_fjLj2560ELj1ELj1ELj4ELj8ENS_18Kernel_traits_baseILj2560ES2_S2_fS2_fjLj128EEEEELb0ELb0ELb0EEEvNS_9BwdParamsE,@"STO_CUDA_ENTRY STV_DEFAULT"
_ZN10layer_norm31ln_parallel_residual_bwd_kernelINS_13Kernel_traitsI13__nv_bfloat16S2_fS2_fjLj2560ELj1ELj1ELj4ELj8ENS_18Kernel_traits_baseILj2560ES2_S2_fS2_fjLj128EEEEELb0ELb0ELb0EEEvNS_9BwdParamsE:
.text._ZN10layer_norm31ln_parallel_residual_bwd_kernelINS_13Kernel_traitsI13__nv_bfloat16S2_fS2_fjLj2560ELj1ELj1ELj4ELj8ENS_18Kernel_traits_baseILj2560ES2_S2_fS2_fjLj128EEEEELb0ELb0ELb0EEEvNS_9BwdParamsE:
        /* <DEDUP_REMOVED lines=27> */
[----:B------:R-:W5:Y:S04]  /*01b0*/  @P0 LDG.E.64 R4, desc[UR12][R2.64] ;  /* 0x0000000c02040981 */ /* 0x000f68000c1e1b00 */
[C---:B----4-:R-:W-:Y:S01]  /*01c0*/  @P1 IMAD.WIDE.U32 R30, R47.reuse, 0x8, R22 ;  /* 0x000000082f1e1825 */ /* 0x050fe200078e0016 */
[----:B------:R-:W3:Y:S01]  /*01d0*/  LDC.64 R42, c[0x0][0x3d0] ;  /* 0x0000f400ff2a7b82 */ /* 0x000ee20000000a00 */
[----:B------:R-:W5:Y:S02]  /*01e0*/  @P0 LDG.E.64 R8, desc[UR12][R6.64] ;  /* 0x0000000c06080981 */ /* 0x000f64000c1e1b00 */
[C---:B-1----:R-:W-:Y:S01]  /*01f0*/  @P1 IMAD.WIDE.U32 R32, R47.reuse, 0x8, R26 ;  /* 0x000000082f201825 */ /* 0x042fe200078e001a */
[----:B------:R-:W-:Y:S01]  /*0200*/  @P1 IADD3 R47, PT, PT, R47, 0x80, RZ ;  /* 0x000000802f2f1810 */ /* 0x000fe20007ffe0ff */
[----:B------:R-:W5:Y:S03]  /*0210*/  @P1 LDG.E.64 R10, desc[UR12][R30.64] ;  /* 0x0000000c1e0a1981 */ /* 0x000f66000c1e1b00 */
[----:B------:R-:W1:Y:S01]  /*0220*/  LDC.64 R44, c[0x0][0x3d8] ;  /* 0x0000f600ff2c7b82 */ /* 0x000e620000000a00 */
[C---:B0-----:R-:W-:Y:S01]  /*0230*/  @P2 IMAD.WIDE.U32 R34, R47.reuse, 0x8, R34 ;  /* 0x000000082f222825 */ /* 0x041fe200078e0022 */
[----:B------:R-:W5:Y:S03]  /*0240*/  @P1 LDG.E.64 R12, desc[UR12][R32.64] ;  /* 0x0000000c200c1981 */ /* 0x000f66000c1e1b00 */
[C---:B------:R-:W-:Y:S01]  /*0250*/  @P2 IMAD.WIDE.U32 R36, R47.reuse, 0x8, R36 ;  /* 0x000000082f242825 */ /* 0x040fe200078e0024 */
[----:B------:R-:W-:Y:S01]  /*0260*/  @P2 IADD3 R47, PT, PT, R47, 0x80, RZ ;  /* 0x000000802f2f2810 */ /* 0x000fe20007ffe0ff */
[----:B------:R-:W5:Y:S04]  /*0270*/  @P2 LDG.E.64 R14, desc[UR12][R34.64] ;  /* 0x0000000c220e2981 */ /* 0x000f68000c1e1b00 */
[C---:B------:R-:W-:Y:S01]  /*0280*/  @P3 IMAD.WIDE.U32 R38, R47.reuse, 0x8, R38 ;  /* 0x000000082f263825 */ /* 0x040fe200078e0026 */
[----:B------:R-:W0:Y:S01]  /*0290*/  S2UR UR4, SR_CTAID.X ;  /* 0x00000000000479c3 */ /* 0x000e220000002500 */
[----:B------:R-:W5:Y:S02]  /*02a0*/  @P2 LDG.E.64 R16, desc[UR12][R36.64] ;  /* 0x0000000c24102981 */ /* 0x000f64000c1e1b00 */
[C---:B--2---:R-:W-:Y:S01]  /*02b0*/  @P3 IMAD.WIDE.U32 R40, R47.reuse, 0x8, R40 ;  /* 0x000000082f283825 */ /* 0x044fe200078e0028 */
[----:B------:R-:W-:Y:S01]  /*02c0*/  @P3 IADD3 R47, PT, PT, R47, 0x80, RZ ;  /* 0x000000802f2f3810 */ /* 0x000fe20007ffe0ff */
[----:B------:R-:W5:Y:S04]  /*02d0*/  @P3 LDG.E.64 R18, desc[UR12][R38.64] ;  /* 0x0000000c26123981 */ /* 0x000f68000c1e1b00 */
[C---:B---3--:R-:W-:Y:S01]  /*02e0*/  @P4 IMAD.WIDE.U32 R22, R47.reuse, 0x8, R42 ;  /* 0x000000082f164825 */ /* 0x048fe200078e002a */
[----:B------:R2:W5:Y:S03]  /*02f0*/  @P3 LDG.E.64 R20, desc[UR12][R40.64] ;  /* 0x0000000c28143981 */ /* 0x000566000c1e1b00 */
[----:B-1----:R-:W-:Y:S01]  /*0300*/  @P4 IMAD.WIDE.U32 R26, R47, 0x8, R44 ;  /* 0x000000082f1a4825 */ /* 0x002fe200078e002c */
[----:B------:R1:W5:Y:S04]  /*0310*/  @P4 LDG.E.64 R24, desc[UR12][R22.64] ;  /* 0x0000000c16184981 */ /* 0x000368000c1e1b00 */
[----:B------:R1:W5:Y:S01]  /*0320*/  @P4 LDG.E.64 R28, desc[UR12][R26.64] ;  /* 0x0000000c1a1c4981 */ /* 0x000362000c1e1b00 */
[----:B0-----:R-:W-:-:S04]  /*0330*/  MOV R166, UR4 ;  /* 0x0000000400a67c02 */ /* 0x001fc80008000f00 */
        /* <DEDUP_REMOVED lines=37> */
[----:B--2---:R-:W-:Y:S02]  /*0590*/  CS2R R40, SRZ ;  /* 0x0000000000287805 */ /* 0x004fe4000001ff00 */
[----:B------:R-:W-:Y:S02]  /*05a0*/  CS2R R42, SRZ ;  /* 0x00000000002a7805 */ /* 0x000fe4000001ff00 */
[----:B------:R-:W-:Y:S02]  /*05b0*/  CS2R R36, SRZ ;  /* 0x0000000000247805 */ /* 0x000fe4000001ff00 */
[----:B------:R-:W-:Y:S01]  /*05c0*/  CS2R R38, SRZ ;  /* 0x0000000000267805 */ /* 0x000fe2000001ff00 */
[----:B-1----:R-:W-:Y:S06]  /*05d0*/  @P5 BRA `(.L_x_1680) ;  /* 0x00000064004c5947 */ /* 0x002fec0003800000 */
[----:B------:R-:W0:Y:S01]  /*05e0*/  LDCU.U8 UR4, c[0x0][0x410] ;  /* 0x00008200ff0477ac */ /* 0x000e220008000000 */
[----:B-----5:R-:W-:Y:S02]  /*05f0*/  MOV R165, R4 ;  /* 0x0000000400a57202 */ /* 0x020fe40000000f00 */
[----:B------:R-:W-:Y:S02]  /*0600*/  CS2R R112, SRZ ;  /* 0x0000000000707805 */ /* 0x000fe4000001ff00 */
[----:B------:R-:W-:Y:S02]  /*0610*/  SHF.R.U64 R164, R4, 0x10, R5 ;  /* 0x0000001004a47819 */ /* 0x000fe40000001205 */
[----:B------:R-:W-:Y:S02]  /*0620*/  CS2R R114, SRZ ;  /* 0x0000000000727805 */ /* 0x000fe4000001ff00 */
[----:B------:R-:W-:Y:S02]  /*0630*/  MOV R0, R18 ;  /* 0x0000001200007202 */ /* 0x000fe40000000f00 */
[----:B------:R-:W-:-:S02]  /*0640*/  CS2R R108, SRZ ;  /* 0x00000000006c7805 */ /* 0x000fc4000001ff00 */
[----:B------:R-:W-:Y:S02]  /*0650*/  SHF.R.U64 R3, R18, 0x10, R19 ;  /* 0x0000001012037819 */ /* 0x000fe40000001213 */
[----:B------:R-:W-:Y:S02]  /*0660*/  CS2R R110, SRZ ;  /* 0x00000000006e7805 */ /* 0x000fe4000001ff00 */
[----:B------:R-:W-:Y:S02]  /*0670*/  MOV R2, R20 ;  /* 0x0000001400027202 */ /* 0x000fe40000000f00 */
[----:B------:R-:W-:Y:S02]  /*0680*/  CS2R R104, SRZ ;  /* 0x0000000000687805 */ /* 0x000fe4000001ff00 */
[----:B------:R-:W-:Y:S02]  /*0690*/  SHF.R.U64 R4, R20, 0x10, R21 ;  /* 0x0000001014047819 */ /* 0x000fe40000001215 */
        /* <DEDUP_REMOVED lines=13> */
[----:B------:R-:W-:-:S02]  /*0770*/  PLOP3.LUT P1, PT, PT, PT, UP0, 0x80, 0x8 ;  /* 0x000000000008781c */ /* 0x000fc40003f2f008 */
[----:B------:R-:W-:Y:S02]  /*0780*/  CS2R R94, SRZ ;  /* 0x00000000005e7805 */ /* 0x000fe4000001ff00 */
[----:B------:R-:W-:Y:S02]  /*0790*/  MOV R31, R17 ;  /* 0x00000011001f7202 */ /* 0x000fe40000000f00 */
[----:B------:R-:W-:Y:S02]  /*07a0*/  CS2R R88, SRZ ;  /* 0x0000000000587805 */ /* 0x000fe4000001ff00 */
[----:B------:R-:W-:Y:S02]  /*07b0*/  SHF.R.U32.HI R30, RZ, 0x10, R17 ;  /* 0x00000010ff1e7819 */ /* 0x000fe40000011611 */
[----:B------:R-:W-:Y:S02]  /*07c0*/  CS2R R90, SRZ ;  /* 0x00000000005a7805 */ /* 0x000fe4000001ff00 */
[----:B------:R-:W-:-:S02]  /*07d0*/  MOV R27, R19 ;  /* 0x00000013001b7202 */ /* 0x000fc40000000f00 */
[----:B------:R-:W-:Y:S02]  /*07e0*/  CS2R R84, SRZ ;  /* 0x0000000000547805 */ /* 0x000fe4000001ff00 */
[----:B------:R-:W-:Y:S02]  /*07f0*/  SHF.R.U32.HI R26, RZ, 0x10, R19 ;  /* 0x00000010ff1a7819 */ /* 0x000fe40000011613 */
        /* <DEDUP_REMOVED lines=49> */
[----:B------:R-:W-:Y:S01]  /*0b10*/  PRMT R29, R0, 0x7610, R29 ;  /* 0x00007610001d7816 */ /* 0x000fe2000000001d */
[----:B------:R-:W-:Y:S01]  /*0b20*/  UPLOP3.LUT UP1, UPT, UPT, UPT, UPT, 0x40, 0x4 ;  /* 0x000000000004789c */ /* 0x000fe20003f2e870 */
[----:B------:R-:W-:Y:S01]  /*0b30*/  PRMT R28, R3, 0x7610, R28 ;  /* 0x00007610031c7816 */ /* 0x000fe2000000001c */
[----:B------:R-:W0:Y:S01]  /*0b40*/  LDCU UR11, c[0x0][0x400] ;  /* 0x00008000ff0b77ac */ /* 0x000e220008000800 */
[----:B------:R-:W-:-:S02]  /*0b50*/  PRMT R25, R2, 0x7610, R25 ;  /* 0x0000761002197816 */ /* 0x000fc40000000019 */
[----:B------:R-:W-:Y:S01]  /*0b60*/  PRMT R24, R4, 0x7610, R24 ;  /* 0x0000761004187816 */ /* 0x000fe20000000018 */
[----:B------:R-:W1:Y:S01]  /*0b70*/  LDCU.64 UR6, c[0x0][0x470] ;  /* 0x00008e00ff0677ac */ /* 0x000e620008000a00 */
[----:B------:R-:W-:Y:S01]  /*0b80*/  P2R R144, PR, RZ, 0x2 ;  /* 0x00000002ff907803 */ /* 0x000fe20000000000 */
[----:B------:R-:W2:Y:S01]  /*0b90*/  LDCU.64 UR14, c[0x0][0x438] ;  /* 0x00008700ff0e77ac */ /* 0x000ea20008000a00 */
[----:B------:R-:W3:Y:S05]  /*0ba0*/  LDCU.64 UR8, c[0x0][0x478] ;  /* 0x00008f00ff0877ac */ /* 0x000eea0008000a00 */
.L_x_1747:
[----:B0123--:R-:W4:Y:S01]  /*0bb0*/  LDC.64 R140, c[0x0][0x3c0] ;  /* 0x0000f000ff8c7b82 */ /* 0x00ff220000000a00 */
[----:B------:R-:W-:-:S07]  /*0bc0*/  ISETP.NE.AND P5, PT, R144, RZ, PT ;  /* 0x000000ff9000720c */ /* 0x000fce0003fa5270 */
[----:B------:R-:W0:Y:S01]  /*0bd0*/  LDC R169, c[0x0][0x388] ;  /* 0x0000e200ffa97b82 */ /* 0x000e220000000800 */
[----:B----4-:R-:W-:-:S07]  /*0be0*/  IMAD.WIDE R142, R166, 0x4, R140 ;  /* 0x00000004a68e7825 */ /* 0x010fce00078e028c */
[----:B------:R-:W4:Y:S01]  /*0bf0*/  LDC.64 R140, c[0x0][0x3c8] ;  /* 0x0000f200ff8c7b82 */ /* 0x000f220000000a00 */
[----:B------:R-:W2:Y:S01]  /*0c00*/  LDG.E R142, desc[UR12][R142.64] ;  /* 0x0000000c8e8e7981 */ /* 0x000ea2000c1e1900 */
[----:B0-----:R-:W-:-:S05]  /*0c10*/  IMAD R11, R166, R169, RZ ;  /* 0x000000a9a60b7224 */ /* 0x001fca00078e02ff */
[----:B------:R-:W-:Y:S01]  /*0c20*/  SHF.R.S32.HI R144, RZ, 0x1f, R11 ;  /* 0x0000001fff907819 */ /* 0x000fe2000001140b */
[----:B----4-:R-:W-:-:S05]  /*0c30*/  IMAD.WIDE R140, R166, 0x4, R140 ;  /* 0x00000004a68c7825 */ /* 0x010fca00078e028c */
        /* <DEDUP_REMOVED lines=21> */
[----:B------:R-:W4:Y:S01]  /*0d90*/  LDG.E.128 R140, desc[UR12][R140.64] ;  /* 0x0000000c8c8c7981 */ /* 0x000f22000c1e1d00 */
        /* <DEDUP_REMOVED lines=8> */
[----:B------:R0:W5:Y:S02]  /*0e20*/  @P0 LDG.E.128 R116, desc[UR12][R182.64] ;  /* 0x0000000cb6740981 */ /* 0x000164000c1e1d00 */
[----:B0-----:R-:W-:Y:S02]  /*0e30*/  SHF.L.U32 R182, R159, 0x10, RZ ;  /* 0x000000109fb67819 */ /* 0x001fe400000006ff */
[----:B---3--:R-:W-:-:S04]  /*0e40*/  MOV R12, R144 ;  /* 0x00000090000c7202 */ /* 0x008fc80000000f00 */
[----:B------:R-:W-:Y:S02]  /*0e50*/  SHF.L.U32 R193, R12, 0x10, RZ ;  /* 0x000000100cc17819 */ /* 0x000fe400000006ff */
[----:B--2---:R-:W-:Y:S02]  /*0e60*/  MOV R3, R146 ;  /* 0x0000009200037202 */ /* 0x004fe40000000f00 */
[--C-:B------:R-:W-:Y:S02]  /*0e70*/  SHF.R.U64 R207, R146, 0x10, R147.reuse ;  /* 0x0000001092cf7819 */ /* 0x100fe40000001293 */
[----:B------:R-:W-:Y:S02]  /*0e80*/  MOV R181, R147 ;  /* 0x0000009300b57202 */ /* 0x000fe40000000f00 */
[----:B------:R-:W-:Y:S02]  /*0e90*/  SHF.R.U32.HI R205, RZ, 0x10, R147 ;  /* 0x00000010ffcd7819 */ /* 0x000fe40000011693 */
[----:B------:R-:W-:-:S02]  /*0ea0*/  SHF.L.U32 R12, R165, 0x10, RZ ;  /* 0x00000010a50c7819 */ /* 0x000fc400000006ff */
[----:B------:R-:W-:Y:S01]  /*0eb0*/  SHF.L.U32 R147, R3, 0x10, RZ ;  /* 0x0000001003937819 */ /* 0x000fe200000006ff */
[----:B------:R-:W-:Y:S01]  /*0ec0*/  FMUL.FTZ R3, R10, R193 ;  /* 0x000000c10a037220 */ /* 0x000fe20000410000 */
[----:B------:R-:W-:Y:S02]  /*0ed0*/  MOV R183, R145 ;  /* 0x0000009100b77202 */ /* 0x000fe40000000f00 */
[--C-:B------:R-:W-:Y:S02]  /*0ee0*/  SHF.R.U64 R146, R144, 0x10, R145.reuse ;  /* 0x0000001090927819 */ /* 0x100fe40000001291 */
[----:B------:R-:W-:Y:S01]  /*0ef0*/  SHF.R.U32.HI R206, RZ, 0x10, R145 ;  /* 0x00000010ffce7819 */ /* 0x000fe20000011691 */
[----:B------:R-:W-:Y:S01]  /*0f00*/  FFMA.FTZ R12, R12, R147, R3 ;  /* 0x000000930c0c7223 */ /* 0x000fe20000010003 */
[----:B------:R-:W-:Y:S02]  /*0f10*/  SHF.L.U32 R183, R183, 0x10, RZ ;  /* 0x00000010b7b77819 */ /* 0x000fe400000006ff */
[----:B------:R-:W-:-:S02]  /*0f20*/  SHF.L.U32 R3, R160, 0x10, RZ ;  /* 0x00000010a0037819 */ /* 0x000fc400000006ff */
[----:B------:R-:W-:Y:S02]  /*0f30*/  SHF.L.U32 R146, R146, 0x10, RZ ;  /* 0x0000001092927819 */ /* 0x000fe400000006ff */
[----:B------:R-:W-:Y:S02]  /*0f40*/  SHF.L.U32 R206, R206, 0x10, RZ ;  /* 0x00000010cece7819 */ /* 0x000fe400000006ff */
[----:B------:R-:W-:Y:S01]  /*0f50*/  SHF.L.U32 R145, R181, 0x10, RZ ;  /* 0x00000010b5917819 */ /* 0x000fe200000006ff */
[----:B------:R-:W-:Y:S01]  /*0f60*/  FMUL.FTZ R181, R182, R183 ;  /* 0x000000b7b6b57220 */ /* 0x000fe20000410000 */
[----:B------:R-:W-:Y:S01]  /*0f70*/  SHF.L.U32 R10, R164, 0x10, RZ ;  /* 0x00000010a40a7819 */ /* 0x000fe200000006ff */
[----:B------:R-:W-:Y:S01]  /*0f80*/  FMUL.FTZ R3, R3, R146 ;  /* 0x0000009203037220 */ /* 0x000fe20000410000 */
[----:B------:R-:W-:Y:S01]  /*0f90*/  SHF.L.U32 R144, R207, 0x10, RZ ;  /* 0x00000010cf907819 */ /* 0x000fe200000006ff */
[----:B------:R-:W-:Y:S01]  /*0fa0*/  FMUL.FTZ R207, R188, R206 ;  /* 0x000000cebccf7220 */ /* 0x000fe20000410000 */
[----:B------:R-:W-:Y:S01]  /*0fb0*/  SHF.L.U32 R205, R205, 0x10, RZ ;  /* 0x00000010cdcd7819 */ /* 0x000fe200000006ff */
[----:B----4-:R-:W-:Y:S01]  /*0fc0*/  FADD.FTZ R140, -R203, R140 ;  /* 0x0000008ccb8c7221 */ /* 0x010fe20000010100 */
[----:B------:R-:W-:Y:S01]  /*0fd0*/  FFMA.FTZ R184, R184, R145, R181 ;  /* 0x00000091b8b87223 */ /* 0x000fe200000100b5 */
[----:B------:R-:W-:-:S02]  /*0fe0*/  FFMA.FTZ R10, R10, R144, R3 ;  /* 0x000000900a0a7223 */ /* 0x000fc40000010003 */
[----:B------:R-:W-:Y:S01]  /*0ff0*/  FFMA.FTZ R181, R186, R205, R207 ;  /* 0x000000cdbab57223 */ /* 0x000fe200000100cf */
[----:B------:R-:W-:Y:S01]  /*1000*/  FADD.FTZ R186, -R203, R141 ;  /* 0x0000008dcbba7221 */ /* 0x000fe20000010100 */
[----:B-----5:R-:W-:Y:S01]  /*1010*/  FMUL.FTZ R3, R13, R140 ;  /* 0x0000008c0d037220 */ /* 0x020fe20000410000 */
[C---:B------:R-:W-:Y:S01]  /*1020*/  FADD.FTZ R188, -R203.reuse, R143 ;  /* 0x0000008fcbbc7221 */ /* 0x040fe20000010100 */
[----:B------:R-:W-:Y:S01]  /*1030*/  FADD.FTZ R142, -R203, R142 ;  /* 0x0000008ecb8e7221 */ /* 0x000fe20000010100 */
[----:B------:R-:W-:Y:S01]  /*1040*/  FMUL.FTZ R186, R13, R186 ;  /* 0x000000ba0dba7220 */ /* 0x000fe20000410000 */
[----:B------:R-:W-:Y:S01]  /*1050*/  FADD.FTZ R141, RZ, R12 ;  /* 0x0000000cff8d7221 */ /* 0x000fe20000010000 */
[C---:B------:R-:W-:Y:S01]  /*1060*/  FFMA.FTZ R143, R3.reuse, R12, RZ ;  /* 0x0000000c038f7223 */ /* 0x040fe200000100ff */
[----:B------:R-:W-:Y:S01]  /*1070*/  FADD.FTZ R52, R52, R193 ;  /* 0x000000c134347221 */ /* 0x000fe20000010000 */
        /* <DEDUP_REMOVED lines=24> */
.L_x_1682:
[----:B-1-3--:R-:W-:Y:S05]  /*1200*/  BSYNC.RECONVERGENT B0 ;  /* 0x0000000000007941 */ /* 0x00afea0003800200 */
.L_x_1681:
        /* <DEDUP_REMOVED lines=10> */
[----:B------:R-:W2:Y:S01]  /*12b0*/  LDG.E.128 R140, desc[UR12][R140.64] ;  /* 0x0000000c8c8c7981 */ /* 0x000ea2000c1e1d00 */
[----:B------:R-:W-:-:S04]  /*12c0*/  ISETP.NE.U32.AND P0, PT, RZ, UR14, PT ;  /* 0x0000000eff007c0c */ /* 0x000fc8000bf05070 */
[----:B------:R-:W-:-:S13]  /*12d0*/  ISETP.NE.AND.EX P0, PT, RZ, UR15, PT, P0 ;  /* 0x0000000fff007c0c */ /* 0x000fda000bf05300 */
[----:B------:R-:W0:Y:S01]  /*12e0*/  @P0 LDC.64 R8, c[0x0][0x438] ;  /* 0x00010e00ff080b82 */ /* 0x000e220000000a00 */
[----:B------:R-:W-:Y:S02]  /*12f0*/  SHF.L.U32 R180, R153, 0x10, RZ ;  /* 0x0000001099b47819 */ /* 0x000fe400000006ff */
[----:B------:R-:W-:Y:S02]  /*1300*/  SHF.L.U32 R192, R150, 0x10, RZ ;  /* 0x0000001096c07819 */ /* 0x000fe400000006ff */
[----:B------:R-:W-:Y:S01]  /*1310*/  SHF.L.U32 R191, R154, 0x10, RZ ;  /* 0x000000109abf7819 */ /* 0x000fe200000006ff */
[----:B0-----:R-:W-:-:S05]  /*1320*/  @P0 IMAD.WIDE.U32 R8, R205, 0x10, R8 ;  /* 0x00000010cd080825 */ /* 0x001fca00078e0008 */
[----:B------:R0:W5:Y:S02]  /*1330*/  @P0 LDG.E.128 R120, desc[UR12][R8.64] ;  /* 0x0000000c08780981 */ /* 0x000164000c1e1d00 */
[----:B0-----:R-:W-:Y:S02]  /*1340*/  SHF.L.U32 R8, R156, 0x10, RZ ;  /* 0x000000109c087819 */ /* 0x001fe400000006ff */
[----:B------:R-:W-:Y:S02]  /*1350*/  IADD3 R205, PT, PT, R205, 0x80, RZ ;  /* 0x00000080cdcd7810 */ /* 0x000fe40007ffe0ff */
[----:B---3--:R-:W-:-:S04]  /*1360*/  MOV R182, R144 ;  /* 0x0000009000b67202 */ /* 0x008fc80000000f00 */
[----:B------:R-:W-:Y:S02]  /*1370*/  SHF.L.U32 R183, R182, 0x10, RZ ;  /* 0x00000010b6b77819 */ /* 0x000fe400000006ff */
[----:B----4-:R-:W-:Y:S02]  /*1380*/  MOV R179, R146 ;  /* 0x0000009200b37202 */ /* 0x010fe40000000f00 */
[--C-:B------:R-:W-:Y:S02]  /*1390*/  SHF.R.U64 R207, R146, 0x10, R147.reuse ;  /* 0x0000001092cf7819 */ /* 0x100fe40000001293 */
[----:B------:R-:W-:Y:S02]  /*13a0*/  MOV R182, R147 ;  /* 0x0000009300b67202 */ /* 0x000fe40000000f00 */
[----:B------:R-:W-:Y:S02]  /*13b0*/  SHF.R.U32.HI R195, RZ, 0x10, R147 ;  /* 0x00000010ffc37819 */ /* 0x000fe40000011693 */
[----:B------:R-:W-:-:S02]  /*13c0*/  SHF.L.U32 R146, R157, 0x10, RZ ;  /* 0x000000109d927819 */ /* 0x000fc400000006ff */
[----:B------:R-:W-:Y:S01]  /*13d0*/  SHF.L.U32 R147, R179, 0x10, RZ ;  /* 0x00000010b3937819 */ /* 0x000fe200000006ff */
[----:B------:R-:W-:Y:S01]  /*13e0*/  FMUL.FTZ R179, R180, R183 ;  /* 0x000000b7b4b37220 */ /* 0x000fe20000410000 */
[----:B------:R-:W-:Y:S02]  /*13f0*/  MOV R190, R145 ;  /* 0x0000009100be7202 */ /* 0x000fe40000000f00 */
[----:B------:R-:W-:Y:S01]  /*1400*/  SHF.R.U32.HI R210, RZ, 0x10, R145 ;  /* 0x00000010ffd27819 */ /* 0x000fe20000011691 */
[----:B------:R-:W-:Y:S01]  /*1410*/  FFMA.FTZ R9, R146, R147, R179 ;  /* 0x0000009392097223 */ /* 0x000fe200000100b3 */
[----:B------:R-:W-:Y:S02]  /*1420*/  SHF.R.U64 R144, R144, 0x10, R145 ;  /* 0x0000001090907819 */ /* 0x000fe40000001291 */
[----:B------:R-:W-:Y:S02]  /*1430*/  SHF.L.U32 R179, R151, 0x10, RZ ;  /* 0x0000001097b37819 */ /* 0x000fe400000006ff */
[----:B------:R-:W-:-:S02]  /*1440*/  SHF.L.U32 R209, R190, 0x10, RZ ;  /* 0x00000010bed17819 */ /* 0x000fc400000006ff */
[----:B------:R-:W-:Y:S02]  /*1450*/  SHF.L.U32 R210, R210, 0x10, RZ ;  /* 0x00000010d2d27819 */ /* 0x000fe400000006ff */
[----:B------:R-:W-:Y:S02]  /*1460*/  SHF.L.U32 R146, R144, 0x10, RZ ;  /* 0x0000001090927819 */ /* 0x000fe400000006ff */
[----:B------:R-:W-:Y:S01]  /*1470*/  SHF.L.U32 R144, R207, 0x10, RZ ;  /* 0x00000010cf907819 */ /* 0x000fe200000006ff */
[----:B------:R-:W-:Y:S01]  /*1480*/  FMUL.FTZ R179, R179, R209 ;  /* 0x000000d1b3b37220 */ /* 0x000fe20000410000 */
[----:B------:R-:W-:Y:S02]  /*1490*/  SHF.L.U32 R180, R155, 0x10, RZ ;  /* 0x000000109bb47819 */ /* 0x000fe400000006ff */
[----:B------:R-:W-:Y:S01]  /*14a0*/  SHF.L.U32 R207, R182, 0x10, RZ ;  /* 0x00000010b6cf7819 */ /* 0x000fe200000006ff */
[----:B------:R-:W-:Y:S01]  /*14b0*/  FMUL.FTZ R192, R192, R210 ;  /* 0x000000d2c0c07220 */ /* 0x000fe20000410000 */
[----:B------:R-:W-:Y:S01]  /*14c0*/  SHF.L.U32 R182, R195, 0x10, RZ ;  /* 0x00000010c3b67819 */ /* 0x000fe200000006ff */
[C---:B--2---:R-:W-:Y:S01]  /*14d0*/  FADD.FTZ R140, -R203.reuse, R140 ;  /* 0x0000008ccb8c7221 */ /* 0x044fe20000010100 */
[----:B------:R-:W-:Y:S01]  /*14e0*/  SHF.L.U32 R145, R152, 0x10, RZ ;  /* 0x0000001098917819 */ /* 0x000fe200000006ff */
[----:B------:R-:W-:Y:S01]  /*14f0*/  FFMA.FTZ R180, R180, R207, R179 ;  /* 0x000000cfb4b47223 */ /* 0x000fe200000100b3 */
[----:B------:R-:W-:Y:S01]  /*1500*/  FADD.FTZ R190, -R203, R141 ;  /* 0x0000008dcbbe7221 */ /* 0x000fe20000010100 */
[----:B------:R-:W-:Y:S01]  /*1510*/  FFMA.FTZ R179, R191, R182, R192 ;  /* 0x000000b6bfb37223 */ /* 0x000fe200000100c0 */
[----:B-----5:R-:W-:Y:S01]  /*1520*/  FMUL.FTZ R191, R13, R140 ;  /* 0x0000008c0dbf7220 */ /* 0x020fe20000410000 */
[----:B------:R-:W-:Y:S01]  /*1530*/  FMUL.FTZ R145, R145, R146 ;  /* 0x0000009291917220 */ /* 0x000fe20000410000 */
[C---:B------:R-:W-:Y:S01]  /*1540*/  FADD.FTZ R192, -R203.reuse, R143 ;  /* 0x0000008fcbc07221 */ /* 0x040fe20000010100 */
[----:B------:R-:W-:Y:S01]  /*1550*/  FADD.FTZ R142, -R203, R142 ;  /* 0x0000008ecb8e7221 */ /* 0x000fe20000010100 */
[----:B------:R-:W-:Y:S01]  /*1560*/  FMUL.FTZ R190, R13, R190 ;  /* 0x000000be0dbe7220 */ /* 0x000fe20000410000 */
[----:B------:R-:W-:Y:S01]  /*1570*/  FFMA.FTZ R8, R8, R144, R145 ;  /* 0x0000009008087223 */ /* 0x000fe20000010091 */
[----:B------:R-:W-:Y:S01]  /*1580*/  FADD.FTZ R141, R208, R9 ;  /* 0x00000009d08d7221 */ /* 0x000fe20000010000 */
[----:B------:R-:W-:Y:S01]  /*1590*/  FFMA.FTZ R143, R191, R9, R206 ;  /* 0x00000009bf8f7223 */ /* 0x000fe200000100ce */
[----:B------:R-:W-:-:S02]  /*15a0*/  FMUL.FTZ R195, R13, R142 ;  /* 0x0000008e0dc37220 */ /* 0x000fc40000410000 */
        /* <DEDUP_REMOVED lines=23> */
.L_x_1684:
[----:B------:R-:W-:Y:S05]  /*1720*/  BSYNC.RECONVERGENT B0 ;  /* 0x0000000000007941 */ /* 0x000fea0003800200 */
.L_x_1683:
        /* <DEDUP_REMOVED lines=44> */
[----:B--2---:R-:W-:Y:S01]  /*19f0*/  FADD.FTZ R140, -R203, R140 ;  /* 0x0000008ccb8c7221 */ /* 0x004fe20000010100 */
[----:B------:R-:W-:Y:S01]  /*1a00*/  SHF.L.U32 R145, R32, 0x10, RZ ;  /* 0x0000001020917819 */ /* 0x000fe200000006ff */
[----:B------:R-:W-:-:S02]  /*1a10*/  FFMA.FTZ R178, R178, R207, R177 ;  /* 0x000000cfb2b27223 */ /* 0x000fc400000100b1 */
[----:B------:R-:W-:Y:S01]  /*1a20*/  FFMA.FTZ R177, R194, R182, R189 ;  /* 0x000000b6c2b17223 */ /* 0x000fe200000100bd */
[----:B------:R-:W-:Y:S01]  /*1a30*/  FADD.FTZ R194, -R203, R141 ;  /* 0x0000008dcbc27221 */ /* 0x000fe20000010100 */
[----:B------:R-:W-:Y:S01]  /*1a40*/  FMUL.FTZ R145, R145, R146 ;  /* 0x0000009291917220 */ /* 0x000fe20000410000 */
[----:B-----5:R-:W-:Y:S01]  /*1a50*/  FMUL.FTZ R189, R13, R140 ;  /* 0x0000008c0dbd7220 */ /* 0x020fe20000410000 */
[C---:B------:R-:W-:Y:S01]  /*1a60*/  FADD.FTZ R196, -R203.reuse, R143 ;  /* 0x0000008fcbc47221 */ /* 0x040fe20000010100 */
        /* <DEDUP_REMOVED lines=29> */
.L_x_1686:
[----:B------:R-:W-:Y:S05]  /*1c40*/  BSYNC.RECONVERGENT B0 ;  /* 0x0000000000007941 */ /* 0x000fea0003800200 */
.L_x_1685:
        /* <DEDUP_REMOVED lines=81> */
.L_x_1688:
[----:B------:R-:W-:Y:S05]  /*2160*/  BSYNC.RECONVERGENT B0 ;  /* 0x0000000000007941 */ /* 0x000fea0003800200 */
.L_x_1687:
        /* <DEDUP_REMOVED lines=23> */
[----:B----4-:R-:W-:Y:S02]  /*22e0*/  MOV R0, R182 ;  /* 0x000000b600007202 */ /* 0x010fe40000000f00 */
[--C-:B------:R-:W-:Y:S02]  /*22f0*/  SHF.R.U64 R209, R182, 0x10, R183.reuse ;  /* 0x00000010b6d17819 */ /* 0x100fe400000012b7 */
[----:B------:R-:W-:Y:S02]  /*2300*/  MOV R185, R183 ;  /* 0x000000b700b97202 */ /* 0x000fe40000000f00 */
[----:B------:R-:W-:Y:S01]  /*2310*/  SHF.R.U32.HI R205, RZ, 0x10, R183 ;  /* 0x00000010ffcd7819 */ /* 0x000fe200000116b7 */
[----:B------:R-:W-:Y:S01]  /*2320*/  FMUL.FTZ R173, R173, R201 ;  /* 0x000000c9adad7220 */ /* 0x000fe20000410000 */
[----:B------:R-:W-:-:S02]  /*2330*/  SHF.L.U32 R2, R21, 0x10, RZ ;  /* 0x0000001015027819 */ /* 0x000fc400000006ff */
[----:B------:R-:W-:Y:S02]  /*2340*/  SHF.L.U32 R183, R0, 0x10, RZ ;  /* 0x0000001000b77819 */ /* 0x000fe400000006ff */
[----:B------:R-:W-:Y:S02]  /*2350*/  MOV R182, R147 ;  /* 0x0000009300b67202 */ /* 0x000fe40000000f00 */
[----:B------:R-:W-:Y:S01]  /*2360*/  SHF.R.U32.HI R207, RZ, 0x10, R147 ;  /* 0x00000010ffcf7819 */ /* 0x000fe20000011693 */
[----:B------:R-:W-:Y:S01]  /*2370*/  FFMA.FTZ R2, R2, R183, R173 ;  /* 0x000000b702027223 */ /* 0x000fe200000100ad */
[----:B------:R-:W-:Y:S02]  /*2380*/  SHF.L.U32 R173, R15, 0x10, RZ ;  /* 0x000000100fad7819 */ /* 0x000fe400000006ff */
[----:B------:R-:W-:Y:S02]  /*2390*/  SHF.L.U32 R182, R182, 0x10, RZ ;  /* 0x00000010b6b67819 */ /* 0x000fe400000006ff */
[----:B------:R-:W-:-:S02]  /*23a0*/  SHF.L.U32 R207, R207, 0x10, RZ ;  /* 0x00000010cfcf7819 */ /* 0x000fc400000006ff */
[----:B------:R-:W-:Y:S01]  /*23b0*/  SHF.R.U64 R146, R146, 0x10, R147 ;  /* 0x0000001092927819 */ /* 0x000fe20000001293 */
[----:B------:R-:W-:Y:S01]  /*23c0*/  FMUL.FTZ R173, R173, R182 ;  /* 0x000000b6adad7220 */ /* 0x000fe20000410000 */
[----:B------:R-:W-:Y:S01]  /*23d0*/  SHF.L.U32 R147, R185, 0x10, RZ ;  /* 0x00000010b9937819 */ /* 0x000fe200000006ff */
[----:B------:R-:W-:Y:S01]  /*23e0*/  FMUL.FTZ R185, R204, R207 ;  /* 0x000000cfccb97220 */ /* 0x000fe20000410000 */
[----:B------:R-:W-:Y:S01]  /*23f0*/  SHF.L.U32 R205, R205, 0x10, RZ ;  /* 0x00000010cdcd7819 */ /* 0x000fe200000006ff */
[----:B--2---:R-:W-:Y:S01]  /*2400*/  FADD.FTZ R140, -R203, R140 ;  /* 0x0000008ccb8c7221 */ /* 0x004fe20000010100 */
[----:B------:R-:W-:Y:S01]  /*2410*/  SHF.L.U32 R146, R146, 0x10, RZ ;  /* 0x0000001092927819 */ /* 0x000fe200000006ff */
[----:B------:R-:W-:Y:S01]  /*2420*/  FFMA.FTZ R174, R174, R147, R173 ;  /* 0x00000093aeae7223 */ /* 0x000fe200000100ad */
[----:B------:R-:W-:Y:S01]  /*2430*/  SHF.L.U32 R0, R20, 0x10, RZ ;  /* 0x0000001014007819 */ /* 0x000fe200000006ff */
[----:B------:R-:W-:Y:S01]  /*2440*/  FFMA.FTZ R173, R202, R205, R185 ;  /* 0x000000cdcaad7223 */ /* 0x000fe200000100b9 */
[----:B------:R-:W-:Y:S01]  /*2450*/  SHF.L.U32 R144, R209, 0x10, RZ ;  /* 0x00000010d1907819 */ /* 0x000fe200000006ff */
[----:B------:R-:W-:Y:S01]  /*2460*/  FMUL.FTZ R145, R145, R146 ;  /* 0x0000009291917220 */ /* 0x000fe20000410000 */
[----:B------:R-:W-:Y:S01]  /*2470*/  FADD.FTZ R202, -R203, R141 ;  /* 0x0000008dcbca7221 */ /* 0x000fe20000010100 */
[----:B-----5:R-:W-:Y:S01]  /*2480*/  FMUL.FTZ R185, R13, R140 ;  /* 0x0000008c0db97220 */ /* 0x020fe20000410000 */
[C---:B------:R-:W-:Y:S01]  /*2490*/  FADD.FTZ R204, -R203.reuse, R143 ;  /* 0x0000008fcbcc7221 */ /* 0x040fe20000010100 */
        /* <DEDUP_REMOVED lines=29> */
.L_x_1690:
[----:B------:R-:W-:Y:S05]  /*2670*/  BSYNC.RECONVERGENT B0 ;  /* 0x0000000000007941 */ /* 0x000fea0003800200 */
.L_x_1689:
        /* <DEDUP_REMOVED lines=32> */
.L_x_1692:
[----:B------:R-:W-:Y:S05]  /*2880*/  BSYNC.RECONVERGENT B0 ;  /* 0x0000000000007941 */ /* 0x000fea0003800200 */
.L_x_1691:
        /* <DEDUP_REMOVED lines=18> */
[----:B------:R-:W-:Y:S01]  /*29b0*/  FADD.FTZ R140, RZ, R141 ;  /* 0x0000008dff8c7221 */ /* 0x000fe20000010000 */
[----:B------:R-:W-:Y:S02]  /*29c0*/  P2R R141, PR, RZ, 0x40 ;  /* 0x00000040ff8d7803 */ /* 0x000fe40000000000 */
[----:B------:R-:W-:Y:S01]  /*29d0*/  FADD.FTZ R205, R142, R205 ;  /* 0x000000cd8ecd7221 */ /* 0x000fe20000010000 */
[----:B------:R-:W-:-:S03]  /*29e0*/  FADD.FTZ R140, R143, R140 ;  /* 0x0000008c8f8c7221 */ /* 0x000fc60000010000 */
[----:B-1----:R-:W-:Y:S01]  /*29f0*/  FADD.FTZ R205, R205, R144 ;  /* 0x00000090cdcd7221 */ /* 0x002fe20000010000 */
[----:B------:R-:W-:Y:S01]  /*2a00*/  FADD.FTZ R140, R140, R145 ;  /* 0x000000918c8c7221 */ /* 0x000fe20000010000 */
[----:B------:R-:W-:Y:S02]  /*2a10*/  P2R R144, PR, RZ, 0x20 ;  /* 0x00000020ff907803 */ /* 0x000fe40000000000 */
        /* <DEDUP_REMOVED lines=36> */
.L_x_1697:
        /* <DEDUP_REMOVED lines=23> */
.L_x_1696:
        /* <DEDUP_REMOVED lines=18> */
[----:B------:R-:W-:Y:S01]  /*2ef0*/  PRMT R206, R205, 0x7632, R206 ;  /* 0x00007632cdce7816 */ /* 0x000fe200000000ce */
[----:B------:R-:W-:Y:S06]  /*2f00*/  BRA `(.L_x_1698) ;  /* 0x0000000400bc7947 */ /* 0x000fec0003800000 */
.L_x_1699:
        /* <DEDUP_REMOVED lines=19> */
[----:B------:R-:W-:Y:S01]  /*3040*/  PRMT R172, R147, 0x7610, R172 ;  /* 0x0000761093ac7816 */ /* 0x000fe200000000ac */
[----:B------:R-:W-:Y:S06]  /*3050*/  BRA `(.L_x_1698) ;  /* 0x0000000400687947 */ /* 0x000fec0003800000 */
.L_x_1695:
        /* <DEDUP_REMOVED lines=27> */
.L_x_1701:
        /* <DEDUP_REMOVED lines=23> */
.L_x_1700:
        /* <DEDUP_REMOVED lines=18> */
[----:B------:R-:W-:Y:S01]  /*34a0*/  PRMT R206, R205, 0x7632, R206 ;  /* 0x00007632cdce7816 */ /* 0x000fe200000000ce */
[----:B------:R-:W-:Y:S06]  /*34b0*/  BRA `(.L_x_1698) ;  /* 0x0000000000507947 */ /* 0x000fec0003800000 */
.L_x_1702:
        /* <DEDUP_REMOVED lines=15> */
[----:B------:R-:W-:Y:S02]  /*35b0*/  PRMT R142, R147, 0x7632, R142 ;  /* 0x00007632938e7816 */ /* 0x000fe4000000008e */
[----:B------:R-:W-:Y:S02]  /*35c0*/  PRMT R168, R206, 0x7610, R168 ;  /* 0x00007610cea87816 */ /* 0x000fe400000000a8 */
[----:B------:R-:W-:-:S02]  /*35d0*/  PRMT R171, R205, 0x7610, R171 ;  /* 0x00007610cdab7816 */ /* 0x000fc400000000ab */
[----:B------:R-:W-:Y:S02]  /*35e0*/  PRMT R170, R142, 0x7610, R170 ;  /* 0x000076108eaa7816 */ /* 0x000fe400000000aa */
[----:B------:R-:W-:-:S07]  /*35f0*/  PRMT R172, R147, 0x7610, R172 ;  /* 0x0000761093ac7816 */ /* 0x000fce00000000ac */
.L_x_1698:
[----:B------:R-:W-:Y:S01]  /*3600*/  ISETP.NE.U32.AND P5, PT, RZ, UR4, PT ;  /* 0x00000004ff007c0c */ /* 0x000fe2000bfa5070 */
[----:B------:R-:W-:Y:S01]  /*3610*/  UISETP.NE.U32.AND UP0, UPT, UR6, URZ, UPT ;  /* 0x000000ff0600728c */ /* 0x000fe2000bf05070 */
[----:B------:R-:W-:Y:S02]  /*3620*/  LOP3.LUT R142, R142, 0xffff, RZ, 0xc0, !PT ;  /* 0x0000ffff8e8e7812 */ /* 0x000fe400078ec0ff */
[----:B------:R-:W-:Y:S01]  /*3630*/  ISETP.NE.AND.EX P5, PT, RZ, UR5, PT, P5 ;  /* 0x00000005ff007c0c */ /* 0x000fe2000bfa5350 */
[----:B------:R-:W-:Y:S01]  /*3640*/  UISETP.NE.AND.EX UP0, UPT, UR7, URZ, UPT, UP0 ;  /* 0x000000ff0700728c */ /* 0x000fe2000bf05300 */
[----:B------:R-:W-:Y:S01]  /*3650*/  PRMT R205, R205, 0x5410, R206 ;  /* 0x00005410cdcd7816 */ /* 0x000fe200000000ce */
[----:B------:R-:W-:-:S05]  /*3660*/  IMAD.WIDE.U32 R142, R142, 0x10000, RZ ;  /* 0x000100008e8e7825 */ /* 0x000fca00078e00ff */
[----:B------:R-:W-:Y:S02]  /*3670*/  LOP3.LUT R143, R205, R143, RZ, 0xfc, !PT ;  /* 0x0000008fcd8f7212 */ /* 0x000fe400078efcff */
[----:B------:R-:W-:-:S03]  /*3680*/  LOP3.LUT R142, R142, 0xffff, R147, 0xf8, !PT ;  /* 0x0000ffff8e8e7812 */ /* 0x000fc600078ef893 */
[----:B------:R-:W0:Y:S02]  /*3690*/  @P5 LDC.64 R140, c[0x0][0x478] ;  /* 0x00011e00ff8c5b82 */ /* 0x000e240000000a00 */
[----:B0-----:R-:W-:-:S06]  /*36a0*/  @P5 IMAD.WIDE.U32 R182, R11, 0x10, R140 ;  /* 0x000000100bb65825 */ /* 0x001fcc00078e008c */
[----:B------:R-:W0:Y:S01]  /*36b0*/  LDC.64 R140, c[0x0][0x468] ;  /* 0x00011a00ff8c7b82 */ /* 0x000e220000000a00 */
[----:B------:R1:W-:Y:S01]  /*36c0*/  @P5 STG.E.128 desc[UR12][R182.64], R136 ;  /* 0x00000088b6005986 */ /* 0x0003e2000c101d0c */
[----:B0-----:R-:W-:-:S05]  /*36d0*/  IMAD.WIDE.U32 R140, R11, 0x8, R140 ;  /* 0x000000080b8c7825 */ /* 0x001fca00078e008c */
[----:B------:R1:W-:Y:S01]  /*36e0*/  STG.E.64 desc[UR12][R140.64], R142 ;  /* 0x0000008e8c007986 */ /* 0x0003e2000c101b0c */
[----:B------:R-:W-:Y:S05]  /*36f0*/  BRA.U !UP0, `(.L_x_1703) ;  /* 0x0000000108207547 */ /* 0x000fea000b800000 */
        /* <DEDUP_REMOVED lines=8> */
.L_x_1703:
[----:B------:R-:W-:-:S07]  /*3780*/  IADD3 R11, PT, PT, R11, 0x80, RZ ;  /* 0x000000800b0b7810 */ /* 0x000fce0007ffe0ff */
.L_x_1694:
[----:B------:R-:W-:Y:S05]  /*3790*/  BSYNC.RECONVERGENT B0 ;  /* 0x0000000000007941 */ /* 0x000fea0003800200 */
.L_x_1693:
[----:B------:R-:W-:Y:S04]  /*37a0*/  BSSY.RECONVERGENT B0, `(.L_x_1704) ;  /* 0x00000cd000007945 */ /* 0x000fe80003800200 */
[----:B------:R-:W-:Y:S05]  /*37b0*/  @!P1 BRA `(.L_x_1705) ;  /* 0x0000000c002c9947 */ /* 0x000fea0003800000 */
[----:B------:R-:W-:-:S04]  /*37c0*/  UISETP.NE.U32.AND UP0, UPT, UR14, URZ, UPT ;  /* 0x000000ff0e00728c */ /* 0x000fc8000bf05070 */
[----:B------:R-:W-:-:S09]  /*37d0*/  UISETP.NE.AND.EX UP0, UPT, UR15, URZ, UPT, UP0 ;  /* 0x000000ff0f00728c */ /* 0x000fd2000bf05300 */
[----:B------:R-:W-:Y:S05]  /*37e0*/  BRA.U !UP0, `(.L_x_1706) ;  /* 0x0000000508687547 */ /* 0x000fea000b800000 */
[----:B------:R-:W-:-:S04]  /*37f0*/  UISETP.NE.U32.AND UP0, UPT, UR8, URZ, UPT ;  /* 0x000000ff0800728c */ /* 0x000fc8000bf05070 */
[----:B------:R-:W-:-:S06]  /*3800*/  UISETP.NE.AND.EX UP0, UPT, UR9, URZ, UPT, UP0 ;  /* 0x000000ff0900728c */ /* 0x000fcc000bf05300 */
[----:B------:R-:W-:-:S13]  /*3810*/  PLOP3.LUT P5, PT, PT, PT, UP0, 0x80, 0x8 ;  /* 0x000000000008781c */ /* 0x000fda0003faf008 */
[----:B------:R-:W-:Y:S05]  /*3820*/  @!P5 BRA `(.L_x_1707) ;  /* 0x0000000000a4d947 */ /* 0x000fea0003800000 */
        /* <DEDUP_REMOVED lines=24> */
.L_x_1708:
        /* <DEDUP_REMOVED lines=15> */
[----:B------:R-:W-:Y:S01]  /*3aa0*/  PRMT R206, R205, 0x7632, R206 ;  /* 0x00007632cdce7816 */ /* 0x000fe200000000ce */
[----:B------:R-:W-:Y:S06]  /*3ab0*/  BRA `(.L_x_1709) ;  /* 0x0000000800187947 */ /* 0x000fec0003800000 */
.L_x_1707:
        /* <DEDUP_REMOVED lines=26> */
.L_x_1710:
        /* <DEDUP_REMOVED lines=19> */
.L_x_1706:
[----:B01----:R-:W0:Y:S02]  /*3d90*/  LDC.64 R140, c[0x0][0x478] ;  /* 0x00011e00ff8c7b82 */ /* 0x003e240000000a00 */
[----:B0-----:R-:W-:-:S04]  /*3da0*/  ISETP.NE.U32.AND P5, PT, R140, RZ, PT ;  /* 0x000000ff8c00720c */ /* 0x001fc80003fa5070 */
[----:B------:R-:W-:-:S13]  /*3db0*/  ISETP.NE.AND.EX P5, PT, R141, RZ, PT, P5 ;  /* 0x000000ff8d00720c */ /* 0x000fda0003fa5350 */
[----:B------:R-:W-:Y:S05]  /*3dc0*/  @!P5 BRA `(.L_x_1711) ;  /* 0x0000000000a4d947 */ /* 0x000fea0003800000 */
        /* <DEDUP_REMOVED lines=24> */
.L_x_1712:
        /* <DEDUP_REMOVED lines=17> */
.L_x_1711:
        /* <DEDUP_REMOVED lines=26> */
.L_x_1713:
        /* <DEDUP_REMOVED lines=18> */
.L_x_1709:
[----:B------:R-:W0:Y:S01]  /*4320*/  @P5 LDC.64 R182, c[0x0][0x478] ;  /* 0x00011e00ffb65b82 */ /* 0x000e220000000a00 */
[----:B------:R-:W-:Y:S02]  /*4330*/  LOP3.LUT R142, R142, 0xffff, RZ, 0xc0, !PT ;  /* 0x0000ffff8e8e7812 */ /* 0x000fe400078ec0ff */
[----:B------:R-:W-:-:S03]  /*4340*/  PRMT R205, R205, 0x5410, R206 ;  /* 0x00005410cdcd7816 */ /* 0x000fc600000000ce */
[----:B------:R-:W-:Y:S02]  /*4350*/  IMAD.WIDE.U32 R142, R142, 0x10000, RZ ;  /* 0x000100008e8e7825 */ /* 0x000fe400078e00ff */
[----:B------:R-:W1:Y:S03]  /*4360*/  LDC.64 R140, c[0x0][0x468] ;  /* 0x00011a00ff8c7b82 */ /* 0x000e660000000a00 */
[----:B------:R-:W-:Y:S02]  /*4370*/  LOP3.LUT R143, R205, R143, RZ, 0xfc, !PT ;  /* 0x0000008fcd8f7212 */ /* 0x000fe400078efcff */
[----:B------:R-:W-:Y:S01]  /*4380*/  LOP3.LUT R142, R142, 0xffff, R147, 0xf8, !PT ;  /* 0x0000ffff8e8e7812 */ /* 0x000fe200078ef893 */
[----:B0-----:R-:W-:-:S05]  /*4390*/  @P5 IMAD.WIDE.U32 R182, R11, 0x10, R182 ;  /* 0x000000100bb65825 */ /* 0x001fca00078e00b6 */
[----:B------:R0:W-:Y:S01]  /*43a0*/  @P5 STG.E.128 desc[UR12][R182.64], R136 ;  /* 0x00000088b6005986 */ /* 0x0001e2000c101d0c */
[----:B-1----:R-:W-:-:S05]  /*43b0*/  IMAD.WIDE.U32 R140, R11, 0x8, R140 ;  /* 0x000000080b8c7825 */ /* 0x002fca00078e008c */
[----:B------:R0:W-:Y:S01]  /*43c0*/  STG.E.64 desc[UR12][R140.64], R142 ;  /* 0x0000008e8c007986 */ /* 0x0001e2000c101b0c */
[----:B------:R-:W-:Y:S05]  /*43d0*/  BRA.U !UP0, `(.L_x_1714) ;  /* 0x0000000108207547 */ /* 0x000fea000b800000 */
        /* <DEDUP_REMOVED lines=8> */
.L_x_1714:
[----:B------:R-:W-:-:S07]  /*4460*/  IADD3 R11, PT, PT, R11, 0x80, RZ ;  /* 0x000000800b0b7810 */ /* 0x000fce0007ffe0ff */
.L_x_1705:
[----:B------:R-:W-:Y:S05]  /*4470*/  BSYNC.RECONVERGENT B0 ;  /* 0x0000000000007941 */ /* 0x000fea0003800200 */
.L_x_1704:
        /* <DEDUP_REMOVED lines=33> */
.L_x_1719:
        /* <DEDUP_REMOVED lines=17> */
.L_x_1718:
        /* <DEDUP_REMOVED lines=26> */
.L_x_1721:
        /* <DEDUP_REMOVED lines=19> */
.L_x_1717:
        /* <DEDUP_REMOVED lines=28> */
.L_x_1723:
        /* <DEDUP_REMOVED lines=17> */
.L_x_1722:
        /* <DEDUP_REMOVED lines=26> */
.L_x_1724:
        /* <DEDUP_REMOVED lines=18> */
.L_x_1720:
        /* <DEDUP_REMOVED lines=20> */
.L_x_1725:
[----:B------:R-:W-:-:S07]  /*5140*/  IADD3 R11, PT, PT, R11, 0x80, RZ ;  /* 0x000000800b0b7810 */ /* 0x000fce0007ffe0ff */
.L_x_1716:
[----:B------:R-:W-:Y:S05]  /*5150*/  BSYNC.RECONVERGENT B0 ;  /* 0x0000000000007941 */ /* 0x000fea0003800200 */
.L_x_1715:
        /* <DEDUP_REMOVED lines=33> */
.L_x_1730:
        /* <DEDUP_REMOVED lines=17> */
.L_x_1729:
        /* <DEDUP_REMOVED lines=26> */
.L_x_1732:
        /* <DEDUP_REMOVED lines=19> */
.L_x_1728:
        /* <DEDUP_REMOVED lines=28> */
.L_x_1734:
        /* <DEDUP_REMOVED lines=17> */
.L_x_1733:
        /* <DEDUP_REMOVED lines=26> */
.L_x_1735:
        /* <DEDUP_REMOVED lines=18> */
.L_x_1731:
        /* <DEDUP_REMOVED lines=20> */
.L_x_1736:
[----:B------:R-:W-:-:S07]  /*5e20*/  IADD3 R11, PT, PT, R11, 0x80, RZ ;  /* 0x000000800b0b7810 */ /* 0x000fce0007ffe0ff */
.L_x_1727:
[----:B------:R-:W-:Y:S05]  /*5e30*/  BSYNC.RECONVERGENT B0 ;  /* 0x0000000000007941 */ /* 0x000fea0003800200 */
.L_x_1726:
        /* <DEDUP_REMOVED lines=33> */
.L_x_1741:
        /* <DEDUP_REMOVED lines=17> */
.L_x_1740:
        /* <DEDUP_REMOVED lines=26> */
.L_x_1743:
        /* <DEDUP_REMOVED lines=18> */
.L_x_1739:
        /* <DEDUP_REMOVED lines=28> */
.L_x_1745:
        /* <DEDUP_REMOVED lines=17> */
.L_x_1744:
        /* <DEDUP_REMOVED lines=25> */
.L_x_1746:
        /* <DEDUP_REMOVED lines=18> */
.L_x_1742:
[----:B------:R-:W0:Y:S01]  /*69a0*/  @P5 LDC.64 R140, c[0x0][0x478] ;  /* 0x00011e00ff8c5b82 */ /* 0x000e220000000a00 */
[----:B------:R-:W-:Y:S02]  /*69b0*/  LOP3.LUT R142, R142, 0xffff, RZ, 0xc0, !PT ;  /* 0x0000ffff8e8e7812 */ /* 0x000fe400078ec0ff */
[----:B------:R-:W-:-:S03]  /*69c0*/  PRMT R145, R145, 0x5410, R182 ;  /* 0x0000541091917816 */ /* 0x000fc600000000b6 */
[----:B------:R-:W-:-:S05]  /*69d0*/  IMAD.WIDE.U32 R142, R142, 0x10000, RZ ;  /* 0x000100008e8e7825 */ /* 0x000fca00078e00ff */
[----:B------:R-:W-:Y:S02]  /*69e0*/  LOP3.LUT R143, R145, R143, RZ, 0xfc, !PT ;  /* 0x0000008f918f7212 */ /* 0x000fe400078efcff */
[----:B------:R-:W-:Y:S01]  /*69f0*/  LOP3.LUT R142, R142, 0xffff, R13, 0xf8, !PT ;  /* 0x0000ffff8e8e7812 */ /* 0x000fe200078ef80d */
[C---:B0-----:R-:W-:Y:S02]  /*6a00*/  @P5 IMAD.WIDE.U32 R146, R11.reuse, 0x10, R140 ;  /* 0x000000100b925825 */ /* 0x041fe400078e008c */
[----:B------:R-:W0:Y:S03]  /*6a10*/  LDC.64 R140, c[0x0][0x468] ;  /* 0x00011a00ff8c7b82 */ /* 0x000e260000000a00 */
[----:B------:R2:W-:Y:S01]  /*6a20*/  @P5 STG.E.128 desc[UR12][R146.64], R136 ;  /* 0x0000008892005986 */ /* 0x0005e2000c101d0c */
[----:B0-----:R-:W-:-:S05]  /*6a30*/  IMAD.WIDE.U32 R140, R11, 0x8, R140 ;  /* 0x000000080b8c7825 */ /* 0x001fca00078e008c */
[----:B------:R2:W-:Y:S01]  /*6a40*/  STG.E.64 desc[UR12][R140.64], R142 ;  /* 0x0000008e8c007986 */ /* 0x0005e2000c101b0c */
[----:B------:R-:W-:Y:S05]  /*6a50*/  BRA.U !UP0, `(.L_x_1738) ;  /* 0x0000000108207547 */ /* 0x000fea000b800000 */
        /* <DEDUP_REMOVED lines=8> */
.L_x_1738:
[----:B------:R-:W-:Y:S05]  /*6ae0*/  BSYNC.RECONVERGENT B0 ;  /* 0x0000000000007941 */ /* 0x000fea0003800200 */
.L_x_1737:
[----:B------:R-:W-:Y:S01]  /*6af0*/  UPLOP3.LUT UP1, UPT, UPT, UPT, UP1, 0x40, 0x4 ;  /* 0x000000000004789c */ /* 0x000fe20003f2e810 */
[----:B------:R-:W-:Y:S10]  /*6b00*/  @!P6 BRA `(.L_x_1747) ;  /* 0xffffffa00028e947 */ /* 0x000ff4000383ffff */
.L_x_1680:
[----:B------:R-:W4:Y:S01]  /*6b10*/  S2UR UR4, SR_CTAID.X ;  /* 0x00000000000479c3 */ /* 0x000f220000002500 */
[----:B------:R-:W-:Y:S01]  /*6b20*/  BSSY.RECONVERGENT B0, `(.L_x_1748) ;  /* 0x0000011000007945 */ /* 0x000fe20003800200 */
[----:B----4-:R-:W-:-:S05]  /*6b30*/  IMAD R0, R169, UR4, RZ ;  /* 0x00000004a9007c24 */ /* 0x010fca000f8e02ff */
[----:B------:R-:W-:Y:S01]  /*6b40*/  LEA.HI R203, R0, R203, RZ, 0x1e ;  /* 0x000000cb00cb7211 */ /* 0x000fe200078ff0ff */
[----:B------:R-:W-:Y:S06]  /*6b50*/  @!P0 BRA `(.L_x_1749) ;  /* 0x0000000000348947 */ /* 0x000fec0003800000 */
[----:B------:R-:W4:Y:S08]  /*6b60*/  LDC.64 R2, c[0x0][0x440] ;  /* 0x00011000ff027b82 */ /* 0x000f300000000a00 */
[----:B-----5:R-:W0:Y:S08]  /*6b70*/  LDC.64 R4, c[0x0][0x448] ;  /* 0x00011200ff047b82 */ /* 0x020e300000000a00 */
[----:B------:R-:W1:Y:S08]  /*6b80*/  LDC.64 R6, c[0x0][0x450] ;  /* 0x00011400ff067b82 */ /* 0x000e700000000a00 */
[----:B------:R-:W2:Y:S01]  /*6b90*/  LDC.64 R8, c[0x0][0x458] ;  /* 0x00011600ff087b82 */ /* 0x000ea20000000a00 */
[----:B----4-:R-:W-:-:S05]  /*6ba0*/  IMAD.WIDE.U32 R2, R203, 0x10, R2 ;  /* 0x00000010cb027825 */ /* 0x010fca00078e0002 */
[----:B------:R4:W-:Y:S01]  /*6bb0*/  STG.E.128 desc[UR12][R2.64], R92 ;  /* 0x0000005c02007986 */ /* 0x0009e2000c101d0c */
[----:B0-----:R-:W-:-:S05]  /*6bc0*/  IMAD.WIDE.U32 R4, R203, 0x10, R4 ;  /* 0x00000010cb047825 */ /* 0x001fca00078e0004 */
[----:B------:R4:W-:Y:S01]  /*6bd0*/  STG.E.128 desc[UR12][R4.64], R112 ;  /* 0x0000007004007986 */ /* 0x0009e2000c101d0c */
[----:B-1----:R-:W-:-:S05]  /*6be0*/  IMAD.WIDE.U32 R6, R203, 0x10, R6 ;  /* 0x00000010cb067825 */ /* 0x002fca00078e0006 */
[----:B------:R4:W-:Y:S01]  /*6bf0*/  STG.E.128 desc[UR12][R6.64], R52 ;  /* 0x0000003406007986 */ /* 0x0009e2000c101d0c */
[C---:B--2---:R-:W-:Y:S01]  /*6c00*/  IMAD.WIDE.U32 R8, R203.reuse, 0x10, R8 ;  /* 0x00000010cb087825 */ /* 0x044fe200078e0008 */
[----:B------:R-:W-:-:S04]  /*6c10*/  IADD3 R203, PT, PT, R203, 0x80, RZ ;  /* 0x00000080cbcb7810 */ /* 0x000fc80007ffe0ff */
[----:B------:R4:W-:Y:S03]  /*6c20*/  STG.E.128 desc[UR12][R8.64], R72 ;  /* 0x0000004808007986 */ /* 0x0009e6000c101d0c */
.L_x_1749:
[----:B------:R-:W-:Y:S05]  /*6c30*/  BSYNC.RECONVERGENT B0 ;  /* 0x0000000000007941 */ /* 0x000fea0003800200 */
.L_x_1748:
[----:B------:R-:W-:Y:S04]  /*6c40*/  BSSY.RECONVERGENT B0, `(.L_x_1750) ;  /* 0x000000f000007945 */ /* 0x000fe80003800200 */
[----:B------:R-:W-:Y:S05]  /*6c50*/  @!P1 BRA `(.L_x_1751) ;  /* 0x0000000000349947 */ /* 0x000fea0003800000 */
[----:B----4-:R-:W4:Y:S08]  /*6c60*/  LDC.64 R2, c[0x0][0x440] ;  /* 0x00011000ff027b82 */ /* 0x010f300000000a00 */
        /* <DEDUP_REMOVED lines=12> */
.L_x_1751:
[----:B------:R-:W-:Y:S05]  /*6d30*/  BSYNC.RECONVERGENT B0 ;  /* 0x0000000000007941 */ /* 0x000fea0003800200 */
.L_x_1750:
        /* <DEDUP_REMOVED lines=15> */
.L_x_1753:
[----:B------:R-:W-:Y:S05]  /*6e30*/  BSYNC.RECONVERGENT B0 ;  /* 0x0000000000007941 */ /* 0x000fea0003800200 */
.L_x_1752:
        /* <DEDUP_REMOVED lines=15> */
.L_x_1755:
[----:B------:R-:W-:Y:S05]  /*6f30*/  BSYNC.RECONVERGENT B0 ;  /* 0x0000000000007941 */ /* 0x000fea0003800200 */
.L_x_1754:
[----:B------:R-:W-:Y:S05]  /*6f40*/  @!P4 EXIT ;  /* 0x000000000000c94d */ /* 0x000fea0003800000 */
[----:B----4-:R-:W4:Y:S08]  /*6f50*/  LDC.64 R2, c[0x0][0x440] ;  /* 0x00011000ff027b82 */ /* 0x010f300000000a00 */
[----:B-----5:R-:W0:Y:S08]  /*6f60*/  LDC.64 R4, c[0x0][0x448] ;  /* 0x00011200ff047b82 */ /* 0x020e300000000a00 */
[----:B------:R-:W1:Y:S08]  /*6f70*/  LDC.64 R6, c[0x0][0x450] ;  /* 0x00011400ff067b82 */ /* 0x000e700000000a00 */
[----:B------:R-:W2:Y:S01]  /*6f80*/  LDC.64 R8, c[0x0][0x458] ;  /* 0x00011600ff087b82 */ /* 0x000ea20000000a00 */
[----:B----4-:R-:W-:-:S05]  /*6f90*/  IMAD.WIDE.U32 R2, R203, 0x10, R2 ;  /* 0x00000010cb027825 */ /* 0x010fca00078e0002 */
[----:B------:R-:W-:Y:S01]  /*6fa0*/  STG.E.128 desc[UR12][R2.64], R76 ;  /* 0x0000004c02007986 */ /* 0x000fe2000c101d0c */
[----:B0-----:R-:W-:-:S05]  /*6fb0*/  IMAD.WIDE.U32 R4, R203, 0x10, R4 ;  /* 0x00000010cb047825 */ /* 0x001fca00078e0004 */
[----:B------:R-:W-:Y:S01]  /*6fc0*/  STG.E.128 desc[UR12][R4.64], R96 ;  /* 0x0000006004007986 */ /* 0x000fe2000c101d0c */
[----:B-1----:R-:W-:-:S05]  /*6fd0*/  IMAD.WIDE.U32 R6, R203, 0x10, R6 ;  /* 0x00000010cb067825 */ /* 0x002fca00078e0006 */
[----:B------:R-:W-:Y:S01]  /*6fe0*/  STG.E.128 desc[UR12][R6.64], R36 ;  /* 0x0000002406007986 */ /* 0x000fe2000c101d0c */
[----:B--2---:R-:W-:-:S05]  /*6ff0*/  IMAD.WIDE.U32 R8, R203, 0x10, R8 ;  /* 0x00000010cb087825 */ /* 0x004fca00078e0008 */
[----:B------:R-:W-:Y:S01]  /*7000*/  STG.E.128 desc[UR12][R8.64], R56 ;  /* 0x0000003808007986 */ /* 0x000fe2000c101d0c */
[----:B------:R-:W-:Y:S05]  /*7010*/  EXIT ;  /* 0x000000000000794d */ /* 0x000fea0003800000 */
.L_x_1756:
        /* <DEDUP_REMOVED lines=14> */
.L_x_5408:


//--------------------- .text._ZN10layer_norm31ln_parallel_residual_bwd_kernelINS_13Kernel_traitsI13__nv_bfloat16S2_fS2_fjLj2560ELj1ELj1ELj4ELj8ENS_18Kernel_traits_baseILj2560ES2_S2_fS2_fjLj128EEEEELb0ELb0ELb1EEEvNS_9BwdParamsE --------------------------
	.section	.text._ZN10layer_norm31ln_parallel_residual_bwd_kernelINS_13Kernel_traitsI13__nv_bfloat16S2_fS2_fjLj2560ELj1ELj1ELj4ELj8ENS_18Kernel_traits_baseILj2560ES2_S2_fS2_fjLj128EEEEELb0ELb0ELb1EEEvNS_9BwdParamsE,"ax",@progbits
	.align	128
        .global         _ZN10layer_norm31ln_parallel_residual_bwd_kernelINS_13Kernel_traitsI13__nv_bfloat16S2_fS2_fjLj2560ELj1ELj1ELj4ELj8ENS_18Kernel_traits_baseILj2560ES2_S2_fS2_fjLj128EEEEELb0ELb0ELb1EEEvNS_9BwdParamsE
        .type           _ZN10layer_norm31ln_parallel_residual_bwd_kernelINS_13Kernel_traitsI13__nv_bfloat16S2_fS2_fjLj2560ELj1ELj1ELj4ELj8ENS_18Kernel_traits_baseILj2560ES2_S2_fS2_fjLj128EEEEELb0ELb0ELb1EEEvNS_9BwdParamsE,@function
        .size           _ZN10layer_norm31ln_parallel_residual_bwd_kernelINS_13Kernel_traitsI13__nv_bfloat16S2_fS2_fjLj2560ELj1ELj1ELj4ELj8ENS_18Kernel_traits_baseILj2560ES2_S2_fS2_fjLj128EEEEELb0ELb0ELb1EEEvNS_9BwdParamsE,(.L_x_5409 - _ZN10layer_norm31ln_parallel_residual_bwd_kernelINS_13Kernel_traitsI13__nv_bfloat16S2_fS2_fjLj2560ELj1ELj1ELj4ELj8ENS_18Kernel_traits_baseILj2560ES2_S2_fS2_fjLj128EEEEELb0ELb0ELb1EEEvNS_9BwdParamsE)
        .other          _ZN10layer_norm31ln_parallel_residual_bwd_kernelINS_13Kernel_traitsI13__nv_bfloat16S2_fS2_fjLj2560ELj1ELj1ELj4ELj8ENS_18Kernel_traits_baseILj2560ES2_S2_fS2_fjLj128EEEEELb0ELb0ELb1EEEvNS_9BwdParamsE,@"STO_CUDA_ENTRY STV_DEFAULT"
_ZN10layer_norm31ln_parallel_residual_bwd_kernelINS_13Kernel_traitsI13__nv_bfloat16S2_fS2_fjLj2560ELj1ELj1ELj4ELj8ENS_18Kernel_traits_baseILj2560ES2_S2_fS2_fjLj128EEEEELb0ELb0ELb1EEEvNS_9BwdParamsE:
.text._ZN10layer_norm31ln_parallel_residual_bwd_kernelINS_13Kernel_traitsI13__nv_bfloat16S2_fS2_fjLj2560ELj1ELj1ELj4ELj8ENS_18Kernel_traits_baseILj2560ES2_S2_fS2_fjLj128EEEEELb0ELb0ELb1EEEvNS_9BwdParamsE:
        /* <DEDUP_REMOVED lines=84> */
[----:B------:R-:W-:Y:S01]  /*0540*/  CS2R R122, SRZ ;  /* 0x00000000007a7805 */ /* 0x000fe2000001ff00 */
[----:B------:R0:W5:Y:S01]  /*0550*/  LDG.E.64 R176, desc[UR12][R4.64] ;  /* 0x0000000c04b07981 */ /* 0x000162000c1e1b00 */
[----:B------:R-:W-:Y:S02]  /*0560*/  CS2R R22, SRZ ;  /* 0x0000000000167805 */ /* 0x000fe4000001ff00 */
[----:B------:R-:W-:-:S02]  /*0570*/  CS2R R20, SRZ ;  /* 0x0000000000147805 */ /* 0x000fc4000001ff00 */
[----:B------:R-:W-:Y:S01]  /*0580*/  CS2R R18, SRZ ;  /* 0x0000000000127805 */ /* 0x000fe2000001ff00 */
[----:B------:R-:W5:Y:S01]  /*0590*/  LDG.E.64 R178, desc[UR12][R2.64+0x1000] ;  /* 0x0010000c02b27981 */ /* 0x000f62000c1e1b00 */
[----:B------:R-:W-:Y:S02]  /*05a0*/  CS2R R16, SRZ ;  /* 0x0000000000107805 */ /* 0x000fe4000001ff00 */
[----:B------:R-:W-:Y:S02]  /*05b0*/  CS2R R14, SRZ ;  /* 0x00000000000e7805 */ /* 0x000fe4000001ff00 */
[----:B------:R-:W-:Y:S01]  /*05c0*/  CS2R R12, SRZ ;  /* 0x00000000000c7805 */ /* 0x000fe2000001ff00 */
[----:B------:R-:W5:Y:S01]  /*05d0*/  LDG.E.64 R180, desc[UR12][R2.64+0xc00] ;  /* 0x000c000c02b47981 */ /* 0x000f62000c1e1b00 */
[----:B------:R-:W-:Y:S02]  /*05e0*/  CS2R R10, SRZ ;  /* 0x00000000000a7805 */ /* 0x000fe4000001ff00 */
[----:B------:R-:W-:-:S02]  /*05f0*/  CS2R R8, SRZ ;  /* 0x0000000000087805 */ /* 0x000fc4000001ff00 */
[----:B------:R-:W-:Y:S01]  /*0600*/  CS2R R6, SRZ ;  /* 0x0000000000067805 */ /* 0x000fe2000001ff00 */
[----:B------:R-:W5:Y:S01]  /*0610*/  LDG.E.64 R182, desc[UR12][R2.64+0x800] ;  /* 0x0008000c02b67981 */ /* 0x000f62000c1e1b00 */
[----:B------:R-:W-:Y:S01]  /*0620*/  MOV R166, RZ ;  /* 0x000000ff00a67202 */ /* 0x000fe20000000f00 */
[----:B------:R-:W-:Y:S02]  /*0630*/  UPLOP3.LUT UP1, UPT, UPT, UPT, UPT, 0x40, 0x4 ;  /* 0x000000000004789c */ /* 0x000fe40003f2e870 */
[----:B------:R-:W5:Y:S01]  /*0640*/  LDG.E.64 R184, desc[UR12][R2.64+0x400] ;  /* 0x0004000c02b87981 */ /* 0x000f62000c1e1b00 */
[----:B------:R-:W1:Y:S03]  /*0650*/  LDCU UR16, c[0x0][0x388] ;  /* 0x00007100ff1077ac */ /* 0x000e660008000800 */
[----:B------:R1:W5:Y:S01]  /*0660*/  LDG.E.64 R186, desc[UR12][R2.64] ;  /* 0x0000000c02ba7981 */ /* 0x000362000c1e1b00 */
[----:B0-----:R-:W-:Y:S01]  /*0670*/  CS2R R4, SRZ ;  /* 0x0000000000047805 */ /* 0x001fe2000001ff00 */
[----:B------:R-:W0:Y:S01]  /*0680*/  LDCU.U8 UR11, c[0x0][0x410] ;  /* 0x00008200ff0b77ac */ /* 0x000e220008000000 */
[----:B------:R-:W0:Y:S01]  /*0690*/  LDCU UR17, c[0x0][0x400] ;  /* 0x00008000ff1177ac */ /* 0x000e220008000800 */
[----:B-1----:R-:W-:Y:S01]  /*06a0*/  CS2R R2, SRZ ;  /* 0x0000000000027805 */ /* 0x002fe2000001ff00 */
[----:B------:R-:W1:Y:S01]  /*06b0*/  LDCU.64 UR6, c[0x0][0x470] ;  /* 0x00008e00ff0677ac */ /* 0x000e620008000a00 */
[----:B------:R-:W0:Y:S01]  /*06c0*/  LDCU.64 UR8, c[0x0][0x478] ;  /* 0x00008f00ff0877ac */ /* 0x000e220008000a00 */
[----:B------:R-:W0:Y:S01]  /*06d0*/  LDCU.64 UR14, c[0x0][0x438] ;  /* 0x00008700ff0e77ac */ /* 0x000e220008000a00 */
[----:B---3--:R-:W-:-:S02]  /*06e0*/  SHF.L.U32 R124, R168, 0x10, RZ ;  /* 0x00000010a87c7819 */ /* 0x008fc400000006ff */
[----:B------:R-:W-:Y:S02]  /*06f0*/  SHF.R.U64 R168, R168, 0x10, R169 ;  /* 0x00000010a8a87819 */ /* 0x000fe400000012a9 */
[----:B--2---:R-:W-:Y:S02]  /*0700*/  SHF.L.U32 R126, R170, 0x10, RZ ;  /* 0x00000010aa7e7819 */ /* 0x004fe400000006ff */
[----:B------:R-:W-:Y:S02]  /*0710*/  SHF.L.U32 R125, R169, 0x10, RZ ;  /* 0x00000010a97d7819 */ /* 0x000fe400000006ff */
[----:B----4-:R-:W-:Y:S02]  /*0720*/  SHF.L.U32 R128, R172, 0x10, RZ ;  /* 0x00000010ac807819 */ /* 0x010fe400000006ff */
[----:B------:R-:W-:Y:S02]  /*0730*/  SHF.R.U64 R170, R170, 0x10, R171 ;  /* 0x00000010aaaa7819 */ /* 0x000fe400000012ab */
[----:B-----5:R-:W-:-:S02]  /*0740*/  SHF.L.U32 R130, R174, 0x10, RZ ;  /* 0x00000010ae827819 */ /* 0x020fc400000006ff */
[----:B------:R-:W-:Y:S02]  /*0750*/  SHF.L.U32 R127, R171, 0x10, RZ ;  /* 0x00000010ab7f7819 */ /* 0x000fe400000006ff */
[----:B------:R-:W-:Y:S02]  /*0760*/  SHF.L.U32 R132, R176, 0x10, RZ ;  /* 0x00000010b0847819 */ /* 0x000fe400000006ff */
[----:B------:R-:W-:Y:S02]  /*0770*/  SHF.R.U64 R172, R172, 0x10, R173 ;  /* 0x00000010acac7819 */ /* 0x000fe400000012ad */
[----:B------:R-:W-:Y:S02]  /*0780*/  SHF.L.U32 R134, R178, 0x10, RZ ;  /* 0x00000010b2867819 */ /* 0x000fe400000006ff */
[----:B------:R-:W-:Y:S02]  /*0790*/  SHF.L.U32 R129, R173, 0x10, RZ ;  /* 0x00000010ad817819 */ /* 0x000fe400000006ff */
[----:B------:R-:W-:-:S02]  /*07a0*/  SHF.L.U32 R136, R180, 0x10, RZ ;  /* 0x00000010b4887819 */ /* 0x000fc400000006ff */
[----:B------:R-:W-:Y:S02]  /*07b0*/  SHF.R.U64 R174, R174, 0x10, R175 ;  /* 0x00000010aeae7819 */ /* 0x000fe400000012af */
[----:B------:R-:W-:Y:S02]  /*07c0*/  SHF.L.U32 R160, R182, 0x10, RZ ;  /* 0x00000010b6a07819 */ /* 0x000fe400000006ff */
[----:B------:R-:W-:Y:S02]  /*07d0*/  SHF.L.U32 R131, R175, 0x10, RZ ;  /* 0x00000010af837819 */ /* 0x000fe400000006ff */
[----:B------:R-:W-:Y:S02]  /*07e0*/  SHF.L.U32 R162, R184, 0x10, RZ ;  /* 0x00000010b8a27819 */ /* 0x000fe400000006ff */
[----:B------:R-:W-:Y:S02]  /*07f0*/  SHF.R.U64 R176, R176, 0x10, R177 ;  /* 0x00000010b0b07819 */ /* 0x000fe400000012b1 */
[----:B------:R-:W-:-:S02]  /*0800*/  SHF.L.U32 R164, R186, 0x10, RZ ;  /* 0x00000010baa47819 */ /* 0x000fc400000006ff */
[----:B------:R-:W-:Y:S02]  /*0810*/  SHF.L.U32 R133, R177, 0x10, RZ ;  /* 0x00000010b1857819 */ /* 0x000fe400000006ff */
[----:B------:R-:W-:Y:S02]  /*0820*/  SHF.R.U64 R178, R178, 0x10, R179 ;  /* 0x00000010b2b27819 */ /* 0x000fe400000012b3 */
[----:B------:R-:W-:Y:S02]  /*0830*/  SHF.L.U32 R135, R179, 0x10, RZ ;  /* 0x00000010b3877819 */ /* 0x000fe400000006ff */
[----:B------:R-:W-:Y:S02]  /*0840*/  SHF.R.U64 R180, R180, 0x10, R181 ;  /* 0x00000010b4b47819 */ /* 0x000fe400000012b5 */
[----:B------:R-:W-:Y:S02]  /*0850*/  SHF.L.U32 R137, R181, 0x10, RZ ;  /* 0x00000010b5897819 */ /* 0x000fe400000006ff */
[----:B------:R-:W-:-:S02]  /*0860*/  SHF.R.U64 R182, R182, 0x10, R183 ;  /* 0x00000010b6b67819 */ /* 0x000fc400000012b7 */
[----:B------:R-:W-:Y:S02]  /*0870*/  SHF.L.U32 R161, R183, 0x10, RZ ;  /* 0x00000010b7a17819 */ /* 0x000fe400000006ff */
[----:B------:R-:W-:Y:S02]  /*0880*/  SHF.R.U64 R184, R184, 0x10, R185 ;  /* 0x00000010b8b87819 */ /* 0x000fe400000012b9 */
[----:B------:R-:W-:Y:S02]  /*0890*/  SHF.L.U32 R163, R185, 0x10, RZ ;  /* 0x00000010b9a37819 */ /* 0x000fe400000006ff */
[----:B------:R-:W-:Y:S02]  /*08a0*/  SHF.R.U64 R186, R186, 0x10, R187 ;  /* 0x00000010baba7819 */ /* 0x000fe400000012bb */
[----:B------:R-:W-:Y:S02]  /*08b0*/  SHF.L.U32 R165, R187, 0x10, RZ ;  /* 0x00000010bba57819 */ /* 0x000fe400000006ff */
[----:B------:R-:W-:-:S02]  /*08c0*/  SHF.R.U32.HI R169, RZ, 0x10, R169 ;  /* 0x00000010ffa97819 */ /* 0x000fc400000116a9 */
[----:B------:R-:W-:Y:S02]  /*08d0*/  SHF.R.U32.HI R171, RZ, 0x10, R171 ;  /* 0x00000010ffab7819 */ /* 0x000fe400000116ab */
[----:B------:R-:W-:Y:S02]  /*08e0*/  SHF.R.U32.HI R173, RZ, 0x10, R173 ;  /* 0x00000010ffad7819 */ /* 0x000fe400000116ad */
[----:B------:R-:W-:Y:S02]  /*08f0*/  SHF.R.U32.HI R175, RZ, 0x10, R175 ;  /* 0x00000010ffaf7819 */ /* 0x000fe400000116af */
[----:B------:R-:W-:Y:S02]  /*0900*/  SHF.R.U32.HI R177, RZ, 0x10, R177 ;  /* 0x00000010ffb17819 */ /* 0x000fe400000116b1 */
[----:B------:R-:W-:Y:S02]  /*0910*/  SHF.R.U32.HI R179, RZ, 0x10, R179 ;  /* 0x00000010ffb37819 */ /* 0x000fe400000116b3 */
[----:B------:R-:W-:-:S02]  /*0920*/  SHF.R.U32.HI R181, RZ, 0x10, R181 ;  /* 0x00000010ffb57819 */ /* 0x000fc400000116b5 */
[----:B------:R-:W-:Y:S02]  /*0930*/  SHF.R.U32.HI R183, RZ, 0x10, R183 ;  /* 0x00000010ffb77819 */ /* 0x000fe400000116b7 */
[----:B------:R-:W-:Y:S02]  /*0940*/  SHF.R.U32.HI R185, RZ, 0x10, R185 ;  /* 0x00000010ffb97819 */ /* 0x000fe400000116b9 */
[----:B------:R-:W-:Y:S02]  /*0950*/  SHF.R.U32.HI R187, RZ, 0x10, R187 ;  /* 0x00000010ffbb7819 */ /* 0x000fe400000116bb */
        /* <DEDUP_REMOVED lines=19> */
[----:B01----:R-:W-:-:S07]  /*0a90*/  SHF.L.U32 R187, R187, 0x10, RZ ;  /* 0x00000010bbbb7819 */ /* 0x003fce00000006ff */
.L_x_1805:
[----:B0-----:R-:W0:Y:S01]  /*0aa0*/  LDC.64 R84, c[0x0][0x3c0] ;  /* 0x0000f000ff547b82 */ /* 0x001e220000000a00 */
[----:B-1----:R-:W-:-:S05]  /*0ab0*/  IMAD R76, R167, UR16, RZ ;  /* 0x00000010a74c7c24 */ /* 0x002fca000f8e02ff */
[----:B------:R-:W-:Y:S02]  /*0ac0*/  SHF.R.S32.HI R77, RZ, 0x1f, R76 ;  /* 0x0000001fff4d7819 */ /* 0x000fe4000001144c */
[----:B------:R-:W1:Y:S02]  /*0ad0*/  LDC.64 R92, c[0x0][0x3a8] ;  /* 0x0000ea00ff5c7b82 */ /* 0x000e640000000a00 */
[----:B------:R-:W-:-:S04]  /*0ae0*/  LEA.HI R77, R77, R76, RZ, 0x2 ;  /* 0x0000004c4d4d7211 */ /* 0x000fc800078f10ff */
[----:B------:R-:W-:Y:S02]  /*0af0*/  LEA.HI.SX32 R189, R77, R86, 0x1e ;  /* 0x000000564dbd7211 */ /* 0x000fe400078ff2ff */
[----:B------:R-:W2:Y:S02]  /*0b00*/  LDC.64 R154, c[0x0][0x428] ;  /* 0x00010a00ff9a7b82 */ /* 0x000ea40000000a00 */
[----:B------:R-:W-:Y:S01]  /*0b10*/  IADD3 R191, PT, PT, R189, 0x80, RZ ;  /* 0x00000080bdbf7810 */ /* 0x000fe20007ffe0ff */
[----:B0-----:R-:W-:-:S05]  /*0b20*/  IMAD.WIDE R84, R167, 0x4, R84 ;  /* 0x00000004a7547825 */ /* 0x001fca00078e0254 */
[----:B------:R-:W0:Y:S01]  /*0b30*/  LDC.64 R156, c[0x0][0x430] ;  /* 0x00010c00ff9c7b82 */ /* 0x000e220000000a00 */
[----:B------:R3:W4:Y:S01]  /*0b40*/  LDG.E R194, desc[UR12][R84.64] ;  /* 0x0000000c54c27981 */ /* 0x000722000c1e1900 */
[----:B-1----:R-:W-:-:S06]  /*0b50*/  IMAD.WIDE.U32 R76, R189, 0x10, R92 ;  /* 0x00000010bd4c7825 */ /* 0x002fcc00078e005c */
[----:B------:R-:W1:Y:S01]  /*0b60*/  LDC.64 R158, c[0x0][0x3c8] ;  /* 0x0000f200ff9e7b82 */ /* 0x000e620000000a00 */
[----:B------:R-:W-:Y:S01]  /*0b70*/  IMAD.WIDE.U32 R80, R191, 0x10, R92 ;  /* 0x00000010bf507825 */ /* 0x000fe200078e005c */
[----:B------:R-:W4:Y:S01]  /*0b80*/  LDG.E.128 R76, desc[UR12][R76.64] ;  /* 0x0000000c4c4c7981 */ /* 0x000f22000c1e1d00 */
[C---:B------:R-:W-:Y:S02]  /*0b90*/  IADD3 R193, PT, PT, R189.reuse, 0x100, RZ ;  /* 0x00000100bdc17810 */ /* 0x040fe40007ffe0ff */
[----:B--2---:R-:W-:Y:S02]  /*0ba0*/  IMAD.WIDE.U32 R138, R189, 0x8, R154 ;  /* 0x00000008bd8a7825 */ /* 0x004fe400078e009a */
[----:B------:R-:W2:Y:S02]  /*0bb0*/  LDG.E.128 R80, desc[UR12][R80.64] ;  /* 0x0000000c50507981 */ /* 0x000ea4000c1e1d00 */
[----:B---3--:R-:W-:Y:S01]  /*0bc0*/  IMAD.WIDE.U32 R84, R193, 0x10, R92 ;  /* 0x00000010c1547825 */ /* 0x008fe200078e005c */
[C---:B------:R-:W-:Y:S01]  /*0bd0*/  IADD3 R195, PT, PT, R189.reuse, 0x180, RZ ;  /* 0x00000180bdc37810 */ /* 0x040fe20007ffe0ff */
[----:B------:R-:W3:Y:S02]  /*0be0*/  LDG.E.64 R138, desc[UR12][R138.64] ;  /* 0x0000000c8a8a7981 */ /* 0x000ee4000c1e1b00 */
[----:B0-----:R-:W-:-:S02]  /*0bf0*/  IMAD.WIDE.U32 R140, R189, 0x8, R156 ;  /* 0x00000008bd8c7825 */ /* 0x001fc400078e009c */
[----:B------:R-:W3:Y:S01]  /*0c00*/  LDG.E.128 R84, desc[UR12][R84.64] ;  /* 0x0000000c54547981 */ /* 0x000ee2000c1e1d00 */
[----:B------:R-:W-:Y:S01]  /*0c10*/  IADD3 R197, PT, PT, R189, 0x200, RZ ;  /* 0x00000200bdc57810 */ /* 0x000fe20007ffe0ff */
[--C-:B------:R-:W-:Y:S02]  /*0c20*/  IMAD.WIDE.U32 R144, R191, 0x8, R156.reuse ;  /* 0x00000008bf907825 */ /* 0x100fe400078e009c */
[----:B------:R-:W3:Y:S02]  /*0c30*/  LDG.E.64 R140, desc[UR12][R140.64] ;  /* 0x0000000c8c8c7981 */ /* 0x000ee4000c1e1b00 */
[--C-:B------:R-:W-:Y:S02]  /*0c40*/  IMAD.WIDE.U32 R148, R193, 0x8, R156.reuse ;  /* 0x00000008c1947825 */ /* 0x100fe400078e009c */
        /* <DEDUP_REMOVED lines=8> */
[----:B------:R-:W3:Y:S02]  /*0cd0*/  LDG.E.128 R88, desc[UR12][R88.64] ;  /* 0x0000000c58587981 */ /* 0x000ee4000c1e1d00 */
[----:B-1----:R-:W-:Y:S02]  /*0ce0*/  IMAD.WIDE R158, R167, 0x4, R158 ;  /* 0x00000004a79e7825 */ /* 0x002fe400078e029e */
[----:B------:R-:W3:Y:S02]  /*0cf0*/  LDG.E.128 R92, desc[UR12][R92.64] ;  /* 0x0000000c5c5c7981 */ /* 0x000ee4000c1e1d00 */
[--C-:B------:R-:W-:Y:S02]  /*0d00*/  IMAD.WIDE.U32 R150, R195, 0x8, R154.reuse ;  /* 0x00000008c3967825 */ /* 0x100fe400078e009a */
[----:B------:R0:W3:Y:S02]  /*0d10*/  LDG.E R159, desc[UR12][R158.64] ;  /* 0x0000000c9e9f7981 */ /* 0x0000e4000c1e1900 */
[----:B------:R-:W-:-:S02]  /*0d20*/  IMAD.WIDE.U32 R142, R191, 0x8, R154 ;  /* 0x00000008bf8e7825 */ /* 0x000fc400078e009a */
[----:B------:R-:W3:Y:S02]  /*0d30*/  LDG.E.64 R150, desc[UR12][R150.64] ;  /* 0x0000000c96967981 */ /* 0x000ee4000c1e1b00 */
[--C-:B------:R-:W-:Y:S02]  /*0d40*/  IMAD.WIDE.U32 R146, R193, 0x8, R154.reuse ;  /* 0x00000008c1927825 */ /* 0x100fe400078e009a */
[----:B------:R-:W3:Y:S04]  /*0d50*/  LDG.E.64 R142, desc[UR12][R142.64] ;  /* 0x0000000c8e8e7981 */ /* 0x000ee8000c1e1b00 */
[----:B------:R-:W3:Y:S01]  /*0d60*/  LDG.E.64 R146, desc[UR12][R146.64] ;  /* 0x0000000c92927981 */ /* 0x000ee2000c1e1b00 */
[----:B------:R-:W-:-:S06]  /*0d70*/  IMAD.WIDE.U32 R154, R197, 0x8, R154 ;  /* 0x00000008c59a7825 */ /* 0x000fcc00078e009a */
[----:B------:R-:W3:Y:S01]  /*0d80*/  LDG.E.64 R154, desc[UR12][R154.64] ;  /* 0x0000000c9a9a7981 */ /* 0x000ee2000c1e1b00 */
[----:B------:R-:W-:-:S04]  /*0d90*/  ISETP.NE.U32.AND P0, PT, RZ, UR14, PT ;  /* 0x0000000eff007c0c */ /* 0x000fc8000bf05070 */
[----:B------:R-:W-:Y:S02]  /*0da0*/  ISETP.NE.AND.EX P0, PT, RZ, UR15, PT, P0 ;  /* 0x0000000fff007c0c */ /* 0x000fe4000bf05300 */
[----:B------:R-:W-:-:S04]  /*0db0*/  ISETP.NE.AND P1, PT, RZ, UR11, PT ;  /* 0x0000000bff007c0c */ /* 0x000fc8000bf25270 */
[----:B----4-:R-:W-:-:S05]  /*0dc0*/  FSEL R194, R194, RZ, !P1 ;  /* 0x000000ffc2c27208 */ /* 0x010fca0004800000 */
[C---:B------:R-:W-:Y:S01]  /*0dd0*/  FADD.FTZ R200, -R194.reuse, R78 ;  /* 0x0000004ec2c87221 */ /* 0x040fe20000010100 */
[C---:B------:R-:W-:Y:S02]  /*0de0*/  FADD.FTZ R202, -R194.reuse, R79 ;  /* 0x0000004fc2ca7221 */ /* 0x040fe40000010100 */
[----:B------:R-:W1:Y:S01]  /*0df0*/  @P0 LDC.64 R78, c[0x0][0x438] ;  /* 0x00010e00ff4e0b82 */ /* 0x000e620000000a00 */
[C---:B--2---:R-:W-:Y:S01]  /*0e00*/  FADD.FTZ R206, -R194.reuse, R80 ;  /* 0x00000050c2ce7221 */ /* 0x044fe20000010100 */
[C---:B------:R-:W-:Y:S01]  /*0e10*/  FADD.FTZ R208, -R194.reuse, R81 ;  /* 0x00000051c2d07221 */ /* 0x040fe20000010100 */
[C---:B------:R-:W-:Y:S01]  /*0e20*/  FADD.FTZ R198, -R194.reuse, R76 ;  /* 0x0000004cc2c67221 */ /* 0x040fe20000010100 */
[----:B------:R-:W-:-:S04]  /*0e30*/  FADD.FTZ R196, -R194, R77 ;  /* 0x0000004dc2c47221 */ /* 0x000fc80000010100 */
[----:B------:R-:W2:Y:S01]  /*0e40*/  @P0 LDC.64 R80, c[0x0][0x438] ;  /* 0x00010e00ff500b82 */ /* 0x000ea20000000a00 */
[C---:B------:R-:W-:Y:S01]  /*0e50*/  FADD.FTZ R210, -R194.reuse, R82 ;  /* 0x00000052c2d27221 */ /* 0x040fe20000010100 */
[----:B------:R-:W-:-:S06]  /*0e60*/  FADD.FTZ R212, -R194, R83 ;  /* 0x00000053c2d47221 */ /* 0x000fcc0000010100 */
[----:B------:R-:W4:Y:S08]  /*0e70*/  @P0 LDC.64 R76, c[0x0][0x438] ;  /* 0x00010e00ff4c0b82 */ /* 0x000f300000000a00 */
[----:B------:R-:W0:Y:S01]  /*0e80*/  @P0 LDC.64 R82, c[0x0][0x438] ;  /* 0x00010e00ff520b82 */ /* 0x000e220000000a00 */
[C---:B---3--:R-:W-:Y:S01]  /*0e90*/  FADD.FTZ R214, -R194.reuse, R84 ;  /* 0x00000054c2d67221 */ /* 0x048fe20000010100 */
[----:B------:R-:W-:Y:S01]  /*0ea0*/  FADD.FTZ R216, -R194, R85 ;  /* 0x00000055c2d87221 */ /* 0x000fe20000010100 */
[----:B------:R-:W-:Y:S01]  /*0eb0*/  MOV R201, R138 ;  /* 0x0000008a00c97202 */ /* 0x000fe20000000f00 */
[----:B-1----:R-:W-:Y:S01]  /*0ec0*/  @P0 IMAD.WIDE.U32 R78, R191, 0x10, R78 ;  /* 0x00000010bf4e0825 */ /* 0x002fe200078e004e */
[----:B------:R-:W-:-:S02]  /*0ed0*/  SHF.R.U64 R138, R138, 0x10, R139 ;  /* 0x000000108a8a7819 */ /* 0x000fc4000000128b */
[----:B------:R-:W-:Y:S01]  /*0ee0*/  MOV R203, R139 ;  /* 0x0000008b00cb7202 */ /* 0x000fe20000000f00 */
[----:B------:R-:W1:Y:S01]  /*0ef0*/  @P0 LDC.64 R84, c[0x0][0x438] ;  /* 0x00010e00ff540b82 */ /* 0x000e620000000a00 */
[----:B------:R-:W-:Y:S01]  /*0f00*/  SHF.R.U32.HI R204, RZ, 0x10, R139 ;  /* 0x00000010ffcc7819 */ /* 0x000fe2000001168b */
[----:B--2---:R-:W-:Y:S01]  /*0f10*/  @P0 IMAD.WIDE.U32 R80, R193, 0x10, R80 ;  /* 0x00000010c1500825 */ /* 0x004fe200078e0050 */
[----:B------:R-:W-:Y:S01]  /*0f20*/  MOV R139, R140 ;  /* 0x0000008c008b7202 */ /* 0x000fe20000000f00 */
[----:B-----5:R2:W5:Y:S01]  /*0f30*/  @P0 LDG.E.128 R56, desc[UR12][R78.64] ;  /* 0x0000000c4e380981 */ /* 0x020562000c1e1d00 */
[----:B------:R-:W-:Y:S01]  /*0f40*/  SHF.R.U64 R140, R140, 0x10, R141 ;  /* 0x000000108c8c7819 */ /* 0x000fe2000000128d */
[----:B----4-:R-:W-:Y:S01]  /*0f50*/  @P0 IMAD.WIDE.U32 R76, R189, 0x10, R76 ;  /* 0x00000010bd4c0825 */ /* 0x010fe200078e004c */
[----:B0-----:R-:W-:Y:S01]  /*0f60*/  MOV R158, R141 ;  /* 0x0000008d009e7202 */ /* 0x001fe20000000f00 */
[----:B------:R0:W5:Y:S01]  /*0f70*/  @P0 LDG.E.128 R60, desc[UR12][R80.64] ;  /* 0x0000000c503c0981 */ /* 0x000162000c1e1d00 */
[----:B--2---:R-:W-:-:S03]  /*0f80*/  SHF.L.U32 R79, R139, 0x10, RZ ;  /* 0x000000108b4f7819 */ /* 0x004fc600000006ff */
[----:B------:R2:W5:Y:S01]  /*0f90*/  @P0 LDG.E.128 R52, desc[UR12][R76.64] ;  /* 0x0000000c4c340981 */ /* 0x000562000c1e1d00 */
[----:B------:R-:W-:Y:S02]  /*0fa0*/  MOV R226, R156 ;  /* 0x0000009c00e27202 */ /* 0x000fe40000000f00 */
[----:B------:R-:W-:Y:S02]  /*0fb0*/  SHF.L.U32 R201, R201, 0x10, RZ ;  /* 0x00000010c9c97819 */ /* 0x000fe400000006ff */
[----:B0-----:R-:W-:Y:S01]  /*0fc0*/  SHF.L.U32 R81, R140, 0x10, RZ ;  /* 0x000000108c517819 */ /* 0x001fe200000006ff */
[----:B------:R-:W-:Y:S01]  /*0fd0*/  @P0 IMAD.WIDE.U32 R82, R195, 0x10, R82 ;  /* 0x00000010c3520825 */ /* 0x000fe200078e0052 */
[----:B------:R-:W-:-:S03]  /*0fe0*/  SHF.L.U32 R158, R158, 0x10, RZ ;  /* 0x000000109e9e7819 */ /* 0x000fc600000006ff */
[----:B--2---:R-:W-:Y:S01]  /*0ff0*/  FMUL.FTZ R77, R132, R79 ;  /* 0x0000004f844d7220 */ /* 0x004fe20000410000 */
[----:B------:R-:W-:Y:S01]  /*1000*/  SHF.R.U32.HI R141, RZ, 0x10, R141 ;  /* 0x00000010ff8d7819 */ /* 0x000fe2000001168d */
[----:B------:R-:W-:Y:S01]  /*1010*/  FADD.FTZ R232, -R194, R92 ;  /* 0x0000005cc2e87221 */ /* 0x000fe20000010100 */
[----:B------:R-:W-:Y:S02]  /*1020*/  SHF.L.U32 R78, R138, 0x10, RZ ;  /* 0x000000108a4e7819 */ /* 0x000fe400000006ff */
[----:B------:R-:W-:Y:S01]  /*1030*/  SHF.L.U32 R80, R203, 0x10, RZ ;  /* 0x00000010cb507819 */ /* 0x000fe200000006ff */
[----:B------:R-:W-:Y:S01]  /*1040*/  FMUL.FTZ R203, R176, R81 ;  /* 0x00000051b0cb7220 */ /* 0x000fe20000410000 */
[----:B------:R-:W-:Y:S01]  /*1050*/  SHF.L.U32 R241, R226, 0x10, RZ ;  /* 0x00000010e2f17819 */ /* 0x000fe200000006ff */
[----:B------:R-:W-:Y:S01]  /*1060*/  FFMA.FTZ R226, R164, R201, R77 ;  /* 0x000000c9a4e27223 */ /* 0x000fe2000001004d */
[C---:B------:R-:W-:Y:S01]  /*1070*/  FADD.FTZ R218, -R194.reuse, R87 ;  /* 0x00000057c2da7221 */ /* 0x040fe20000010100 */
[----:B------:R-:W-:Y:S01]  /*1080*/  FMUL.FTZ R76, R133, R158 ;  /* 0x0000009e854c7220 */ /* 0x000fe20000410000 */
[C---:B------:R-:W-:Y:S01]  /*1090*/  FADD.FTZ R220, -R194.reuse, R89 ;  /* 0x00000059c2dc7221 */ /* 0x040fe20000010100 */
[----:B------:R0:W5:Y:S01]  /*10a0*/  @P0 LDG.E.128 R64, desc[UR12][R82.64] ;  /* 0x0000000c52400981 */ /* 0x000162000c1e1d00 */
[----:B------:R-:W-:Y:S01]  /*10b0*/  FMUL.FTZ R87, R159, R198 ;  /* 0x000000c69f577220 */ /* 0x000fe20000410000 */
[----:B------:R-:W-:Y:S01]  /*10c0*/  MOV R209, R144 ;  /* 0x0000009000d17202 */ /* 0x000fe20000000f00 */
[C---:B------:R-:W-:Y:S01]  /*10d0*/  FADD.FTZ R228, -R194.reuse, R94 ;  /* 0x0000005ec2e47221 */ /* 0x040fe20000010100 */
[----:B------:R-:W-:Y:S01]  /*10e0*/  MOV R89, R150 ;  /* 0x0000009600597202 */ /* 0x000fe20000000f00 */
[C---:B------:R-:W-:Y:S01]  /*10f0*/  FADD.FTZ R86, -R194.reuse, R86 ;  /* 0x00000056c2567221 */ /* 0x040fe20000010100 */
[----:B------:R-:W-:Y:S01]  /*1100*/  MOV R207, R143 ;  /* 0x0000008f00cf7202 */ /* 0x000fe20000000f00 */
[C---:B------:R-:W-:Y:S01]  /*1110*/  FADD.FTZ R88, -R194.reuse, R88 ;  /* 0x00000058c2587221 */ /* 0x040fe20000010100 */
[----:B------:R-:W-:Y:S01]  /*1120*/  MOV R213, R146 ;  /* 0x0000009200d57202 */ /* 0x000fe20000000f00 */
[C---:B------:R-:W-:Y:S01]  /*1130*/  FADD.FTZ R90, -R194.reuse, R90 ;  /* 0x0000005ac25a7221 */ /* 0x040fe20000010100 */
[----:B0-----:R-:W-:Y:S01]  /*1140*/  SHF.L.U32 R82, R141, 0x10, RZ ;  /* 0x000000108d527819 */ /* 0x001fe200000006ff */
[C---:B------:R-:W-:Y:S01]  /*1150*/  FADD.FTZ R222, -R194.reuse, R91 ;  /* 0x0000005bc2de7221 */ /* 0x040fe20000010100 */
[----:B------:R-:W-:Y:S01]  /*1160*/  FADD.FTZ R230, -R194, R93 ;  /* 0x0000005dc2e67221 */ /* 0x000fe20000010100 */
[----:B------:R-:W-:Y:S01]  /*1170*/  FFMA.FTZ R238, R186, R78, R203 ;  /* 0x0000004ebaee7223 */ /* 0x000fe200000100cb */
[----:B------:R-:W-:Y:S01]  /*1180*/  FADD.FTZ R77, RZ, R226 ;  /* 0x000000e2ff4d7221 */ /* 0x000fe20000010000 */
[----:B------:R-:W-:Y:S01]  /*1190*/  FMUL.FTZ R94, R159, R232 ;  /* 0x000000e89f5e7220 */ /* 0x000fe20000410000 */
[----:B------:R-:W-:Y:S01]  /*11a0*/  SHF.R.U64 R146, R146, 0x10, R147 ;  /* 0x0000001092927819 */ /* 0x000fe20000001293 */
[----:B------:R-:W-:Y:S01]  /*11b0*/  FADD.FTZ R194, -R194, R95 ;  /* 0x0000005fc2c27221 */ /* 0x000fe20000010100 */
[----:B------:R-:W-:Y:S01]  /*11c0*/  FFMA.FTZ R232, R165, R80, R76 ;  /* 0x00000050a5e87223 */ /* 0x000fe2000001004c */
[----:B------:R-:W-:Y:S01]  /*11d0*/  MOV R215, R147 ;  /* 0x0000009300d77202 */ /* 0x000fe20000000f00 */
[C---:B------:R-:W-:Y:S01]  /*11e0*/  FMUL.FTZ R229, R159.reuse, R196 ;  /* 0x000000c49fe57220 */ /* 0x040fe20000410000 */
[----:B------:R-:W-:Y:S01]  /*11f0*/  FMUL.FTZ R95, R159, R206 ;  /* 0x000000ce9f5f7220 */ /* 0x000fe20000410000 */
[----:B------:R-:W-:Y:S01]  /*1200*/  FFMA.FTZ R76, R87, R226, RZ ;  /* 0x000000e2574c7223 */ /* 0x000fe200000100ff */
[----:B------:R-:W-:Y:S01]  /*1210*/  MOV R205, R142 ;  /* 0x0000008e00cd7202 */ /* 0x000fe20000000f00 */
[----:B------:R-:W-:Y:S01]  /*1220*/  FMUL.FTZ R138, R177, R82 ;  /* 0x00000052b18a7220 */ /* 0x000fe20000410000 */
[----:B------:R-:W-:-:S02]  /*1230*/  SHF.R.U64 R144, R144, 0x10, R145 ;  /* 0x0000001090907819 */ /* 0x000fc40000001291 */
[----:B------:R-:W-:Y:S02]  /*1240*/  SHF.R.U64 R91, R150, 0x10, R151 ;  /* 0x00000010965b7819 */ /* 0x000fe40000001297 */
[----:B------:R-:W-:Y:S02]  /*1250*/  SHF.L.U32 R204, R204, 0x10, RZ ;  /* 0x00000010cccc7819 */ /* 0x000fe400000006ff */
[----:B------:R-:W-:Y:S02]  /*1260*/  SHF.L.U32 R209, R209, 0x10, RZ ;  /* 0x00000010d1d17819 */ /* 0x000fe400000006ff */
[----:B------:R-:W-:Y:S01]  /*1270*/  SHF.L.U32 R206, R89, 0x10, RZ ;  /* 0x0000001059ce7819 */ /* 0x000fe200000006ff */
[----:B------:R-:W-:Y:S01]  /*1280*/  FADD.FTZ R89, R238, R77 ;  /* 0x0000004dee597221 */ /* 0x000fe20000010000 */
[----:B------:R-:W-:Y:S01]  /*1290*/  SHF.L.U32 R196, R207, 0x10, RZ ;  /* 0x00000010cfc47819 */ /* 0x000fe200000006ff */
[----:B-1----:R-:W-:Y:S01]  /*12a0*/  @P0 IMAD.WIDE.U32 R84, R197, 0x10, R84 ;  /* 0x00000010c5540825 */ /* 0x002fe200078e0054 */
[----:B------:R-:W-:-:S03]  /*12b0*/  SHF.L.U32 R207, R146, 0x10, RZ ;  /* 0x0000001092cf7819 */ /* 0x000fc600000006ff */
[----:B------:R-:W-:Y:S01]  /*12c0*/  FMUL.FTZ R231, R159, R200 ;  /* 0x000000c89fe77220 */ /* 0x000fe20000410000 */
[----:B------:R-:W-:Y:S01]  /*12d0*/  MOV R221, R151 ;  /* 0x0000009700dd7202 */ /* 0x000fe20000000f00 */
[----:B------:R-:W-:Y:S01]  /*12e0*/  FFMA.FTZ R76, R229, R238, R76 ;  /* 0x000000eee54c7223 */ /* 0x000fe2000001004c */
[----:B------:R-:W-:Y:S01]  /*12f0*/  SHF.L.U32 R146, R215, 0x10, RZ ;  /* 0x00000010d7927819 */ /* 0x000fe200000006ff */
[----:B------:R-:W-:Y:S01]  /*1300*/  FFMA.FTZ R240, R187, R204, R138 ;  /* 0x000000ccbbf07223 */ /* 0x000fe2000001008a */
[----:B------:R-:W-:Y:S01]  /*1310*/  SHF.R.U64 R142, R142, 0x10, R143 ;  /* 0x000000108e8e7819 */ /* 0x000fe2000000128f */
[----:B------:R-:W-:Y:S01]  /*1320*/  FMUL.FTZ R77, R130, R209 ;  /* 0x000000d1824d7220 */ /* 0x000fe20000410000 */
[----:B------:R-:W-:Y:S01]  /*1330*/  MOV R211, R145 ;  /* 0x0000009100d37202 */ /* 0x000fe20000000f00 */
[----:B------:R-:W-:Y:S01]  /*1340*/  FMUL.FTZ R139, R159, R208 ;  /* 0x000000d09f8b7220 */ /* 0x000fe20000410000 */
[----:B------:R-:W-:Y:S01]  /*1350*/  SHF.R.U32.HI R150, RZ, 0x10, R151 ;  /* 0x00000010ff967819 */ /* 0x000fe20000011697 */
[----:B------:R0:W5:Y:S01]  /*1360*/  @P0 LDG.E.128 R68, desc[UR12][R84.64] ;  /* 0x0000000c54440981 */ /* 0x000162000c1e1d00 */
[----:B------:R-:W-:-:S02]  /*1370*/  SHF.L.U32 R83, R205, 0x10, RZ ;  /* 0x00000010cd537819 */ /* 0x000fc400000006ff */
[----:B------:R-:W-:Y:S02]  /*1380*/  SHF.L.U32 R144, R144, 0x10, RZ ;  /* 0x0000001090907819 */ /* 0x000fe400000006ff */
[----:B------:R-:W-:Y:S01]  /*1390*/  SHF.L.U32 R215, R91, 0x10, RZ ;  /* 0x000000105bd77819 */ /* 0x000fe200000006ff */
[----:B------:R-:W-:Y:S01]  /*13a0*/  FADD.FTZ R91, R232, R89 ;  /* 0x00000059e85b7221 */ /* 0x000fe20000010000 */
[----:B------:R-:W-:Y:S01]  /*13b0*/  SHF.R.U32.HI R145, RZ, 0x10, R145 ;  /* 0x00000010ff917819 */ /* 0x000fe20000011691 */
[----:B------:R-:W-:Y:S01]  /*13c0*/  FMUL.FTZ R233, R159, R202 ;  /* 0x000000ca9fe97220 */ /* 0x000fe20000410000 */
[----:B------:R-:W-:Y:S01]  /*13d0*/  MOV R151, R152 ;  /* 0x0000009800977202 */ /* 0x000fe20000000f00 */
[----:B------:R-:W-:Y:S01]  /*13e0*/  FFMA.FTZ R76, R231, R232, R76 ;  /* 0x000000e8e74c7223 */ /* 0x000fe2000001004c */
[----:B------:R-:W-:Y:S02]  /*13f0*/  MOV R224, R154 ;  /* 0x0000009a00e07202 */ /* 0x000fe40000000f00 */
[----:B------:R-:W-:Y:S01]  /*1400*/  SHF.L.U32 R208, R221, 0x10, RZ ;  /* 0x00000010ddd07819 */ /* 0x000fe200000006ff */
[----:B------:R-:W-:Y:S01]  /*1410*/  FMUL.FTZ R89, R174, R144 ;  /* 0x00000090ae597220 */ /* 0x000fe20000410000 */
[----:B------:R-:W-:Y:S01]  /*1420*/  SHF.R.U64 R152, R152, 0x10, R153 ;  /* 0x0000001098987819 */ /* 0x000fe20000001299 */
[----:B------:R-:W-:Y:S01]  /*1430*/  FADD.FTZ R91, R240, R91 ;  /* 0x0000005bf05b7221 */ /* 0x000fe20000010000 */
[----:B------:R-:W-:-:S02]  /*1440*/  SHF.R.U64 R154, R154, 0x10, R155 ;  /* 0x000000109a9a7819 */ /* 0x000fc4000000129b */
[----:B0-----:R-:W-:Y:S02]  /*1450*/  SHF.L.U32 R84, R142, 0x10, RZ ;  /* 0x000000108e547819 */ /* 0x001fe400000006ff */
[----:B------:R-:W-:Y:S02]  /*1460*/  SHF.L.U32 R198, R211, 0x10, RZ ;  /* 0x00000010d3c67819 */ /* 0x000fe400000006ff */
[----:B------:R-:W-:Y:S01]  /*1470*/  SHF.L.U32 R221, R150, 0x10, RZ ;  /* 0x0000001096dd7819 */ /* 0x000fe200000006ff */
[----:B------:R-:W-:Y:S01]  /*1480*/  FFMA.FTZ R150, R162, R83, R77 ;  /* 0x00000053a2967223 */ /* 0x000fe2000001004d */
[C---:B------:R-:W-:Y:S01]  /*1490*/  FMUL.FTZ R92, R159.reuse, R86 ;  /* 0x000000569f5c7220 */ /* 0x040fe20000410000 */
[----:B------:R-:W-:Y:S01]  /*14a0*/  SHF.R.U32.HI R143, RZ, 0x10, R143 ;  /* 0x00000010ff8f7819 */ /* 0x000fe2000001168f */
[----:B------:R-:W-:Y:S01]  /*14b0*/  FMUL.FTZ R93, R159, R216 ;  /* 0x000000d89f5d7220 */ /* 0x000fe20000410000 */
[----:B------:R-:W-:Y:S01]  /*14c0*/  SHF.L.U32 R200, R145, 0x10, RZ ;  /* 0x0000001091c87819 */ /* 0x000fe200000006ff */
[----:B------:R-:W-:Y:S01]  /*14d0*/  FFMA.FTZ R86, R233, R240, R76 ;  /* 0x000000f0e9567223 */ /* 0x000fe2000001004c */
[----:B------:R-:W-:Y:S01]  /*14e0*/  SHF.L.U32 R216, R152, 0x10, RZ ;  /* 0x0000001098d87819 */ /* 0x000fe200000006ff */
[----:B------:R-:W-:Y:S01]  /*14f0*/  FFMA.FTZ R152, R184, R84, R89 ;  /* 0x00000054b8987223 */ /* 0x000fe20000010059 */
[----:B------:R-:W-:Y:S01]  /*1500*/  SHF.L.U32 R239, R154, 0x10, RZ ;  /* 0x000000109aef7819 */ /* 0x000fe200000006ff */
[----:B------:R-:W-:Y:S01]  /*1510*/  FMUL.FTZ R154, R131, R198 ;  /* 0x000000c6839a7220 */ /* 0x000fe20000410000 */
[----:B------:R-:W-:Y:S01]  /*1520*/  MOV R217, R148 ;  /* 0x0000009400d97202 */ /* 0x000fe20000000f00 */
[----:B------:R-:W-:Y:S01]  /*1530*/  FADD.FTZ R91, R150, R91 ;  /* 0x0000005b965b7221 */ /* 0x000fe20000010000 */
[----:B------:R-:W-:Y:S01]  /*1540*/  SHF.L.U32 R85, R143, 0x10, RZ ;  /* 0x000000108f557819 */ /* 0x000fe200000006ff */
[----:B------:R-:W-:Y:S01]  /*1550*/  FFMA.FTZ R86, R95, R150, R86 ;  /* 0x000000965f567223 */ /* 0x000fe20000010056 */
[----:B------:R-:W-:Y:S01]  /*1560*/  SHF.R.U64 R148, R148, 0x10, R149 ;  /* 0x0000001094947819 */ /* 0x000fe20000001295 */
[----:B------:R-:W-:Y:S01]  /*1570*/  FMUL.FTZ R76, R175, R200 ;  /* 0x000000c8af4c7220 */ /* 0x000fe20000410000 */
[----:B------:R-:W-:Y:S01]  /*1580*/  SHF.R.U64 R156, R156, 0x10, R157 ;  /* 0x000000109c9c7819 */ /* 0x000fe2000000129d */
[----:B------:R-:W-:Y:S01]  /*1590*/  FFMA.FTZ R154, R163, R196, R154 ;  /* 0x000000c4a39a7223 */ /* 0x000fe2000001009a */
[----:B------:R-:W-:Y:S01]  /*15a0*/  MOV R227, R157 ;  /* 0x0000009d00e37202 */ /* 0x000fe20000000f00 */
[----:B------:R-:W-:Y:S01]  /*15b0*/  FADD.FTZ R91, R152, R91 ;  /* 0x0000005b985b7221 */ /* 0x000fe20000010000 */
[----:B------:R-:W-:-:S02]  /*15c0*/  MOV R219, R149 ;  /* 0x0000009500db7202 */ /* 0x000fc40000000f00 */
[----:B------:R-:W-:Y:S02]  /*15d0*/  SHF.R.U32.HI R157, RZ, 0x10, R157 ;  /* 0x00000010ff9d7819 */ /* 0x000fe4000001169d */
[----:B------:R-:W-:Y:S01]  /*15e0*/  SHF.L.U32 R217, R217, 0x10, RZ ;  /* 0x00000010d9d97819 */ /* 0x000fe200000006ff */
[----:B------:R-:W-:Y:S01]  /*15f0*/  FMUL.FTZ R141, R159, R210 ;  /* 0x000000d29f8d7220 */ /* 0x000fe20000410000 */
[----:B------:R-:W-:Y:S01]  /*1600*/  FFMA.FTZ R86, R139, R152, R86 ;  /* 0x000000988b567223 */ /* 0x000fe20000010056 */
[----:B------:R-:W-:Y:S01]  /*1610*/  SHF.L.U32 R148, R148, 0x10, RZ ;  /* 0x0000001094947819 */ /* 0x000fe200000006ff */
[----:B------:R-:W-:Y:S01]  /*1620*/  FFMA.FTZ R211, R185, R85, R76 ;  /* 0x00000055b9d37223 */ /* 0x000fe2000001004c */
[----:B------:R-:W-:Y:S01]  /*1630*/  SHF.L.U32 R235, R213, 0x10, RZ ;  /* 0x00000010d5eb7819 */ /* 0x000fe200000006ff */
[----:B------:R-:W-:Y:S01]  /*1640*/  FADD.FTZ R76, R154, R91 ;  /* 0x0000005b9a4c7221 */ /* 0x000fe20000010000 */
[----:B------:R-:W-:Y:S02]  /*1650*/  SHF.L.U32 R219, R219, 0x10, RZ ;  /* 0x00000010dbdb7819 */ /* 0x000fe400000006ff */
[----:B------:R-:W-:Y:S01]  /*1660*/  SHF.L.U32 R236, R157, 0x10, RZ ;  /* 0x000000109dec7819 */ /* 0x000fe200000006ff */
[----:B------:R-:W-:Y:S01]  /*1670*/  FMUL.FTZ R157, R128, R217 ;  /* 0x000000d9809d7220 */ /* 0x000fe20000410000 */
[----:B------:R-:W-:Y:S01]  /*1680*/  FMUL.FTZ R212, R159, R212 ;  /* 0x000000d49fd47220 */ /* 0x000fe20000410000 */
[----:B------:R-:W-:Y:S01]  /*1690*/  FFMA.FTZ R89, R141, R154, R86 ;  /* 0x0000009a8d597223 */ /* 0x000fe20000010056 */
[----:B------:R-:W-:Y:S01]  /*16a0*/  SHF.R.U32.HI R149, RZ, 0x10, R149 ;  /* 0x00000010ff957819 */ /* 0x000fe20000011695 */
[----:B------:R-:W-:Y:S01]  /*16b0*/  FMUL.FTZ R77, R172, R148 ;  /* 0x00000094ac4d7220 */ /* 0x000fe20000410000 */
[----:B------:R-:W-:Y:S01]  /*16c0*/  FADD.FTZ R86, R211, R76 ;  /* 0x0000004cd3567221 */ /* 0x000fe20000010000 */
[----:B------:R-:W-:Y:S01]  /*16d0*/  FFMA.FTZ R157, R160, R235, R157 ;  /* 0x000000eba09d7223 */ /* 0x000fe2000001009d */
[----:B------:R-:W-:Y:S01]  /*16e0*/  FMUL.FTZ R76, R129, R219 ;  /* 0x000000db814c7220 */ /* 0x000fe20000410000 */
[----:B------:R-:W-:Y:S01]  /*16f0*/  FMUL.FTZ R214, R159, R214 ;  /* 0x000000d69fd67220 */ /* 0x000fe20000410000 */
[----:B------:R-:W-:Y:S01]  /*1700*/  FFMA.FTZ R89, R212, R211, R89 ;  /* 0x000000d3d4597223 */ /* 0x000fe20000010059 */
[----:B------:R-:W-:Y:S01]  /*1710*/  SHF.R.U32.HI R147, RZ, 0x10, R147 ;  /* 0x00000010ff937819 */ /* 0x000fe20000011693 */
[----:B------:R-:W-:Y:S01]  /*1720*/  FFMA.FTZ R142, R182, R207, R77 ;  /* 0x000000cfb68e7223 */ /* 0x000fe2000001004d */
[----:B------:R-:W-:Y:S01]  /*1730*/  SHF.L.U32 R202, R149, 0x10, RZ ;  /* 0x0000001095ca7819 */ /* 0x000fe200000006ff */
[----:B------:R-:W-:Y:S01]  /*1740*/  FADD.FTZ R77, R157, R86 ;  /* 0x000000569d4d7221 */ /* 0x000fe20000010000 */
[----:B------:R-:W-:Y:S01]  /*1750*/  FFMA.FTZ R203, R161, R146, R76 ;  /* 0x00000092a1cb7223 */ /* 0x000fe2000001004c */
[----:B------:R-:W-:Y:S01]  /*1760*/  FFMA.FTZ R76, R214, R157, R89 ;  /* 0x0000009dd64c7223 */ /* 0x000fe20000010059 */
[----:B------:R-:W-:Y:S01]  /*1770*/  SHF.L.U32 R213, R147, 0x10, RZ ;  /* 0x0000001093d57819 */ /* 0x000fe200000006ff */
[----:B------:R-:W-:Y:S01]  /*1780*/  FMUL.FTZ R86, R173, R202 ;  /* 0x000000caad567220 */ /* 0x000fe20000410000 */
[----:B------:R-:W-:Y:S01]  /*1790*/  SHF.L.U32 R237, R151, 0x10, RZ ;  /* 0x0000001097ed7819 */ /* 0x000fe200000006ff */
[----:B------:R-:W-:Y:S01]  /*17a0*/  FADD.FTZ R138, R142, R77 ;  /* 0x0000004d8e8a7221 */ /* 0x000fe20000010000 */
[----:B------:R-:W-:Y:S01]  /*17b0*/  FFMA.FTZ R77, R93, R142, R76 ;  /* 0x0000008e5d4d7223 */ /* 0x000fe2000001004c */
[----:B------:R-:W-:Y:S01]  /*17c0*/  MOV R223, R153 ;  /* 0x0000009900df7202 */ /* 0x000fe20000000f00 */
[----:B------:R-:W-:Y:S01]  /*17d0*/  FFMA.FTZ R205, R183, R213, R86 ;  /* 0x000000d5b7cd7223 */ /* 0x000fe20000010056 */
[----:B------:R-:W-:Y:S01]  /*17e0*/  FMUL.FTZ R151, R126, R237 ;  /* 0x000000ed7e977220 */ /* 0x000fe20000410000 */
[----:B------:R-:W-:Y:S01]  /*17f0*/  FADD.FTZ R138, R203, R138 ;  /* 0x0000008acb8a7221 */ /* 0x000fe20000010000 */
[----:B------:R-:W-:Y:S01]  /*1800*/  FMUL.FTZ R218, R159, R218 ;  /* 0x000000da9fda7220 */ /* 0x000fe20000410000 */
[----:B------:R-:W-:Y:S01]  /*1810*/  FFMA.FTZ R77, R92, R203, R77 ;  /* 0x000000cb5c4d7223 */ /* 0x000fe2000001004d */
[----:B------:R-:W-:Y:S01]  /*1820*/  SHF.R.U32.HI R153, RZ, 0x10, R153 ;  /* 0x00000010ff997819 */ /* 0x000fe20000011699 */
        /* <DEDUP_REMOVED lines=17> */
[----:B------:R-:W-:Y:S01]  /*1940*/  MOV R225, R155 ;  /* 0x0000009b00e17202 */ /* 0x000fe20000000f00 */
        /* <DEDUP_REMOVED lines=14> */
[----:B------:R-:W-:Y:S01]  /*1a30*/  SHF.R.U32.HI R155, RZ, 0x10, R155 ;  /* 0x00000010ff9b7819 */ /* 0x000fe2000001169b */
[----:B------:R-:W-:Y:S01]  /*1a40*/  FFMA.FTZ R89, R178, R239, R89 ;  /* 0x000000efb2597223 */ /* 0x000fe20000010059 */
[----:B------:R-:W-:Y:S01]  /*1a50*/  FADD.FTZ R76, R91, R138 ;  /* 0x0000008a5b4c7221 */ /* 0x000fe20000010000 */
[----:B------:R-:W-:Y:S01]  /*1a60*/  FFMA.FTZ R153, R135, R234, R86 ;  /* 0x000000ea87997223 */ /* 0x000fe20000010056 */
[----:B------:R-:W-:Y:S01]  /*1a70*/  FMUL.FTZ R145, R159, R230 ;  /* 0x000000e69f917220 */ /* 0x000fe20000410000 */
[----:B------:R-:W-:Y:S01]  /*1a80*/  FFMA.FTZ R86, R94, R91, R77 ;  /* 0x0000005b5e567223 */ /* 0x000fe2000001004d */
[----:B------:R-:W-:Y:S01]  /*1a90*/  SHF.L.U32 R225, R155, 0x10, RZ ;  /* 0x000000109be17819 */ /* 0x000fe200000006ff */
[----:B------:R-:W-:Y:S01]  /*1aa0*/  FMUL.FTZ R138, R159, R228 ;  /* 0x000000e49f8a7220 */ /* 0x000fe20000410000 */
[----:B------:R-:W-:Y:S01]  /*1ab0*/  FADD.FTZ R76, R76, R89 ;  /* 0x000000594c4c7221 */ /* 0x000fe20000010000 */
[----:B------:R-:W-:Y:S01]  /*1ac0*/  FMUL.FTZ R228, R169, R236 ;  /* 0x000000eca9e47220 */ /* 0x000fe20000410000 */
[----:B------:R-:W-:Y:S01]  /*1ad0*/  FFMA.FTZ R77, R145, R89, R86 ;  /* 0x00000059914d7223 */ /* 0x000fe20000010056 */
[----:B------:R-:W-:Y:S01]  /*1ae0*/  FMUL.FTZ R140, R159, R194 ;  /* 0x000000c29f8c7220 */ /* 0x000fe20000410000 */
[----:B------:R-:W-:Y:S01]  /*1af0*/  FADD.FTZ R76, R76, R153 ;  /* 0x000000994c4c7221 */ /* 0x000fe20000010000 */
[----:B------:R-:W-:Y:S01]  /*1b00*/  FFMA.FTZ R155, R179, R225, R228 ;  /* 0x000000e1b39b7223 */ /* 0x000fe200000100e4 */
        /* <DEDUP_REMOVED lines=35> */
.L_x_1759:
[----:B------:R-:W-:Y:S05]  /*1d40*/  BSYNC.RECONVERGENT B0 ;  /* 0x0000000000007941 */ /* 0x000fea0003800200 */
.L_x_1758:
[----:B------:R-:W1:Y:S08]  /*1d50*/  S2UR UR5, SR_CgaCtaId ;  /* 0x00000000000579c3 */ /* 0x000e700000008800 */
[----:B------:R-:W-:Y:S01]  /*1d60*/  BAR.SYNC.DEFER_BLOCKING 0x0 ;  /* 0x0000000000007b1d */ /* 0x000fe20000010000 */
[----:B------:R-:W-:Y:S01]  /*1d70*/  FFMA.FTZ R120, R229, R78, R120 ;  /* 0x0000004ee5787223 */ /* 0x000fe20000010078 */
[----:B------:R-:W-:Y:S01]  /*1d80*/  FADD.FTZ R119, R78, R119 ;  /* 0x000000774e777221 */ /* 0x000fe20000010000 */
[----:B------:R-:W-:Y:S01]  /*1d90*/  FFMA.FTZ R122, R87, R79, R122 ;  /* 0x0000004f577a7223 */ /* 0x000fe2000001007a */
[----:B------:R-:W-:Y:S01]  /*1da0*/  FADD.FTZ R121, R79, R121 ;  /* 0x000000794f797221 */ /* 0x000fe20000010000 */
[----:B------:R-:W-:Y:S01]  /*1db0*/  FFMA.FTZ R116, R231, R80, R116 ;  /* 0x00000050e7747223 */ /* 0x000fe20000010074 */
[----:B------:R-:W-:Y:S01]  /*1dc0*/  UMOV UR4, 0x400 ;  /* 0x0000040000047882 */ /* 0x000fe20000000000 */
        /* <DEDUP_REMOVED lines=12> */
[----:B------:R-:W2:Y:S01]  /*1e90*/  LDC.64 R84, c[0x0][0x380] ;  /* 0x0000e000ff547b82 */ /* 0x000ea20000000a00 */
[----:B------:R-:W-:Y:S01]  /*1ea0*/  FADD.FTZ R123, R201, R123 ;  /* 0x0000007bc97b7221 */ /* 0x000fe20000010000 */
[----:B------:R-:W-:Y:S01]  /*1eb0*/  UISETP.NE.U32.AND UP0, UPT, UR14, URZ, UPT ;  /* 0x000000ff0e00728c */ /* 0x000fe2000bf05070 */
[----:B------:R-:W-:Y:S01]  /*1ec0*/  FFMA.FTZ R112, R233, R204, R112 ;  /* 0x000000cce9707223 */ /* 0x000fe20000010070 */
[----:B-1----:R-:W-:Y:S01]  /*1ed0*/  ULEA UR4, UR5, UR4, 0x18 ;  /* 0x0000000405047291 */ /* 0x002fe2000f8ec0ff */
[----:B------:R-:W-:Y:S01]  /*1ee0*/  FADD.FTZ R111, R204, R111 ;  /* 0x0000006fcc6f7221 */ /* 0x000fe20000010000 */
[----:B------:R-:W-:Y:S01]  /*1ef0*/  UISETP.NE.AND.EX UP0, UPT, UR15, URZ, UPT, UP0 ;  /* 0x000000ff0f00728c */ /* 0x000fe2000bf05300 */
[----:B------:R-:W-:Y:S01]  /*1f00*/  FFMA.FTZ R114, R231, R158, R114 ;  /* 0x0000009ee7727223 */ /* 0x000fe20000010072 */
[----:B------:R-:W-:Y:S01]  /*1f10*/  UIADD3 UR5, UPT, UPT, UR4, 0x2820, URZ ;  /* 0x0000282004057890 */ /* 0x000fe2000fffe0ff */
[----:B------:R-:W-:Y:S01]  /*1f20*/  FADD.FTZ R113, R158, R113 ;  /* 0x000000719e717221 */ /* 0x000fe20000010000 */
[----:B------:R-:W-:Y:S01]  /*1f30*/  @!UP1 UIADD3 UR5, UPT, UPT, UR4, 0x2800, URZ ;  /* 0x0000280004059890 */ /* 0x000fe2000fffe0ff */
[----:B------:R-:W-:Y:S01]  /*1f40*/  FFMA.FTZ R100, R141, R196, R100 ;  /* 0x000000c48d647223 */ /* 0x000fe20000010064 */
[----:B------:R-:W-:Y:S01]  /*1f50*/  UIADD3 UR10, UPT, UPT, UR4, 0x2830, URZ ;  /* 0x00002830040a7890 */ /* 0x000fe2000fffe0ff */
[----:B------:R-:W-:Y:S01]  /*1f60*/  FADD.FTZ R99, R196, R99 ;  /* 0x00000063c4637221 */ /* 0x000fe20000010000 */
        /* <DEDUP_REMOVED lines=10> */
[----:B--2---:R-:W-:Y:S01]  /*2010*/  IADD3 R167, PT, PT, R167, R84, RZ ;  /* 0x00000054a7a77210 */ /* 0x004fe20007ffe0ff */
[----:B------:R-:W-:Y:S01]  /*2020*/  FADD.FTZ R50, R200, R50 ;  /* 0x00000032c8327221 */ /* 0x000fe20000010000 */
[----:B------:R-:W-:Y:S01]  /*2030*/  FFMA.FTZ R0, R214, R235, R0 ;  /* 0x000000ebd6007223 */ /* 0x000fe20000010000 */
[----:B------:R-:W-:Y:S01]  /*2040*/  FADD.FTZ R13, R235, R13 ;  /* 0x0000000deb0d7221 */ /* 0x000fe20000010000 */
[----:B------:R-:W-:Y:S01]  /*2050*/  ISETP.GE.AND P2, PT, R167, R85, PT ;  /* 0x00000055a700720c */ /* 0x000fe20003f46270 */
        /* <DEDUP_REMOVED lines=32> */
[----:B------:R-:W-:Y:S01]  /*2260*/  FADD.FTZ R21, R224, R21 ;  /* 0x00000015e0157221 */ /* 0x000fe20000010000 */
[----:B------:R-:W-:Y:S01]  /*2270*/  FFMA.FTZ R9, R94, R224, R9 ;  /* 0x000000e05e097223 */ /* 0x000fe20000010009 */
[----:B------:R-:W-:Y:S01]  /*2280*/  FADD.FTZ R201, R78, R201 ;  /* 0x000000c94ec97221 */ /* 0x000fe20000010000 */
[----:B------:R-:W-:Y:S01]  /*2290*/  FADD.FTZ R76, R79, R76 ;  /* 0x0000004c4f4c7221 */ /* 0x000fe20000010000 */
[----:B------:R-:W-:Y:S01]  /*22a0*/  FADD.FTZ R30, R241, R30 ;  /* 0x0000001ef11e7221 */ /* 0x000fe20000010000 */
[----:B------:R-:W-:Y:S01]  /*22b0*/  FFMA.FTZ R42, R94, R241, R42 ;  /* 0x000000f15e2a7223 */ /* 0x000fe2000001002a */
[----:B-1----:R-:W-:Y:S01]  /*22c0*/  FADD.FTZ R201, R201, R80 ;  /* 0x00000050c9c97221 */ /* 0x002fe20000010000 */
[----:B------:R-:W-:Y:S01]  /*22d0*/  FADD.FTZ R76, R76, R81 ;  /* 0x000000514c4c7221 */ /* 0x000fe20000010000 */
[----:B------:R-:W-:Y:S01]  /*22e0*/  FADD.FTZ R22, R239, R22 ;  /* 0x00000016ef167221 */ /* 0x000fe20000010000 */
[----:B------:R-:W-:Y:S01]  /*22f0*/  FFMA.FTZ R10, R145, R239, R10 ;  /* 0x000000ef910a7223 */ /* 0x000fe2000001000a */
[----:B------:R-:W-:Y:S01]  /*2300*/  FADD.FTZ R82, R82, R201 ;  /* 0x000000c952527221 */ /* 0x000fe20000010000 */
[----:B------:R-:W-:Y:S01]  /*2310*/  FADD.FTZ R76, R83, R76 ;  /* 0x0000004c534c7221 */ /* 0x000fe20000010000 */
[----:B------:R-:W-:Y:S01]  /*2320*/  FADD.FTZ R29, R156, R29 ;  /* 0x0000001d9c1d7221 */ /* 0x000fe20000010000 */
[----:B------:R-:W-:Y:S01]  /*2330*/  FFMA.FTZ R41, R145, R156, R41 ;  /* 0x0000009c91297223 */ /* 0x000fe20000010029 */
[----:B------:R-:W-:Y:S01]  /*2340*/  FMUL.FTZ R82, R82, UR17 ;  /* 0x0000001152527c20 */ /* 0x000fe20008410000 */
        /* <DEDUP_REMOVED lines=8> */
[----:B------:R-:W-:Y:S01]  /*23d0*/  FMUL.FTZ R85, R76, UR17 ;  /* 0x000000114c557c20 */ /* 0x000fe20008410000 */
        /* <DEDUP_REMOVED lines=29> */
.L_x_1762:
        /* <DEDUP_REMOVED lines=23> */
.L_x_1761:
        /* <DEDUP_REMOVED lines=20> */
.L_x_1764:
        /* <DEDUP_REMOVED lines=21> */
.L_x_1760:
        /* <DEDUP_REMOVED lines=27> */
.L_x_1766:
        /* <DEDUP_REMOVED lines=23> */
.L_x_1765:
        /* <DEDUP_REMOVED lines=20> */
.L_x_1767:
        /* <DEDUP_REMOVED lines=19> */
[----:B------:R-:W-:-:S07]  /*2f40*/  PRMT R192, R83, 0x7610, R192 ;  /* 0x0000761053c07816 */ /* 0x000fce00000000c0 */
.L_x_1763:
[----:B------:R-:W-:Y:S01]  /*2f50*/  ISETP.NE.U32.AND P1, PT, RZ, UR4, PT ;  /* 0x00000004ff007c0c */ /* 0x000fe2000bf25070 */
[----:B------:R-:W0:Y:S01]  /*2f60*/  LDC.64 R76, c[0x0][0x468] ;  /* 0x00011a00ff4c7b82 */ /* 0x000e220000000a00 */
[----:B------:R-:W-:Y:S01]  /*2f70*/  LOP3.LUT R78, R78, 0xffff, RZ, 0xc0, !PT ;  /* 0x0000ffff4e4e7812 */ /* 0x000fe200078ec0ff */
[----:B------:R-:W-:Y:S01]  /*2f80*/  UISETP.NE.U32.AND UP0, UPT, UR6, URZ, UPT ;  /* 0x000000ff0600728c */ /* 0x000fe2000bf05070 */
[----:B------:R-:W-:Y:S02]  /*2f90*/  ISETP.NE.AND.EX P1, PT, RZ, UR5, PT, P1 ;  /* 0x00000005ff007c0c */ /* 0x000fe4000bf25310 */
[----:B------:R-:W-:Y:S01]  /*2fa0*/  PRMT R87, R82, 0x5410, R87 ;  /* 0x0000541052577816 */ /* 0x000fe20000000057 */
[----:B------:R-:W-:Y:S01]  /*2fb0*/  IMAD.WIDE.U32 R78, R78, 0x10000, RZ ;  /* 0x000100004e4e7825 */ /* 0x000fe200078e00ff */
[----:B------:R-:W-:Y:S02]  /*2fc0*/  UISETP.NE.AND.EX UP0, UPT, UR7, URZ, UPT, UP0 ;  /* 0x000000ff0700728c */ /* 0x000fe4000bf05300 */
[----:B------:R-:W-:-:S02]  /*2fd0*/  LOP3.LUT R78, R78, 0xffff, R83, 0xf8, !PT ;  /* 0x0000ffff4e4e7812 */ /* 0x000fc400078ef853 */
[----:B------:R-:W-:-:S05]  /*2fe0*/  LOP3.LUT R79, R87, R79, RZ, 0xfc, !PT ;  /* 0x0000004f574f7212 */ /* 0x000fca00078efcff */
[----:B------:R-:W1:Y:S01]  /*2ff0*/  @P1 LDC.64 R80, c[0x0][0x478] ;  /* 0x00011e00ff501b82 */ /* 0x000e620000000a00 */
[----:B0-----:R-:W-:-:S04]  /*3000*/  IMAD.WIDE.U32 R82, R189, 0x8, R76 ;  /* 0x00000008bd527825 */ /* 0x001fc800078e004c */
[----:B-1----:R-:W-:-:S05]  /*3010*/  @P1 IMAD.WIDE.U32 R80, R189, 0x10, R80 ;  /* 0x00000010bd501825 */ /* 0x002fca00078e0050 */
[----:B------:R0:W-:Y:S04]  /*3020*/  @P1 STG.E.128 desc[UR12][R80.64], R72 ;  /* 0x0000004850001986 */ /* 0x0001e8000c101d0c */
        /* <DEDUP_REMOVED lines=10> */
.L_x_1768:
[----:B------:R-:W-:Y:S05]  /*30d0*/  @!P0 BRA `(.L_x_1769) ;  /* 0x00000004004c8947 */ /* 0x000fea0003800000 */
[----:B------:R-:W-:Y:S05]  /*30e0*/  @!P1 BRA `(.L_x_1770) ;  /* 0x00000000009c9947 */ /* 0x000fea0003800000 */
        /* <DEDUP_REMOVED lines=9> */
[C---:B0----5:R-:W-:Y:S01]  /*3180*/  FFMA.FTZ R74, R159.reuse, R141, R58 ;  /* 0x0000008d9f4a7223 */ /* 0x061fe2000001003a */
[C---:B------:R-:W-:Y:S01]  /*3190*/  FFMA.FTZ R75, R159.reuse, R212, R59 ;  /* 0x000000d49f4b7223 */ /* 0x040fe2000001003b */
[C---:B------:R-:W-:Y:S01]  /*31a0*/  FFMA.FTZ R72, R159.reuse, R95, R56 ;  /* 0x0000005f9f487223 */ /* 0x040fe20000010038 */
[----:B------:R-:W-:-:S03]  /*31b0*/  FFMA.FTZ R73, R159, R152, R57 ;  /* 0x000000989f497223 */ /* 0x000fc60000010039 */
[----:B-1----:R-:W-:Y:S02]  /*31c0*/  F2FP.BF16.F32.PACK_AB R80, R75, R74 ;  /* 0x0000004a4b50723e */ /* 0x002fe400000010ff */
        /* <DEDUP_REMOVED lines=8> */
.L_x_1771:
        /* <DEDUP_REMOVED lines=14> */
[----:B------:R-:W-:Y:S02]  /*3330*/  PRMT R78, R81, 0x7632, R78 ;  /* 0x00007632514e7816 */ /* 0x000fe4000000004e */
[----:B------:R-:W-:Y:S01]  /*3340*/  PRMT R87, R80, 0x7632, R87 ;  /* 0x0000763250577816 */ /* 0x000fe20000000057 */
[----:B------:R-:W-:Y:S06]  /*3350*/  BRA `(.L_x_1772) ;  /* 0x0000000400f47947 */ /* 0x000fec0003800000 */
.L_x_1770:
        /* <DEDUP_REMOVED lines=16> */
[----:B01----:R-:W-:Y:S02]  /*3460*/  PRMT R80, R141, 0x7610, R80 ;  /* 0x000076108d507816 */ /* 0x003fe40000000050 */
[C---:B------:R-:W-:Y:S02]  /*3470*/  PRMT R78, R95.reuse, 0x7632, R78 ;  /* 0x000076325f4e7816 */ /* 0x040fe4000000004e */
[----:B------:R-:W-:-:S02]  /*3480*/  PRMT R81, R95, 0x7610, R81 ;  /* 0x000076105f517816 */ /* 0x000fc40000000051 */
[----:B------:R-:W-:Y:S02]  /*3490*/  PRMT R188, R87, 0x7610, R188 ;  /* 0x0000761057bc7816 */ /* 0x000fe400000000bc */
[----:B------:R-:W-:Y:S02]  /*34a0*/  PRMT R199, R80, 0x7610, R199 ;  /* 0x0000761050c77816 */ /* 0x000fe400000000c7 */
[----:B------:R-:W-:Y:S02]  /*34b0*/  PRMT R190, R78, 0x7610, R190 ;  /* 0x000076104ebe7816 */ /* 0x000fe400000000be */
[----:B------:R-:W-:Y:S01]  /*34c0*/  PRMT R192, R81, 0x7610, R192 ;  /* 0x0000761051c07816 */ /* 0x000fe200000000c0 */
[----:B------:R-:W-:Y:S06]  /*34d0*/  BRA `(.L_x_1772) ;  /* 0x0000000400947947 */ /* 0x000fec0003800000 */
.L_x_1773:
        /* <DEDUP_REMOVED lines=14> */
[C---:B01----:R-:W-:Y:S02]  /*35c0*/  PRMT R78, R95.reuse, 0x7632, R78 ;  /* 0x000076325f4e7816 */ /* 0x043fe4000000004e */
[----:B------:R-:W-:Y:S02]  /*35d0*/  PRMT R81, R95, 0x7610, R81 ;  /* 0x000076105f517816 */ /* 0x000fe40000000051 */
[C---:B------:R-:W-:Y:S02]  /*35e0*/  PRMT R87, R141.reuse, 0x7632, R87 ;  /* 0x000076328d577816 */ /* 0x040fe40000000057 */
[----:B------:R-:W-:Y:S01]  /*35f0*/  PRMT R80, R141, 0x7610, R80 ;  /* 0x000076108d507816 */ /* 0x000fe20000000050 */
[----:B------:R-:W-:Y:S06]  /*3600*/  BRA `(.L_x_1772) ;  /* 0x0000000400487947 */ /* 0x000fec0003800000 */
.L_x_1769:
[----:B------:R-:W-:Y:S05]  /*3610*/  @!P1 BRA `(.L_x_1774) ;  /* 0x00000000009c9947 */ /* 0x000fea0003800000 */
[----:B------:R-:W-:Y:S05]  /*3620*/  BRA.U !UP0, `(.L_x_1775) ;  /* 0x0000000108547547 */ /* 0x000fea000b800000 */
[-CC-:B------:R-:W-:Y:S01]  /*3630*/  FFMA.FTZ R141, R141, R85.reuse, R84.reuse ;  /* 0x000000558d8d7223 */ /* 0x180fe20000010054 */
[-CC-:B------:R-:W-:Y:S01]  /*3640*/  FFMA.FTZ R212, R212, R85.reuse, R84.reuse ;  /* 0x00000055d4d47223 */ /* 0x180fe20000010054 */
[-CC-:B------:R-:W-:Y:S01]  /*3650*/  FFMA.FTZ R95, R95, R85.reuse, R84.reuse ;  /* 0x000000555f5f7223 */ /* 0x180fe20000010054 */
[----:B------:R-:W-:Y:S01]  /*3660*/  FFMA.FTZ R139, R139, R85, R84 ;  /* 0x000000558b8b7223 */ /* 0x000fe20000010054 */
[----:B0-----:R-:W-:Y:S01]  /*3670*/  FADD.FTZ R74, R154, -R141 ;  /* 0x8000008d9a4a7221 */ /* 0x001fe20000010000 */
[----:B------:R-:W-:Y:S01]  /*3680*/  FADD.FTZ R212, R211, -R212 ;  /* 0x800000d4d3d47221 */ /* 0x000fe20000010000 */
[----:B------:R-:W-:Y:S01]  /*3690*/  FADD.FTZ R72, R150, -R95 ;  /* 0x8000005f96487221 */ /* 0x000fe20000010000 */
[----:B------:R-:W-:Y:S01]  /*36a0*/  FADD.FTZ R152, R152, -R139 ;  /* 0x8000008b98987221 */ /* 0x000fe20000010000 */
[C---:B------:R-:W-:Y:S01]  /*36b0*/  FMUL.FTZ R74, R159.reuse, R74 ;  /* 0x0000004a9f4a7220 */ /* 0x040fe20000410000 */
[C---:B------:R-:W-:Y:S01]  /*36c0*/  FMUL.FTZ R75, R159.reuse, R212 ;  /* 0x000000d49f4b7220 */ /* 0x040fe20000410000 */
[C---:B------:R-:W-:Y:S01]  /*36d0*/  FMUL.FTZ R72, R159.reuse, R72 ;  /* 0x000000489f487220 */ /* 0x040fe20000410000 */
[----:B------:R-:W-:-:S03]  /*36e0*/  FMUL.FTZ R73, R159, R152 ;  /* 0x000000989f497220 */ /* 0x000fc60000410000 */
        /* <DEDUP_REMOVED lines=9> */
.L_x_1775:
        /* <DEDUP_REMOVED lines=14> */
[----:B------:R-:W-:Y:S02]  /*3860*/  PRMT R78, R81, 0x7632, R78 ;  /* 0x00007632514e7816 */ /* 0x000fe4000000004e */
[----:B------:R-:W-:Y:S01]  /*3870*/  PRMT R87, R80, 0x7632, R87 ;  /* 0x0000763250577816 */ /* 0x000fe20000000057 */
[----:B------:R-:W-:Y:S06]  /*3880*/  BRA `(.L_x_1772) ;  /* 0x0000000000a87947 */ /* 0x000fec0003800000 */
.L_x_1774:
        /* <DEDUP_REMOVED lines=24> */
.L_x_1776:
        /* <DEDUP_REMOVED lines=18> */
.L_x_1772:
[----:B------:R-:W0:Y:S01]  /*3b30*/  @P1 LDC.64 R82, c[0x0][0x478] ;  /* 0x00011e00ff521b82 */ /* 0x000e220000000a00 */
[----:B------:R-:W-:Y:S02]  /*3b40*/  LOP3.LUT R78, R78, 0xffff, RZ, 0xc0, !PT ;  /* 0x0000ffff4e4e7812 */ /* 0x000fe400078ec0ff */
[----:B------:R-:W-:-:S03]  /*3b50*/  PRMT R87, R80, 0x5410, R87 ;  /* 0x0000541050577816 */ /* 0x000fc60000000057 */
[----:B------:R-:W-:-:S03]  /*3b60*/  IMAD.WIDE.U32 R78, R78, 0x10000, RZ ;  /* 0x000100004e4e7825 */ /* 0x000fc600078e00ff */
[----:B------:R-:W-:Y:S01]  /*3b70*/  LOP3.LUT R78, R78, 0xffff, R81, 0xf8, !PT ;  /* 0x0000ffff4e4e7812 */ /* 0x000fe200078ef851 */
[----:B------:R-:W-:Y:S01]  /*3b80*/  IMAD.WIDE.U32 R80, R191, 0x8, R76 ;  /* 0x00000008bf507825 */ /* 0x000fe200078e004c */
[----:B------:R-:W-:-:S03]  /*3b90*/  LOP3.LUT R79, R87, R79, RZ, 0xfc, !PT ;  /* 0x0000004f574f7212 */ /* 0x000fc600078efcff */
[----:B0-----:R-:W-:-:S05]  /*3ba0*/  @P1 IMAD.WIDE.U32 R82, R191, 0x10, R82 ;  /* 0x00000010bf521825 */ /* 0x001fca00078e0052 */
        /* <DEDUP_REMOVED lines=11> */
.L_x_1777:
        /* <DEDUP_REMOVED lines=24> */
.L_x_1780:
        /* <DEDUP_REMOVED lines=17> */
.L_x_1779:
        /* <DEDUP_REMOVED lines=10> */
[C---:B01----:R-:W-:Y:S01]  /*3f90*/  FFMA.FTZ R79, R159.reuse, R218, R63 ;  /* 0x000000da9f4f7223 */ /* 0x043fe2000001003f */
        /* <DEDUP_REMOVED lines=13> */
.L_x_1782:
        /* <DEDUP_REMOVED lines=19> */
.L_x_1778:
        /* <DEDUP_REMOVED lines=10> */
[C---:B0-----:R-:W-:Y:S01]  /*4240*/  FMUL.FTZ R74, R159.reuse, R92 ;  /* 0x0000005c9f4a7220 */ /* 0x041fe20000410000 */
        /* <DEDUP_REMOVED lines=12> */
.L_x_1784:
        /* <DEDUP_REMOVED lines=17> */
.L_x_1783:
        /* <DEDUP_REMOVED lines=24> */
.L_x_1785:
        /* <DEDUP_REMOVED lines=18> */
.L_x_1781:
        /* <DEDUP_REMOVED lines=19> */
.L_x_1786:
        /* <DEDUP_REMOVED lines=24> */
.L_x_1789:
        /* <DEDUP_REMOVED lines=17> */
.L_x_1788:
        /* <DEDUP_REMOVED lines=24> */
.L_x_1791:
        /* <DEDUP_REMOVED lines=19> */
.L_x_1787:
        /* <DEDUP_REMOVED lines=23> */
.L_x_1793:
        /* <DEDUP_REMOVED lines=17> */
.L_x_1792:
        /* <DEDUP_REMOVED lines=24> */
.L_x_1794:
        /* <DEDUP_REMOVED lines=18> */
.L_x_1790:
        /* <DEDUP_REMOVED lines=19> */
.L_x_1795:
        /* <DEDUP_REMOVED lines=15> */
[----:B------:R-:W-:Y:S02]  /*5470*/  F2FP.BF16.F32.PACK_AB R82, R75, R74 ;  /* 0x0000004a4b52723e */ /* 0x000fe400000010ff */
[----:B------:R-:W-:Y:S02]  /*5480*/  F2FP.BF16.F32.PACK_AB R83, R73, R72 ;  /* 0x000000484953723e */ /* 0x000fe400000010ff */
[C---:B------:R-:W-:Y:S02]  /*5490*/  PRMT R85, R82.reuse, 0x7632, R85 ;  /* 0x0000763252557816 */ /* 0x040fe40000000055 */
[----:B-1----:R-:W-:Y:S02]  /*54a0*/  PRMT R80, R83, 0x7632, R80 ;  /* 0x0000763253507816 */ /* 0x002fe40000000050 */
[----:B------:R-:W-:Y:S02]  /*54b0*/  PRMT R188, R85, 0x7610, R188 ;  /* 0x0000761055bc7816 */ /* 0x000fe400000000bc */
[----:B------:R-:W-:-:S02]  /*54c0*/  PRMT R199, R82, 0x7610, R199 ;  /* 0x0000761052c77816 */ /* 0x000fc400000000c7 */
[----:B------:R-:W-:Y:S02]  /*54d0*/  PRMT R190, R80, 0x7610, R190 ;  /* 0x0000761050be7816 */ /* 0x000fe400000000be */
[----:B------:R-:W-:Y:S01]  /*54e0*/  PRMT R192, R83, 0x7610, R192 ;  /* 0x0000761053c07816 */ /* 0x000fe200000000c0 */
[----:B------:R-:W-:Y:S06]  /*54f0*/  BRA `(.L_x_1799) ;  /* 0x0000000800387947 */ /* 0x000fec0003800000 */
.L_x_1798:
[-CC-:B------:R-:W-:Y:S01]  /*5500*/  FFMA.FTZ R94, R94, R85.reuse, R84.reuse ;  /* 0x000000555e5e7223 */ /* 0x180fe20000010054 */
        /* <DEDUP_REMOVED lines=13> */
[----:B-1----:R-:W-:Y:S02]  /*55e0*/  PRMT R80, R83, 0x7632, R80 ;  /* 0x0000763253507816 */ /* 0x002fe40000000050 */
[----:B------:R-:W-:Y:S01]  /*55f0*/  PRMT R85, R82, 0x7632, R85 ;  /* 0x0000763252557816 */ /* 0x000fe20000000055 */
[----:B------:R-:W-:Y:S06]  /*5600*/  BRA `(.L_x_1799) ;  /* 0x0000000400f47947 */ /* 0x000fec0003800000 */
.L_x_1797:
        /* <DEDUP_REMOVED lines=24> */
.L_x_1800:
[-CC-:B------:R-:W-:Y:S01]  /*5790*/  FFMA.FTZ R94, R94, R85.reuse, R84.reuse ;  /* 0x000000555e5e7223 */ /* 0x180fe20000010054 */
[-CC-:B01----:R-:W-:Y:S01]  /*57a0*/  FFMA.FTZ R78, R145, R85.reuse, R84.reuse ;  /* 0x00000055914e7223 */ /* 0x183fe20000010054 */
        /* <DEDUP_REMOVED lines=17> */
.L_x_1796:
        /* <DEDUP_REMOVED lines=23> */
.L_x_1802:
        /* <DEDUP_REMOVED lines=14> */
[----:B-1----:R-:W-:Y:S02]  /*5b10*/  PRMT R80, R83, 0x7632, R80 ;  /* 0x0000763253507816 */ /* 0x002fe40000000050 */
[----:B------:R-:W-:Y:S01]  /*5b20*/  PRMT R85, R82, 0x7632, R85 ;  /* 0x0000763252557816 */ /* 0x000fe20000000055 */
[----:B------:R-:W-:Y:S06]  /*5b30*/  BRA `(.L_x_1799) ;  /* 0x0000000000a87947 */ /* 0x000fec0003800000 */
.L_x_1801:
        /* <DEDUP_REMOVED lines=24> */
.L_x_1803:
        /* <DEDUP_REMOVED lines=18> */
.L_x_1799:
[----:B------:R-:W0:Y:S01]  /*5de0*/  @P1 LDC.64 R78, c[0x0][0x478] ;  /* 0x00011e00ff4e1b82 */ /* 0x000e220000000a00 */
[----:B------:R-:W-:Y:S01]  /*5df0*/  LOP3.LUT R80, R80, 0xffff, RZ, 0xc0, !PT ;  /* 0x0000ffff50507812 */ /* 0x000fe200078ec0ff */
[----:B------:R-:W-:Y:S01]  /*5e00*/  IMAD.WIDE.U32 R76, R197, 0x8, R76 ;  /* 0x00000008c54c7825 */ /* 0x000fe200078e004c */
[----:B------:R-:W-:-:S03]  /*5e10*/  PRMT R85, R82, 0x5410, R85 ;  /* 0x0000541052557816 */ /* 0x000fc60000000055 */
[----:B------:R-:W-:-:S05]  /*5e20*/  IMAD.WIDE.U32 R80, R80, 0x10000, RZ ;  /* 0x0001000050507825 */ /* 0x000fca00078e00ff */
[----:B------:R-:W-:Y:S02]  /*5e30*/  LOP3.LUT R81, R85, R81, RZ, 0xfc, !PT ;  /* 0x0000005155517212 */ /* 0x000fe400078efcff */
[----:B------:R-:W-:Y:S01]  /*5e40*/  LOP3.LUT R80, R80, 0xffff, R83, 0xf8, !PT ;  /* 0x0000ffff50507812 */ /* 0x000fe200078ef853 */
        /* <DEDUP_REMOVED lines=12> */
.L_x_1804:
[----:B------:R-:W-:Y:S01]  /*5f10*/  UPLOP3.LUT UP1, UPT, UPT, UPT, UP1, 0x40, 0x4 ;  /* 0x000000000004789c */ /* 0x000fe20003f2e810 */
[----:B------:R-:W-:Y:S10]  /*5f20*/  @!P2 BRA `(.L_x_1805) ;  /* 0xffffffa800dca947 */ /* 0x000ff4000383ffff */
[----:B0-----:R-:W-:Y:S02]  /*5f30*/  MOV R74, R98 ;  /* 0x00000062004a7202 */ /* 0x001fe40000000f00 */
[----:B------:R-:W-:Y:S02]  /*5f40*/  MOV R91, R4 ;  /* 0x00000004005b7202 */ /* 0x000fe40000000f00 */
[----:B-1----:R-:W-:Y:S02]  /*5f50*/  MOV R76, R105 ;  /* 0x00000069004c7202 */ /* 0x002fe40000000f00 */
[----:B-----5:R-:W-:Y:S02]  /*5f60*/  MOV R57, R104 ;  /* 0x0000006800397202 */ /* 0x020fe40000000f00 */
        /* <DEDUP_REMOVED lines=75> */
.L_x_1757:
        /* <DEDUP_REMOVED lines=33> */
.L_x_1806:
        /* <DEDUP_REMOVED lines=13> */
.L_x_5409:


//--------------------- .text._ZN10layer_norm31ln_parallel_residual_bwd_kernelINS_13Kernel_traitsI13__nv_bfloat16S2_fS2_fjLj2560ELj1ELj1ELj4ELj8ENS_18Kernel_traits_baseILj2560ES2_S2_fS2_fjLj128EEEEELb0ELb1ELb0EEEvNS_9BwdParamsE --------------------------
	.section	.text._ZN10layer_norm31ln_parallel_residual_bwd_kernelINS_13Kernel_traitsI13__nv_bfloat16S2_fS2_fjLj2560ELj1ELj1ELj4ELj8ENS_18Kernel_traits_baseILj2560ES2_S2_fS2_fjLj128EEEEELb0ELb1ELb0EEEvNS_9BwdParamsE,"ax",@progbits
	.align	128
        .global         _ZN10layer_norm31ln_parallel_residual_bwd_kernelINS_13Kernel_traitsI13__nv_bfloat16S2_fS2_fjLj2560ELj1ELj1ELj4ELj8ENS_18Kernel_traits_baseILj2560ES2_S2_fS2_fjLj128EEEEELb0ELb1ELb0EEEvNS_9BwdParamsE
        .type           _ZN10layer_norm31ln_parallel_residual_bwd_kernelINS_13Kernel_traitsI13__nv_bfloat16S2_fS2_fjLj2560ELj1ELj1ELj4ELj8ENS_18Kernel_traits_baseILj2560ES2_S2_fS2_fjLj128EEEEELb0ELb1ELb0EEEvNS_9BwdParamsE,@function
        .size           _ZN10layer_norm31ln_parallel_residual_bwd_kernelINS_13Kernel_traitsI13__nv_bfloat16S2_fS2_fjLj2560ELj1ELj1ELj4ELj8ENS_18Kernel_traits_baseILj2560ES2_S2_fS2_fjLj128EEEEELb0ELb1ELb0EEEvNS_9BwdParamsE,(.L_x_5410 - _ZN10layer_norm31ln_parallel_residual_bwd_kernelINS_13Kernel_traitsI13__nv_bfloat16S2_fS2_fjLj2560ELj1ELj1ELj4ELj8ENS_18Kernel_traits_baseILj2560ES2_S2_fS2_fjLj128EEEEELb0ELb1ELb0EEEvNS_9BwdParamsE)
        .other          _ZN10layer_norm31ln_parallel_residual_bwd_kernelINS_13Kernel_traitsI13__nv_bfloat16S2_fS2_fjLj2560ELj1ELj1ELj4ELj8ENS_18Kernel_traits_baseILj2560ES2_S2_fS2_fjLj128EEEEELb0ELb1ELb0EEEvNS_9BwdParamsE,@"STO_CUDA_ENTRY STV_DEFAULT"
_ZN10layer_norm31ln_parallel_residual_bwd_kernelINS_13Kernel_traitsI13__nv_bfloat16S2_fS2_fjLj2560ELj1ELj1ELj4ELj8ENS_18Kernel_traits_baseILj2560ES2_S2_fS2_fjLj128EEEEELb0ELb1ELb0EEEvNS_9BwdParamsE:
.text._ZN10layer_norm31ln_parallel_residual_bwd_kernelINS_13Kernel_traitsI13__nv_bfloat16S2_fS2_fjLj2560ELj1ELj1ELj4ELj8ENS_18Kernel_traits_baseILj2560ES2_S2_fS2_fjLj128EEEEELb0ELb1ELb0EEEvNS_9BwdParamsE:
[----:B------:R-:W-:Y:S01]  /*0000*/  LDC R1, c[0x0][0x37c] ;  /* 0x0000df00ff017b82 */ /* 0x000fe20000000800 */
[----:B------:R-:W0:Y:S01]  /*0010*/  S2R R23, SR_TID.X ;  /* 0x0000000000177919 */ /* 0x000e220000002100 */
[----:B------:R-:W1:Y:S01]  /*0020*/  LDCU UR4, c[0x0][0x388] ;  /* 0x00007100ff0477ac */ /* 0x000e620008000800 */
[----:B------:R-:W2:Y:S01]  /*0030*/  LDCU.64 UR12, c[0x0][0x358] ;  /* 0x00006b00ff0c77ac */ /* 0x000ea20008000a00 */
[----:B-1----:R-:W-:-:S04]  /*0040*/  MOV R96, UR4 ;  /* 0x0000000400607c02 */ /* 0x002fc80008000f00 */
[----:B------:R-:W1:Y:S01]  /*0050*/  S2UR UR11, SR_CTAID.X ;  /* 0x00000000000b79c3 */ /* 0x000e620000002500 */
[----:B------:R-:W1:Y:S01]  /*0060*/  LDCU UR4, c[0x0][0x384] ;  /* 0x00007080ff0477ac */ /* 0x000e620008000800 */
        /* <DEDUP_REMOVED lines=10> */
[----:B------:R-:W0:Y:S06]  /*0110*/  @P0 LDC.64 R4, c[0x0][0x3d0] ;  /* 0x0000f400ff040b82 */ /* 0x000e2c0000000a00 */
[----:B------:R-:W-:Y:S02]  /*0120*/  @P3 LOP3.LUT R25, R23, 0x80, RZ, 0xfc, !PT ;  /* 0x0000008017193812 */ /* 0x000fe400078efcff */
[----:B------:R-:W3:Y:S08]  /*0130*/  @P1 LDC.64 R12, c[0x0][0x3d0] ;  /* 0x0000f400ff0c1b82 */ /* 0x000ef00000000a00 */
[----:B------:R-:W4:Y:S08]  /*0140*/  @P2 LDC.64 R18, c[0x0][0x3d0] ;  /* 0x0000f400ff122b82 */ /* 0x000f300000000a00 */
[----:B------:R-:W1:Y:S01]  /*0150*/  @P4 LDC.64 R20, c[0x0][0x3d0] ;  /* 0x0000f400ff144b82 */ /* 0x000e620000000a00 */
[C---:B0-----:R-:W-:Y:S01]  /*0160*/  @P0 IMAD.WIDE.U32 R4, R25.reuse, 0x8, R4 ;  /* 0x0000000819040825 */ /* 0x041fe200078e0004 */
[----:B------:R-:W-:-:S04]  /*0170*/  @P0 IADD3 R25, PT, PT, R25, 0x80, RZ ;  /* 0x0000008019190810 */ /* 0x000fc80007ffe0ff */
[----:B--2---:R0:W5:Y:S02]  /*0180*/  @P0 LDG.E.64 R6, desc[UR12][R4.64] ;  /* 0x0000000c04060981 */ /* 0x004164000c1e1b00 */
[----:B------:R-:W2:Y:S01]  /*0190*/  @P3 LDC.64 R2, c[0x0][0x3d0] ;  /* 0x0000f400ff023b82 */ /* 0x000ea20000000a00 */
[C---:B---3--:R-:W-:Y:S01]  /*01a0*/  @P1 IMAD.WIDE.U32 R16, R25.reuse, 0x8, R12 ;  /* 0x0000000819101825 */ /* 0x048fe200078e000c */
[----:B------:R-:W-:-:S04]  /*01b0*/  @P1 IADD3 R25, PT, PT, R25, 0x80, RZ ;  /* 0x0000008019191810 */ /* 0x000fc80007ffe0ff */
[----:B------:R0:W5:Y:S01]  /*01c0*/  @P1 LDG.E.64 R8, desc[UR12][R16.64] ;  /* 0x0000000c10081981 */ /* 0x000162000c1e1b00 */
[C---:B----4-:R-:W-:Y:S01]  /*01d0*/  @P2 IMAD.WIDE.U32 R18, R25.reuse, 0x8, R18 ;  /* 0x0000000819122825 */ /* 0x050fe200078e0012 */
[----:B------:R-:W-:-:S04]  /*01e0*/  @P2 IADD3 R25, PT, PT, R25, 0x80, RZ ;  /* 0x0000008019192810 */ /* 0x000fc80007ffe0ff */
[----:B------:R0:W5:Y:S01]  /*01f0*/  @P2 LDG.E.64 R10, desc[UR12][R18.64] ;  /* 0x0000000c120a2981 */ /* 0x000162000c1e1b00 */
[----:B-1----:R-:W-:-:S05]  /*0200*/  @P4 IMAD.WIDE.U32 R12, R25, 0x8, R20 ;  /* 0x00000008190c4825 */ /* 0x002fca00078e0014 */
[----:B------:R0:W5:Y:S01]  /*0210*/  @P4 LDG.E.64 R14, desc[UR12][R12.64] ;  /* 0x0000000c0c0e4981 */ /* 0x000162000c1e1b00 */
[----:B--2---:R-:W-:-:S05]  /*0220*/  @P3 IMAD.WIDE.U32 R2, R23, 0x8, R2 ;  /* 0x0000000817023825 */ /* 0x004fca00078e0002 */
[----:B------:R0:W5:Y:S01]  /*0230*/  @P3 LDG.E.64 R108, desc[UR12][R2.64] ;  /* 0x0000000c026c3981 */ /* 0x000162000c1e1b00 */
[----:B------:R-:W-:Y:S01]  /*0240*/  UISETP.GE.AND UP0, UPT, UR11, UR4, UPT ;  /* 0x000000040b00728c */ /* 0x000fe2000bf06270 */
        /* <DEDUP_REMOVED lines=20> */
[----:B0-----:R-:W-:Y:S06]  /*0390*/  BRA.U UP0, `(.L_x_1807) ;  /* 0x0000005900907547 */ /* 0x001fec000b800000 */
[----:B------:R-:W0:Y:S01]  /*03a0*/  LDCU.U8 UR14, c[0x0][0x410] ;  /* 0x00008200ff0e77ac */ /* 0x000e220008000000 */
[----:B-----5:R-:W-:Y:S02]  /*03b0*/  MOV R20, R6 ;  /* 0x0000000600147202 */ /* 0x020fe40000000f00 */
[----:B------:R-:W-:Y:S02]  /*03c0*/  CS2R R24, SRZ ;  /* 0x0000000000187805 */ /* 0x000fe4000001ff00 */
[----:B------:R-:W-:Y:S02]  /*03d0*/  SHF.R.U64 R19, R6, 0x10, R7 ;  /* 0x0000001006137819 */ /* 0x000fe40000001207 */
[----:B------:R-:W-:Y:S02]  /*03e0*/  CS2R R26, SRZ ;  /* 0x00000000001a7805 */ /* 0x000fe4000001ff00 */
[----:B------:R-:W-:Y:S02]  /*03f0*/  SHF.R.U64 R5, R10, 0x10, R11 ;  /* 0x000000100a057819 */ /* 0x000fe4000000120b */
[----:B------:R-:W-:-:S02]  /*0400*/  CS2R R28, SRZ ;  /* 0x00000000001c7805 */ /* 0x000fc4000001ff00 */
[----:B------:R-:W-:Y:S02]  /*0410*/  MOV R6, R11 ;  /* 0x0000000b00067202 */ /* 0x000fe40000000f00 */
[----:B------:R-:W-:Y:S02]  /*0420*/  CS2R R30, SRZ ;  /* 0x00000000001e7805 */ /* 0x000fe4000001ff00 */
[----:B------:R-:W-:Y:S02]  /*0430*/  SHF.R.U64 R0, R8, 0x10, R9 ;  /* 0x0000001008007819 */ /* 0x000fe40000001209 */
[----:B------:R-:W-:Y:S02]  /*0440*/  CS2R R32, SRZ ;  /* 0x0000000000207805 */ /* 0x000fe4000001ff00 */
[----:B------:R-:W-:Y:S02]  /*0450*/  MOV R3, R9 ;  /* 0x0000000900037202 */ /* 0x000fe40000000f00 */
[----:B------:R-:W-:-:S02]  /*0460*/  CS2R R34, SRZ ;  /* 0x0000000000227805 */ /* 0x000fc4000001ff00 */
[----:B------:R-:W-:Y:S02]  /*0470*/  MOV R64, R15 ;  /* 0x0000000f00407202 */ /* 0x000fe40000000f00 */
[----:B------:R-:W-:Y:S02]  /*0480*/  CS2R R36, SRZ ;  /* 0x0000000000247805 */ /* 0x000fe4000001ff00 */
[----:B------:R-:W-:Y:S02]  /*0490*/  SHF.R.U32.HI R65, RZ, 0x10, R15 ;  /* 0x00000010ff417819 */ /* 0x000fe4000001160f */
[----:B------:R-:W-:Y:S02]  /*04a0*/  CS2R R38, SRZ ;  /* 0x0000000000267805 */ /* 0x000fe4000001ff00 */
[----:B------:R-:W-:Y:S01]  /*04b0*/  SHF.R.U32.HI R13, RZ, 0x10, R9 ;  /* 0x00000010ff0d7819 */ /* 0x000fe20000011609 */
[----:B0-----:R-:W-:Y:S01]  /*04c0*/  UISETP.NE.AND UP0, UPT, UR14, URZ, UPT ;  /* 0x000000ff0e00728c */ /* 0x001fe2000bf05270 */
[----:B------:R-:W-:-:S02]  /*04d0*/  MOV R18, R7 ;  /* 0x0000000700127202 */ /* 0x000fc40000000f00 */
[----:B------:R-:W-:Y:S02]  /*04e0*/  CS2R R40, SRZ ;  /* 0x0000000000287805 */ /* 0x000fe4000001ff00 */
[----:B------:R-:W-:Y:S02]  /*04f0*/  SHF.R.U32.HI R17, RZ, 0x10, R7 ;  /* 0x00000010ff117819 */ /* 0x000fe40000011607 */
[----:B------:R-:W-:Y:S02]  /*0500*/  CS2R R42, SRZ ;  /* 0x00000000002a7805 */ /* 0x000fe4000001ff00 */
[----:B------:R-:W-:Y:S02]  /*0510*/  MOV R16, R8 ;  /* 0x0000000800107202 */ /* 0x000fe40000000f00 */
        /* <DEDUP_REMOVED lines=9> */
[----:B------:R-:W-:Y:S02]  /*05b0*/  SHF.R.U64 R7, R14, 0x10, R15 ;  /* 0x000000100e077819 */ /* 0x000fe4000000120f */
[----:B------:R-:W-:Y:S02]  /*05c0*/  CS2R R54, SRZ ;  /* 0x0000000000367805 */ /* 0x000fe4000001ff00 */
[----:B------:R-:W-:Y:S02]  /*05d0*/  PRMT R11, R5, 0x7610, R11 ;  /* 0x00007610050b7816 */ /* 0x000fe4000000000b */
[----:B------:R-:W-:Y:S02]  /*05e0*/  CS2R R56, SRZ ;  /* 0x0000000000387805 */ /* 0x000fe4000001ff00 */
[----:B------:R-:W-:-:S02]  /*05f0*/  PRMT R10, R6, 0x7610, R10 ;  /* 0x00007610060a7816 */ /* 0x000fc4000000000a */
[----:B------:R-:W-:Y:S02]  /*0600*/  CS2R R58, SRZ ;  /* 0x00000000003a7805 */ /* 0x000fe4000001ff00 */
[--C-:B------:R-:W-:Y:S02]  /*0610*/  SHF.R.U64 R4, R108, 0x10, R109.reuse ;  /* 0x000000106c047819 */ /* 0x100fe4000000126d */
[----:B------:R-:W-:Y:S02]  /*0620*/  CS2R R60, SRZ ;  /* 0x00000000003c7805 */ /* 0x000fe4000001ff00 */
[----:B------:R-:W-:Y:S02]  /*0630*/  SHF.R.U32.HI R2, RZ, 0x10, R109 ;  /* 0x00000010ff027819 */ /* 0x000fe4000001166d */
[----:B------:R-:W-:Y:S02]  /*0640*/  CS2R R62, SRZ ;  /* 0x00000000003e7805 */ /* 0x000fe4000001ff00 */
[----:B------:R-:W-:Y:S01]  /*0650*/  MOV R21, UR11 ;  /* 0x0000000b00157c02 */ /* 0x000fe20008000f00 */
[----:B------:R-:W-:Y:S01]  /*0660*/  UPLOP3.LUT UP1, UPT, UPT, UPT, UPT, 0x40, 0x4 ;  /* 0x000000000004789c */ /* 0x000fe20003f2e870 */
[----:B------:R-:W-:Y:S01]  /*0670*/  PRMT R15, R0, 0x7610, R15 ;  /* 0x00007610000f7816 */ /* 0x000fe2000000000f */
[----:B------:R-:W0:Y:S01]  /*0680*/  LDCU UR15, c[0x0][0x400] ;  /* 0x00008000ff0f77ac */ /* 0x000e220008000800 */
[----:B------:R-:W-:-:S02]  /*0690*/  PRMT R14, R3, 0x7610, R14 ;  /* 0x00007610030e7816 */ /* 0x000fc4000000000e */
[----:B------:R-:W-:Y:S01]  /*06a0*/  P2R R92, PR, RZ, 0x1 ;  /* 0x00000001ff5c7803 */ /* 0x000fe20000000000 */
[----:B------:R-:W1:Y:S01]  /*06b0*/  LDCU.64 UR6, c[0x0][0x470] ;  /* 0x00008e00ff0677ac */ /* 0x000e620008000a00 */
[----:B------:R-:W-:Y:S02]  /*06c0*/  PRMT R6, R64, 0x7610, R6 ;  /* 0x0000761040067816 */ /* 0x000fe40000000006 */
[----:B------:R-:W-:Y:S01]  /*06d0*/  PRMT R5, R65, 0x7610, R5 ;  /* 0x0000761041057816 */ /* 0x000fe20000000005 */
[----:B------:R-:W2:Y:S01]  /*06e0*/  LDCU.64 UR16, c[0x0][0x438] ;  /* 0x00008700ff1077ac */ /* 0x000ea20008000a00 */
[----:B------:R-:W3:Y:S05]  /*06f0*/  LDCU.64 UR8, c[0x0][0x478] ;  /* 0x00008f00ff0877ac */ /* 0x000eea0008000a00 */
.L_x_1874:
        /* <DEDUP_REMOVED lines=13> */
[----:B------:R-:W-:Y:S02]  /*07d0*/  ISETP.GE.U32.AND P0, PT, R22, 0x100, PT ;  /* 0x000001001600780c */ /* 0x000fe40003f06070 */
        /* <DEDUP_REMOVED lines=8> */
[----:B------:R-:W0:Y:S01]  /*0860*/  LDC.64 R92, c[0x0][0x428] ;  /* 0x00010a00ff5c7b82 */ /* 0x000e220000000a00 */
[----:B------:R-:W-:-:S07]  /*0870*/  ISETP.NE.U32.AND P3, PT, RZ, UR16, PT ;  /* 0x00000010ff007c0c */ /* 0x000fce000bf65070 */
[----:B------:R-:W2:Y:S01]  /*0880*/  LDC.64 R88, c[0x0][0x3a8] ;  /* 0x0000ea00ff587b82 */ /* 0x000ea20000000a00 */
[----:B------:R-:W-:-:S13]  /*0890*/  ISETP.NE.AND.EX P3, PT, RZ, UR17, PT, P3 ;  /* 0x00000011ff007c0c */ /* 0x000fda000bf65330 */
[----:B------:R-:W4:Y:S01]  /*08a0*/  @P3 LDC.64 R94, c[0x0][0x438] ;  /* 0x00010e00ff5e3b82 */ /* 0x000f220000000a00 */
[----:B0-----:R-:W-:-:S06]  /*08b0*/  IMAD.WIDE.U32 R92, R0, 0x8, R92 ;  /* 0x00000008005c7825 */ /* 0x001fcc00078e005c */
[----:B------:R-:W3:Y:S01]  /*08c0*/  LDG.E.64 R92, desc[UR12][R92.64] ;  /* 0x0000000c5c5c7981 */ /* 0x000ee2000c1e1b00 */
[----:B--2---:R-:W-:-:S06]  /*08d0*/  IMAD.WIDE.U32 R88, R0, 0x10, R88 ;  /* 0x0000001000587825 */ /* 0x004fcc00078e0058 */
[----:B------:R-:W2:Y:S01]  /*08e0*/  LDG.E.128 R88, desc[UR12][R88.64] ;  /* 0x0000000c58587981 */ /* 0x000ea2000c1e1d00 */
[----:B----4-:R-:W-:-:S05]  /*08f0*/  @P3 IMAD.WIDE.U32 R94, R0, 0x10, R94 ;  /* 0x00000010005e3825 */ /* 0x010fca00078e005e */
[----:B------:R0:W5:Y:S01]  /*0900*/  @P3 LDG.E.128 R64, desc[UR12][R94.64] ;  /* 0x0000000c5e403981 */ /* 0x000162000c1e1d00 */
[----:B------:R-:W-:Y:S02]  /*0910*/  SHF.L.U32 R143, R108, 0x10, RZ ;  /* 0x000000106c8f7819 */ /* 0x000fe400000006ff */
[----:B------:R-:W-:Y:S02]  /*0920*/  SHF.L.U32 R140, R4, 0x10, RZ ;  /* 0x00000010048c7819 */ /* 0x000fe400000006ff */
[----:B---3--:R-:W-:Y:S02]  /*0930*/  MOV R101, R92 ;  /* 0x0000005c00657202 */ /* 0x008fe40000000f00 */
[----:B------:R-:W-:Y:S02]  /*0940*/  SHF.R.U64 R103, R92, 0x10, R93 ;  /* 0x000000105c677819 */ /* 0x000fe4000000125d */
[----:B------:R-:W-:Y:S01]  /*0950*/  SHF.L.U32 R101, R101, 0x10, RZ ;  /* 0x0000001065657819 */ /* 0x000fe200000006ff */
[C---:B--2---:R-:W-:Y:S01]  /*0960*/  FADD.FTZ R92, -R120.reuse, R88 ;  /* 0x00000058785c7221 */ /* 0x044fe20000010100 */
[----:B------:R-:W-:Y:S01]  /*0970*/  MOV R102, R93 ;  /* 0x0000005d00667202 */ /* 0x000fe20000000f00 */
[----:B------:R-:W-:Y:S01]  /*0980*/  FADD.FTZ R142, -R120, R89 ;  /* 0x00000059788e7221 */ /* 0x000fe20000010100 */
[----:B------:R-:W-:Y:S01]  /*0990*/  SHF.L.U32 R88, R103, 0x10, RZ ;  /* 0x0000001067587819 */ /* 0x000fe200000006ff */
[----:B-----5:R-:W-:Y:S01]  /*09a0*/  FMUL.FTZ R145, R3, R92 ;  /* 0x0000005c03917220 */ /* 0x020fe20000410000 */
[-C--:B------:R-:W-:Y:S01]  /*09b0*/  FMUL.FTZ R143, R143, R101.reuse ;  /* 0x000000658f8f7220 */ /* 0x080fe20000410000 */
[----:B------:R-:W-:Y:S01]  /*09c0*/  FADD.FTZ R44, R44, R101 ;  /* 0x000000652c2c7221 */ /* 0x000fe20000010000 */
[----:B------:R-:W-:Y:S01]  /*09d0*/  SHF.R.U32.HI R121, RZ, 0x10, R93 ;  /* 0x00000010ff797819 */ /* 0x000fe2000001165d */
[----:B------:R-:W-:Y:S01]  /*09e0*/  FFMA.FTZ R24, R145, R101, R24 ;  /* 0x0000006591187223 */ /* 0x000fe20000010018 */
[C---:B------:R-:W-:Y:S01]  /*09f0*/  FADD.FTZ R90, -R120.reuse, R90 ;  /* 0x0000005a785a7221 */ /* 0x040fe20000010100 */
[----:B------:R-:W-:Y:S01]  /*0a00*/  FADD.FTZ R144, -R120, R91 ;  /* 0x0000005b78907221 */ /* 0x000fe20000010100 */
[----:B------:R-:W-:Y:S01]  /*0a10*/  SHF.L.U32 R101, R109, 0x10, RZ ;  /* 0x000000106d657819 */ /* 0x000fe200000006ff */
[----:B------:R-:W-:Y:S01]  /*0a20*/  FMUL.FTZ R142, R3, R142 ;  /* 0x0000008e038e7220 */ /* 0x000fe20000410000 */
[----:B------:R-:W-:Y:S01]  /*0a30*/  SHF.L.U32 R102, R102, 0x10, RZ ;  /* 0x0000001066667819 */ /* 0x000fe200000006ff */
[-C--:B------:R-:W-:Y:S01]  /*0a40*/  FMUL.FTZ R140, R140, R88.reuse ;  /* 0x000000588c8c7220 */ /* 0x080fe20000410000 */
[----:B------:R-:W-:Y:S01]  /*0a50*/  FADD.FTZ R89, RZ, R143 ;  /* 0x0000008fff597221 */ /* 0x000fe20000010000 */
[----:B------:R-:W-:Y:S01]  /*0a60*/  FFMA.FTZ R91, R145, R143, RZ ;  /* 0x0000008f915b7223 */ /* 0x000fe200000100ff */
        /* <DEDUP_REMOVED lines=8> */
[----:B------:R-:W-:Y:S01]  /*0af0*/  FADD.FTZ R46, R46, R102 ;  /* 0x000000662e2e7221 */ /* 0x000fe20000010000 */
[----:B------:R-:W-:Y:S01]  /*0b00*/  FFMA.FTZ R26, R141, R102, R26 ;  /* 0x000000668d1a7223 */ /* 0x000fe2000001001a */
[----:B------:R-:W-:Y:S01]  /*0b10*/  FMUL.FTZ R102, R3, R144 ;  /* 0x0000009003667220 */ /* 0x000fe20000410000 */
[-C--:B------:R-:W-:Y:S01]  /*0b20*/  FMUL.FTZ R103, R103, R92.reuse ;  /* 0x0000005c67677220 */ /* 0x080fe20000410000 */
[----:B------:R-:W-:Y:S01]  /*0b30*/  FADD.FTZ R88, R88, R101 ;  /* 0x0000006558587221 */ /* 0x000fe20000010000 */
[----:B------:R-:W-:Y:S01]  /*0b40*/  FFMA.FTZ R90, R141, R101, R90 ;  /* 0x000000658d5a7223 */ /* 0x000fe2000001005a */
[----:B------:R-:W-:Y:S01]  /*0b50*/  FADD.FTZ R47, R47, R92 ;  /* 0x0000005c2f2f7221 */ /* 0x000fe20000010000 */
[----:B------:R-:W-:Y:S01]  /*0b60*/  FFMA.FTZ R27, R102, R92, R27 ;  /* 0x0000005c661b7223 */ /* 0x000fe2000001001b */
[----:B------:R-:W-:Y:S01]  /*0b70*/  IADD3 R121, PT, PT, R0, 0x80, RZ ;  /* 0x0000008000797810 */ /* 0x000fe20007ffe0ff */
[----:B------:R-:W-:Y:S01]  /*0b80*/  FADD.FTZ R147, R88, R103 ;  /* 0x0000006758937221 */ /* 0x000fe20000010000 */
[----:B0-----:R-:W-:-:S07]  /*0b90*/  FFMA.FTZ R144, R102, R103, R90 ;  /* 0x0000006766907223 */ /* 0x001fce000001005a */
.L_x_1809:
[----:B-1-3--:R-:W-:Y:S05]  /*0ba0*/  BSYNC.RECONVERGENT B0 ;  /* 0x0000000000007941 */ /* 0x00afea0003800200 */
.L_x_1808:
[----:B------:R-:W-:Y:S04]  /*0bb0*/  BSSY.RECONVERGENT B0, `(.L_x_1810) ;  /* 0x0000036000007945 */ /* 0x000fe80003800200 */
[----:B------:R-:W-:Y:S05]  /*0bc0*/  @!P0 BRA `(.L_x_1811) ;  /* 0x0000000000d08947 */ /* 0x000fea0003800000 */
[----:B------:R-:W0:Y:S01]  /*0bd0*/  LDC.64 R94, c[0x0][0x428] ;  /* 0x00010a00ff5e7b82 */ /* 0x000e220000000a00 */
[----:B------:R-:W-:-:S07]  /*0be0*/  ISETP.NE.U32.AND P3, PT, RZ, UR16, PT ;  /* 0x00000010ff007c0c */ /* 0x000fce000bf65070 */
[----:B------:R-:W1:Y:S01]  /*0bf0*/  LDC.64 R88, c[0x0][0x3a8] ;  /* 0x0000ea00ff587b82 */ /* 0x000e620000000a00 */
[----:B0-----:R-:W-:-:S06]  /*0c00*/  IMAD.WIDE.U32 R94, R121, 0x8, R94 ;  /* 0x00000008795e7825 */ /* 0x001fcc00078e005e */
[----:B------:R-:W2:Y:S01]  /*0c10*/  LDG.E.64 R94, desc[UR12][R94.64] ;  /* 0x0000000c5e5e7981 */ /* 0x000ea2000c1e1b00 */
[----:B-1----:R-:W-:-:S06]  /*0c20*/  IMAD.WIDE.U32 R88, R121, 0x10, R88 ;  /* 0x0000001079587825 */ /* 0x002fcc00078e0058 */
[----:B------:R-:W3:Y:S01]  /*0c30*/  LDG.E.128 R88, desc[UR12][R88.64] ;  /* 0x0000000c58587981 */ /* 0x000ee2000c1e1d00 */
[----:B------:R-:W-:-:S13]  /*0c40*/  ISETP.NE.AND.EX P3, PT, RZ, UR17, PT, P3 ;  /* 0x00000011ff007c0c */ /* 0x000fda000bf65330 */
[----:B------:R-:W0:Y:S01]  /*0c50*/  @P3 LDC.64 R92, c[0x0][0x438] ;  /* 0x00010e00ff5c3b82 */ /* 0x000e220000000a00 */
[----:B------:R-:W-:Y:S02]  /*0c60*/  SHF.L.U32 R104, R20, 0x10, RZ ;  /* 0x0000001014687819 */ /* 0x000fe400000006ff */
[----:B------:R-:W-:Y:S02]  /*0c70*/  SHF.L.U32 R107, R19, 0x10, RZ ;  /* 0x00000010136b7819 */ /* 0x000fe400000006ff */
[----:B------:R-:W-:Y:S01]  /*0c80*/  SHF.L.U32 R113, R17, 0x10, RZ ;  /* 0x0000001011717819 */ /* 0x000fe200000006ff */
[----:B0-----:R-:W-:-:S05]  /*0c90*/  @P3 IMAD.WIDE.U32 R92, R121, 0x10, R92 ;  /* 0x00000010795c3825 */ /* 0x001fca00078e005c */
[----:B------:R0:W5:Y:S01]  /*0ca0*/  @P3 LDG.E.128 R68, desc[UR12][R92.64] ;  /* 0x0000000c5c443981 */ /* 0x000162000c1e1d00 */
[----:B------:R-:W-:Y:S02]  /*0cb0*/  IADD3 R121, PT, PT, R121, 0x80, RZ ;  /* 0x0000008079797810 */ /* 0x000fe40007ffe0ff */
[----:B--2---:R-:W-:Y:S02]  /*0cc0*/  MOV R105, R94 ;  /* 0x0000005e00697202 */ /* 0x004fe40000000f00 */
[----:B------:R-:W-:Y:S02]  /*0cd0*/  SHF.R.U64 R110, R94, 0x10, R95 ;  /* 0x000000105e6e7819 */ /* 0x000fe4000000125f */
[----:B------:R-:W-:Y:S01]  /*0ce0*/  MOV R111, R95 ;  /* 0x0000005f006f7202 */ /* 0x000fe20000000f00 */
[C---:B---3--:R-:W-:Y:S01]  /*0cf0*/  FADD.FTZ R106, -R120.reuse, R89 ;  /* 0x00000059786a7221 */ /* 0x048fe20000010100 */
[----:B------:R-:W-:Y:S01]  /*0d00*/  SHF.L.U32 R89, R105, 0x10, RZ ;  /* 0x0000001069597819 */ /* 0x000fe200000006ff */
[----:B------:R-:W-:Y:S01]  /*0d10*/  FADD.FTZ R94, -R120, R88 ;  /* 0x00000058785e7221 */ /* 0x000fe20000010100 */
[----:B------:R-:W-:Y:S01]  /*0d20*/  SHF.L.U32 R88, R110, 0x10, RZ ;  /* 0x000000106e587819 */ /* 0x000fe200000006ff */
[----:B------:R-:W-:Y:S01]  /*0d30*/  FADD.FTZ R90, -R120, R90 ;  /* 0x0000005a785a7221 */ /* 0x000fe20000010100 */
[C---:B-----5:R-:W-:Y:S01]  /*0d40*/  FMUL.FTZ R106, R3.reuse, R106 ;  /* 0x0000006a036a7220 */ /* 0x060fe20000410000 */
[----:B------:R-:W-:Y:S01]  /*0d50*/  FMUL.FTZ R105, R3, R94 ;  /* 0x0000005e03697220 */ /* 0x000fe20000410000 */
[-C--:B------:R-:W-:Y:S01]  /*0d60*/  FMUL.FTZ R104, R104, R89.reuse ;  /* 0x0000005968687220 */ /* 0x080fe20000410000 */
[----:B------:R-:W-:Y:S01]  /*0d70*/  FADD.FTZ R112, -R120, R91 ;  /* 0x0000005b78707221 */ /* 0x000fe20000010100 */
[----:B------:R-:W-:Y:S01]  /*0d80*/  SHF.L.U32 R110, R18, 0x10, RZ ;  /* 0x00000010126e7819 */ /* 0x000fe200000006ff */
[-C--:B------:R-:W-:Y:S01]  /*0d90*/  FMUL.FTZ R107, R107, R88.reuse ;  /* 0x000000586b6b7220 */ /* 0x080fe20000410000 */
[----:B------:R-:W-:Y:S01]  /*0da0*/  SHF.L.U32 R91, R111, 0x10, RZ ;  /* 0x000000106f5b7819 */ /* 0x000fe200000006ff */
[----:B------:R-:W-:Y:S01]  /*0db0*/  FADD.FTZ R49, R49, R88 ;  /* 0x0000005831317221 */ /* 0x000fe20000010000 */
[----:B------:R-:W-:Y:S01]  /*0dc0*/  FFMA.FTZ R29, R106, R88, R29 ;  /* 0x000000586a1d7223 */ /* 0x000fe2000001001d */
[----:B------:R-:W-:Y:S01]  /*0dd0*/  FMUL.FTZ R111, R3, R90 ;  /* 0x0000005a036f7220 */ /* 0x000fe20000410000 */
[----:B------:R-:W-:Y:S01]  /*0de0*/  SHF.R.U32.HI R146, RZ, 0x10, R95 ;  /* 0x00000010ff927819 */ /* 0x000fe2000001165f */
[----:B------:R-:W-:Y:S01]  /*0df0*/  FADD.FTZ R48, R48, R89 ;  /* 0x0000005930307221 */ /* 0x000fe20000010000 */
[----:B------:R-:W-:Y:S01]  /*0e00*/  FFMA.FTZ R28, R105, R89, R28 ;  /* 0x00000059691c7223 */ /* 0x000fe2000001001c */
[----:B------:R-:W-:Y:S01]  /*0e10*/  FADD.FTZ R88, R147, R104 ;  /* 0x0000006893587221 */ /* 0x000fe20000010000 */
[----:B------:R-:W-:Y:S01]  /*0e20*/  FFMA.FTZ R89, R105, R104, R144 ;  /* 0x0000006869597223 */ /* 0x000fe20000010090 */
[-C--:B------:R-:W-:Y:S01]  /*0e30*/  FMUL.FTZ R110, R110, R91.reuse ;  /* 0x0000005b6e6e7220 */ /* 0x080fe20000410000 */
[----:B------:R-:W-:Y:S01]  /*0e40*/  FADD.FTZ R50, R50, R91 ;  /* 0x0000005b32327221 */ /* 0x000fe20000010000 */
[----:B------:R-:W-:Y:S01]  /*0e50*/  FFMA.FTZ R30, R111, R91, R30 ;  /* 0x0000005b6f1e7223 */ /* 0x000fe2000001001e */
[----:B0-----:R-:W-:Y:S01]  /*0e60*/  SHF.L.U32 R92, R146, 0x10, RZ ;  /* 0x00000010925c7819 */ /* 0x001fe200000006ff */
[----:B------:R-:W-:Y:S01]  /*0e70*/  FADD.FTZ R91, R88, R107 ;  /* 0x0000006b585b7221 */ /* 0x000fe20000010000 */
[----:B------:R-:W-:Y:S01]  /*0e80*/  FFMA.FTZ R88, R106, R107, R89 ;  /* 0x0000006b6a587223 */ /* 0x000fe20000010059 */
[----:B------:R-:W-:-:S02]  /*0e90*/  FMUL.FTZ R112, R3, R112 ;  /* 0x0000007003707220 */ /* 0x000fc40000410000 */
[----:B------:R-:W-:Y:S01]  /*0ea0*/  FMUL.FTZ R113, R113, R92 ;  /* 0x0000005c71717220 */ /* 0x000fe20000410000 */
[----:B------:R-:W-:Y:S01]  /*0eb0*/  FADD.FTZ R90, R91, R110 ;  /* 0x0000006e5b5a7221 */ /* 0x000fe20000010000 */
[----:B------:R-:W-:Y:S01]  /*0ec0*/  FFMA.FTZ R88, R111, R110, R88 ;  /* 0x0000006e6f587223 */ /* 0x000fe20000010058 */
[----:B------:R-:W-:Y:S01]  /*0ed0*/  FADD.FTZ R51, R51, R92 ;  /* 0x0000005c33337221 */ /* 0x000fe20000010000 */
[----:B------:R-:W-:Y:S01]  /*0ee0*/  FFMA.FTZ R31, R112, R92, R31 ;  /* 0x0000005c701f7223 */ /* 0x000fe2000001001f */
[----:B------:R-:W-:Y:S01]  /*0ef0*/  FADD.FTZ R147, R90, R113 ;  /* 0x000000715a937221 */ /* 0x000fe20000010000 */
[----:B------:R-:W-:-:S07]  /*0f00*/  FFMA.FTZ R144, R112, R113, R88 ;  /* 0x0000007170907223 */ /* 0x000fce0000010058 */
.L_x_1811:
[----:B------:R-:W-:Y:S05]  /*0f10*/  BSYNC.RECONVERGENT B0 ;  /* 0x0000000000007941 */ /* 0x000fea0003800200 */
.L_x_1810:
        /* <DEDUP_REMOVED lines=54> */
.L_x_1813:
[----:B------:R-:W-:Y:S05]  /*1280*/  BSYNC.RECONVERGENT B0 ;  /* 0x0000000000007941 */ /* 0x000fea0003800200 */
.L_x_1812:
        /* <DEDUP_REMOVED lines=54> */
.L_x_1815:
[----:B------:R-:W-:Y:S05]  /*15f0*/  BSYNC.RECONVERGENT B0 ;  /* 0x0000000000007941 */ /* 0x000fea0003800200 */
.L_x_1814:
        /* <DEDUP_REMOVED lines=16> */
[----:B--2---:R-:W-:Y:S02]  /*1700*/  MOV R121, R94 ;  /* 0x0000005e00797202 */ /* 0x004fe40000000f00 */
[----:B------:R-:W-:Y:S02]  /*1710*/  SHF.R.U64 R136, R94, 0x10, R95 ;  /* 0x000000105e887819 */ /* 0x000fe4000000125f */
[----:B------:R-:W-:Y:S01]  /*1720*/  SHF.L.U32 R121, R121, 0x10, RZ ;  /* 0x0000001079797819 */ /* 0x000fe200000006ff */
[C---:B---3--:R-:W-:Y:S01]  /*1730*/  FADD.FTZ R134, -R120.reuse, R89 ;  /* 0x0000005978867221 */ /* 0x048fe20000010100 */
[C---:B------:R-:W-:Y:S01]  /*1740*/  FADD.FTZ R94, -R120.reuse, R88 ;  /* 0x00000058785e7221 */ /* 0x040fe20000010100 */
[----:B------:R-:W-:Y:S01]  /*1750*/  MOV R137, R95 ;  /* 0x0000005f00897202 */ /* 0x000fe20000000f00 */
[----:B------:R-:W-:Y:S01]  /*1760*/  FADD.FTZ R90, -R120, R90 ;  /* 0x0000005a785a7221 */ /* 0x000fe20000010100 */
[----:B------:R-:W-:Y:S01]  /*1770*/  SHF.L.U32 R88, R136, 0x10, RZ ;  /* 0x0000001088587819 */ /* 0x000fe200000006ff */
[C---:B-----5:R-:W-:Y:S01]  /*1780*/  FMUL.FTZ R134, R3.reuse, R134 ;  /* 0x0000008603867220 */ /* 0x060fe20000410000 */
[----:B------:R-:W-:Y:S01]  /*1790*/  FMUL.FTZ R132, R132, R121 ;  /* 0x0000007984847220 */ /* 0x000fe20000410000 */
[----:B------:R-:W-:Y:S01]  /*17a0*/  FADD.FTZ R138, -R120, R91 ;  /* 0x0000005b788a7221 */ /* 0x000fe20000010100 */
[----:B------:R-:W-:Y:S01]  /*17b0*/  FMUL.FTZ R133, R3, R94 ;  /* 0x0000005e03857220 */ /* 0x000fe20000410000 */
        /* <DEDUP_REMOVED lines=25> */
.L_x_1817:
[----:B------:R-:W-:Y:S05]  /*1950*/  BSYNC.RECONVERGENT B0 ;  /* 0x0000000000007941 */ /* 0x000fea0003800200 */
.L_x_1816:
        /* <DEDUP_REMOVED lines=32> */
.L_x_1819:
[----:B------:R-:W-:Y:S05]  /*1b60*/  BSYNC.RECONVERGENT B0 ;  /* 0x0000000000007941 */ /* 0x000fea0003800200 */
.L_x_1818:
[----:B------:R-:W1:Y:S08]  /*1b70*/  S2UR UR5, SR_CgaCtaId ;  /* 0x00000000000579c3 */ /* 0x000e700000008800 */
[----:B------:R-:W-:Y:S01]  /*1b80*/  BAR.SYNC.DEFER_BLOCKING 0x0 ;  /* 0x0000000000007b1d */ /* 0x000fe20000010000 */
[----:B------:R-:W-:Y:S02]  /*1b90*/  ISETP.GE.U32.AND P3, PT, R22, 0x80, PT ;  /* 0x000000801600780c */ /* 0x000fe40003f66070 */
[----:B------:R-:W-:-:S03]  /*1ba0*/  ISETP.NE.AND P5, PT, RZ, UR14, PT ;  /* 0x0000000eff007c0c */ /* 0x000fc6000bfa5270 */
[----:B------:R-:W-:Y:S02]  /*1bb0*/  UMOV UR4, 0x400 ;  /* 0x0000040000047882 */ /* 0x000fe40000000000 */
[----:B------:R-:W2:Y:S01]  /*1bc0*/  LDC.64 R120, c[0x0][0x380] ;  /* 0x0000e000ff787b82 */ /* 0x000ea20000000a00 */
[----:B------:R-:W-:Y:S01]  /*1bd0*/  BSSY.RECONVERGENT B0, `(.L_x_1820) ;  /* 0x00000e9000007945 */ /* 0x000fe20003800200 */
[----:B-1----:R-:W-:-:S04]  /*1be0*/  ULEA UR4, UR5, UR4, 0x18 ;  /* 0x0000000405047291 */ /* 0x002fc8000f8ec0ff */
[----:B------:R-:W-:Y:S02]  /*1bf0*/  UIADD3 UR5, UPT, UPT, UR4, 0x2820, URZ ;  /* 0x0000282004057890 */ /* 0x000fe4000fffe0ff */
[----:B------:R-:W-:Y:S02]  /*1c00*/  @!UP1 UIADD3 UR5, UPT, UPT, UR4, 0x2800, URZ ;  /* 0x0000280004059890 */ /* 0x000fe4000fffe0ff */
[----:B------:R-:W-:Y:S01]  /*1c10*/  UIADD3 UR10, UPT, UPT, UR4, 0x2830, URZ ;  /* 0x00002830040a7890 */ /* 0x000fe2000fffe0ff */
[----:B--2---:R-:W-:Y:S01]  /*1c20*/  IADD3 R21, PT, PT, R21, R120, RZ ;  /* 0x0000007815157210 */ /* 0x004fe20007ffe0ff */
[----:B------:R-:W-:-:S03]  /*1c30*/  @!UP1 UIADD3 UR10, UPT, UPT, UR4, 0x2810, URZ ;  /* 0x00002810040a9890 */ /* 0x000fc6000fffe0ff */
[----:B------:R-:W-:Y:S02]  /*1c40*/  ISETP.GE.AND P6, PT, R21, R121, PT ;  /* 0x000000791500720c */ /* 0x000fe40003fc6270 */
[----:B0-----:R-:W0:Y:S04]  /*1c50*/  LDS.128 R88, [UR5] ;  /* 0x00000005ff587984 */ /* 0x001e280008000c00 */
        /* <DEDUP_REMOVED lines=45> */
.L_x_1824:
        /* <DEDUP_REMOVED lines=23> */
.L_x_1823:
        /* <DEDUP_REMOVED lines=20> */
.L_x_1826:
        /* <DEDUP_REMOVED lines=21> */
.L_x_1822:
        /* <DEDUP_REMOVED lines=25> */
[----:B------:R-:W-:Y:S01]  /*24c0*/  PRMT R144, R91, 0x7610, R144 ;  /* 0x000076105b907816 */ /* 0x000fe20000000090 */
[----:B------:R-:W-:Y:S06]  /*24d0*/  BRA `(.L_x_1825) ;  /* 0x0000000000fc7947 */ /* 0x000fec0003800000 */
.L_x_1828:
        /* <DEDUP_REMOVED lines=23> */
.L_x_1827:
        /* <DEDUP_REMOVED lines=20> */
.L_x_1829:
        /* <DEDUP_REMOVED lines=20> */
.L_x_1825:
        /* <DEDUP_REMOVED lines=24> */
.L_x_1830:
[----:B------:R-:W-:-:S07]  /*2a50*/  IADD3 R0, PT, PT, R0, 0x80, RZ ;  /* 0x0000008000007810 */ /* 0x000fce0007ffe0ff */
.L_x_1821:
[----:B------:R-:W-:Y:S05]  /*2a60*/  BSYNC.RECONVERGENT B0 ;  /* 0x0000000000007941 */ /* 0x000fea0003800200 */
.L_x_1820:
        /* <DEDUP_REMOVED lines=17> */
[----:B------:R-:W-:Y:S01]  /*2b80*/  FADD.FTZ R85, R104, -R85 ;  /* 0x8000005568557221 */ /* 0x000fe20000010000 */
[----:B0-----:R-:W-:Y:S01]  /*2b90*/  FADD.FTZ R90, R113, -R86 ;  /* 0x80000056715a7221 */ /* 0x001fe20000010000 */
        /* <DEDUP_REMOVED lines=14> */
.L_x_1835:
        /* <DEDUP_REMOVED lines=17> */
.L_x_1834:
        /* <DEDUP_REMOVED lines=26> */
.L_x_1837:
        /* <DEDUP_REMOVED lines=19> */
.L_x_1833:
        /* <DEDUP_REMOVED lines=28> */
.L_x_1839:
        /* <DEDUP_REMOVED lines=17> */
.L_x_1838:
        /* <DEDUP_REMOVED lines=26> */
.L_x_1840:
        /* <DEDUP_REMOVED lines=18> */
.L_x_1836:
        /* <DEDUP_REMOVED lines=20> */
.L_x_1841:
[----:B------:R-:W-:-:S07]  /*3730*/  IADD3 R0, PT, PT, R0, 0x80, RZ ;  /* 0x0000008000007810 */ /* 0x000fce0007ffe0ff */
.L_x_1832:
[----:B------:R-:W-:Y:S05]  /*3740*/  BSYNC.RECONVERGENT B0 ;  /* 0x0000000000007941 */ /* 0x000fea0003800200 */
.L_x_1831:
        /* <DEDUP_REMOVED lines=33> */
.L_x_1846:
        /* <DEDUP_REMOVED lines=17> */
.L_x_1845:
        /* <DEDUP_REMOVED lines=26> */
.L_x_1848:
        /* <DEDUP_REMOVED lines=19> */
.L_x_1844:
        /* <DEDUP_REMOVED lines=28> */
.L_x_1850:
        /* <DEDUP_REMOVED lines=17> */
.L_x_1849:
        /* <DEDUP_REMOVED lines=26> */
.L_x_1851:
        /* <DEDUP_REMOVED lines=18> */
.L_x_1847:
        /* <DEDUP_REMOVED lines=20> */
.L_x_1852:
[----:B------:R-:W-:-:S07]  /*4410*/  IADD3 R0, PT, PT, R0, 0x80, RZ ;  /* 0x0000008000007810 */ /* 0x000fce0007ffe0ff */
.L_x_1843:
[----:B------:R-:W-:Y:S05]  /*4420*/  BSYNC.RECONVERGENT B0 ;  /* 0x0000000000007941 */ /* 0x000fea0003800200 */
.L_x_1842:
        /* <DEDUP_REMOVED lines=33> */
.L_x_1857:
        /* <DEDUP_REMOVED lines=17> */
.L_x_1856:
        /* <DEDUP_REMOVED lines=26> */
.L_x_1859:
        /* <DEDUP_REMOVED lines=19> */
.L_x_1855:
        /* <DEDUP_REMOVED lines=28> */
.L_x_1861:
        /* <DEDUP_REMOVED lines=17> */
.L_x_1860:
        /* <DEDUP_REMOVED lines=26> */
.L_x_1862:
        /* <DEDUP_REMOVED lines=18> */
.L_x_1858:
        /* <DEDUP_REMOVED lines=20> */
.L_x_1863:
[----:B------:R-:W-:-:S07]  /*50f0*/  IADD3 R0, PT, PT, R0, 0x80, RZ ;  /* 0x0000008000007810 */ /* 0x000fce0007ffe0ff */
.L_x_1854:
[----:B------:R-:W-:Y:S05]  /*5100*/  BSYNC.RECONVERGENT B0 ;  /* 0x0000000000007941 */ /* 0x000fea0003800200 */
.L_x_1853:
        /* <DEDUP_REMOVED lines=33> */
.L_x_1868:
        /* <DEDUP_REMOVED lines=17> */
.L_x_1867:
        /* <DEDUP_REMOVED lines=26> */
.L_x_1870:
        /* <DEDUP_REMOVED lines=18> */
.L_x_1866:
        /* <DEDUP_REMOVED lines=28> */
.L_x_1872:
        /* <DEDUP_REMOVED lines=17> */
.L_x_1871:
        /* <DEDUP_REMOVED lines=25> */
.L_x_1873:
        /* <DEDUP_REMOVED lines=18> */
.L_x_1869:
        /* <DEDUP_REMOVED lines=20> */
.L_x_1865:
[----:B------:R-:W-:Y:S05]  /*5db0*/  BSYNC.RECONVERGENT B0 ;  /* 0x0000000000007941 */ /* 0x000fea0003800200 */
.L_x_1864:
[----:B------:R-:W-:Y:S01]  /*5dc0*/  UPLOP3.LUT UP1, UPT, UPT, UPT, UP1, 0x40, 0x4 ;  /* 0x000000000004789c */ /* 0x000fe20003f2e810 */
[----:B------:R-:W-:Y:S10]  /*5dd0*/  @!P6 BRA `(.L_x_1874) ;  /* 0xffffffa80048e947 */ /* 0x000ff4000383ffff */
.L_x_1807:
[----:B-----5:R-:W4:Y:S01]  /*5de0*/  LDC.64 R2, c[0x0][0x440] ;  /* 0x00011000ff027b82 */ /* 0x020f220000000a00 */
[----:B------:R-:W-:-:S05]  /*5df0*/  IMAD R96, R96, UR11, RZ ;  /* 0x0000000b60607c24 */ /* 0x000fca000f8e02ff */
[----:B------:R-:W-:Y:S02]  /*5e00*/  LEA.HI R23, R96, R23, RZ, 0x1e ;  /* 0x0000001760177211 */ /* 0x000fe400078ff0ff */
[----:B------:R-:W0:Y:S08]  /*5e10*/  LDC.64 R4, c[0x0][0x448] ;  /* 0x00011200ff047b82 */ /* 0x000e300000000a00 */
[----:B------:R-:W1:Y:S08]  /*5e20*/  LDC.64 R6, c[0x0][0x440] ;  /* 0x00011000ff067b82 */ /* 0x000e700000000a00 */
[----:B------:R-:W2:Y:S01]  /*5e30*/  LDC.64 R8, c[0x0][0x448] ;  /* 0x00011200ff087b82 */ /* 0x000ea20000000a00 */
[----:B----4-:R-:W-:-:S05]  /*5e40*/  @P3 IMAD.WIDE.U32 R2, R23, 0x10, R2 ;  /* 0x0000001017023825 */ /* 0x010fca00078e0002 */
[----:B------:R4:W-:Y:S02]  /*5e50*/  @P3 STG.E.128 desc[UR12][R2.64], R44 ;  /* 0x0000002c02003986 */ /* 0x0009e4000c101d0c */
[----:B------:R-:W3:Y:S01]  /*5e60*/  LDC.64 R10, c[0x0][0x440] ;  /* 0x00011000ff0a7b82 */ /* 0x000ee20000000a00 */
[C---:B0-----:R-:W-:Y:S01]  /*5e70*/  @P3 IMAD.WIDE.U32 R4, R23.reuse, 0x10, R4 ;  /* 0x0000001017043825 */ /* 0x041fe200078e0004 */
[----:B------:R-:W-:-:S04]  /*5e80*/  @P3 IADD3 R23, PT, PT, R23, 0x80, RZ ;  /* 0x0000008017173810 */ /* 0x000fc80007ffe0ff */
[----:B------:R4:W-:Y:S02]  /*5e90*/  @P3 STG.E.128 desc[UR12][R4.64], R24 ;  /* 0x0000001804003986 */ /* 0x0009e4000c101d0c */
[----:B------:R-:W0:Y:S01]  /*5ea0*/  LDC.64 R12, c[0x0][0x448] ;  /* 0x00011200ff0c7b82 */ /* 0x000e220000000a00 */
[----:B-1----:R-:W-:-:S05]  /*5eb0*/  @P0 IMAD.WIDE.U32 R6, R23, 0x10, R6 ;  /* 0x0000001017060825 */ /* 0x002fca00078e0006 */
[----:B------:R4:W-:Y:S02]  /*5ec0*/  @P0 STG.E.128 desc[UR12][R6.64], R48 ;  /* 0x0000003006000986 */ /* 0x0009e4000c101d0c */
[----:B------:R-:W1:Y:S01]  /*5ed0*/  LDC.64 R14, c[0x0][0x440] ;  /* 0x00011000ff0e7b82 */ /* 0x000e620000000a00 */
[C---:B--2---:R-:W-:Y:S01]  /*5ee0*/  @P0 IMAD.WIDE.U32 R8, R23.reuse, 0x10, R8 ;  /* 0x0000001017080825 */ /* 0x044fe200078e0008 */
[----:B------:R-:W-:-:S04]  /*5ef0*/  @P0 IADD3 R23, PT, PT, R23, 0x80, RZ ;  /* 0x0000008017170810 */ /* 0x000fc80007ffe0ff */
[----:B------:R4:W-:Y:S02]  /*5f00*/  @P0 STG.E.128 desc[UR12][R8.64], R28 ;  /* 0x0000001c08000986 */ /* 0x0009e4000c101d0c */
[----:B------:R-:W2:Y:S01]  /*5f10*/  LDC.64 R16, c[0x0][0x448] ;  /* 0x00011200ff107b82 */ /* 0x000ea20000000a00 */
[----:B---3--:R-:W-:-:S05]  /*5f20*/  @P1 IMAD.WIDE.U32 R10, R23, 0x10, R10 ;  /* 0x00000010170a1825 */ /* 0x008fca00078e000a */
[----:B------:R4:W-:Y:S01]  /*5f30*/  @P1 STG.E.128 desc[UR12][R10.64], R52 ;  /* 0x000000340a001986 */ /* 0x0009e2000c101d0c */
[C---:B0-----:R-:W-:Y:S01]  /*5f40*/  @P1 IMAD.WIDE.U32 R12, R23.reuse, 0x10, R12 ;  /* 0x00000010170c1825 */ /* 0x041fe200078e000c */
[----:B------:R-:W-:-:S04]  /*5f50*/  @P1 IADD3 R23, PT, PT, R23, 0x80, RZ ;  /* 0x0000008017171810 */ /* 0x000fc80007ffe0ff */
[----:B------:R4:W-:Y:S01]  /*5f60*/  @P1 STG.E.128 desc[UR12][R12.64], R32 ;  /* 0x000000200c001986 */ /* 0x0009e2000c101d0c */
[----:B-1----:R-:W-:-:S05]  /*5f70*/  @P2 IMAD.WIDE.U32 R14, R23, 0x10, R14 ;  /* 0x00000010170e2825 */ /* 0x002fca00078e000e */
[----:B------:R4:W-:Y:S01]  /*5f80*/  @P2 STG.E.128 desc[UR12][R14.64], R56 ;  /* 0x000000380e002986 */ /* 0x0009e2000c101d0c */
[----:B--2---:R-:W-:-:S05]  /*5f90*/  @P2 IMAD.WIDE.U32 R16, R23, 0x10, R16 ;  /* 0x0000001017102825 */ /* 0x004fca00078e0010 */
[----:B------:R4:W-:Y:S01]  /*5fa0*/  @P2 STG.E.128 desc[UR12][R16.64], R36 ;  /* 0x0000002410002986 */ /* 0x0009e2000c101d0c */
[----:B------:R-:W-:Y:S05]  /*5fb0*/  @!P4 EXIT ;  /* 0x000000000000c94d */ /* 0x000fea0003800000 */
[----:B----4-:R-:W0:Y:S01]  /*5fc0*/  LDC.64 R2, c[0x0][0x440] ;  /* 0x00011000ff027b82 */ /* 0x010e220000000a00 */
[----:B------:R-:W-:-:S07]  /*5fd0*/  @P2 IADD3 R23, PT, PT, R23, 0x80, RZ ;  /* 0x0000008017172810 */ /* 0x000fce0007ffe0ff */
[----:B------:R-:W1:Y:S01]  /*5fe0*/  LDC.64 R4, c[0x0][0x448] ;  /* 0x00011200ff047b82 */ /* 0x000e620000000a00 */
[----:B0-----:R-:W-:-:S05]  /*5ff0*/  IMAD.WIDE.U32 R2, R23, 0x10, R2 ;  /* 0x0000001017027825 */ /* 0x001fca00078e0002 */
[----:B------:R-:W-:Y:S01]  /*6000*/  STG.E.128 desc[UR12][R2.64], R60 ;  /* 0x0000003c02007986 */ /* 0x000fe2000c101d0c */
[----:B-1----:R-:W-:-:S05]  /*6010*/  IMAD.WIDE.U32 R4, R23, 0x10, R4 ;  /* 0x0000001017047825 */ /* 0x002fca00078e0004 */
[----:B------:R-:W-:Y:S01]  /*6020*/  STG.E.128 desc[UR12][R4.64], R40 ;  /* 0x0000002804007986 */ /* 0x000fe2000c101d0c */
[----:B------:R-:W-:Y:S05]  /*6030*/  EXIT ;  /* 0x000000000000794d */ /* 0x000fea0003800000 */
.L_x_1875:
        /* <DEDUP_REMOVED lines=12> */
.L_x_5410:


//--------------------- .text._ZN10layer_norm31ln_parallel_residual_bwd_kernelINS_13Kernel_traitsI13__nv_bfloat16S2_fS2_fjLj2560ELj1ELj1ELj4ELj8ENS_18Kernel_traits_baseILj2560ES2_S2_fS2_fjLj128EEEEELb0ELb1ELb1EEEvNS_9BwdParamsE --------------------------
	.section	.text._ZN10layer_norm31ln_parallel_residual_bwd_kernelINS_13Kernel_traitsI13__nv_bfloat16S2_fS2_fjLj2560ELj1ELj1ELj4ELj8ENS_18Kernel_traits_baseILj2560ES2_S2_fS2_fjLj128EEEEELb0ELb1ELb1EEEvNS_9BwdParamsE,"ax",@progbits
	.align	128
        .global         _ZN10layer_norm31ln_parallel_residual_bwd_kernelINS_13Kernel_traitsI13__nv_bfloat16S2_fS2_fjLj2560ELj1ELj1ELj4ELj8ENS_18Kernel_traits_baseILj2560ES2_S2_fS2_fjLj128EEEEELb0ELb1ELb1EEEvNS_9BwdParamsE
        .type           _ZN10layer_norm31ln_parallel_residual_bwd_kernelINS_13Kernel_traitsI13__nv_bfloat16S2_fS2_fjLj2560ELj1ELj1ELj4ELj8ENS_18Kernel_traits_baseILj2560ES2_S2_fS2_fjLj128EEEEELb0ELb1ELb1EEEvNS_9BwdParamsE,@function
        .size           _ZN10layer_norm31ln_parallel_residual_bwd_kernelINS_13Kernel_traitsI13__nv_bfloat16S2_fS2_fjLj2560ELj1ELj1ELj4ELj8ENS_18Kernel_traits_baseILj2560ES2_S2_fS2_fjLj128EEEEELb0ELb1ELb1EEEvNS_9BwdParamsE,(.L_x_5411 - _ZN10layer_norm31ln_parallel_residual_bwd_kernelINS_13Kernel_traitsI13__nv_bfloat16S2_fS2_fjLj2560ELj1ELj1ELj4ELj8ENS_18Kernel_traits_baseILj2560ES2_S2_fS2_fjLj128EEEEELb0ELb1ELb1EEEvNS_9BwdParamsE)
        .other          _ZN10layer_norm31ln_parallel_residual_bwd_kernelINS_13Kernel_traitsI13__nv_bfloat16S2_fS2_fjLj2560ELj1ELj1ELj4ELj8ENS_18Kernel_traits_baseILj2560ES2_S2_fS2_fjLj128EEEEELb0ELb1ELb1EEEvNS_9BwdParamsE,@"STO_CUDA_ENTRY STV_DEFAULT"
_ZN10layer_norm31ln_parallel_residual_bwd_kernelINS_13Kernel_traitsI13__nv_bfloat16S2_fS2_fjLj2560ELj1ELj1ELj4ELj8ENS_18Kernel_traits_baseILj2560ES2_S2_fS2_fjLj128EEEEELb0ELb1ELb1EEEvNS_9BwdParamsE:
.text._ZN10layer_norm31ln_parallel_residual_bwd_kernelINS_13Kernel_traitsI13__nv_bfloat16S2_fS2_fjLj2560ELj1ELj1ELj4ELj8ENS_18Kernel_traits_baseILj2560ES2_S2_fS2_fjLj128EEEEELb0ELb1ELb1EEEvNS_9BwdParamsE:
        /* <DEDUP_REMOVED lines=28> */
[----:B------:R-:W-:Y:S01]  /*01c0*/  HFMA2 R79, -RZ, RZ, 0, 0 ;  /* 0x00000000ff4f7431 */ /* 0x000fe200000001ff */
        /* <DEDUP_REMOVED lines=13> */
[----:B------:R-:W-:Y:S01]  /*02a0*/  MOV R103, RZ ;  /* 0x000000ff00677202 */ /* 0x000fe20000000f00 */
[----:B------:R-:W1:Y:S01]  /*02b0*/  LDCU.U8 UR14, c[0x0][0x410] ;  /* 0x00008200ff0e77ac */ /* 0x000e620008000000 */
[----:B------:R-:W-:Y:S01]  /*02c0*/  UPLOP3.LUT UP1, UPT, UPT, UPT, UPT, 0x40, 0x4 ;  /* 0x000000000004789c */ /* 0x000fe20003f2e870 */
[----:B------:R-:W3:Y:S01]  /*02d0*/  LDCU UR15, c[0x0][0x388] ;  /* 0x00007100ff0f77ac */ /* 0x000ee20008000800 */
[----:B0-----:R-:W-:Y:S01]  /*02e0*/  IMAD.WIDE.U32 R2, R78, 0x8, R2 ;  /* 0x000000084e027825 */ /* 0x001fe200078e0002 */
[----:B------:R-:W0:Y:S04]  /*02f0*/  LDCU UR18, c[0x0][0x400] ;  /* 0x00008000ff1277ac */ /* 0x000e280008000800 */
[----:B--2---:R-:W2:Y:S01]  /*0300*/  LDG.E.64 R4, desc[UR12][R2.64+0x1000] ;  /* 0x0010000c02047981 */ /* 0x004ea2000c1e1b00 */
[----:B------:R-:W4:Y:S03]  /*0310*/  LDCU.64 UR6, c[0x0][0x470] ;  /* 0x00008e00ff0677ac */ /* 0x000f260008000a00 */
[----:B------:R-:W5:Y:S01]  /*0320*/  LDG.E.64 R6, desc[UR12][R2.64+0xc00] ;  /* 0x000c000c02067981 */ /* 0x000f62000c1e1b00 */
[----:B------:R-:W0:Y:S03]  /*0330*/  LDCU.64 UR8, c[0x0][0x478] ;  /* 0x00008f00ff0877ac */ /* 0x000e260008000a00 */
[----:B------:R-:W3:Y:S01]  /*0340*/  LDG.E.64 R8, desc[UR12][R2.64+0x800] ;  /* 0x0008000c02087981 */ /* 0x000ee2000c1e1b00 */
[----:B------:R-:W0:Y:S03]  /*0350*/  LDCU.64 UR16, c[0x0][0x438] ;  /* 0x00008700ff1077ac */ /* 0x000e260008000a00 */
[----:B------:R-:W4:Y:S04]  /*0360*/  LDG.E.64 R10, desc[UR12][R2.64+0x400] ;  /* 0x0004000c020a7981 */ /* 0x000f28000c1e1b00 */
[----:B------:R1:W4:Y:S01]  /*0370*/  LDG.E.64 R12, desc[UR12][R2.64] ;  /* 0x0000000c020c7981 */ /* 0x000322000c1e1b00 */
[----:B------:R-:W-:-:S02]  /*0380*/  MOV R102, UR11 ;  /* 0x0000000b00667c02 */ /* 0x000fc40008000f00 */
[----:B-1----:R-:W-:Y:S02]  /*0390*/  CS2R R2, SRZ ;  /* 0x0000000000027805 */ /* 0x002fe4000001ff00 */
[--C-:B--2---:R-:W-:Y:S02]  /*03a0*/  SHF.R.U64 R101, R4, 0x10, R5.reuse ;  /* 0x0000001004657819 */ /* 0x104fe40000001205 */
[----:B------:R-:W-:Y:S02]  /*03b0*/  SHF.R.U32.HI R100, RZ, 0x10, R5 ;  /* 0x00000010ff647819 */ /* 0x000fe40000011605 */
[--C-:B-----5:R-:W-:Y:S02]  /*03c0*/  SHF.R.U64 R99, R6, 0x10, R7.reuse ;  /* 0x0000001006637819 */ /* 0x120fe40000001207 */
[----:B------:R-:W-:Y:S02]  /*03d0*/  SHF.R.U32.HI R98, RZ, 0x10, R7 ;  /* 0x00000010ff627819 */ /* 0x000fe40000011607 */
[----:B---3--:R-:W-:-:S02]  /*03e0*/  SHF.R.U64 R97, R8, 0x10, R9 ;  /* 0x0000001008617819 */ /* 0x008fc40000001209 */
[----:B------:R-:W-:Y:S02]  /*03f0*/  SHF.R.U32.HI R96, RZ, 0x10, R9 ;  /* 0x00000010ff607819 */ /* 0x000fe40000011609 */
[--C-:B----4-:R-:W-:Y:S02]  /*0400*/  SHF.R.U64 R95, R10, 0x10, R11.reuse ;  /* 0x000000100a5f7819 */ /* 0x110fe4000000120b */
[----:B------:R-:W-:Y:S02]  /*0410*/  SHF.R.U32.HI R94, RZ, 0x10, R11 ;  /* 0x00000010ff5e7819 */ /* 0x000fe4000001160b */
[--C-:B------:R-:W-:Y:S02]  /*0420*/  SHF.R.U64 R93, R12, 0x10, R13.reuse ;  /* 0x000000100c5d7819 */ /* 0x100fe4000000120d */
[----:B------:R-:W-:Y:S02]  /*0430*/  SHF.R.U32.HI R92, RZ, 0x10, R13 ;  /* 0x00000010ff5c7819 */ /* 0x000fe4000001160d */
        /* <DEDUP_REMOVED lines=24> */
[----:B0-----:R-:W-:-:S07]  /*05c0*/  SHF.L.U32 R92, R92, 0x10, RZ ;  /* 0x000000105c5c7819 */ /* 0x001fce00000006ff */
.L_x_1924:
[----:B01----:R-:W0:Y:S01]  /*05d0*/  LDC.64 R56, c[0x0][0x3c0] ;  /* 0x0000f000ff387b82 */ /* 0x003e220000000a00 */
[----:B------:R-:W-:-:S05]  /*05e0*/  IMAD R0, R102, UR15, RZ ;  /* 0x0000000f66007c24 */ /* 0x000fca000f8e02ff */
        /* <DEDUP_REMOVED lines=8> */
[----:B------:R-:W-:Y:S01]  /*0670*/  IADD3 R90, PT, PT, R91, 0x80, RZ ;  /* 0x000000805b5a7810 */ /* 0x000fe20007ffe0ff */
[----:B------:R-:W3:Y:S01]  /*0680*/  LDG.E R141, desc[UR12][R66.64] ;  /* 0x0000000c428d7981 */ /* 0x000ee2000c1e1900 */
[----:B-1----:R-:W-:-:S04]  /*0690*/  IMAD.WIDE.U32 R64, R89, 0x10, R72 ;  /* 0x0000001059407825 */ /* 0x002fc800078e0048 */
[C---:B------:R-:W-:Y:S02]  /*06a0*/  IMAD.WIDE.U32 R56, R91.reuse, 0x10, R72 ;  /* 0x000000105b387825 */ /* 0x040fe400078e0048 */
[----:B------:R-:W4:Y:S02]  /*06b0*/  LDG.E.128 R64, desc[UR12][R64.64] ;  /* 0x0000000c40407981 */ /* 0x000f24000c1e1d00 */
[----:B--2---:R-:W-:Y:S02]  /*06c0*/  IMAD.WIDE.U32 R118, R91, 0x8, R150 ;  /* 0x000000085b767825 */ /* 0x004fe400078e0096 */
[----:B------:R-:W2:Y:S02]  /*06d0*/  LDG.E.128 R56, desc[UR12][R56.64] ;  /* 0x0000000c38387981 */ /* 0x000ea4000c1e1d00 */
[C---:B------:R-:W-:Y:S02]  /*06e0*/  IMAD.WIDE.U32 R60, R90.reuse, 0x10, R72 ;  /* 0x000000105a3c7825 */ /* 0x040fe400078e0048 */
[----:B------:R-:W2:Y:S02]  /*06f0*/  LDG.E.64 R118, desc[UR12][R118.64] ;  /* 0x0000000c76767981 */ /* 0x000ea4000c1e1b00 */
[----:B------:R-:W-:-:S02]  /*0700*/  IMAD.WIDE.U32 R130, R90, 0x8, R150 ;  /* 0x000000085a827825 */ /* 0x000fc400078e0096 */
[----:B------:R-:W2:Y:S04]  /*0710*/  LDG.E.128 R60, desc[UR12][R60.64] ;  /* 0x0000000c3c3c7981 */ /* 0x000ea8000c1e1d00 */
[----:B------:R-:W2:Y:S01]  /*0720*/  LDG.E.64 R130, desc[UR12][R130.64] ;  /* 0x0000000c82827981 */ /* 0x000ea2000c1e1b00 */
[----:B------:R-:W-:Y:S01]  /*0730*/  IADD3 R88, PT, PT, R91, 0x180, RZ ;  /* 0x000001805b587810 */ /* 0x000fe20007ffe0ff */
[----:B0-----:R-:W-:-:S04]  /*0740*/  IMAD.WIDE R120, R102, 0x4, R120 ;  /* 0x0000000466787825 */ /* 0x001fc800078e0278 */
[--C-:B------:R-:W-:Y:S01]  /*0750*/  IMAD.WIDE.U32 R68, R88, 0x10, R72.reuse ;  /* 0x0000001058447825 */ /* 0x100fe200078e0048 */
[----:B------:R-:W-:Y:S01]  /*0760*/  IADD3 R86, PT, PT, R91, 0x200, RZ ;  /* 0x000002005b567810 */ /* 0x000fe20007ffe0ff */
[----:B------:R-:W2:Y:S04]  /*0770*/  LDG.E R87, desc[UR12][R120.64] ;  /* 0x0000000c78577981 */ /* 0x000ea8000c1e1900 */
[----:B------:R-:W2:Y:S01]  /*0780*/  LDG.E.128 R68, desc[UR12][R68.64] ;  /* 0x0000000c44447981 */ /* 0x000ea2000c1e1d00 */
[----:B------:R-:W-:-:S06]  /*0790*/  IMAD.WIDE.U32 R72, R86, 0x10, R72 ;  /* 0x0000001056487825 */ /* 0x000fcc00078e0048 */
[----:B------:R-:W2:Y:S01]  /*07a0*/  LDG.E.128 R72, desc[UR12][R72.64] ;  /* 0x0000000c48487981 */ /* 0x000ea2000c1e1d00 */
[----:B------:R-:W-:-:S06]  /*07b0*/  IMAD.WIDE.U32 R138, R89, 0x8, R150 ;  /* 0x00000008598a7825 */ /* 0x000fcc00078e0096 */
[----:B------:R-:W2:Y:S01]  /*07c0*/  LDG.E.64 R138, desc[UR12][R138.64] ;  /* 0x0000000c8a8a7981 */ /* 0x000ea2000c1e1b00 */
[----:B------:R-:W-:-:S06]  /*07d0*/  IMAD.WIDE.U32 R144, R88, 0x8, R150 ;  /* 0x0000000858907825 */ /* 0x000fcc00078e0096 */
[----:B------:R-:W2:Y:S01]  /*07e0*/  LDG.E.64 R144, desc[UR12][R144.64] ;  /* 0x0000000c90907981 */ /* 0x000ea2000c1e1b00 */
[----:B------:R-:W-:-:S06]  /*07f0*/  IMAD.WIDE.U32 R150, R86, 0x8, R150 ;  /* 0x0000000856967825 */ /* 0x000fcc00078e0096 */
[----:B------:R-:W2:Y:S01]  /*0800*/  LDG.E.64 R150, desc[UR12][R150.64] ;  /* 0x0000000c96967981 */ /* 0x000ea2000c1e1b00 */
[----:B------:R-:W-:-:S04]  /*0810*/  ISETP.NE.U32.AND P0, PT, RZ, UR16, PT ;  /* 0x00000010ff007c0c */ /* 0x000fc8000bf05070 */
[----:B------:R-:W-:Y:S02]  /*0820*/  ISETP.NE.AND.EX P0, PT, RZ, UR17, PT, P0 ;  /* 0x00000011ff007c0c */ /* 0x000fe4000bf05300 */
[----:B------:R-:W-:-:S04]  /*0830*/  ISETP.NE.AND P1, PT, RZ, UR14, PT ;  /* 0x0000000eff007c0c */ /* 0x000fc8000bf25270 */
[----:B---3--:R-:W-:-:S05]  /*0840*/  FSEL R141, R141, RZ, !P1 ;  /* 0x000000ff8d8d7208 */ /* 0x008fca0004800000 */
[C---:B----4-:R-:W-:Y:S01]  /*0850*/  FADD.FTZ R124, -R141.reuse, R66 ;  /* 0x000000428d7c7221 */ /* 0x050fe20000010100 */
[C---:B------:R-:W-:Y:S02]  /*0860*/  FADD.FTZ R136, -R141.reuse, R67 ;  /* 0x000000438d887221 */ /* 0x040fe40000010100 */
[----:B------:R-:W0:Y:S01]  /*0870*/  @P0 LDC.64 R66, c[0x0][0x438] ;  /* 0x00010e00ff420b82 */ /* 0x000e220000000a00 */
[C---:B--2---:R-:W-:Y:S01]  /*0880*/  FADD.FTZ R0, -R141.reuse, R56 ;  /* 0x000000388d007221 */ /* 0x044fe20000010100 */
[C---:B------:R-:W-:Y:S01]  /*0890*/  FADD.FTZ R162, -R141.reuse, R57 ;  /* 0x000000398da27221 */ /* 0x040fe20000010100 */
[----:B------:R-:W-:Y:S01]  /*08a0*/  FADD.FTZ R122, -R141, R65 ;  /* 0x000000418d7a7221 */ /* 0x000fe20000010100 */
[----:B------:R-:W-:-:S04]  /*08b0*/  MOV R143, R118 ;  /* 0x00000076008f7202 */ /* 0x000fc80000000f00 */
[----:B------:R-:W1:Y:S01]  /*08c0*/  @P0 LDC.64 R56, c[0x0][0x438] ;  /* 0x00010e00ff380b82 */ /* 0x000e620000000a00 */
[----:B------:R-:W-:Y:S01]  /*08d0*/  SHF.R.U64 R137, R118, 0x10, R119 ;  /* 0x0000001076897819 */ /* 0x000fe20000001277 */
[C---:B------:R-:W-:Y:S01]  /*08e0*/  FADD.FTZ R134, -R141.reuse, R60 ;  /* 0x0000003c8d867221 */ /* 0x040fe20000010100 */
[C---:B------:R-:W-:Y:S01]  /*08f0*/  FADD.FTZ R148, -R141.reuse, R61 ;  /* 0x0000003d8d947221 */ /* 0x040fe20000010100 */
[----:B------:R-:W-:Y:S02]  /*0900*/  MOV R125, R130 ;  /* 0x00000082007d7202 */ /* 0x000fe40000000f00 */
[----:B------:R-:W-:Y:S01]  /*0910*/  SHF.R.U64 R118, R130, 0x10, R131 ;  /* 0x0000001082767819 */ /* 0x000fe20000001283 */
[C---:B------:R-:W-:Y:S01]  /*0920*/  FADD.FTZ R130, -R141.reuse, R64 ;  /* 0x000000408d827221 */ /* 0x040fe20000010100 */
[----:B------:R-:W2:Y:S08]  /*0930*/  @P0 LDC.64 R60, c[0x0][0x438] ;  /* 0x00010e00ff3c0b82 */ /* 0x000eb00000000a00 */
[----:B------:R-:W3:Y:S01]  /*0940*/  @P0 LDC.64 R64, c[0x0][0x438] ;  /* 0x00010e00ff400b82 */ /* 0x000ee20000000a00 */
[C---:B------:R-:W-:Y:S01]  /*0950*/  FADD.FTZ R152, -R141.reuse, R68 ;  /* 0x000000448d987221 */ /* 0x040fe20000010100 */
[----:B------:R-:W-:Y:S01]  /*0960*/  FADD.FTZ R154, -R141, R69 ;  /* 0x000000458d9a7221 */ /* 0x000fe20000010100 */
[----:B0-----:R-:W-:-:S04]  /*0970*/  @P0 IMAD.WIDE.U32 R68, R91, 0x10, R66 ;  /* 0x000000105b440825 */ /* 0x001fc800078e0042 */
[----:B------:R-:W-:Y:S01]  /*0980*/  FMUL.FTZ R67, R87, R162 ;  /* 0x000000a257437220 */ /* 0x000fe20000410000 */
[----:B------:R-:W-:Y:S01]  /*0990*/  SHF.L.U32 R162, R143, 0x10, RZ ;  /* 0x000000108fa27819 */ /* 0x000fe200000006ff */
[C---:B------:R-:W-:Y:S01]  /*09a0*/  FADD.FTZ R135, -R141.reuse, R58 ;  /* 0x0000003a8d877221 */ /* 0x040fe20000010100 */
[C---:B------:R-:W-:Y:S01]  /*09b0*/  FADD.FTZ R127, -R141.reuse, R59 ;  /* 0x0000003b8d7f7221 */ /* 0x040fe20000010100 */
[----:B------:R-:W-:Y:S01]  /*09c0*/  FADD.FTZ R123, -R141, R62 ;  /* 0x0000003e8d7b7221 */ /* 0x000fe20000010100 */
[----:B------:R-:W0:Y:S01]  /*09d0*/  @P0 LDC.64 R58, c[0x0][0x438] ;  /* 0x00010e00ff3a0b82 */ /* 0x000e220000000a00 */
[----:B-1----:R-:W-:Y:S01]  /*09e0*/  @P0 IMAD.WIDE.U32 R56, R86, 0x10, R56 ;  /* 0x0000001056380825 */ /* 0x002fe200078e0038 */
[----:B------:R-:W-:Y:S01]  /*09f0*/  MOV R133, R119 ;  /* 0x0000007700857202 */ /* 0x000fe20000000f00 */
[----:B-----5:R1:W5:Y:S01]  /*0a00*/  @P0 LDG.E.128 R32, desc[UR12][R68.64] ;  /* 0x0000000c44200981 */ /* 0x020362000c1e1d00 */
[----:B------:R-:W-:Y:S01]  /*0a10*/  SHF.L.U32 R62, R137, 0x10, RZ ;  /* 0x00000010893e7819 */ /* 0x000fe200000006ff */
[C---:B------:R-:W-:Y:S01]  /*0a20*/  FADD.FTZ R160, -R141.reuse, R72 ;  /* 0x000000488da07221 */ /* 0x040fe20000010100 */
[C---:B------:R-:W-:Y:S01]  /*0a30*/  FADD.FTZ R164, -R141.reuse, R73 ;  /* 0x000000498da47221 */ /* 0x040fe20000010100 */
[C---:B------:R-:W-:Y:S01]  /*0a40*/  FADD.FTZ R156, -R141.reuse, R70 ;  /* 0x000000468d9c7221 */ /* 0x040fe20000010100 */
[----:B------:R-:W-:Y:S01]  /*0a50*/  FADD.FTZ R158, -R141, R71 ;  /* 0x000000478d9e7221 */ /* 0x000fe20000010100 */
[----:B--2---:R-:W-:Y:S01]  /*0a60*/  @P0 IMAD.WIDE.U32 R72, R89, 0x10, R60 ;  /* 0x0000001059480825 */ /* 0x004fe200078e003c */
[----:B------:R-:W-:Y:S01]  /*0a70*/  SHF.R.U32.HI R129, RZ, 0x10, R119 ;  /* 0x00000010ff817819 */ /* 0x000fe20000011677 */
[----:B------:R2:W5:Y:S02]  /*0a80*/  @P0 LDG.E.128 R48, desc[UR12][R56.64] ;  /* 0x0000000c38300981 */ /* 0x000564000c1e1d00 */
[----:B-1----:R-:W-:Y:S01]  /*0a90*/  FMUL.FTZ R69, R105, R162 ;  /* 0x000000a269457220 */ /* 0x002fe20000410000 */
[----:B------:R-:W-:Y:S01]  /*0aa0*/  SHF.L.U32 R61, R133, 0x10, RZ ;  /* 0x00000010853d7819 */ /* 0x000fe200000006ff */
[----:B---3--:R-:W-:-:S04]  /*0ab0*/  @P0 IMAD.WIDE.U32 R70, R90, 0x10, R64 ;  /* 0x000000105a460825 */ /* 0x008fc800078e0040 */
[----:B------:R-:W-:Y:S01]  /*0ac0*/  FMUL.FTZ R64, R93, R62 ;  /* 0x0000003e5d407220 */ /* 0x000fe20000410000 */
[----:B------:R-:W-:Y:S01]  /*0ad0*/  SHF.L.U32 R60, R129, 0x10, RZ ;  /* 0x00000010813c7819 */ /* 0x000fe200000006ff */
[----:B------:R1:W5:Y:S01]  /*0ae0*/  @P0 LDG.E.128 R40, desc[UR12][R72.64] ;  /* 0x0000000c48280981 */ /* 0x000362000c1e1d00 */
[----:B--2---:R-:W-:Y:S01]  /*0af0*/  FADD.FTZ R57, RZ, R69 ;  /* 0x00000045ff397221 */ /* 0x004fe20000010000 */
[----:B------:R-:W-:Y:S01]  /*0b00*/  FMUL.FTZ R66, R104, R61 ;  /* 0x0000003d68427220 */ /* 0x000fe20000410000 */
[C---:B------:R-:W-:Y:S01]  /*0b10*/  FADD.FTZ R120, -R141.reuse, R63 ;  /* 0x0000003f8d787221 */ /* 0x040fe20000010100 */
[----:B------:R-:W-:Y:S01]  /*0b20*/  FADD.FTZ R159, -R141, R74 ;  /* 0x0000004a8d9f7221 */ /* 0x000fe20000010100 */
[----:B------:R-:W-:Y:S01]  /*0b30*/  FADD.FTZ R57, R57, R64 ;  /* 0x0000004039397221 */ /* 0x000fe20000010000 */
[----:B------:R-:W-:Y:S01]  /*0b40*/  FMUL.FTZ R68, R92, R60 ;  /* 0x0000003c5c447220 */ /* 0x000fe20000410000 */
[----:B------:R-:W-:Y:S01]  /*0b50*/  MOV R119, R131 ;  /* 0x0000008300777202 */ /* 0x000fe20000000f00 */
[----:B------:R2:W5:Y:S01]  /*0b60*/  @P0 LDG.E.128 R36, desc[UR12][R70.64] ;  /* 0x0000000c46240981 */ /* 0x000562000c1e1d00 */
[----:B-1----:R-:W-:Y:S01]  /*0b70*/  SHF.L.U32 R72, R125, 0x10, RZ ;  /* 0x000000107d487819 */ /* 0x002fe200000006ff */
[----:B------:R-:W-:Y:S01]  /*0b80*/  FADD.FTZ R57, R57, R66 ;  /* 0x0000004239397221 */ /* 0x000fe20000010000 */
[----:B------:R-:W-:Y:S01]  /*0b90*/  FMUL.FTZ R74, R87, R120 ;  /* 0x00000078574a7220 */ /* 0x000fe20000410000 */
[----:B------:R-:W-:-:S02]  /*0ba0*/  SHF.L.U32 R118, R118, 0x10, RZ ;  /* 0x0000001076767819 */ /* 0x000fc400000006ff */
[----:B------:R-:W-:Y:S01]  /*0bb0*/  FMUL.FTZ R120, R107, R72 ;  /* 0x000000486b787220 */ /* 0x000fe20000410000 */
[----:B------:R-:W-:Y:S01]  /*0bc0*/  FADD.FTZ R57, R57, R68 ;  /* 0x0000004439397221 */ /* 0x000fe20000010000 */
[----:B------:R-:W-:Y:S01]  /*0bd0*/  SHF.R.U32.HI R121, RZ, 0x10, R131 ;  /* 0x00000010ff797819 */ /* 0x000fe20000011683 */
[----:B------:R-:W-:Y:S01]  /*0be0*/  FMUL.FTZ R125, R95, R118 ;  /* 0x000000765f7d7220 */ /* 0x000fe20000410000 */
[----:B------:R-:W-:Y:S01]  /*0bf0*/  SHF.L.U32 R119, R119, 0x10, RZ ;  /* 0x0000001077777819 */ /* 0x000fe200000006ff */
[----:B------:R-:W-:Y:S01]  /*0c00*/  FADD.FTZ R56, R57, R120 ;  /* 0x0000007839387221 */ /* 0x000fe20000010000 */
[----:B0-----:R-:W-:-:S04]  /*0c10*/  @P0 IMAD.WIDE.U32 R58, R88, 0x10, R58 ;  /* 0x00000010583a0825 */ /* 0x001fc800078e003a */
[C---:B--2---:R-:W-:Y:S01]  /*0c20*/  FMUL.FTZ R71, R87.reuse, R127 ;  /* 0x0000007f57477220 */ /* 0x044fe20000410000 */
[----:B------:R-:W-:Y:S01]  /*0c30*/  MOV R126, R138 ;  /* 0x0000008a007e7202 */ /* 0x000fe20000000f00 */
[----:B------:R-:W-:Y:S01]  /*0c40*/  FMUL.FTZ R0, R87, R0 ;  /* 0x0000000057007220 */ /* 0x000fe20000410000 */
[----:B------:R-:W-:Y:S01]  /*0c50*/  SHF.L.U32 R121, R121, 0x10, RZ ;  /* 0x0000001079797819 */ /* 0x000fe200000006ff */
[----:B------:R-:W-:Y:S01]  /*0c60*/  FMUL.FTZ R127, R87, R124 ;  /* 0x0000007c577f7220 */ /* 0x000fe20000410000 */
[----:B------:R-:W-:Y:S01]  /*0c70*/  FMUL.FTZ R124, R106, R119 ;  /* 0x000000776a7c7220 */ /* 0x000fe20000410000 */
[----:B------:R-:W-:Y:S01]  /*0c80*/  FADD.FTZ R57, R56, R125 ;  /* 0x0000007d38397221 */ /* 0x000fe20000010000 */
[----:B------:R-:W-:Y:S01]  /*0c90*/  SHF.R.U64 R128, R138, 0x10, R139 ;  /* 0x000000108a807819 */ /* 0x000fe2000000128b */
[----:B------:R0:W5:Y:S01]  /*0ca0*/  @P0 LDG.E.128 R44, desc[UR12][R58.64] ;  /* 0x0000000c3a2c0981 */ /* 0x000162000c1e1d00 */
[----:B------:R-:W-:Y:S01]  /*0cb0*/  SHF.L.U32 R126, R126, 0x10, RZ ;  /* 0x000000107e7e7819 */ /* 0x000fe200000006ff */
[----:B------:R-:W-:Y:S01]  /*0cc0*/  FFMA.FTZ R56, R0, R69, RZ ;  /* 0x0000004500387223 */ /* 0x000fe200000100ff */
[----:B------:R-:W-:Y:S01]  /*0cd0*/  FMUL.FTZ R129, R94, R121 ;  /* 0x000000795e817220 */ /* 0x000fe20000410000 */
[----:B------:R-:W-:Y:S01]  /*0ce0*/  FADD.FTZ R63, -R141, R75 ;  /* 0x0000004b8d3f7221 */ /* 0x000fe20000010100 */
[C---:B------:R-:W-:Y:S01]  /*0cf0*/  FMUL.FTZ R75, R87.reuse, R123 ;  /* 0x0000007b574b7220 */ /* 0x040fe20000410000 */
[----:B------:R-:W-:Y:S01]  /*0d00*/  MOV R131, R139 ;  /* 0x0000008b00837202 */ /* 0x000fe20000000f00 */
[----:B------:R-:W-:Y:S01]  /*0d10*/  FMUL.FTZ R65, R87, R135 ;  /* 0x0000008757417220 */ /* 0x000fe20000410000 */
[----:B0-----:R-:W-:Y:S01]  /*0d20*/  FADD.FTZ R58, R57, R124 ;  /* 0x0000007c393a7221 */ /* 0x001fe20000010000 */
[----:B------:R-:W-:Y:S01]  /*0d30*/  FMUL.FTZ R123, R87, R130 ;  /* 0x00000082577b7220 */ /* 0x000fe20000410000 */
[----:B------:R-:W-:Y:S01]  /*0d40*/  SHF.L.U32 R128, R128, 0x10, RZ ;  /* 0x0000001080807819 */ /* 0x000fe200000006ff */
[----:B------:R-:W-:Y:S01]  /*0d50*/  FFMA.FTZ R56, R67, R64, R56 ;  /* 0x0000004043387223 */ /* 0x000fe20000010038 */
[----:B------:R-:W-:Y:S01]  /*0d60*/  FMUL.FTZ R130, R109, R126 ;  /* 0x0000007e6d827220 */ /* 0x000fe20000410000 */
[----:B------:R-:W-:Y:S01]  /*0d70*/  FADD.FTZ R57, R58, R129 ;  /* 0x000000813a397221 */ /* 0x000fe20000010000 */
[----:B------:R-:W-:Y:S01]  /*0d80*/  SHF.R.U32.HI R132, RZ, 0x10, R139 ;  /* 0x00000010ff847819 */ /* 0x000fe2000001168b */
[----:B------:R-:W-:Y:S01]  /*0d90*/  FFMA.FTZ R56, R65, R66, R56 ;  /* 0x0000004241387223 */ /* 0x000fe20000010038 */
[----:B------:R-:W-:Y:S01]  /*0da0*/  SHF.L.U32 R131, R131, 0x10, RZ ;  /* 0x0000001083837819 */ /* 0x000fe200000006ff */
[----:B------:R-:W-:Y:S01]  /*0db0*/  FMUL.FTZ R133, R97, R128 ;  /* 0x0000008061857220 */ /* 0x000fe20000410000 */
[----:B------:R-:W-:Y:S01]  /*0dc0*/  FADD.FTZ R58, R57, R130 ;  /* 0x00000082393a7221 */ /* 0x000fe20000010000 */
[----:B------:R-:W-:Y:S01]  /*0dd0*/  MOV R140, R144 ;  /* 0x00000090008c7202 */ /* 0x000fe20000000f00 */
[----:B------:R-:W-:Y:S01]  /*0de0*/  FMUL.FTZ R73, R87, R134 ;  /* 0x0000008657497220 */ /* 0x000fe20000410000 */
[----:B------:R-:W-:Y:S01]  /*0df0*/  SHF.L.U32 R132, R132, 0x10, RZ ;  /* 0x0000001084847819 */ /* 0x000fe200000006ff */
[----:B------:R-:W-:Y:S01]  /*0e00*/  FFMA.FTZ R56, R71, R68, R56 ;  /* 0x0000004447387223 */ /* 0x000fe20000010038 */
[----:B------:R-:W-:Y:S01]  /*0e10*/  FMUL.FTZ R134, R108, R131 ;  /* 0x000000836c867220 */ /* 0x000fe20000410000 */
[----:B------:R-:W-:Y:S01]  /*0e20*/  FADD.FTZ R59, R58, R133 ;  /* 0x000000853a3b7221 */ /* 0x000fe20000010000 */
[----:B------:R-:W-:Y:S01]  /*0e30*/  SHF.R.U64 R138, R144, 0x10, R145 ;  /* 0x00000010908a7819 */ /* 0x000fe20000001291 */
[----:B------:R-:W-:Y:S01]  /*0e40*/  FMUL.FTZ R70, R87, R148 ;  /* 0x0000009457467220 */ /* 0x000fe20000410000 */
[----:B------:R-:W-:Y:S01]  /*0e50*/  SHF.L.U32 R135, R140, 0x10, RZ ;  /* 0x000000108c877819 */ /* 0x000fe200000006ff */
[----:B------:R-:W-:Y:S01]  /*0e60*/  FFMA.FTZ R57, R73, R120, R56 ;  /* 0x0000007849397223 */ /* 0x000fe20000010038 */
[----:B------:R-:W-:Y:S01]  /*0e70*/  FADD.FTZ R58, R59, R134 ;  /* 0x000000863b3a7221 */ /* 0x000fe20000010000 */
[----:B------:R-:W-:Y:S01]  /*0e80*/  FMUL.FTZ R137, R96, R132 ;  /* 0x0000008460897220 */ /* 0x000fe20000410000 */
[----:B------:R-:W-:Y:S01]  /*0e90*/  MOV R139, R145 ;  /* 0x00000091008b7202 */ /* 0x000fe20000000f00 */
[----:B------:R-:W-:Y:S01]  /*0ea0*/  FFMA.FTZ R56, R70, R125, R57 ;  /* 0x0000007d46387223 */ /* 0x000fe20000010039 */
[----:B------:R-:W-:Y:S01]  /*0eb0*/  SHF.L.U32 R138, R138, 0x10, RZ ;  /* 0x000000108a8a7819 */ /* 0x000fe200000006ff */
[----:B------:R-:W-:Y:S01]  /*0ec0*/  FADD.FTZ R59, R58, R137 ;  /* 0x000000893a3b7221 */ /* 0x000fe20000010000 */
[----:B------:R-:W-:Y:S01]  /*0ed0*/  FMUL.FTZ R140, R111, R135 ;  /* 0x000000876f8c7220 */ /* 0x000fe20000410000 */
[----:B------:R-:W-:Y:S01]  /*0ee0*/  SHF.R.U32.HI R142, RZ, 0x10, R145 ;  /* 0x00000010ff8e7819 */ /* 0x000fe20000011691 */
[----:B------:R-:W-:Y:S01]  /*0ef0*/  FFMA.FTZ R57, R75, R124, R56 ;  /* 0x0000007c4b397223 */ /* 0x000fe20000010038 */
[----:B------:R-:W-:Y:S01]  /*0f00*/  MOV R144, R150 ;  /* 0x0000009600907202 */ /* 0x000fe20000000f00 */
[----:B------:R-:W-:Y:S01]  /*0f10*/  FADD.FTZ R56, R59, R140 ;  /* 0x0000008c3b387221 */ /* 0x000fe20000010000 */
[----:B------:R-:W-:Y:S01]  /*0f20*/  SHF.L.U32 R139, R139, 0x10, RZ ;  /* 0x000000108b8b7819 */ /* 0x000fe200000006ff */
[----:B------:R-:W-:Y:S01]  /*0f30*/  FMUL.FTZ R141, R99, R138 ;  /* 0x0000008a638d7220 */ /* 0x000fe20000410000 */
[----:B------:R-:W-:Y:S01]  /*0f40*/  SHF.L.U32 R142, R142, 0x10, RZ ;  /* 0x000000108e8e7819 */ /* 0x000fe200000006ff */
[----:B------:R-:W-:Y:S01]  /*0f50*/  FFMA.FTZ R58, R74, R129, R57 ;  /* 0x000000814a3a7223 */ /* 0x000fe20000010039 */
[----:B------:R-:W-:Y:S01]  /*0f60*/  SHF.L.U32 R143, R144, 0x10, RZ ;  /* 0x00000010908f7819 */ /* 0x000fe200000006ff */
[----:B------:R-:W-:Y:S01]  /*0f70*/  FADD.FTZ R59, R56, R141 ;  /* 0x0000008d383b7221 */ /* 0x000fe20000010000 */
[----:B------:R-:W-:Y:S01]  /*0f80*/  FMUL.FTZ R144, R110, R139 ;  /* 0x0000008b6e907220 */ /* 0x000fe20000410000 */
[----:B------:R-:W-:Y:S01]  /*0f90*/  FMUL.FTZ R122, R87, R122 ;  /* 0x0000007a577a7220 */ /* 0x000fe20000410000 */
[----:B------:R-:W-:Y:S01]  /*0fa0*/  FFMA.FTZ R57, R123, R130, R58 ;  /* 0x000000827b397223 */ /* 0x000fe2000001003a */
[----:B------:R-:W-:Y:S01]  /*0fb0*/  SHF.R.U64 R146, R150, 0x10, R151 ;  /* 0x0000001096927819 */ /* 0x000fe20000001297 */
[----:B------:R-:W-:Y:S01]  /*0fc0*/  FADD.FTZ R58, R59, R144 ;  /* 0x000000903b3a7221 */ /* 0x000fe20000010000 */
[----:B------:R-:W-:Y:S01]  /*0fd0*/  FMUL.FTZ R145, R98, R142 ;  /* 0x0000008e62917220 */ /* 0x000fe20000410000 */
[----:B------:R-:W-:Y:S01]  /*0fe0*/  FFMA.FTZ R56, R122, R133, R57 ;  /* 0x000000857a387223 */ /* 0x000fe20000010039 */
[----:B------:R-:W-:Y:S01]  /*0ff0*/  MOV R147, R151 ;  /* 0x0000009700937202 */ /* 0x000fe20000000f00 */
[----:B------:R-:W-:Y:S01]  /*1000*/  FMUL.FTZ R148, R113, R143 ;  /* 0x0000008f71947220 */ /* 0x000fe20000410000 */
[----:B------:R-:W-:Y:S01]  /*1010*/  SHF.L.U32 R146, R146, 0x10, RZ ;  /* 0x0000001092927819 */ /* 0x000fe200000006ff */
[----:B------:R-:W-:Y:S01]  /*1020*/  FADD.FTZ R149, R58, R145 ;  /* 0x000000913a957221 */ /* 0x000fe20000010000 */
[----:B------:R-:W-:Y:S01]  /*1030*/  FFMA.FTZ R57, R127, R134, R56 ;  /* 0x000000867f397223 */ /* 0x000fe20000010038 */
[----:B------:R-:W0:Y:S01]  /*1040*/  LDC.64 R58, c[0x0][0x380] ;  /* 0x0000e000ff3a7b82 */ /* 0x000e220000000a00 */
[----:B------:R-:W-:Y:S01]  /*1050*/  SHF.L.U32 R147, R147, 0x10, RZ ;  /* 0x0000001093937819 */ /* 0x000fe200000006ff */
[----:B------:R-:W-:Y:S01]  /*1060*/  FADD.FTZ R56, R149, R148 ;  /* 0x0000009495387221 */ /* 0x000fe20000010000 */
[----:B------:R-:W-:Y:S01]  /*1070*/  SHF.R.U32.HI R150, RZ, 0x10, R151 ;  /* 0x00000010ff967819 */ /* 0x000fe20000011697 */
[----:B------:R-:W-:Y:S01]  /*1080*/  FMUL.FTZ R136, R87, R136 ;  /* 0x0000008857887220 */ /* 0x000fe20000410000 */
[----:B------:R-:W-:Y:S01]  /*1090*/  FMUL.FTZ R149, R101, R146 ;  /* 0x0000009265957220 */ /* 0x000fe20000410000 */
[C---:B------:R-:W-:Y:S01]  /*10a0*/  FMUL.FTZ R151, R87.reuse, R152 ;  /* 0x0000009857977220 */ /* 0x040fe20000410000 */
[----:B------:R-:W-:Y:S01]  /*10b0*/  SHF.L.U32 R150, R150, 0x10, RZ ;  /* 0x0000001096967819 */ /* 0x000fe200000006ff */
[----:B------:R-:W-:Y:S01]  /*10c0*/  FFMA.FTZ R57, R136, R137, R57 ;  /* 0x0000008988397223 */ /* 0x000fe20000010039 */
[----:B------:R-:W-:Y:S01]  /*10d0*/  FADD.FTZ R153, R56, R149 ;  /* 0x0000009538997221 */ /* 0x000fe20000010000 */
[----:B------:R-:W-:Y:S01]  /*10e0*/  FMUL.FTZ R152, R112, R147 ;  /* 0x0000009370987220 */ /* 0x000fe20000410000 */
[----:B------:R-:W-:Y:S01]  /*10f0*/  FMUL.FTZ R154, R87, R154 ;  /* 0x0000009a579a7220 */ /* 0x000fe20000410000 */
[----:B------:R-:W-:-:S02]  /*1100*/  FFMA.FTZ R57, R151, R140, R57 ;  /* 0x0000008c97397223 */ /* 0x000fc40000010039 */
[----:B------:R-:W-:Y:S01]  /*1110*/  FADD.FTZ R56, R153, R152 ;  /* 0x0000009899387221 */ /* 0x000fe20000010000 */
[----:B------:R-:W-:Y:S01]  /*1120*/  FMUL.FTZ R153, R100, R150 ;  /* 0x0000009664997220 */ /* 0x000fe20000410000 */
[----:B------:R-:W-:Y:S01]  /*1130*/  FFMA.FTZ R57, R154, R141, R57 ;  /* 0x0000008d9a397223 */ /* 0x000fe20000010039 */
[C---:B------:R-:W-:Y:S02]  /*1140*/  FMUL.FTZ R155, R87.reuse, R156 ;  /* 0x0000009c579b7220 */ /* 0x040fe40000410000 */
[----:B------:R-:W-:Y:S01]  /*1150*/  FADD.FTZ R56, R56, R153 ;  /* 0x0000009938387221 */ /* 0x000fe20000010000 */
[----:B------:R-:W-:Y:S01]  /*1160*/  FMUL.FTZ R156, R87, R158 ;  /* 0x0000009e579c7220 */ /* 0x000fe20000410000 */
[----:B------:R-:W-:-:S03]  /*1170*/  FFMA.FTZ R161, R155, R144, R57 ;  /* 0x000000909ba17223 */ /* 0x000fc60000010039 */
[----:B------:R-:W1:Y:S01]  /*1180*/  SHFL.DOWN PT, R57, R56, 0x10, 0x1f ;  /* 0x0a001f0038397f89 */ /* 0x000e6200000e0000 */
[----:B0-----:R-:W-:Y:S01]  /*1190*/  IADD3 R102, PT, PT, R102, R58, RZ ;  /* 0x0000003a66667210 */ /* 0x001fe20007ffe0ff */
[C---:B------:R-:W-:Y:S01]  /*11a0*/  FMUL.FTZ R157, R87.reuse, R160 ;  /* 0x000000a0579d7220 */ /* 0x040fe20000410000 */
        /* <DEDUP_REMOVED lines=39> */
.L_x_1878:
[----:B------:R-:W-:Y:S05]  /*1420*/  BSYNC.RECONVERGENT B0 ;  /* 0x0000000000007941 */ /* 0x000fea0003800200 */
.L_x_1877:
[----:B------:R-:W1:Y:S08]  /*1430*/  S2UR UR5, SR_CgaCtaId ;  /* 0x00000000000579c3 */ /* 0x000e700000008800 */
[----:B------:R-:W-:Y:S01]  /*1440*/  BAR.SYNC.DEFER_BLOCKING 0x0 ;  /* 0x0000000000007b1d */ /* 0x000fe20000010000 */
[----:B------:R-:W-:Y:S01]  /*1450*/  ISETP.GE.AND P2, PT, R102, R59, PT ;  /* 0x0000003b6600720c */ /* 0x000fe20003f46270 */
        /* <DEDUP_REMOVED lines=9> */
[----:B------:R-:W-:Y:S01]  /*14f0*/  UISETP.NE.U32.AND UP0, UPT, UR16, URZ, UPT ;  /* 0x000000ff1000728c */ /* 0x000fe2000bf05070 */
[----:B------:R-:W-:Y:S01]  /*1500*/  FFMA.FTZ R2, R73, R72, R2 ;  /* 0x0000004849027223 */ /* 0x000fe20000010002 */
[----:B------:R-:W-:Y:S01]  /*1510*/  FADD.FTZ R18, R72, R18 ;  /* 0x0000001248127221 */ /* 0x000fe20000010000 */
[----:B------:R-:W-:Y:S01]  /*1520*/  FFMA.FTZ R103, R0, R162, R103 ;  /* 0x000000a200677223 */ /* 0x000fe20000010067 */
[----:B------:R-:W-:Y:S01]  /*1530*/  UISETP.NE.AND.EX UP0, UPT, UR17, URZ, UPT, UP0 ;  /* 0x000000ff1100728c */ /* 0x000fe2000bf05300 */
[----:B------:R-:W-:Y:S01]  /*1540*/  FADD.FTZ R85, R162, R85 ;  /* 0x00000055a2557221 */ /* 0x000fe20000010000 */
[----:B------:R-:W-:Y:S01]  /*1550*/  FFMA.FTZ R3, R70, R118, R3 ;  /* 0x0000007646037223 */ /* 0x000fe20000010003 */
[----:B------:R-:W-:Y:S01]  /*1560*/  FADD.FTZ R19, R118, R19 ;  /* 0x0000001376137221 */ /* 0x000fe20000010000 */
[----:B------:R-:W-:Y:S01]  /*1570*/  FFMA.FTZ R5, R74, R121, R5 ;  /* 0x000000794a057223 */ /* 0x000fe20000010005 */
[----:B------:R-:W-:Y:S01]  /*1580*/  FADD.FTZ R21, R121, R21 ;  /* 0x0000001579157221 */ /* 0x000fe20000010000 */
[----:B------:R-:W-:Y:S01]  /*1590*/  FFMA.FTZ R6, R123, R126, R6 ;  /* 0x0000007e7b067223 */ /* 0x000fe20000010006 */
[----:B------:R-:W-:Y:S01]  /*15a0*/  FADD.FTZ R22, R126, R22 ;  /* 0x000000167e167221 */ /* 0x000fe20000010000 */
[----:B-1----:R-:W-:Y:S01]  /*15b0*/  ULEA UR4, UR5, UR4, 0x18 ;  /* 0x0000000405047291 */ /* 0x002fe2000f8ec0ff */
[----:B------:R-:W-:Y:S01]  /*15c0*/  FFMA.FTZ R7, R122, R128, R7 ;  /* 0x000000807a077223 */ /* 0x000fe20000010007 */
[----:B------:R-:W-:Y:S01]  /*15d0*/  FADD.FTZ R23, R128, R23 ;  /* 0x0000001780177221 */ /* 0x000fe20000010000 */
        /* <DEDUP_REMOVED lines=65> */
.L_x_1881:
        /* <DEDUP_REMOVED lines=23> */
.L_x_1880:
        /* <DEDUP_REMOVED lines=20> */
.L_x_1883:
        /* <DEDUP_REMOVED lines=21> */
.L_x_1879:
        /* <DEDUP_REMOVED lines=27> */
.L_x_1885:
        /* <DEDUP_REMOVED lines=23> */
.L_x_1884:
        /* <DEDUP_REMOVED lines=20> */
.L_x_1886:
        /* <DEDUP_REMOVED lines=20> */
.L_x_1882:
        /* <DEDUP_REMOVED lines=24> */
.L_x_1887:
        /* <DEDUP_REMOVED lines=24> */
.L_x_1890:
        /* <DEDUP_REMOVED lines=17> */
.L_x_1889:
        /* <DEDUP_REMOVED lines=24> */
.L_x_1892:
        /* <DEDUP_REMOVED lines=17> */
[----:B------:R-:W-:Y:S01]  /*2a30*/  PRMT R60, R74, 0x7610, R60 ;  /* 0x000076104a3c7816 */ /* 0x000fe2000000003c */
[----:B------:R-:W-:Y:S06]  /*2a40*/  BRA `(.L_x_1891) ;  /* 0x0000000400487947 */ /* 0x000fec0003800000 */
.L_x_1888:
        /* <DEDUP_REMOVED lines=23> */
.L_x_1894:
        /* <DEDUP_REMOVED lines=17> */
.L_x_1893:
        /* <DEDUP_REMOVED lines=24> */
.L_x_1895:
        /* <DEDUP_REMOVED lines=18> */
.L_x_1891:
        /* <DEDUP_REMOVED lines=19> */
.L_x_1896:
        /* <DEDUP_REMOVED lines=24> */
.L_x_1899:
        /* <DEDUP_REMOVED lines=17> */
.L_x_1898:
        /* <DEDUP_REMOVED lines=24> */
.L_x_1901:
        /* <DEDUP_REMOVED lines=19> */
.L_x_1897:
        /* <DEDUP_REMOVED lines=23> */
.L_x_1903:
        /* <DEDUP_REMOVED lines=17> */
.L_x_1902:
        /* <DEDUP_REMOVED lines=24> */
.L_x_1904:
        /* <DEDUP_REMOVED lines=18> */
.L_x_1900:
        /* <DEDUP_REMOVED lines=19> */
.L_x_1905:
        /* <DEDUP_REMOVED lines=24> */
.L_x_1908:
        /* <DEDUP_REMOVED lines=17> */
.L_x_1907:
        /* <DEDUP_REMOVED lines=24> */
.L_x_1910:
        /* <DEDUP_REMOVED lines=19> */
.L_x_1906:
        /* <DEDUP_REMOVED lines=23> */
.L_x_1912:
        /* <DEDUP_REMOVED lines=17> */
.L_x_1911:
        /* <DEDUP_REMOVED lines=24> */
.L_x_1913:
        /* <DEDUP_REMOVED lines=18> */
.L_x_1909:
        /* <DEDUP_REMOVED lines=19> */
.L_x_1914:
        /* <DEDUP_REMOVED lines=24> */
.L_x_1917:
        /* <DEDUP_REMOVED lines=17> */
.L_x_1916:
        /* <DEDUP_REMOVED lines=16> */
[----:B0-----:R-:W-:Y:S02]  /*4b50*/  PRMT R62, R159, 0x7610, R62 ;  /* 0x000076109f3e7816 */ /* 0x001fe4000000003e */
[C---:B------:R-:W-:Y:S02]  /*4b60*/  PRMT R0, R72.reuse, 0x7632, R0 ;  /* 0x0000763248007816 */ /* 0x040fe40000000000 */
[----:B------:R-:W-:-:S02]  /*4b70*/  PRMT R63, R72, 0x7610, R63 ;  /* 0x00007610483f7816 */ /* 0x000fc4000000003f */
[----:B------:R-:W-:Y:S02]  /*4b80*/  PRMT R114, R65, 0x7610, R114 ;  /* 0x0000761041727816 */ /* 0x000fe40000000072 */
[----:B------:R-:W-:Y:S02]  /*4b90*/  PRMT R115, R62, 0x7610, R115 ;  /* 0x000076103e737816 */ /* 0x000fe40000000073 */
[----:B------:R-:W-:Y:S02]  /*4ba0*/  PRMT R116, R0, 0x7610, R116 ;  /* 0x0000761000747816 */ /* 0x000fe40000000074 */
[----:B------:R-:W-:Y:S01]  /*4bb0*/  PRMT R117, R63, 0x7610, R117 ;  /* 0x000076103f757816 */ /* 0x000fe20000000075 */
[----:B------:R-:W-:Y:S06]  /*4bc0*/  BRA `(.L_x_1918) ;  /* 0x0000000400947947 */ /* 0x000fec0003800000 */
.L_x_1919:
        /* <DEDUP_REMOVED lines=17> */
[----:B------:R-:W-:Y:S01]  /*4ce0*/  PRMT R62, R72, 0x7610, R62 ;  /* 0x00007610483e7816 */ /* 0x000fe2000000003e */
[----:B------:R-:W-:Y:S06]  /*4cf0*/  BRA `(.L_x_1918) ;  /* 0x0000000400487947 */ /* 0x000fec0003800000 */
.L_x_1915:
        /* <DEDUP_REMOVED lines=23> */
.L_x_1921:
        /* <DEDUP_REMOVED lines=17> */
.L_x_1920:
        /* <DEDUP_REMOVED lines=24> */
.L_x_1922:
        /* <DEDUP_REMOVED lines=18> */
.L_x_1918:
[----:B-1----:R-:W0:Y:S01]  /*5220*/  @P1 LDC.64 R58, c[0x0][0x478] ;  /* 0x00011e00ff3a1b82 */ /* 0x002e220000000a00 */
        /* <DEDUP_REMOVED lines=18> */
.L_x_1923:
[----:B------:R-:W-:Y:S01]  /*5350*/  UPLOP3.LUT UP1, UPT, UPT, UPT, UP1, 0x40, 0x4 ;  /* 0x000000000004789c */ /* 0x000fe20003f2e810 */
[----:B------:R-:W-:Y:S10]  /*5360*/  @!P2 BRA `(.L_x_1924) ;  /* 0xffffffb00098a947 */ /* 0x000ff4000383ffff */
[----:B-----5:R-:W-:Y:S02]  /*5370*/  MOV R42, R4 ;  /* 0x00000004002a7202 */ /* 0x020fe40000000f00 */
        /* <DEDUP_REMOVED lines=11> */
[----:B0-----:R-:W-:Y:S02]  /*5430*/  MOV R54, R12 ;  /* 0x0000000c00367202 */ /* 0x001fe40000000f00 */
        /* <DEDUP_REMOVED lines=26> */
[----:B------:R-:W-:-:S07]  /*55e0*/  MOV R15, R77 ;  /* 0x0000004d000f7202 */ /* 0x000fce0000000f00 */
.L_x_1876:
[----:B------:R-:W0:Y:S08]  /*55f0*/  LDC R11, c[0x0][0x388] ;  /* 0x0000e200ff0b7b82 */ /* 0x000e300000000800 */
[----:B------:R-:W3:Y:S08]  /*5600*/  LDC.64 R2, c[0x0][0x440] ;  /* 0x00011000ff027b82 */ /* 0x000ef00000000a00 */
[----:B------:R-:W4:Y:S01]  /*5610*/  LDC.64 R8, c[0x0][0x448] ;  /* 0x00011200ff087b82 */ /* 0x000f220000000a00 */
[----:B0-----:R-:W-:-:S05]  /*5620*/  IMAD R11, R11, UR11, RZ ;  /* 0x0000000b0b0b7c24 */ /* 0x001fca000f8e02ff */
[----:B------:R-:W-:-:S05]  /*5630*/  LEA.HI R11, R11, R78, RZ, 0x1e ;  /* 0x0000004e0b0b7211 */ /* 0x000fca00078ff0ff */
[----:B---3--:R-:W-:-:S05]  /*5640*/  IMAD.WIDE.U32 R2, R11, 0x10, R2 ;  /* 0x000000100b027825 */ /* 0x008fca00078e0002 */
[----:B--2---:R-:W-:Y:S01]  /*5650*/  STG.E.128 desc[UR12][R2.64], R36 ;  /* 0x0000002402007986 */ /* 0x004fe2000c101d0c */
[----:B----4-:R-:W-:-:S05]  /*5660*/  IMAD.WIDE.U32 R8, R11, 0x10, R8 ;  /* 0x000000100b087825 */ /* 0x010fca00078e0008 */
        /* <DEDUP_REMOVED lines=10> */
.L_x_1925:
        /* <DEDUP_REMOVED lines=15> */
.L_x_5411:


//--------------------- .text._ZN10layer_norm31ln_parallel_residual_bwd_kernelINS_13Kernel_traitsI13__nv_bfloat16S2_fS2_fjLj2560ELj1ELj1ELj4ELj8ENS_18Kernel_traits_baseILj2560ES2_S2_fS2_fjLj128EEEEELb1ELb0ELb0EEEvNS_9BwdParamsE --------------------------
	.section	.text._ZN10layer_norm31ln_parallel_residual_bwd_kernelINS_13Kernel_traitsI13__nv_bfloat16S2_fS2_fjLj2560ELj1ELj1ELj4ELj8ENS_18Kernel_traits_baseILj2560ES2_S2_fS2_fjLj128EEEEELb1ELb0ELb0EEEvNS_9BwdParamsE,"ax",@progbits
	.align	128
        .global         _ZN10layer_norm31ln_parallel_residual_bwd_kernelINS_13Kernel_traitsI13__nv_bfloat16S2_fS2_fjLj2560ELj1ELj1ELj4ELj8ENS_18Kernel_traits_baseILj2560ES2_S2_fS2_fjLj128EEEEELb1ELb0ELb0EEEvNS_9BwdParamsE
        .type           _ZN10layer_norm31ln_parallel_residual_bwd_kernelINS_13Kernel_traitsI13__nv_bfloat16S2_fS2_fjLj2560ELj1ELj1ELj4ELj8ENS_18Kernel_traits_baseILj2560ES2_S2_fS2_fjLj128EEEEELb1ELb0ELb0EEEvNS_9BwdParamsE,@function
        .size           _ZN10layer_norm31ln_parallel_residual_bwd_kernelINS_13Kernel_traitsI13__nv_bfloat16S2_fS2_fjLj2560ELj1ELj1ELj4ELj8ENS_18Kernel_traits_baseILj2560ES2_S2_fS2_fjLj128EEEEELb1ELb0ELb0EEEvNS_9BwdParamsE,(.L_x_5412 - _ZN10layer_norm31ln_parallel_residual_bwd_kernelINS_13Kernel_traitsI13__nv_bfloat16S2_fS2_fjLj2560ELj1ELj1ELj4ELj8ENS_18Kernel_traits_baseILj2560ES2_S2_fS2_fjLj128EEEEELb1ELb0ELb0EEEvNS_9BwdParamsE)
        .other          _ZN10layer_norm31ln_parallel_residual_bwd_kernelINS_13Kernel_traitsI13__nv_bfloat16S2_fS2_fjLj2560ELj1ELj1ELj4ELj8ENS_18Kernel_traits_baseILj2560ES2_S2_fS2_fjLj128EEEEELb1ELb0ELb0EEEvNS_9BwdParamsE,@"STO_CUDA_ENTRY STV_DEFAULT"
_ZN10layer_norm31ln_parallel_residual_bwd_kernelINS_13Kernel_traitsI13__nv_bfloat16S2_fS2_fjLj2560ELj1ELj1ELj4ELj8ENS_18Kernel_traits_baseILj2560ES2_S2_fS2_fjLj128EEEEELb1ELb0ELb0EEEvNS_9BwdParamsE:
.text._ZN10layer_norm31ln_parallel_residual_bwd_kernelINS_13Kernel_traitsI13__nv_bfloat16S2_fS2_fjLj2560ELj1ELj1ELj4ELj8ENS_18Kernel_traits_baseILj2560ES2_S2_fS2_fjLj128EEEEELb1ELb0ELb0EEEvNS_9BwdParamsE:
        /* <DEDUP_REMOVED lines=12> */
[----:B0-----:R-:W-:Y:S01]  /*00c0*/  LOP3.LUT R161, R214, 0x7f, RZ, 0x3c, !PT ;  /* 0x0000007fd6a17812 */ /* 0x001fe200078e3cff */
[----:B------:R-:W-:-:S03]  /*00d0*/  IMAD.MOV.U32 R47, RZ, RZ, R214 ;  /* 0x000000ffff2f7224 */ /* 0x000fc600078e00d6 */
[----:B------:R-:W0:Y:S01]  /*00e0*/  LDC.64 R34, c[0x0][0x3d0] ;  /* 0x0000f400ff227b82 */ /* 0x000e220000000a00 */
[----:B------:R-:W-:-:S04]  /*00f0*/  LEA.HI.SX32 R161, R0, R161, 0x1e ;  /* 0x000000a100a17211 */ /* 0x000fc800078ff2ff */
        /* <DEDUP_REMOVED lines=24> */
[----:B------:R-:W0:Y:S01]  /*0280*/  S2UR UR4, SR_CTAID.X ;  /* 0x00000000000479c3 */ /* 0x000e220000002500 */
[----:B------:R-:W5:Y:S02]  /*0290*/  @P2 LDG.E.64 R16, desc[UR10][R36.64] ;  /* 0x0000000a24102981 */ /* 0x000f64000c1e1b00 */
[----:B------:R-:W-:-:S04]  /*02a0*/  @P3 IMAD.WIDE.U32 R38, R47, 0x8, R38 ;  /* 0x000000082f263825 */ /* 0x000fc800078e0026 */
[C---:B--2---:R-:W-:Y:S01]  /*02b0*/  @P3 IMAD.WIDE.U32 R40, R47.reuse, 0x8, R40 ;  /* 0x000000082f283825 */ /* 0x044fe200078e0028 */
[----:B------:R-:W5:Y:S03]  /*02c0*/  @P3 LDG.E.64 R18, desc[UR10][R38.64] ;  /* 0x0000000a26123981 */ /* 0x000f66000c1e1b00 */
[----:B------:R-:W-:Y:S01]  /*02d0*/  @P3 VIADD R47, R47, 0x80 ;  /* 0x000000802f2f3836 */ /* 0x000fe20000000000 */
[----:B------:R2:W5:Y:S03]  /*02e0*/  @P3 LDG.E.64 R20, desc[UR10][R40.64] ;  /* 0x0000000a28143981 */ /* 0x000566000c1e1b00 */
        /* <DEDUP_REMOVED lines=48> */
[--C-:B-----5:R-:W-:Y:S01]  /*05f0*/  SHF.R.U64 R158, R4, 0x10, R5.reuse ;  /* 0x00000010049e7819 */ /* 0x120fe20000001205 */
[--C-:B------:R-:W-:Y:S01]  /*0600*/  IMAD.MOV.U32 R157, RZ, RZ, R5.reuse ;  /* 0x000000ffff9d7224 */ /* 0x100fe200078e0005 */
[----:B------:R-:W-:Y:S01]  /*0610*/  SHF.R.U32.HI R156, RZ, 0x10, R5 ;  /* 0x00000010ff9c7819 */ /* 0x000fe20000011605 */
[----:B------:R-:W-:Y:S01]  /*0620*/  IMAD.MOV.U32 R0, RZ, RZ, R15 ;  /* 0x000000ffff007224 */ /* 0x000fe200078e000f */
[----:B------:R-:W-:Y:S01]  /*0630*/  MOV R159, R4 ;  /* 0x00000004009f7202 */ /* 0x000fe20000000f00 */
[----:B------:R-:W-:Y:S01]  /*0640*/  IMAD.MOV.U32 R2, RZ, RZ, R17 ;  /* 0x000000ffff027224 */ /* 0x000fe200078e0011 */
[----:B------:R-:W-:Y:S01]  /*0650*/  SHF.R.U32.HI R3, RZ, 0x10, R15 ;  /* 0x00000010ff037819 */ /* 0x000fe2000001160f */
[----:B------:R-:W-:Y:S01]  /*0660*/  IMAD.MOV.U32 R5, RZ, RZ, R19 ;  /* 0x000000ffff057224 */ /* 0x000fe200078e0013 */
[----:B------:R-:W-:Y:S01]  /*0670*/  SHF.R.U32.HI R4, RZ, 0x10, R17 ;  /* 0x00000010ff047819 */ /* 0x000fe20000011611 */
        /* <DEDUP_REMOVED lines=8> */
[----:B0-----:R-:W-:Y:S01]  /*0700*/  UISETP.NE.AND UP0, UPT, UR4, URZ, UPT ;  /* 0x000000ff0400728c */ /* 0x001fe2000bf05270 */
[----:B------:R-:W-:Y:S01]  /*0710*/  SHF.R.U32.HI R148, RZ, 0x10, R11 ;  /* 0x00000010ff947819 */ /* 0x000fe2000001160b */
[----:B------:R-:W-:Y:S01]  /*0720*/  IMAD.MOV.U32 R35, RZ, RZ, R12 ;  /* 0x000000ffff237224 */ /* 0x000fe200078e000c */
[--C-:B------:R-:W-:Y:S01]  /*0730*/  SHF.R.U64 R34, R12, 0x10, R13.reuse ;  /* 0x000000100c227819 */ /* 0x100fe2000000120d */
[----:B------:R-:W-:Y:S01]  /*0740*/  IMAD.MOV.U32 R31, RZ, RZ, R14 ;  /* 0x000000ffff1f7224 */ /* 0x000fe200078e000e */
[----:B------:R-:W-:Y:S01]  /*0750*/  MOV R33, R13 ;  /* 0x0000000d00217202 */ /* 0x000fe20000000f00 */
[----:B------:R-:W-:Y:S01]  /*0760*/  IMAD.MOV.U32 R27, RZ, RZ, R16 ;  /* 0x000000ffff1b7224 */ /* 0x000fe200078e0010 */
[----:B------:R-:W-:Y:S01]  /*0770*/  PLOP3.LUT P1, PT, PT, PT, UP0, 0x80, 0x8 ;  /* 0x000000000008781c */ /* 0x000fe20003f2f008 */
[----:B------:R-:W-:Y:S01]  /*0780*/  IMAD.MOV.U32 R23, RZ, RZ, R18 ;  /* 0x000000ffff177224 */ /* 0x000fe200078e0012 */
[----:B------:R-:W-:Y:S01]  /*0790*/  SHF.R.U32.HI R32, RZ, 0x10, R13 ;  /* 0x00000010ff207819 */ /* 0x000fe2000001160d */
[----:B------:R-:W-:Y:S01]  /*07a0*/  IMAD.MOV.U32 R13, RZ, RZ, R25 ;  /* 0x000000ffff0d7224 */ /* 0x000fe200078e0019 */
[----:B------:R-:W-:Y:S01]  /*07b0*/  SHF.R.U64 R30, R14, 0x10, R15 ;  /* 0x000000100e1e7819 */ /* 0x000fe2000000120f */
[----:B------:R-:W-:Y:S01]  /*07c0*/  IMAD.MOV.U32 R15, RZ, RZ, R24 ;  /* 0x000000ffff0f7224 */ /* 0x000fe200078e0018 */
[----:B------:R-:W-:Y:S01]  /*07d0*/  SHF.R.U64 R26, R16, 0x10, R17 ;  /* 0x00000010101a7819 */ /* 0x000fe20000001211 */
[----:B------:R-:W-:Y:S01]  /*07e0*/  IMAD.MOV.U32 R17, RZ, RZ, R21 ;  /* 0x000000ffff117224 */ /* 0x000fe200078e0015 */
[----:B------:R-:W-:Y:S01]  /*07f0*/  SHF.R.U64 R22, R18, 0x10, R19 ;  /* 0x0000001012167819 */ /* 0x000fe20000001213 */
[----:B------:R-:W-:Y:S01]  /*0800*/  IMAD.MOV.U32 R11, RZ, RZ, R28 ;  /* 0x000000ffff0b7224 */ /* 0x000fe200078e001c */
[----:B------:R-:W-:Y:S01]  /*0810*/  MOV R19, R20 ;  /* 0x0000001400137202 */ /* 0x000fe20000000f00 */
[----:B------:R-:W-:Y:S01]  /*0820*/  IMAD.MOV.U32 R9, RZ, RZ, R29 ;  /* 0x000000ffff097224 */ /* 0x000fe200078e001d */
[----:B------:R-:W-:-:S02]  /*0830*/  SHF.R.U64 R18, R20, 0x10, R21 ;  /* 0x0000001014127819 */ /* 0x000fc40000001215 */
[----:B------:R-:W-:Y:S02]  /*0840*/  CS2R R112, SRZ ;  /* 0x0000000000707805 */ /* 0x000fe4000001ff00 */
[----:B------:R-:W-:Y:S02]  /*0850*/  SHF.R.U32.HI R16, RZ, 0x10, R21 ;  /* 0x00000010ff107819 */ /* 0x000fe40000011615 */
[----:B------:R-:W-:Y:S02]  /*0860*/  CS2R R114, SRZ ;  /* 0x0000000000727805 */ /* 0x000fe4000001ff00 */
[--C-:B------:R-:W-:Y:S02]  /*0870*/  SHF.R.U64 R14, R24, 0x10, R25.reuse ;  /* 0x00000010180e7819 */ /* 0x100fe40000001219 */
[----:B------:R-:W-:Y:S02]  /*0880*/  CS2R R108, SRZ ;  /* 0x00000000006c7805 */ /* 0x000fe4000001ff00 */
[----:B------:R-:W-:-:S02]  /*0890*/  SHF.R.U32.HI R12, RZ, 0x10, R25 ;  /* 0x00000010ff0c7819 */ /* 0x000fc40000011619 */
[----:B------:R-:W-:Y:S02]  /*08a0*/  CS2R R110, SRZ ;  /* 0x00000000006e7805 */ /* 0x000fe4000001ff00 */
[--C-:B------:R-:W-:Y:S02]  /*08b0*/  SHF.R.U64 R10, R28, 0x10, R29.reuse ;  /* 0x000000101c0a7819 */ /* 0x100fe4000000121d */
        /* <DEDUP_REMOVED lines=47> */
[----:B------:R-:W-:Y:S01]  /*0bb0*/  P2R R144, PR, RZ, 0x2 ;  /* 0x00000002ff907803 */ /* 0x000fe20000000000 */
[----:B------:R-:W3:Y:S01]  /*0bc0*/  LDCU.64 UR16, c[0x0][0x438] ;  /* 0x00008700ff1077ac */ /* 0x000ee20008000a00 */
[----:B------:R-:W4:Y:S05]  /*0bd0*/  LDCU.64 UR12, c[0x0][0x470] ;  /* 0x00008e00ff0c77ac */ /* 0x000f2a0008000a00 */
.L_x_1993:
[----:B0----5:R-:W0:Y:S01]  /*0be0*/  LDC.64 R6, c[0x0][0x3c0] ;  /* 0x0000f000ff067b82 */ /* 0x021e220000000a00 */
[----:B------:R-:W-:-:S07]  /*0bf0*/  ISETP.NE.AND P5, PT, R144, RZ, PT ;  /* 0x000000ff9000720c */ /* 0x000fce0003fa5270 */
[----:B-1----:R-:W1:Y:S01]  /*0c00*/  LDC R163, c[0x0][0x388] ;  /* 0x0000e200ffa37b82 */ /* 0x002e620000000800 */
[----:B0-23--:R-:W-:-:S07]  /*0c10*/  IMAD.WIDE R142, R160, 0x4, R6 ;  /* 0x00000004a08e7825 */ /* 0x00dfce00078e0206 */
[----:B------:R-:W0:Y:S01]  /*0c20*/  LDC.64 R6, c[0x0][0x3c8] ;  /* 0x0000f200ff067b82 */ /* 0x000e220000000a00 */
[----:B------:R-:W2:Y:S01]  /*0c30*/  LDG.E R142, desc[UR10][R142.64] ;  /* 0x0000000a8e8e7981 */ /* 0x000ea2000c1e1900 */
[----:B-1----:R-:W-:-:S05]  /*0c40*/  IMAD R144, R160, R163, RZ ;  /* 0x000000a3a0907224 */ /* 0x002fca00078e02ff */
[----:B------:R-:W-:Y:S01]  /*0c50*/  SHF.R.S32.HI R145, RZ, 0x1f, R144 ;  /* 0x0000001fff917819 */ /* 0x000fe20000011490 */
[----:B0-----:R-:W-:-:S05]  /*0c60*/  IMAD.WIDE R140, R160, 0x4, R6 ;  /* 0x00000004a08c7825 */ /* 0x001fca00078e0206 */
[----:B------:R0:W5:Y:S01]  /*0c70*/  LDG.E R7, desc[UR10][R140.64] ;  /* 0x0000000a8c077981 */ /* 0x000162000c1e1900 */
[----:B------:R-:W-:Y:S01]  /*0c80*/  LEA.HI R145, R145, R144, RZ, 0x2 ;  /* 0x0000009091917211 */ /* 0x000fe200078f10ff */
[----:B------:R-:W-:Y:S01]  /*0c90*/  BSSY.RECONVERGENT B0, `(.L_x_1927) ;  /* 0x0000062000007945 */ /* 0x000fe20003800200 */
[----:B------:R-:W-:Y:S01]  /*0ca0*/  HFMA2 R220, -RZ, RZ, 0, 0 ;  /* 0x00000000ffdc7431 */ /* 0x000fe200000001ff */
[----:B------:R-:W-:Y:S01]  /*0cb0*/  ISETP.GE.U32.AND P1, PT, R161, 0x100, PT ;  /* 0x00000100a100780c */ /* 0x000fe20003f26070 */
[----:B------:R-:W-:Y:S01]  /*0cc0*/  IMAD.MOV.U32 R222, RZ, RZ, RZ ;  /* 0x000000ffffde7224 */ /* 0x000fe200078e00ff */
        /* <DEDUP_REMOVED lines=17> */
[----:B------:R-:W2:Y:S01]  /*0de0*/  LDG.E.128 R140, desc[UR10][R140.64] ;  /* 0x0000000a8c8c7981 */ /* 0x000ea2000c1e1d00 */
[----:B------:R-:W-:Y:S02]  /*0df0*/  ISETP.NE.AND.EX P0, PT, RZ, UR17, PT, P0 ;  /* 0x00000011ff007c0c */ /* 0x000fe4000bf05300 */
[----:B----4-:R-:W-:-:S04]  /*0e00*/  ISETP.NE.U32.AND P5, PT, RZ, UR12, PT ;  /* 0x0000000cff007c0c */ /* 0x010fc8000bfa5070 */
[----:B------:R-:W-:-:S07]  /*0e10*/  ISETP.NE.AND.EX P5, PT, RZ, UR13, PT, P5 ;  /* 0x0000000dff007c0c */ /* 0x000fce000bfa5350 */
[----:B------:R-:W1:Y:S08]  /*0e20*/  @P0 LDC.64 R146, c[0x0][0x438] ;  /* 0x00010e00ff920b82 */ /* 0x000e700000000a00 */
[----:B------:R-:W4:Y:S01]  /*0e30*/  @P5 LDC.64 R182, c[0x0][0x3b8] ;  /* 0x0000ee00ffb65b82 */ /* 0x000f220000000a00 */
[----:B0-----:R-:W-:-:S04]  /*0e40*/  IMAD.WIDE.U32 R214, R6, 0x4, R214 ;  /* 0x0000000406d67825 */ /* 0x001fc800078e00d6 */
[----:B------:R-:W-:Y:S01]  /*0e50*/  IMAD.U32 R180, R155, 0x10000, RZ ;  /* 0x000100009bb47824 */ /* 0x000fe200078e00ff */
[----:B------:R-:W5:Y:S01]  /*0e60*/  LDG.E R4, desc[UR10][R214.64] ;  /* 0x0000000ad6047981 */ /* 0x000f62000c1e1900 */
[----:B-1----:R-:W-:-:S05]  /*0e70*/  @P0 IMAD.WIDE.U32 R146, R6, 0x10, R146 ;  /* 0x0000001006920825 */ /* 0x002fca00078e0092 */
[----:B------:R-:W5:Y:S01]  /*0e80*/  @P0 LDG.E.128 R116, desc[UR10][R146.64] ;  /* 0x0000000a92740981 */ /* 0x000f62000c1e1d00 */
[----:B------:R-:W-:Y:S01]  /*0e90*/  SHF.L.U32 R210, R152, 0x10, RZ ;  /* 0x0000001098d27819 */ /* 0x000fe200000006ff */
[----:B----4-:R-:W-:-:S05]  /*0ea0*/  @P5 IMAD.WIDE.U32 R182, R6, 0x4, R182 ;  /* 0x0000000406b65825 */ /* 0x010fca00078e00b6 */
[----:B------:R0:W5:Y:S01]  /*0eb0*/  @P5 LDG.E R5, desc[UR10][R182.64] ;  /* 0x0000000ab6055981 */ /* 0x000162000c1e1900 */
[----:B------:R-:W-:Y:S02]  /*0ec0*/  VIADD R219, R6, 0x80 ;  /* 0x0000008006db7836 */ /* 0x000fe40000000000 */
[----:B0-----:R-:W-:Y:S02]  /*0ed0*/  IMAD.U32 R182, R156, 0x10000, RZ ;  /* 0x000100009cb67824 */ /* 0x001fe400078e00ff */
[----:B---3--:R-:W-:Y:S01]  /*0ee0*/  IMAD.MOV.U32 R0, RZ, RZ, R2 ;  /* 0x000000ffff007224 */ /* 0x008fe200078e0002 */
[----:B------:R-:W-:-:S03]  /*0ef0*/  SHF.R.U64 R146, R2, 0x10, R3 ;  /* 0x0000001002927819 */ /* 0x000fc60000001203 */
[----:B------:R-:W-:Y:S02]  /*0f00*/  IMAD.U32 R207, R0, 0x10000, RZ ;  /* 0x0001000000cf7824 */ /* 0x000fe400078e00ff */
[----:B------:R-:W-:Y:S01]  /*0f10*/  IMAD.MOV.U32 R179, RZ, RZ, R144 ;  /* 0x000000ffffb37224 */ /* 0x000fe200078e0090 */
[--C-:B------:R-:W-:Y:S01]  /*0f20*/  SHF.R.U64 R144, R144, 0x10, R145.reuse ;  /* 0x0000001090907819 */ /* 0x100fe20000001291 */
[--C-:B------:R-:W-:Y:S01]  /*0f30*/  IMAD.MOV.U32 R208, RZ, RZ, R145.reuse ;  /* 0x000000ffffd07224 */ /* 0x100fe200078e0091 */
[----:B------:R-:W-:Y:S01]  /*0f40*/  SHF.R.U32.HI R216, RZ, 0x10, R145 ;  /* 0x00000010ffd87819 */ /* 0x000fe20000011691 */
[----:B------:R-:W-:Y:S01]  /*0f50*/  IMAD.U32 R145, R179, 0x10000, RZ ;  /* 0x00010000b3917824 */ /* 0x000fe200078e00ff */
[----:B------:R-:W-:Y:S01]  /*0f60*/  SHF.L.U32 R0, R159, 0x10, RZ ;  /* 0x000000109f007819 */ /* 0x000fe200000006ff */
[----:B------:R-:W-:Y:S01]  /*0f70*/  FMUL.FTZ R179, R180, R207 ;  /* 0x000000cfb4b37220 */ /* 0x000fe20000410000 */
[--C-:B------:R-:W-:Y:S01]  /*0f80*/  IMAD.MOV.U32 R147, RZ, RZ, R3.reuse ;  /* 0x000000ffff937224 */ /* 0x100fe200078e0003 */
[----:B------:R-:W-:Y:S01]  /*0f90*/  SHF.R.U32.HI R215, RZ, 0x10, R3 ;  /* 0x00000010ffd77819 */ /* 0x000fe20000011603 */
[----:B------:R-:W-:-:S02]  /*0fa0*/  IMAD.U32 R3, R154, 0x10000, RZ ;  /* 0x000100009a037824 */ /* 0x000fc400078e00ff */
[----:B------:R-:W-:Y:S02]  /*0fb0*/  IMAD.U32 R146, R146, 0x10000, RZ ;  /* 0x0001000092927824 */ /* 0x000fe400078e00ff */
[----:B------:R-:W-:Y:S01]  /*0fc0*/  FFMA.FTZ R2, R0, R145, R179 ;  /* 0x0000009100027223 */ /* 0x000fe200000100b3 */
[----:B------:R-:W-:Y:S02]  /*0fd0*/  IMAD.U32 R0, R158, 0x10000, RZ ;  /* 0x000100009e007824 */ /* 0x000fe400078e00ff */
[----:B--2---:R-:W-:Y:S01]  /*0fe0*/  FADD.FTZ R140, -R218, R140 ;  /* 0x0000008cda8c7221 */ /* 0x004fe20000010100 */
[----:B------:R-:W-:Y:S02]  /*0ff0*/  IMAD.U32 R144, R144, 0x10000, RZ ;  /* 0x0001000090907824 */ /* 0x000fe400078e00ff */
[----:B------:R-:W-:Y:S01]  /*1000*/  FMUL.FTZ R3, R3, R146 ;  /* 0x0000009203037220 */ /* 0x000fe20000410000 */
[----:B------:R-:W-:Y:S02]  /*1010*/  IMAD.U32 R215, R215, 0x10000, RZ ;  /* 0x00010000d7d77824 */ /* 0x000fe400078e00ff */
[----:B------:R-:W-:-:S02]  /*1020*/  IMAD.U32 R179, R153, 0x10000, RZ ;  /* 0x0001000099b37824 */ /* 0x000fc400078e00ff */
[----:B------:R-:W-:Y:S01]  /*1030*/  FFMA.FTZ R0, R0, R144, R3 ;  /* 0x0000009000007223 */ /* 0x000fe20000010003 */
[----:B------:R-:W-:Y:S01]  /*1040*/  FMUL.FTZ R217, R210, R215 ;  /* 0x000000d7d2d97220 */ /* 0x000fe20000410000 */
[----:B------:R-:W-:Y:S02]  /*1050*/  IMAD.U32 R183, R147, 0x10000, RZ ;  /* 0x0001000093b77824 */ /* 0x000fe400078e00ff */
[----:B------:R-:W-:Y:S01]  /*1060*/  FADD.FTZ R210, -R218, R141 ;  /* 0x0000008ddad27221 */ /* 0x000fe20000010100 */
[----:B-----5:R-:W-:Y:S01]  /*1070*/  FMUL.FTZ R3, R7, R140 ;  /* 0x0000008c07037220 */ /* 0x020fe20000410000 */
[----:B------:R-:W-:Y:S02]  /*1080*/  IMAD.U32 R147, R208, 0x10000, RZ ;  /* 0x00010000d0937824 */ /* 0x000fe400078e00ff */
[C---:B------:R-:W-:Y:S01]  /*1090*/  FADD.FTZ R208, -R218.reuse, R143 ;  /* 0x0000008fdad07221 */ /* 0x040fe20000010100 */
[----:B------:R-:W-:Y:S02]  /*10a0*/  IMAD.U32 R180, R157, 0x10000, RZ ;  /* 0x000100009db47824 */ /* 0x000fe400078e00ff */
[----:B------:R-:W-:Y:S01]  /*10b0*/  FMUL.FTZ R179, R179, R183 ;  /* 0x000000b7b3b37220 */ /* 0x000fe20000410000 */
[----:B------:R-:W-:Y:S01]  /*10c0*/  FADD.FTZ R142, -R218, R142 ;  /* 0x0000008eda8e7221 */ /* 0x000fe20000010100 */
[----:B------:R-:W-:Y:S01]  /*10d0*/  FMUL.FTZ R210, R7, R210 ;  /* 0x000000d207d27220 */ /* 0x000fe20000410000 */
[----:B------:R-:W-:Y:S01]  /*10e0*/  FADD.FTZ R141, RZ, R2 ;  /* 0x00000002ff8d7221 */ /* 0x000fe20000010000 */
[C---:B------:R-:W-:Y:S01]  /*10f0*/  FFMA.FTZ R143, R3.reuse, R2, RZ ;  /* 0x00000002038f7223 */ /* 0x040fe200000100ff */
[----:B------:R-:W-:Y:S01]  /*1100*/  SHF.L.U32 R214, R216, 0x10, RZ ;  /* 0x00000010d8d67819 */ /* 0x000fe200000006ff */
[----:B------:R-:W-:Y:S01]  /*1110*/  FADD.FTZ R52, R52, R207 ;  /* 0x000000cf34347221 */ /* 0x000fe20000010000 */
[----:B------:R-:W-:Y:S01]  /*1120*/  FFMA.FTZ R72, R3, R207, R72 ;  /* 0x000000cf03487223 */ /* 0x000fe20000010048 */
[----:B------:R-:W-:Y:S01]  /*1130*/  FFMA.FTZ R180, R180, R147, R179 ;  /* 0x00000093b4b47223 */ /* 0x000fe200000100b3 */
[----:B------:R-:W-:Y:S01]  /*1140*/  FMUL.FTZ R207, R7, R142 ;  /* 0x0000008e07cf7220 */ /* 0x000fe20000410000 */
[----:B------:R-:W-:Y:S01]  /*1150*/  FADD.FTZ R141, R141, R0 ;  /* 0x000000008d8d7221 */ /* 0x000fe20000010000 */
[----:B------:R-:W-:Y:S01]  /*1160*/  FFMA.FTZ R140, R210, R0, R143 ;  /* 0x00000000d28c7223 */ /* 0x000fe2000001008f */
        /* <DEDUP_REMOVED lines=20> */
.L_x_1928:
[----:B---34-:R-:W-:Y:S05]  /*12b0*/  BSYNC.RECONVERGENT B0 ;  /* 0x0000000000007941 */ /* 0x018fea0003800200 */
.L_x_1927:
        /* <DEDUP_REMOVED lines=12> */
[----:B------:R-:W2:Y:S01]  /*1380*/  LDG.E.128 R140, desc[UR10][R140.64] ;  /* 0x0000000a8c8c7981 */ /* 0x000ea2000c1e1d00 */
[----:B------:R-:W-:Y:S02]  /*1390*/  ISETP.NE.U32.AND P5, PT, RZ, UR12, PT ;  /* 0x0000000cff007c0c */ /* 0x000fe4000bfa5070 */
[----:B------:R-:W-:Y:S02]  /*13a0*/  ISETP.NE.AND.EX P0, PT, RZ, UR17, PT, P0 ;  /* 0x00000011ff007c0c */ /* 0x000fe4000bf05300 */
[----:B------:R-:W-:-:S11]  /*13b0*/  ISETP.NE.AND.EX P5, PT, RZ, UR13, PT, P5 ;  /* 0x0000000dff007c0c */ /* 0x000fd6000bfa5350 */
[----:B------:R-:W1:Y:S08]  /*13c0*/  @P0 LDC.64 R182, c[0x0][0x438] ;  /* 0x00010e00ffb60b82 */ /* 0x000e700000000a00 */
[----:B------:R-:W1:Y:S01]  /*13d0*/  @P5 LDC.64 R204, c[0x0][0x3b8] ;  /* 0x0000ee00ffcc5b82 */ /* 0x000e620000000a00 */
[----:B0-----:R-:W-:-:S04]  /*13e0*/  IMAD.WIDE.U32 R164, R219, 0x4, R164 ;  /* 0x00000004dba47825 */ /* 0x001fc800078e00a4 */
[----:B------:R-:W-:Y:S02]  /*13f0*/  IMAD.U32 R181, R35, 0x10000, RZ ;  /* 0x0001000023b57824 */ /* 0x000fe400078e00ff */
[----:B------:R-:W5:Y:S01]  /*1400*/  LDG.E R164, desc[UR10][R164.64] ;  /* 0x0000000aa4a47981 */ /* 0x000f62000c1e1900 */
[----:B-1----:R-:W-:-:S05]  /*1410*/  @P0 IMAD.WIDE.U32 R182, R219, 0x10, R182 ;  /* 0x00000010dbb60825 */ /* 0x002fca00078e00b6 */
[----:B------:R0:W5:Y:S01]  /*1420*/  @P0 LDG.E.128 R120, desc[UR10][R182.64] ;  /* 0x0000000ab6780981 */ /* 0x000162000c1e1d00 */
[----:B------:R-:W-:-:S05]  /*1430*/  @P5 IMAD.WIDE.U32 R204, R219, 0x4, R204 ;  /* 0x00000004dbcc5825 */ /* 0x000fca00078e00cc */
[----:B------:R1:W5:Y:S01]  /*1440*/  @P5 LDG.E R162, desc[UR10][R204.64] ;  /* 0x0000000acca25981 */ /* 0x000362000c1e1900 */
[----:B0-----:R-:W-:Y:S02]  /*1450*/  IMAD.U32 R183, R33, 0x10000, RZ ;  /* 0x0001000021b77824 */ /* 0x001fe400078e00ff */
[----:B------:R-:W-:Y:S01]  /*1460*/  IMAD.U32 R191, R148, 0x10000, RZ ;  /* 0x0001000094bf7824 */ /* 0x000fe200078e00ff */
[----:B-1----:R-:W-:Y:S01]  /*1470*/  SHF.L.U32 R204, R32, 0x10, RZ ;  /* 0x0000001020cc7819 */ /* 0x002fe200000006ff */
[----:B------:R-:W-:Y:S02]  /*1480*/  VIADD R219, R219, 0x80 ;  /* 0x00000080dbdb7836 */ /* 0x000fe40000000000 */
[----:B---3--:R-:W-:Y:S01]  /*1490*/  IMAD.MOV.U32 R184, RZ, RZ, R144 ;  /* 0x000000ffffb87224 */ /* 0x008fe200078e0090 */
[--C-:B------:R-:W-:Y:S01]  /*14a0*/  SHF.R.U32.HI R216, RZ, 0x10, R145.reuse ;  /* 0x00000010ffd87819 */ /* 0x100fe20000011691 */
[----:B------:R-:W-:Y:S02]  /*14b0*/  IMAD.MOV.U32 R182, RZ, RZ, R145 ;  /* 0x000000ffffb67224 */ /* 0x000fe400078e0091 */
[----:B------:R-:W-:-:S02]  /*14c0*/  IMAD.U32 R215, R184, 0x10000, RZ ;  /* 0x00010000b8d77824 */ /* 0x000fc400078e00ff */
[----:B----4-:R-:W-:Y:S01]  /*14d0*/  IMAD.MOV.U32 R166, RZ, RZ, R146 ;  /* 0x000000ffffa67224 */ /* 0x010fe200078e0092 */
[--C-:B------:R-:W-:Y:S01]  /*14e0*/  SHF.R.U64 R206, R146, 0x10, R147.reuse ;  /* 0x0000001092ce7819 */ /* 0x100fe20000001293 */
[--C-:B------:R-:W-:Y:S01]  /*14f0*/  IMAD.MOV.U32 R184, RZ, RZ, R147.reuse ;  /* 0x000000ffffb87224 */ /* 0x100fe200078e0093 */
[----:B------:R-:W-:Y:S01]  /*1500*/  SHF.R.U32.HI R214, RZ, 0x10, R147 ;  /* 0x00000010ffd67819 */ /* 0x000fe20000011693 */
[----:B------:R-:W-:Y:S01]  /*1510*/  IMAD.U32 R217, R182, 0x10000, RZ ;  /* 0x00010000b6d97824 */ /* 0x000fe200078e00ff */
[----:B------:R-:W-:Y:S01]  /*1520*/  SHF.L.U32 R146, R151, 0x10, RZ ;  /* 0x0000001097927819 */ /* 0x000fe200000006ff */
[----:B------:R-:W-:Y:S02]  /*1530*/  IMAD.U32 R147, R166, 0x10000, RZ ;  /* 0x00010000a6937824 */ /* 0x000fe400078e00ff */
[----:B------:R-:W-:Y:S01]  /*1540*/  FMUL.FTZ R165, R181, R215 ;  /* 0x000000d7b5a57220 */ /* 0x000fe20000410000 */
[----:B------:R-:W-:Y:S01]  /*1550*/  SHF.R.U64 R144, R144, 0x10, R145 ;  /* 0x0000001090907819 */ /* 0x000fe20000001291 */
[----:B------:R-:W-:Y:S01]  /*1560*/  IMAD.U32 R216, R216, 0x10000, RZ ;  /* 0x00010000d8d87824 */ /* 0x000fe200078e00ff */
[----:B------:R-:W-:Y:S01]  /*1570*/  SHF.L.U32 R214, R214, 0x10, RZ ;  /* 0x00000010d6d67819 */ /* 0x000fe200000006ff */
[----:B------:R-:W-:-:S02]  /*1580*/  IMAD.U32 R182, R184, 0x10000, RZ ;  /* 0x00010000b8b67824 */ /* 0x000fc400078e00ff */
[----:B------:R-:W-:Y:S01]  /*1590*/  FMUL.FTZ R184, R183, R217 ;  /* 0x000000d9b7b87220 */ /* 0x000fe20000410000 */
[----:B------:R-:W-:Y:S02]  /*15a0*/  IMAD.U32 R181, R149, 0x10000, RZ ;  /* 0x0001000095b57824 */ /* 0x000fe400078e00ff */
[----:B------:R-:W-:Y:S01]  /*15b0*/  FFMA.FTZ R165, R146, R147, R165 ;  /* 0x0000009392a57223 */ /* 0x000fe200000100a5 */
[----:B------:R-:W-:Y:S01]  /*15c0*/  FMUL.FTZ R204, R204, R216 ;  /* 0x000000d8cccc7220 */ /* 0x000fe20000410000 */
[----:B------:R-:W-:Y:S02]  /*15d0*/  IMAD.U32 R145, R34, 0x10000, RZ ;  /* 0x0001000022917824 */ /* 0x000fe400078e00ff */
[----:B--2---:R-:W-:Y:S01]  /*15e0*/  FADD.FTZ R140, -R218, R140 ;  /* 0x0000008cda8c7221 */ /* 0x004fe20000010100 */
[----:B------:R-:W-:Y:S02]  /*15f0*/  IMAD.U32 R146, R144, 0x10000, RZ ;  /* 0x0001000090927824 */ /* 0x000fe400078e00ff */
[----:B------:R-:W-:Y:S01]  /*1600*/  FFMA.FTZ R181, R181, R182, R184 ;  /* 0x000000b6b5b57223 */ /* 0x000fe200000100b8 */
[----:B------:R-:W-:-:S02]  /*1610*/  IMAD.U32 R144, R206, 0x10000, RZ ;  /* 0x00010000ce907824 */ /* 0x000fc400078e00ff */
[----:B------:R-:W-:Y:S01]  /*1620*/  FFMA.FTZ R184, R191, R214, R204 ;  /* 0x000000d6bfb87223 */ /* 0x000fe200000100cc */
[----:B------:R-:W-:Y:S02]  /*1630*/  IMAD.U32 R166, R150, 0x10000, RZ ;  /* 0x0001000096a67824 */ /* 0x000fe400078e00ff */
[----:B------:R-:W-:Y:S01]  /*1640*/  FMUL.FTZ R145, R145, R146 ;  /* 0x0000009291917220 */ /* 0x000fe20000410000 */
[C---:B------:R-:W-:Y:S01]  /*1650*/  FADD.FTZ R206, -R218.reuse, R141 ;  /* 0x0000008ddace7221 */ /* 0x040fe20000010100 */
[C---:B-----5:R-:W-:Y:S01]  /*1660*/  FMUL.FTZ R191, R7.reuse, R140 ;  /* 0x0000008c07bf7220 */ /* 0x060fe20000410000 */
        /* <DEDUP_REMOVED lines=30> */
.L_x_1930:
[----:B------:R-:W-:Y:S05]  /*1850*/  BSYNC.RECONVERGENT B0 ;  /* 0x0000000000007941 */ /* 0x000fea0003800200 */
.L_x_1929:
        /* <DEDUP_REMOVED lines=13> */
[----:B------:R-:W-:Y:S02]  /*1930*/  ISETP.NE.AND.EX P5, PT, RZ, UR13, PT, P5 ;  /* 0x0000000dff007c0c */ /* 0x000fe4000bfa5350 */
[----:B------:R-:W-:-:S04]  /*1940*/  ISETP.NE.U32.AND P0, PT, RZ, UR16, PT ;  /* 0x00000010ff007c0c */ /* 0x000fc8000bf05070 */
[----:B------:R-:W-:-:S07]  /*1950*/  ISETP.NE.AND.EX P0, PT, RZ, UR17, PT, P0 ;  /* 0x00000011ff007c0c */ /* 0x000fce000bf05300 */
[----:B------:R-:W1:Y:S08]  /*1960*/  @P5 LDC.64 R202, c[0x0][0x3b8] ;  /* 0x0000ee00ffca5b82 */ /* 0x000e700000000a00 */
[----:B------:R-:W1:Y:S01]  /*1970*/  @P0 LDC.64 R144, c[0x0][0x438] ;  /* 0x00010e00ff900b82 */ /* 0x000e620000000a00 */
[----:B0-----:R-:W-:-:S04]  /*1980*/  IMAD.WIDE.U32 R168, R219, 0x4, R168 ;  /* 0x00000004dba87825 */ /* 0x001fc800078e00a8 */
[----:B------:R-:W-:Y:S02]  /*1990*/  IMAD.U32 R186, R27, 0x10000, RZ ;  /* 0x000100001bba7824 */ /* 0x000fe400078e00ff */
[----:B------:R-:W5:Y:S01]  /*19a0*/  LDG.E R168, desc[UR10][R168.64] ;  /* 0x0000000aa8a87981 */ /* 0x000f62000c1e1900 */
[----:B-1----:R-:W-:-:S05]  /*19b0*/  @P5 IMAD.WIDE.U32 R202, R219, 0x4, R202 ;  /* 0x00000004dbca5825 */ /* 0x002fca00078e00ca */
[----:B------:R0:W5:Y:S01]  /*19c0*/  @P5 LDG.E R167, desc[UR10][R202.64] ;  /* 0x0000000acaa75981 */ /* 0x000162000c1e1900 */
[----:B------:R-:W-:-:S04]  /*19d0*/  @P0 IMAD.WIDE.U32 R144, R219, 0x10, R144 ;  /* 0x00000010db900825 */ /* 0x000fc800078e0090 */
[----:B------:R-:W-:Y:S01]  /*19e0*/  IMAD.U32 R200, R28, 0x10000, RZ ;  /* 0x000100001cc87824 */ /* 0x000fe200078e00ff */
[----:B------:R1:W5:Y:S01]  /*19f0*/  @P0 LDG.E.128 R124, desc[UR10][R144.64] ;  /* 0x0000000a907c0981 */ /* 0x000362000c1e1d00 */
[----:B0-----:R-:W-:Y:S01]  /*1a00*/  SHF.L.U32 R202, R24, 0x10, RZ ;  /* 0x0000001018ca7819 */ /* 0x001fe200000006ff */
[----:B-1----:R-:W-:Y:S02]  /*1a10*/  IMAD.U32 R145, R26, 0x10000, RZ ;  /* 0x000100001a917824 */ /* 0x002fe400078e00ff */
[----:B------:R-:W-:Y:S02]  /*1a20*/  VIADD R219, R219, 0x80 ;  /* 0x00000080dbdb7836 */ /* 0x000fe40000000000 */
[----:B---3--:R-:W-:Y:S01]  /*1a30*/  IMAD.MOV.U32 R170, RZ, RZ, R146 ;  /* 0x000000ffffaa7224 */ /* 0x008fe200078e0092 */
[----:B------:R-:W-:-:S03]  /*1a40*/  SHF.R.U32.HI R216, RZ, 0x10, R147 ;  /* 0x00000010ffd87819 */ /* 0x000fc60000011693 */
[----:B------:R-:W-:Y:S01]  /*1a50*/  IMAD.U32 R215, R170, 0x10000, RZ ;  /* 0x00010000aad77824 */ /* 0x000fe200078e00ff */
[----:B------:R-:W-:Y:S01]  /*1a60*/  SHF.R.U64 R146, R146, 0x10, R147 ;  /* 0x0000001092927819 */ /* 0x000fe20000001293 */
[----:B------:R-:W-:Y:S02]  /*1a70*/  IMAD.U32 R216, R216, 0x10000, RZ ;  /* 0x00010000d8d87824 */ /* 0x000fe400078e00ff */
[--C-:B----4-:R-:W-:Y:S01]  /*1a80*/  IMAD.MOV.U32 R193, RZ, RZ, R183.reuse ;  /* 0x000000ffffc17224 */ /* 0x110fe200078e00b7 */
[--C-:B------:R-:W-:Y:S01]  /*1a90*/  SHF.R.U32.HI R214, RZ, 0x10, R183.reuse ;  /* 0x00000010ffd67819 */ /* 0x100fe200000116b7 */
[----:B------:R-:W-:Y:S01]  /*1aa0*/  IMAD.MOV.U32 R185, RZ, RZ, R182 ;  /* 0x000000ffffb97224 */ /* 0x000fe200078e00b6 */
[----:B------:R-:W-:Y:S01]  /*1ab0*/  SHF.R.U64 R217, R182, 0x10, R183 ;  /* 0x00000010b6d97819 */ /* 0x000fe200000012b7 */
[----:B------:R-:W-:Y:S01]  /*1ac0*/  FMUL.FTZ R169, R186, R215 ;  /* 0x000000d7baa97220 */ /* 0x000fe20000410000 */
[----:B------:R-:W-:Y:S01]  /*1ad0*/  IMAD.MOV.U32 R186, RZ, RZ, R147 ;  /* 0x000000ffffba7224 */ /* 0x000fe200078e0093 */
[----:B------:R-:W-:Y:S01]  /*1ae0*/  SHF.L.U32 R170, R31, 0x10, RZ ;  /* 0x000000101faa7819 */ /* 0x000fe200000006ff */
[----:B------:R-:W-:Y:S01]  /*1af0*/  IMAD.U32 R183, R185, 0x10000, RZ ;  /* 0x00010000b9b77824 */ /* 0x000fe200078e00ff */
[----:B------:R-:W-:Y:S01]  /*1b00*/  SHF.L.U32 R147, R193, 0x10, RZ ;  /* 0x00000010c1937819 */ /* 0x000fe200000006ff */
[----:B------:R-:W-:-:S02]  /*1b10*/  IMAD.U32 R214, R214, 0x10000, RZ ;  /* 0x00010000d6d67824 */ /* 0x000fc400078e00ff */
[----:B------:R-:W-:Y:S01]  /*1b20*/  FMUL.FTZ R193, R202, R216 ;  /* 0x000000d8cac17220 */ /* 0x000fe20000410000 */
[----:B------:R-:W-:Y:S02]  /*1b30*/  IMAD.U32 R146, R146, 0x10000, RZ ;  /* 0x0001000092927824 */ /* 0x000fe400078e00ff */
[----:B--2---:R-:W-:Y:S01]  /*1b40*/  FADD.FTZ R140, -R218, R140 ;  /* 0x0000008cda8c7221 */ /* 0x004fe20000010100 */
[----:B------:R-:W-:Y:S02]  /*1b50*/  IMAD.U32 R144, R217, 0x10000, RZ ;  /* 0x00010000d9907824 */ /* 0x000fe400078e00ff */
[----:B------:R-:W-:Y:S01]  /*1b60*/  FFMA.FTZ R169, R170, R183, R169 ;  /* 0x000000b7aaa97223 */ /* 0x000fe200000100a9 */
[----:B------:R-:W-:Y:S02]  /*1b70*/  IMAD.U32 R217, R186, 0x10000, RZ ;  /* 0x00010000bad97824 */ /* 0x000fe400078e00ff */
[----:B------:R-:W-:Y:S01]  /*1b80*/  FFMA.FTZ R186, R200, R214, R193 ;  /* 0x000000d6c8ba7223 */ /* 0x000fe200000100c1 */
[----:B------:R-:W-:-:S02]  /*1b90*/  IMAD.U32 R170, R30, 0x10000, RZ ;  /* 0x000100001eaa7824 */ /* 0x000fc400078e00ff */
[----:B------:R-:W-:Y:S01]  /*1ba0*/  FMUL.FTZ R145, R145, R146 ;  /* 0x0000009291917220 */ /* 0x000fe20000410000 */
[----:B------:R-:W-:Y:S02]  /*1bb0*/  IMAD.U32 R182, R25, 0x10000, RZ ;  /* 0x0001000019b67824 */ /* 0x000fe400078e00ff */
[C---:B------:R-:W-:Y:S01]  /*1bc0*/  FADD.FTZ R202, -R218.reuse, R141 ;  /* 0x0000008ddaca7221 */ /* 0x040fe20000010100 */
[----:B-----5:R-:W-:Y:S01]  /*1bd0*/  FMUL.FTZ R193, R7, R140 ;  /* 0x0000008c07c17220 */ /* 0x020fe20000410000 */
[C---:B------:R-:W-:Y:S01]  /*1be0*/  FADD.FTZ R142, -R218.reuse, R142 ;  /* 0x0000008eda8e7221 */ /* 0x040fe20000010100 */
[----:B------:R-:W-:Y:S01]  /*1bf0*/  FADD.FTZ R200, -R218, R143 ;  /* 0x0000008fdac87221 */ /* 0x000fe20000010100 */
[----:B------:R-:W-:Y:S02]  /*1c00*/  IMAD.U32 R185, R29, 0x10000, RZ ;  /* 0x000100001db97824 */ /* 0x000fe400078e00ff */
[----:B------:R-:W-:Y:S01]  /*1c10*/  FMUL.FTZ R182, R182, R217 ;  /* 0x000000d9b6b67220 */ /* 0x000fe20000410000 */
        /* <DEDUP_REMOVED lines=29> */
.L_x_1932:
[----:B------:R-:W-:Y:S05]  /*1df0*/  BSYNC.RECONVERGENT B0 ;  /* 0x0000000000007941 */ /* 0x000fea0003800200 */
.L_x_1931:
        /* <DEDUP_REMOVED lines=21> */
[----:B------:R-:W-:Y:S02]  /*1f50*/  IMAD.U32 R198, R16, 0x10000, RZ ;  /* 0x0001000010c67824 */ /* 0x000fe400078e00ff */
[----:B------:R-:W-:Y:S02]  /*1f60*/  IMAD.U32 R196, R20, 0x10000, RZ ;  /* 0x0001000014c47824 */ /* 0x000fe400078e00ff */
[----:B-1----:R-:W-:-:S05]  /*1f70*/  @P5 IMAD.WIDE.U32 R214, R219, 0x4, R214 ;  /* 0x00000004dbd65825 */ /* 0x002fca00078e00d6 */
[----:B------:R-:W5:Y:S01]  /*1f80*/  @P5 LDG.E R171, desc[UR10][R214.64] ;  /* 0x0000000ad6ab5981 */ /* 0x000f62000c1e1900 */
[----:B------:R-:W-:-:S05]  /*1f90*/  @P0 IMAD.WIDE.U32 R144, R219, 0x10, R144 ;  /* 0x00000010db900825 */ /* 0x000fca00078e0090 */
[----:B------:R0:W5:Y:S02]  /*1fa0*/  @P0 LDG.E.128 R128, desc[UR10][R144.64] ;  /* 0x0000000a90800981 */ /* 0x000164000c1e1d00 */
[----:B0-----:R-:W-:Y:S02]  /*1fb0*/  IMAD.U32 R145, R18, 0x10000, RZ ;  /* 0x0001000012917824 */ /* 0x001fe400078e00ff */
[----:B------:R-:W-:Y:S02]  /*1fc0*/  VIADD R219, R219, 0x80 ;  /* 0x00000080dbdb7836 */ /* 0x000fe40000000000 */
[----:B---3--:R-:W-:Y:S01]  /*1fd0*/  IMAD.MOV.U32 R174, RZ, RZ, R146 ;  /* 0x000000ffffae7224 */ /* 0x008fe200078e0092 */
[----:B------:R-:W-:-:S04]  /*1fe0*/  SHF.R.U32.HI R216, RZ, 0x10, R147 ;  /* 0x00000010ffd87819 */ /* 0x000fc80000011693 */
[----:B------:R-:W-:Y:S01]  /*1ff0*/  SHF.L.U32 R201, R174, 0x10, RZ ;  /* 0x00000010aec97819 */ /* 0x000fe200000006ff */
[----:B------:R-:W-:Y:S01]  /*2000*/  IMAD.U32 R216, R216, 0x10000, RZ ;  /* 0x00010000d8d87824 */ /* 0x000fe200078e00ff */
[----:B------:R-:W-:Y:S01]  /*2010*/  SHF.R.U64 R146, R146, 0x10, R147 ;  /* 0x0000001092927819 */ /* 0x000fe20000001293 */
[----:B----4-:R-:W-:Y:S01]  /*2020*/  IMAD.MOV.U32 R187, RZ, RZ, R182 ;  /* 0x000000ffffbb7224 */ /* 0x010fe200078e00b6 */
[--C-:B------:R-:W-:Y:S01]  /*2030*/  SHF.R.U32.HI R217, RZ, 0x10, R183.reuse ;  /* 0x00000010ffd97819 */ /* 0x100fe200000116b7 */
[--C-:B------:R-:W-:Y:S02]  /*2040*/  IMAD.MOV.U32 R195, RZ, RZ, R183.reuse ;  /* 0x000000ffffc37224 */ /* 0x100fe400078e00b7 */
[----:B------:R-:W-:Y:S01]  /*2050*/  FMUL.FTZ R173, R188, R201 ;  /* 0x000000c9bcad7220 */ /* 0x000fe20000410000 */
[----:B------:R-:W-:Y:S01]  /*2060*/  SHF.R.U64 R221, R182, 0x10, R183 ;  /* 0x00000010b6dd7819 */ /* 0x000fe200000012b7 */
[----:B------:R-:W-:Y:S02]  /*2070*/  IMAD.MOV.U32 R188, RZ, RZ, R147 ;  /* 0x000000ffffbc7224 */ /* 0x000fe400078e0093 */
[----:B------:R-:W-:-:S02]  /*2080*/  IMAD.U32 R174, R23, 0x10000, RZ ;  /* 0x0001000017ae7824 */ /* 0x000fc400078e00ff */
[----:B------:R-:W-:Y:S02]  /*2090*/  IMAD.U32 R183, R187, 0x10000, RZ ;  /* 0x00010000bbb77824 */ /* 0x000fe400078e00ff */
[----:B------:R-:W-:Y:S02]  /*20a0*/  IMAD.U32 R147, R195, 0x10000, RZ ;  /* 0x00010000c3937824 */ /* 0x000fe400078e00ff */
[----:B------:R-:W-:Y:S01]  /*20b0*/  FMUL.FTZ R195, R198, R216 ;  /* 0x000000d8c6c37220 */ /* 0x000fe20000410000 */
[----:B------:R-:W-:Y:S02]  /*20c0*/  IMAD.U32 R214, R217, 0x10000, RZ ;  /* 0x00010000d9d67824 */ /* 0x000fe400078e00ff */
[----:B--2---:R-:W-:Y:S01]  /*20d0*/  FADD.FTZ R140, -R218, R140 ;  /* 0x0000008cda8c7221 */ /* 0x004fe20000010100 */
[----:B------:R-:W-:Y:S02]  /*20e0*/  IMAD.U32 R146, R146, 0x10000, RZ ;  /* 0x0001000092927824 */ /* 0x000fe400078e00ff */
[----:B------:R-:W-:Y:S01]  /*20f0*/  FFMA.FTZ R173, R174, R183, R173 ;  /* 0x000000b7aead7223 */ /* 0x000fe200000100ad */
[----:B------:R-:W-:Y:S01]  /*2100*/  IMAD.U32 R215, R188, 0x10000, RZ ;  /* 0x00010000bcd77824 */ /* 0x000fe200078e00ff */
[----:B------:R-:W-:Y:S01]  /*2110*/  SHF.L.U32 R174, R22, 0x10, RZ ;  /* 0x0000001016ae7819 */ /* 0x000fe200000006ff */
[----:B------:R-:W-:Y:S01]  /*2120*/  FFMA.FTZ R188, R196, R214, R195 ;  /* 0x000000d6c4bc7223 */ /* 0x000fe200000100c3 */
[----:B------:R-:W-:Y:S01]  /*2130*/  SHF.L.U32 R144, R221, 0x10, RZ ;  /* 0x00000010dd907819 */ /* 0x000fe200000006ff */
[----:B------:R-:W-:-:S02]  /*2140*/  IMAD.U32 R182, R17, 0x10000, RZ ;  /* 0x0001000011b67824 */ /* 0x000fc400078e00ff */
[----:B------:R-:W-:Y:S01]  /*2150*/  FMUL.FTZ R145, R145, R146 ;  /* 0x0000009291917220 */ /* 0x000fe20000410000 */
        /* <DEDUP_REMOVED lines=9> */
[C---:B------:R-:W-:Y:S01]  /*21f0*/  FFMA.FTZ R143, R195.reuse, R173, R220 ;  /* 0x000000adc38f7223 */ /* 0x040fe200000100dc */
        /* <DEDUP_REMOVED lines=25> */
.L_x_1934:
[----:B------:R-:W-:Y:S05]  /*2390*/  BSYNC.RECONVERGENT B0 ;  /* 0x0000000000007941 */ /* 0x000fea0003800200 */
.L_x_1933:
        /* <DEDUP_REMOVED lines=18> */
[----:B0-----:R-:W-:-:S05]  /*24c0*/  IMAD.WIDE.U32 R216, R219, 0x4, R216 ;  /* 0x00000004dbd87825 */ /* 0x001fca00078e00d8 */
[----:B------:R-:W5:Y:S01]  /*24d0*/  LDG.E R175, desc[UR10][R216.64] ;  /* 0x0000000ad8af7981 */ /* 0x000f62000c1e1900 */
[----:B------:R-:W-:Y:S01]  /*24e0*/  IMAD.U32 R189, R11, 0x10000, RZ ;  /* 0x000100000bbd7824 */ /* 0x000fe200078e00ff */
[----:B------:R-:W-:Y:S01]  /*24f0*/  SHF.L.U32 R197, R8, 0x10, RZ ;  /* 0x0000001008c57819 */ /* 0x000fe200000006ff */
[----:B-1----:R-:W-:-:S05]  /*2500*/  @P5 IMAD.WIDE.U32 R182, R219, 0x4, R182 ;  /* 0x00000004dbb65825 */ /* 0x002fca00078e00b6 */
[----:B------:R0:W5:Y:S01]  /*2510*/  @P5 LDG.E R176, desc[UR10][R182.64] ;  /* 0x0000000ab6b05981 */ /* 0x000162000c1e1900 */
[----:B------:R-:W-:-:S04]  /*2520*/  @P0 IMAD.WIDE.U32 R214, R219, 0x10, R214 ;  /* 0x00000010dbd60825 */ /* 0x000fc800078e00d6 */
[----:B------:R-:W-:Y:S01]  /*2530*/  IMAD.U32 R194, R12, 0x10000, RZ ;  /* 0x000100000cc27824 */ /* 0x000fe200078e00ff */
[----:B------:R1:W5:Y:S01]  /*2540*/  @P0 LDG.E.128 R132, desc[UR10][R214.64] ;  /* 0x0000000ad6840981 */ /* 0x000362000c1e1d00 */
[----:B0-----:R-:W-:Y:S01]  /*2550*/  IMAD.U32 R183, R9, 0x10000, RZ ;  /* 0x0001000009b77824 */ /* 0x001fe200078e00ff */
[----:B---3--:R-:W-:Y:S02]  /*2560*/  MOV R177, R144 ;  /* 0x0000009000b17202 */ /* 0x008fe40000000f00 */
[--C-:B------:R-:W-:Y:S02]  /*2570*/  SHF.R.U32.HI R216, RZ, 0x10, R145.reuse ;  /* 0x00000010ffd87819 */ /* 0x100fe40000011691 */
[----:B------:R-:W-:Y:S02]  /*2580*/  SHF.R.U64 R182, R144, 0x10, R145 ;  /* 0x0000001090b67819 */ /* 0x000fe40000001291 */
[--C-:B----4-:R-:W-:Y:S01]  /*2590*/  SHF.R.U64 R192, R146, 0x10, R147.reuse ;  /* 0x0000001092c07819 */ /* 0x110fe20000001293 */
[--C-:B------:R-:W-:Y:S01]  /*25a0*/  IMAD.MOV.U32 R190, RZ, RZ, R147.reuse ;  /* 0x000000ffffbe7224 */ /* 0x100fe200078e0093 */
[----:B------:R-:W-:Y:S01]  /*25b0*/  SHF.R.U32.HI R219, RZ, 0x10, R147 ;  /* 0x00000010ffdb7819 */ /* 0x000fe20000011693 */
[----:B------:R-:W-:-:S02]  /*25c0*/  IMAD.MOV.U32 R147, RZ, RZ, R145 ;  /* 0x000000ffff937224 */ /* 0x000fc400078e0091 */
[----:B------:R-:W-:Y:S02]  /*25d0*/  IMAD.MOV.U32 R178, RZ, RZ, R146 ;  /* 0x000000ffffb27224 */ /* 0x000fe400078e0092 */
[----:B------:R-:W-:Y:S02]  /*25e0*/  IMAD.U32 R199, R177, 0x10000, RZ ;  /* 0x00010000b1c77824 */ /* 0x000fe400078e00ff */
[----:B------:R-:W-:Y:S02]  /*25f0*/  IMAD.U32 R144, R192, 0x10000, RZ ;  /* 0x00010000c0907824 */ /* 0x000fe400078e00ff */
[----:B------:R-:W-:Y:S01]  /*2600*/  IMAD.U32 R192, R147, 0x10000, RZ ;  /* 0x0001000093c07824 */ /* 0x000fe200078e00ff */
[----:B------:R-:W-:Y:S01]  /*2610*/  SHF.L.U32 R146, R178, 0x10, RZ ;  /* 0x00000010b2927819 */ /* 0x000fe200000006ff */
[----:B------:R-:W-:Y:S02]  /*2620*/  IMAD.U32 R216, R216, 0x10000, RZ ;  /* 0x00010000d8d87824 */ /* 0x000fe400078e00ff */
[----:B------:R-:W-:Y:S01]  /*2630*/  FMUL.FTZ R178, R189, R199 ;  /* 0x000000c7bdb27220 */ /* 0x000fe20000410000 */
[----:B------:R-:W-:Y:S01]  /*2640*/  SHF.L.U32 R147, R190, 0x10, RZ ;  /* 0x00000010be937819 */ /* 0x000fe200000006ff */
[----:B------:R-:W-:-:S02]  /*2650*/  IMAD.U32 R189, R13, 0x10000, RZ ;  /* 0x000100000dbd7824 */ /* 0x000fc400078e00ff */
[----:B------:R-:W-:Y:S01]  /*2660*/  FMUL.FTZ R190, R183, R192 ;  /* 0x000000c0b7be7220 */ /* 0x000fe20000410000 */
[----:B------:R-:W-:Y:S02]  /*2670*/  IMAD.U32 R177, R15, 0x10000, RZ ;  /* 0x000100000fb17824 */ /* 0x000fe400078e00ff */
[----:B------:R-:W-:Y:S01]  /*2680*/  FMUL.FTZ R197, R197, R216 ;  /* 0x000000d8c5c57220 */ /* 0x000fe20000410000 */
[----:B-1----:R-:W-:Y:S02]  /*2690*/  IMAD.U32 R214, R219, 0x10000, RZ ;  /* 0x00010000dbd67824 */ /* 0x002fe400078e00ff */
[----:B--2---:R-:W-:Y:S01]  /*26a0*/  FADD.FTZ R140, -R218, R140 ;  /* 0x0000008cda8c7221 */ /* 0x004fe20000010100 */
[----:B------:R-:W-:Y:S02]  /*26b0*/  IMAD.U32 R145, R10, 0x10000, RZ ;  /* 0x000100000a917824 */ /* 0x000fe400078e00ff */
[----:B------:R-:W-:Y:S02]  /*26c0*/  IMAD.U32 R182, R182, 0x10000, RZ ;  /* 0x00010000b6b67824 */ /* 0x000fe400078e00ff */
[----:B------:R-:W-:Y:S01]  /*26d0*/  FFMA.FTZ R189, R189, R147, R190 ;  /* 0x00000093bdbd7223 */ /* 0x000fe200000100be */
[----:B------:R-:W-:Y:S01]  /*26e0*/  FFMA.FTZ R177, R177, R146, R178 ;  /* 0x00000092b1b17223 */ /* 0x000fe200000100b2 */
[----:B------:R-:W-:Y:S01]  /*26f0*/  FFMA.FTZ R190, R194, R214, R197 ;  /* 0x000000d6c2be7223 */ /* 0x000fe200000100c5 */
[----:B------:R-:W-:-:S02]  /*2700*/  IMAD.U32 R178, R14, 0x10000, RZ ;  /* 0x000100000eb27824 */ /* 0x000fc400078e00ff */
        /* <DEDUP_REMOVED lines=33> */
.L_x_1936:
[----:B------:R-:W-:Y:S05]  /*2920*/  BSYNC.RECONVERGENT B0 ;  /* 0x0000000000007941 */ /* 0x000fea0003800200 */
.L_x_1935:
        /* <DEDUP_REMOVED lines=32> */
.L_x_1938:
[----:B------:R-:W-:Y:S05]  /*2b30*/  BSYNC.RECONVERGENT B0 ;  /* 0x0000000000007941 */ /* 0x000fea0003800200 */
.L_x_1937:
        /* <DEDUP_REMOVED lines=21> */
[----:B------:R-:W-:Y:S01]  /*2c90*/  FADD.FTZ R140, R140, R145 ;  /* 0x000000918c8c7221 */ /* 0x000fe20000010000 */
[----:B------:R-:W-:Y:S02]  /*2ca0*/  P2R R144, PR, RZ, 0x20 ;  /* 0x00000020ff907803 */ /* 0x000fe40000000000 */
[----:B------:R-:W-:Y:S01]  /*2cb0*/  FADD.FTZ R146, R146, R215 ;  /* 0x000000d792927221 */ /* 0x000fe20000010000 */
[----:B------:R-:W-:Y:S01]  /*2cc0*/  FADD.FTZ R140, R147, R140 ;  /* 0x0000008c938c7221 */ /* 0x000fe20000010000 */
[----:B------:R-:W-:Y:S02]  /*2cd0*/  P2R R147, PR, RZ, 0x1 ;  /* 0x00000001ff937803 */ /* 0x000fe40000000000 */
[----:B------:R-:W-:Y:S01]  /*2ce0*/  ISETP.GE.U32.AND P0, PT, R161, 0x80, PT ;  /* 0x00000080a100780c */ /* 0x000fe20003f06070 */
[----:B------:R-:W-:Y:S01]  /*2cf0*/  FMUL.FTZ R146, R146, UR9 ;  /* 0x0000000992927c20 */ /* 0x000fe20008410000 */
[----:B------:R-:W-:-:S04]  /*2d00*/  FMUL.FTZ R145, R140, UR9 ;  /* 0x000000098c917c20 */ /* 0x000fc80008410000 */
        /* <DEDUP_REMOVED lines=16> */
[-CC-:B------:R-:W-:Y:S01]  /*2e10*/  FFMA.FTZ R182, R208, R145.reuse, R146.reuse ;  /* 0x00000091d0b67223 */ /* 0x180fe20000010092 */
[----:B------:R-:W-:Y:S01]  /*2e20*/  FADD.FTZ R140, R2, -R141 ;  /* 0x8000008d028c7221 */ /* 0x000fe20000010000 */
[----:B------:R-:W-:Y:S02]  /*2e30*/  FFMA.FTZ R141, R210, R145, R146 ;  /* 0x00000091d28d7223 */ /* 0x000fe40000010092 */
[----:B------:R-:W-:Y:S01]  /*2e40*/  FADD.FTZ R182, R179, -R182 ;  /* 0x800000b6b3b67221 */ /* 0x000fe20000010000 */
[C---:B-----5:R-:W-:Y:S01]  /*2e50*/  FMUL.FTZ R140, R7.reuse, R140 ;  /* 0x0000008c078c7220 */ /* 0x060fe20000410000 */
[----:B------:R-:W-:Y:S02]  /*2e60*/  FADD.FTZ R142, R0, -R141 ;  /* 0x8000008d008e7221 */ /* 0x000fe40000010000 */
[C---:B------:R-:W-:Y:S01]  /*2e70*/  FMUL.FTZ R182, R7.reuse, R182 ;  /* 0x000000b607b67220 */ /* 0x040fe20000410000 */
[----:B------:R-:W-:Y:S01]  /*2e80*/  FMUL.FTZ R140, R140, UR14 ;  /* 0x0000000e8c8c7c20 */ /* 0x000fe20008410000 */
[----:B------:R-:W-:-:S02]  /*2e90*/  FMUL.FTZ R142, R7, R142 ;  /* 0x0000008e078e7220 */ /* 0x000fc40000410000 */
[----:B------:R-:W-:Y:S02]  /*2ea0*/  FMUL.FTZ R182, R182, UR14 ;  /* 0x0000000eb6b67c20 */ /* 0x000fe40008410000 */
[----:B------:R-:W-:Y:S01]  /*2eb0*/  FSEL R140, R140, RZ, P5 ;  /* 0x000000ff8c8c7208 */ /* 0x000fe20002800000 */
[----:B------:R-:W-:Y:S01]  /*2ec0*/  FMUL.FTZ R142, R142, UR14 ;  /* 0x0000000e8e8e7c20 */ /* 0x000fe20008410000 */
        /* <DEDUP_REMOVED lines=9> */
[----:B------:R-:W-:-:S04]  /*2f60*/  ISETP.GE.U32.AND P5, PT, R4, 0x1000000, PT ;  /* 0x010000000400780c */ /* 0x000fc80003fa6070 */
[----:B------:R-:W-:-:S04]  /*2f70*/  FSEL R143, R182, RZ, P5 ;  /* 0x000000ffb68f7208 */ /* 0x000fc80002800000 */
[----:B------:R-:W-:Y:S02]  /*2f80*/  F2FP.BF16.F32.PACK_AB R143, R143, R142 ;  /* 0x0000008e8f8f723e */ /* 0x000fe400000010ff */
[----:B------:R-:W-:Y:S02]  /*2f90*/  PRMT R142, R140, 0x7632, R142 ;  /* 0x000076328c8e7816 */ /* 0x000fe4000000008e */
[C---:B------:R-:W-:Y:S02]  /*2fa0*/  PRMT R217, R143.reuse, 0x7632, R217 ;  /* 0x000076328fd97816 */ /* 0x040fe400000000d9 */
[----:B------:R-:W-:Y:S01]  /*2fb0*/  PRMT R216, R143, 0x7610, R216 ;  /* 0x000076108fd87816 */ /* 0x000fe200000000d8 */
[----:B------:R-:W-:Y:S06]  /*2fc0*/  BRA `(.L_x_1944) ;  /* 0x0000001000787947 */ /* 0x000fec0003800000 */
.L_x_1943:
[-CC-:B------:R-:W-:Y:S01]  /*2fd0*/  FFMA.FTZ R137, R3, R145.reuse, R146.reuse ;  /* 0x0000009103897223 */ /* 0x180fe20000010092 */
[----:B------:R-:W-:Y:S01]  /*2fe0*/  LOP3.LUT P5, RZ, R4, 0xff, RZ, 0xc0, !PT ;  /* 0x000000ff04ff7812 */ /* 0x000fe200078ac0ff */
[-CC-:B------:R-:W-:Y:S01]  /*2ff0*/  FFMA.FTZ R139, R207, R145.reuse, R146.reuse ;  /* 0x00000091cf8b7223 */ /* 0x180fe20000010092 */
[----:B------:R-:W-:Y:S01]  /*3000*/  FFMA.FTZ R182, R208, R145, R146 ;  /* 0x00000091d0b67223 */ /* 0x000fe20000010092 */
[----:B------:R-:W-:-:S03]  /*3010*/  FADD.FTZ R136, R2, -R137 ;  /* 0x8000008902887221 */ /* 0x000fc60000010000 */
[----:B------:R-:W-:Y:S01]  /*3020*/  FADD.FTZ R182, R179, -R182 ;  /* 0x800000b6b3b67221 */ /* 0x000fe20000010000 */
[----:B-----5:R-:W-:-:S04]  /*3030*/  FMUL.FTZ R136, R7, R136 ;  /* 0x0000008807887220 */ /* 0x020fc80000410000 */
[----:B------:R-:W-:-:S05]  /*3040*/  FMUL.FTZ R137, R136, UR14 ;  /* 0x0000000e88897c20 */ /* 0x000fca0008410000 */
[----:B------:R-:W-:Y:S01]  /*3050*/  FSEL R140, R137, RZ, P5 ;  /* 0x000000ff898c7208 */ /* 0x000fe20002800000 */
[----:B------:R-:W-:Y:S01]  /*3060*/  FFMA.FTZ R137, R210, R145, R146 ;  /* 0x00000091d2897223 */ /* 0x000fe20000010092 */
[----:B------:R-:W-:-:S03]  /*3070*/  LOP3.LUT P5, RZ, R4, 0xff00, RZ, 0xc0, !PT ;  /* 0x0000ff0004ff7812 */ /* 0x000fc600078ac0ff */
[----:B------:R-:W-:-:S04]  /*3080*/  FADD.FTZ R138, R0, -R137 ;  /* 0x80000089008a7221 */ /* 0x000fc80000010000 */
[----:B------:R-:W-:-:S04]  /*3090*/  FMUL.FTZ R137, R7, R138 ;  /* 0x0000008a07897220 */ /* 0x000fc80000410000 */
[----:B------:R-:W-:-:S05]  /*30a0*/  FMUL.FTZ R138, R137, UR14 ;  /* 0x0000000e898a7c20 */ /* 0x000fca0008410000 */
[----:B------:R-:W-:Y:S01]  /*30b0*/  FSEL R141, R138, RZ, P5 ;  /* 0x000000ff8a8d7208 */ /* 0x000fe20002800000 */
[----:B------:R-:W-:Y:S01]  /*30c0*/  FADD.FTZ R138, R180, -R139 ;  /* 0x8000008bb48a7221 */ /* 0x000fe20000010000 */
[----:B------:R-:W-:Y:S02]  /*30d0*/  LOP3.LUT P5, RZ, R4, 0xff0000, RZ, 0xc0, !PT ;  /* 0x00ff000004ff7812 */ /* 0x000fe400078ac0ff */
[----:B------:R-:W-:Y:S01]  /*30e0*/  F2FP.BF16.F32.PACK_AB R140, R141, R140 ;  /* 0x0000008c8d8c723e */ /* 0x000fe200000010ff */
[----:B------:R-:W-:-:S03]  /*30f0*/  FMUL.FTZ R138, R7, R138 ;  /* 0x0000008a078a7220 */ /* 0x000fc60000410000 */
[----:B------:R-:W-:Y:S01]  /*3100*/  PRMT R215, R140, 0x7610, R215 ;  /* 0x000076108cd77816 */ /* 0x000fe200000000d7 */
[----:B------:R-:W-:-:S05]  /*3110*/  FMUL.FTZ R139, R138, UR14 ;  /* 0x0000000e8a8b7c20 */ /* 0x000fca0008410000 */
[----:B------:R-:W-:Y:S01]  /*3120*/  FSEL R142, R139, RZ, P5 ;  /* 0x000000ff8b8e7208 */ /* 0x000fe20002800000 */
[----:B------:R-:W-:Y:S01]  /*3130*/  FMUL.FTZ R139, R7, R182 ;  /* 0x000000b6078b7220 */ /* 0x000fe20000410000 */
[----:B------:R-:W-:-:S03]  /*3140*/  ISETP.GE.U32.AND P5, PT, R4, 0x1000000, PT ;  /* 0x010000000400780c */ /* 0x000fc60003fa6070 */
[----:B------:R-:W-:-:S05]  /*3150*/  FMUL.FTZ R143, R139, UR14 ;  /* 0x0000000e8b8f7c20 */ /* 0x000fca0008410000 */
[----:B------:R-:W-:-:S04]  /*3160*/  FSEL R143, R143, RZ, P5 ;  /* 0x000000ff8f8f7208 */ /* 0x000fc80002800000 */
[----:B------:R-:W-:Y:S02]  /*3170*/  F2FP.BF16.F32.PACK_AB R143, R143, R142 ;  /* 0x0000008e8f8f723e */ /* 0x000fe400000010ff */
[----:B------:R-:W-:Y:S02]  /*3180*/  PRMT R142, R140, 0x7632, R142 ;  /* 0x000076328c8e7816 */ /* 0x000fe4000000008e */
[C---:B------:R-:W-:Y:S02]  /*3190*/  PRMT R217, R143.reuse, 0x7632, R217 ;  /* 0x000076328fd97816 */ /* 0x040fe400000000d9 */
[----:B------:R-:W-:Y:S01]  /*31a0*/  PRMT R216, R143, 0x7610, R216 ;  /* 0x000076108fd87816 */ /* 0x000fe200000000d8 */
[----:B------:R-:W-:Y:S06]  /*31b0*/  BRA `(.L_x_1944) ;  /* 0x0000000c00fc7947 */ /* 0x000fec0003800000 */
.L_x_1942:
        /* <DEDUP_REMOVED lines=8> */
[-CC-:B------:R-:W-:Y:S01]  /*3240*/  FFMA.FTZ R182, R208, R145.reuse, R146.reuse ;  /* 0x00000091d0b67223 */ /* 0x180fe20000010092 */
[----:B------:R-:W-:Y:S01]  /*3250*/  FADD.FTZ R140, R2, -R141 ;  /* 0x8000008d028c7221 */ /* 0x000fe20000010000 */
[----:B------:R-:W-:Y:S02]  /*3260*/  FFMA.FTZ R141, R210, R145, R146 ;  /* 0x00000091d28d7223 */ /* 0x000fe40000010092 */
[----:B------:R-:W-:Y:S01]  /*3270*/  FADD.FTZ R182, R179, -R182 ;  /* 0x800000b6b3b67221 */ /* 0x000fe20000010000 */
[----:B-----5:R-:W-:Y:S01]  /*3280*/  FFMA.FTZ R140, R7, R140, R116 ;  /* 0x0000008c078c7223 */ /* 0x020fe20000010074 */
[----:B------:R-:W-:-:S03]  /*3290*/  FADD.FTZ R142, R0, -R141 ;  /* 0x8000008d008e7221 */ /* 0x000fc60000010000 */
[----:B------:R-:W-:Y:S01]  /*32a0*/  FMUL.FTZ R140, R140, UR14 ;  /* 0x0000000e8c8c7c20 */ /* 0x000fe20008410000 */
[C---:B------:R-:W-:Y:S01]  /*32b0*/  FFMA.FTZ R141, R7.reuse, R142, R117 ;  /* 0x0000008e078d7223 */ /* 0x040fe20000010075 */
[----:B------:R-:W-:Y:S01]  /*32c0*/  FADD.FTZ R142, R180, -R143 ;  /* 0x8000008fb48e7221 */ /* 0x000fe20000010000 */
[----:B------:R-:W-:Y:S02]  /*32d0*/  FFMA.FTZ R143, R7, R182, R119 ;  /* 0x000000b6078f7223 */ /* 0x000fe40000010077 */
[----:B------:R-:W-:Y:S01]  /*32e0*/  FSEL R140, R140, RZ, P5 ;  /* 0x000000ff8c8c7208 */ /* 0x000fe20002800000 */
[----:B------:R-:W-:Y:S01]  /*32f0*/  FMUL.FTZ R141, R141, UR14 ;  /* 0x0000000e8d8d7c20 */ /* 0x000fe20008410000 */
[----:B------:R-:W-:Y:S01]  /*3300*/  LOP3.LUT P5, RZ, R4, 0xff00, RZ, 0xc0, !PT ;  /* 0x0000ff0004ff7812 */ /* 0x000fe200078ac0ff */
[----:B------:R-:W-:Y:S01]  /*3310*/  FFMA.FTZ R142, R7, R142, R118 ;  /* 0x0000008e078e7223 */ /* 0x000fe20000010076 */
[----:B------:R-:W-:Y:S02]  /*3320*/  FMUL.FTZ R143, R143, UR14 ;  /* 0x0000000e8f8f7c20 */ /* 0x000fe40008410000 */
[----:B------:R-:W-:Y:S01]  /*3330*/  FSEL R141, R141, RZ, P5 ;  /* 0x000000ff8d8d7208 */ /* 0x000fe20002800000 */
[----:B------:R-:W-:Y:S01]  /*3340*/  FMUL.FTZ R142, R142, UR14 ;  /* 0x0000000e8e8e7c20 */ /* 0x000fe20008410000 */
[----:B------:R-:W-:-:S02]  /*3350*/  LOP3.LUT P5, RZ, R4, 0xff0000, RZ, 0xc0, !PT ;  /* 0x00ff000004ff7812 */ /* 0x000fc400078ac0ff */
[----:B------:R-:W-:Y:S02]  /*3360*/  F2FP.BF16.F32.PACK_AB R140, R141, R140 ;  /* 0x0000008c8d8c723e */ /* 0x000fe400000010ff */
[----:B------:R-:W-:Y:S02]  /*3370*/  FSEL R142, R142, RZ, P5 ;  /* 0x000000ff8e8e7208 */ /* 0x000fe40002800000 */
[----:B------:R-:W-:Y:S02]  /*3380*/  ISETP.GE.U32.AND P5, PT, R4, 0x1000000, PT ;  /* 0x010000000400780c */ /* 0x000fe40003fa6070 */
[----:B------:R-:W-:Y:S02]  /*3390*/  PRMT R215, R140, 0x7610, R215 ;  /* 0x000076108cd77816 */ /* 0x000fe400000000d7 */
[----:B------:R-:W-:-:S04]  /*33a0*/  FSEL R143, R143, RZ, P5 ;  /* 0x000000ff8f8f7208 */ /* 0x000fc80002800000 */
[----:B------:R-:W-:Y:S02]  /*33b0*/  F2FP.BF16.F32.PACK_AB R143, R143, R142 ;  /* 0x0000008e8f8f723e */ /* 0x000fe400000010ff */
[----:B------:R-:W-:Y:S02]  /*33c0*/  PRMT R142, R140, 0x7632, R142 ;  /* 0x000076328c8e7816 */ /* 0x000fe4000000008e */
[C---:B------:R-:W-:Y:S02]  /*33d0*/  PRMT R217, R143.reuse, 0x7632, R217 ;  /* 0x000076328fd97816 */ /* 0x040fe400000000d9 */
[----:B------:R-:W-:Y:S01]  /*33e0*/  PRMT R216, R143, 0x7610, R216 ;  /* 0x000076108fd87816 */ /* 0x000fe200000000d8 */
[----:B------:R-:W-:Y:S06]  /*33f0*/  BRA `(.L_x_1944) ;  /* 0x0000000c006c7947 */ /* 0x000fec0003800000 */
.L_x_1945:
[-CC-:B------:R-:W-:Y:S01]  /*3400*/  FFMA.FTZ R137, R3, R145.reuse, R146.reuse ;  /* 0x0000009103897223 */ /* 0x180fe20000010092 */
[----:B------:R-:W-:Y:S01]  /*3410*/  LOP3.LUT P5, RZ, R4, 0xff, RZ, 0xc0, !PT ;  /* 0x000000ff04ff7812 */ /* 0x000fe200078ac0ff */
[-CC-:B------:R-:W-:Y:S01]  /*3420*/  FFMA.FTZ R139, R207, R145.reuse, R146.reuse ;  /* 0x00000091cf8b7223 */ /* 0x180fe20000010092 */
[----:B------:R-:W-:Y:S01]  /*3430*/  FFMA.FTZ R182, R208, R145, R146 ;  /* 0x00000091d0b67223 */ /* 0x000fe20000010092 */
[----:B------:R-:W-:Y:S02]  /*3440*/  FADD.FTZ R137, R2, -R137 ;  /* 0x8000008902897221 */ /* 0x000fe40000010000 */
[----:B------:R-:W-:Y:S01]  /*3450*/  FADD.FTZ R139, R180, -R139 ;  /* 0x8000008bb48b7221 */ /* 0x000fe20000010000 */
[----:B------:R-:W-:Y:S01]  /*3460*/  FADD.FTZ R182, R179, -R182 ;  /* 0x800000b6b3b67221 */ /* 0x000fe20000010000 */
[----:B-----5:R-:W-:-:S04]  /*3470*/  FFMA.FTZ R136, R7, R137, R116 ;  /* 0x0000008907887223 */ /* 0x020fc80000010074 */
[----:B------:R-:W-:-:S05]  /*3480*/  FMUL.FTZ R137, R136, UR14 ;  /* 0x0000000e88897c20 */ /* 0x000fca0008410000 */
[----:B------:R-:W-:Y:S01]  /*3490*/  FSEL R140, R137, RZ, P5 ;  /* 0x000000ff898c7208 */ /* 0x000fe20002800000 */
[----:B------:R-:W-:Y:S01]  /*34a0*/  FFMA.FTZ R137, R210, R145, R146 ;  /* 0x00000091d2897223 */ /* 0x000fe20000010092 */
[----:B------:R-:W-:-:S03]  /*34b0*/  LOP3.LUT P5, RZ, R4, 0xff00, RZ, 0xc0, !PT ;  /* 0x0000ff0004ff7812 */ /* 0x000fc600078ac0ff */
[----:B------:R-:W-:-:S04]  /*34c0*/  FADD.FTZ R138, R0, -R137 ;  /* 0x80000089008a7221 */ /* 0x000fc80000010000 */
[----:B------:R-:W-:-:S04]  /*34d0*/  FFMA.FTZ R137, R7, R138, R117 ;  /* 0x0000008a07897223 */ /* 0x000fc80000010075 */
[----:B------:R-:W-:-:S05]  /*34e0*/  FMUL.FTZ R138, R137, UR14 ;  /* 0x0000000e898a7c20 */ /* 0x000fca0008410000 */
[----:B------:R-:W-:Y:S01]  /*34f0*/  FSEL R141, R138, RZ, P5 ;  /* 0x000000ff8a8d7208 */ /* 0x000fe20002800000 */
[----:B------:R-:W-:Y:S01]  /*3500*/  FFMA.FTZ R138, R7, R139, R118 ;  /* 0x0000008b078a7223 */ /* 0x000fe20000010076 */
[----:B------:R-:W-:Y:S02]  /*3510*/  LOP3.LUT P5, RZ, R4, 0xff0000, RZ, 0xc0, !PT ;  /* 0x00ff000004ff7812 */ /* 0x000fe400078ac0ff */
[----:B------:R-:W-:Y:S01]  /*3520*/  F2FP.BF16.F32.PACK_AB R140, R141, R140 ;  /* 0x0000008c8d8c723e */ /* 0x000fe200000010ff */
[----:B------:R-:W-:-:S03]  /*3530*/  FMUL.FTZ R139, R138, UR14 ;  /* 0x0000000e8a8b7c20 */ /* 0x000fc60008410000 */
[----:B------:R-:W-:Y:S02]  /*3540*/  PRMT R215, R140, 0x7610, R215 ;  /* 0x000076108cd77816 */ /* 0x000fe400000000d7 */
[----:B------:R-:W-:Y:S01]  /*3550*/  FSEL R142, R139, RZ, P5 ;  /* 0x000000ff8b8e7208 */ /* 0x000fe20002800000 */
[----:B------:R-:W-:Y:S01]  /*3560*/  FFMA.FTZ R139, R7, R182, R119 ;  /* 0x000000b6078b7223 */ /* 0x000fe20000010077 */
        /* <DEDUP_REMOVED lines=8> */
.L_x_1941:
        /* <DEDUP_REMOVED lines=25> */
[----:B------:R-:W-:-:S04]  /*3780*/  FMUL.FTZ R140, R7, R140 ;  /* 0x0000008c078c7220 */ /* 0x000fc80000410000 */
[----:B------:R-:W-:-:S05]  /*3790*/  FMUL.FTZ R140, R140, UR14 ;  /* 0x0000000e8c8c7c20 */ /* 0x000fca0008410000 */
[----:B------:R-:W-:Y:S02]  /*37a0*/  FSEL R211, R140, RZ, P5 ;  /* 0x000000ff8cd37208 */ /* 0x000fe40002800000 */
[----:B------:R-:W-:-:S04]  /*37b0*/  LOP3.LUT P5, RZ, R5, 0xff0000, RZ, 0xc0, !PT ;  /* 0x00ff000005ff7812 */ /* 0x000fc800078ac0ff */
[----:B------:R-:W-:Y:S01]  /*37c0*/  FSEL R142, R140, RZ, P5 ;  /* 0x000000ff8c8e7208 */ /* 0x000fe20002800000 */
[----:B------:R-:W-:Y:S01]  /*37d0*/  FADD.FTZ R140, R2, -R143 ;  /* 0x8000008f028c7221 */ /* 0x000fe20000010000 */
[----:B------:R-:W-:-:S03]  /*37e0*/  LOP3.LUT P5, RZ, R4, 0xff, RZ, 0xc0, !PT ;  /* 0x000000ff04ff7812 */ /* 0x000fc600078ac0ff */
        /* <DEDUP_REMOVED lines=13> */
[----:B------:R-:W-:Y:S02]  /*38c0*/  F2FP.BF16.F32.PACK_AB R143, R143, R216 ;  /* 0x000000d88f8f723e */ /* 0x000fe400000010ff */
[C---:B------:R-:W-:Y:S02]  /*38d0*/  PRMT R211, R141.reuse, 0x7632, R211 ;  /* 0x000076328dd37816 */ /* 0x040fe400000000d3 */
[----:B------:R-:W-:-:S02]  /*38e0*/  PRMT R142, R141, 0x7610, R142 ;  /* 0x000076108d8e7816 */ /* 0x000fc4000000008e */
[C---:B------:R-:W-:Y:S02]  /*38f0*/  PRMT R212, R140.reuse, 0x7632, R212 ;  /* 0x000076328cd47816 */ /* 0x040fe400000000d4 */
[----:B------:R-:W-:Y:S02]  /*3900*/  PRMT R216, R140, 0x7610, R216 ;  /* 0x000076108cd87816 */ /* 0x000fe400000000d8 */
[C---:B------:R-:W-:Y:S02]  /*3910*/  PRMT R213, R143.reuse, 0x7632, R213 ;  /* 0x000076328fd57816 */ /* 0x040fe400000000d5 */
[----:B------:R-:W-:Y:S01]  /*3920*/  PRMT R217, R143, 0x7610, R217 ;  /* 0x000076108fd97816 */ /* 0x000fe200000000d9 */
[----:B------:R-:W-:Y:S06]  /*3930*/  BRA `(.L_x_1944) ;  /* 0x00000008001c7947 */ /* 0x000fec0003800000 */
.L_x_1947:
        /* <DEDUP_REMOVED lines=28> */
[----:B------:R-:W-:Y:S01]  /*3b00*/  FSEL R183, R139, RZ, P5 ;  /* 0x000000ff8bb77208 */ /* 0x000fe20002800000 */
[----:B------:R-:W-:Y:S01]  /*3b10*/  FMUL.FTZ R139, R7, R212 ;  /* 0x000000d4078b7220 */ /* 0x000fe20000410000 */
[----:B------:R-:W-:Y:S02]  /*3b20*/  ISETP.GE.U32.AND P5, PT, R4, 0x1000000, PT ;  /* 0x010000000400780c */ /* 0x000fe40003fa6070 */
[----:B------:R-:W-:Y:S01]  /*3b30*/  F2FP.BF16.F32.PACK_AB R182, R183, R182 ;  /* 0x000000b6b7b6723e */ /* 0x000fe200000010ff */
[----:B------:R-:W-:-:S03]  /*3b40*/  FMUL.FTZ R209, R139, UR14 ;  /* 0x0000000e8bd17c20 */ /* 0x000fc60008410000 */
[----:B------:R-:W-:Y:S02]  /*3b50*/  PRMT R216, R182, 0x7610, R216 ;  /* 0x00007610b6d87816 */ /* 0x000fe400000000d8 */
[----:B------:R-:W-:Y:S02]  /*3b60*/  FSEL R211, R209, RZ, P5 ;  /* 0x000000ffd1d37208 */ /* 0x000fe40002800000 */
[----:B------:R-:W-:-:S04]  /*3b70*/  ISETP.GE.U32.AND P5, PT, R5, 0x1000000, PT ;  /* 0x010000000500780c */ /* 0x000fc80003fa6070 */
[----:B------:R-:W-:Y:S02]  /*3b80*/  FSEL R212, R209, RZ, P5 ;  /* 0x000000ffd1d47208 */ /* 0x000fe40002800000 */
[----:B------:R-:W-:Y:S02]  /*3b90*/  PRMT R209, R140, 0x7632, R209 ;  /* 0x000076328cd17816 */ /* 0x000fe400000000d1 */
[----:B------:R-:W-:Y:S02]  /*3ba0*/  F2FP.BF16.F32.PACK_AB R217, R212, R211 ;  /* 0x000000d3d4d9723e */ /* 0x000fe400000010ff */
[----:B------:R-:W-:Y:S02]  /*3bb0*/  PRMT R211, R142, 0x7632, R211 ;  /* 0x000076328ed37816 */ /* 0x000fe400000000d3 */
[----:B------:R-:W-:Y:S02]  /*3bc0*/  PRMT R212, R182, 0x7632, R212 ;  /* 0x00007632b6d47816 */ /* 0x000fe400000000d4 */
[----:B------:R-:W-:Y:S01]  /*3bd0*/  PRMT R213, R217, 0x7632, R213 ;  /* 0x00007632d9d57816 */ /* 0x000fe200000000d5 */
[----:B------:R-:W-:Y:S06]  /*3be0*/  BRA `(.L_x_1944) ;  /* 0x0000000400707947 */ /* 0x000fec0003800000 */
.L_x_1946:
        /* <DEDUP_REMOVED lines=12> */
[C---:B-----5:R-:W-:Y:S01]  /*3cb0*/  FFMA.FTZ R140, R7.reuse, R140, R117 ;  /* 0x0000008c078c7223 */ /* 0x060fe20000010075 */
[C---:B------:R-:W-:Y:S02]  /*3cc0*/  FFMA.FTZ R143, R7.reuse, R143, R118 ;  /* 0x0000008f078f7223 */ /* 0x040fe40000010076 */
[----:B------:R-:W-:Y:S01]  /*3cd0*/  FFMA.FTZ R212, R7, R212, R119 ;  /* 0x000000d407d47223 */ /* 0x000fe20000010077 */
[----:B------:R-:W-:Y:S01]  /*3ce0*/  FMUL.FTZ R140, R140, UR14 ;  /* 0x0000000e8c8c7c20 */ /* 0x000fe20008410000 */
[----:B------:R-:W-:-:S02]  /*3cf0*/  FMUL.FTZ R143, R143, UR14 ;  /* 0x0000000e8f8f7c20 */ /* 0x000fc40008410000 */
[----:B------:R-:W-:Y:S02]  /*3d00*/  FMUL.FTZ R212, R212, UR14 ;  /* 0x0000000ed4d47c20 */ /* 0x000fe40008410000 */
[----:B------:R-:W-:Y:S02]  /*3d10*/  FSEL R182, R140, RZ, P5 ;  /* 0x000000ff8cb67208 */ /* 0x000fe40002800000 */
[----:B------:R-:W-:-:S04]  /*3d20*/  LOP3.LUT P5, RZ, R5, 0xff00, RZ, 0xc0, !PT ;  /* 0x0000ff0005ff7812 */ /* 0x000fc800078ac0ff */
[----:B------:R-:W-:Y:S02]  /*3d30*/  FSEL R141, R140, RZ, P5 ;  /* 0x000000ff8c8d7208 */ /* 0x000fe40002800000 */
[----:B------:R-:W-:Y:S02]  /*3d40*/  LOP3.LUT P5, RZ, R4, 0xff0000, RZ, 0xc0, !PT ;  /* 0x00ff000004ff7812 */ /* 0x000fe400078ac0ff */
[----:B------:R-:W-:Y:S02]  /*3d50*/  F2FP.BF16.F32.PACK_AB R141, R141, R182 ;  /* 0x000000b68d8d723e */ /* 0x000fe400000010ff */
[----:B------:R-:W-:Y:S02]  /*3d60*/  FSEL R211, R143, RZ, P5 ;  /* 0x000000ff8fd37208 */ /* 0x000fe40002800000 */
[----:B------:R-:W-:-:S04]  /*3d70*/  LOP3.LUT P5, RZ, R5, 0xff0000, RZ, 0xc0, !PT ;  /* 0x00ff000005ff7812 */ /* 0x000fc800078ac0ff */
[----:B------:R-:W-:Y:S01]  /*3d80*/  FSEL R142, R143, RZ, P5 ;  /* 0x000000ff8f8e7208 */ /* 0x000fe20002800000 */
[----:B------:R-:W-:Y:S01]  /*3d90*/  FFMA.FTZ R143, R3, R145, R146 ;  /* 0x00000091038f7223 */ /* 0x000fe20000010092 */
[----:B------:R-:W-:-:S03]  /*3da0*/  LOP3.LUT P5, RZ, R4, 0xff, RZ, 0xc0, !PT ;  /* 0x000000ff04ff7812 */ /* 0x000fc600078ac0ff */
[----:B------:R-:W-:-:S04]  /*3db0*/  FADD.FTZ R143, R2, -R143 ;  /* 0x8000008f028f7221 */ /* 0x000fc80000010000 */
[----:B------:R-:W-:-:S04]  /*3dc0*/  FFMA.FTZ R143, R7, R143, R116 ;  /* 0x0000008f078f7223 */ /* 0x000fc80000010074 */
        /* <DEDUP_REMOVED lines=20> */
.L_x_1948:
        /* <DEDUP_REMOVED lines=17> */
[----:B------:R-:W-:-:S04]  /*4020*/  FFMA.FTZ R137, R7, R138, R117 ;  /* 0x0000008a07897223 */ /* 0x000fc80000010075 */
[----:B------:R-:W-:-:S05]  /*4030*/  FMUL.FTZ R138, R137, UR14 ;  /* 0x0000000e898a7c20 */ /* 0x000fca0008410000 */
[----:B------:R-:W-:Y:S02]  /*4040*/  FSEL R142, R138, RZ, P5 ;  /* 0x000000ff8a8e7208 */ /* 0x000fe40002800000 */
[----:B------:R-:W-:-:S04]  /*4050*/  LOP3.LUT P5, RZ, R5, 0xff00, RZ, 0xc0, !PT ;  /* 0x0000ff0005ff7812 */ /* 0x000fc800078ac0ff */
[----:B------:R-:W-:Y:S01]  /*4060*/  FSEL R143, R138, RZ, P5 ;  /* 0x000000ff8a8f7208 */ /* 0x000fe20002800000 */
[----:B------:R-:W-:Y:S01]  /*4070*/  FFMA.FTZ R138, R7, R139, R118 ;  /* 0x0000008b078a7223 */ /* 0x000fe20000010076 */
[----:B------:R-:W-:Y:S02]  /*4080*/  LOP3.LUT P5, RZ, R4, 0xff0000, RZ, 0xc0, !PT ;  /* 0x00ff000004ff7812 */ /* 0x000fe400078ac0ff */
[----:B------:R-:W-:Y:S01]  /*4090*/  F2FP.BF16.F32.PACK_AB R142, R143, R142 ;  /* 0x0000008e8f8e723e */ /* 0x000fe200000010ff */
[----:B------:R-:W-:-:S05]  /*40a0*/  FMUL.FTZ R139, R138, UR14 ;  /* 0x0000000e8a8b7c20 */ /* 0x000fca0008410000 */
[----:B------:R-:W-:Y:S02]  /*40b0*/  FSEL R182, R139, RZ, P5 ;  /* 0x000000ff8bb67208 */ /* 0x000fe40002800000 */
[----:B------:R-:W-:-:S04]  /*40c0*/  LOP3.LUT P5, RZ, R5, 0xff0000, RZ, 0xc0, !PT ;  /* 0x00ff000005ff7812 */ /* 0x000fc800078ac0ff */
[----:B------:R-:W-:Y:S01]  /*40d0*/  FSEL R183, R139, RZ, P5 ;  /* 0x000000ff8bb77208 */ /* 0x000fe20002800000 */
[----:B------:R-:W-:Y:S01]  /*40e0*/  FFMA.FTZ R139, R7, R212, R119 ;  /* 0x000000d4078b7223 */ /* 0x000fe20000010077 */
        /* <DEDUP_REMOVED lines=11> */
[----:B------:R-:W-:-:S07]  /*41a0*/  PRMT R213, R217, 0x7632, R213 ;  /* 0x00007632d9d57816 */ /* 0x000fce00000000d5 */
.L_x_1944:
        /* <DEDUP_REMOVED lines=24> */
.L_x_1949:
[----:B------:R-:W-:-:S07]  /*4330*/  VIADD R6, R6, 0x80 ;  /* 0x0000008006067836 */ /* 0x000fce0000000000 */
.L_x_1940:
[----:B------:R-:W-:Y:S05]  /*4340*/  BSYNC.RECONVERGENT B0 ;  /* 0x0000000000007941 */ /* 0x000fea0003800200 */
.L_x_1939:
        /* <DEDUP_REMOVED lines=9> */
[----:B------:R-:W-:-:S06]  /*43e0*/  UISETP.NE.AND.EX UP2, UPT, UR7, URZ, UPT, UP2 ;  /* 0x000000ff0700728c */ /* 0x000fcc000bf45320 */
[----:B------:R-:W-:-:S13]  /*43f0*/  PLOP3.LUT P5, PT, PT, PT, UP2, 0x80, 0x8 ;  /* 0x000000000008781c */ /* 0x000fda0003faf028 */
[----:B------:R-:W-:Y:S05]  /*4400*/  @!P5 BRA `(.L_x_1954) ;  /* 0x0000000000acd947 */ /* 0x000fea0003800000 */
[----:B-1----:R-:W-:Y:S01]  /*4410*/  FFMA.FTZ R136, R191, R145, R146 ;  /* 0x00000091bf887223 */ /* 0x002fe20000010092 */
[----:B------:R-:W-:-:S03]  /*4420*/  LOP3.LUT P6, RZ, R164, 0xff, RZ, 0xc0, !PT ;  /* 0x000000ffa4ff7812 */ /* 0x000fc600078cc0ff */
[----:B------:R-:W-:-:S04]  /*4430*/  FADD.FTZ R136, R165, -R136 ;  /* 0x80000088a5887221 */ /* 0x000fc80000010000 */
[----:B-----5:R-:W-:-:S04]  /*4440*/  FFMA.FTZ R136, R7, R136, R120 ;  /* 0x0000008807887223 */ /* 0x020fc80000010078 */
[----:B------:R-:W-:-:S05]  /*4450*/  FMUL.FTZ R137, R136, UR14 ;  /* 0x0000000e88897c20 */ /* 0x000fca0008410000 */
[----:B0-----:R-:W-:Y:S02]  /*4460*/  FSEL R140, R137, RZ, P6 ;  /* 0x000000ff898c7208 */ /* 0x001fe40003000000 */
        /* <DEDUP_REMOVED lines=16> */
[----:B------:R-:W-:-:S04]  /*4570*/  FFMA.FTZ R138, R7, R138, R122 ;  /* 0x0000008a078a7223 */ /* 0x000fc8000001007a */
[----:B------:R-:W-:-:S05]  /*4580*/  FMUL.FTZ R139, R138, UR14 ;  /* 0x0000000e8a8b7c20 */ /* 0x000fca0008410000 */
[----:B------:R-:W-:Y:S02]  /*4590*/  FSEL R182, R139, RZ, P6 ;  /* 0x000000ff8bb67208 */ /* 0x000fe40003000000 */
[----:B------:R-:W-:-:S04]  /*45a0*/  LOP3.LUT P6, RZ, R162, 0xff0000, RZ, 0xc0, !PT ;  /* 0x00ff0000a2ff7812 */ /* 0x000fc800078cc0ff */
[----:B------:R-:W-:Y:S01]  /*45b0*/  FSEL R183, R139, RZ, P6 ;  /* 0x000000ff8bb77208 */ /* 0x000fe20003000000 */
[----:B------:R-:W-:Y:S01]  /*45c0*/  FFMA.FTZ R139, R204, R145, R146 ;  /* 0x00000091cc8b7223 */ /* 0x000fe20000010092 */
[----:B------:R-:W-:Y:S02]  /*45d0*/  ISETP.GE.U32.AND P6, PT, R164, 0x1000000, PT ;  /* 0x01000000a400780c */ /* 0x000fe40003fc6070 */
[----:B------:R-:W-:Y:S01]  /*45e0*/  F2FP.BF16.F32.PACK_AB R182, R183, R182 ;  /* 0x000000b6b7b6723e */ /* 0x000fe200000010ff */
[----:B------:R-:W-:-:S03]  /*45f0*/  FADD.FTZ R212, R184, -R139 ;  /* 0x8000008bb8d47221 */ /* 0x000fc60000010000 */
[----:B------:R-:W-:Y:S01]  /*4600*/  PRMT R216, R182, 0x7610, R216 ;  /* 0x00007610b6d87816 */ /* 0x000fe200000000d8 */
[----:B------:R-:W-:-:S04]  /*4610*/  FFMA.FTZ R139, R7, R212, R123 ;  /* 0x000000d4078b7223 */ /* 0x000fc8000001007b */
[----:B------:R-:W-:-:S05]  /*4620*/  FMUL.FTZ R209, R139, UR14 ;  /* 0x0000000e8bd17c20 */ /* 0x000fca0008410000 */
        /* <DEDUP_REMOVED lines=9> */
.L_x_1954:
[-CC-:B01----:R-:W-:Y:S01]  /*46c0*/  FFMA.FTZ R141, R206, R145.reuse, R146.reuse ;  /* 0x00000091ce8d7223 */ /* 0x183fe20000010092 */
[----:B------:R-:W-:Y:S01]  /*46d0*/  LOP3.LUT P6, RZ, R164, 0xff00, RZ, 0xc0, !PT ;  /* 0x0000ff00a4ff7812 */ /* 0x000fe200078cc0ff */
[----:B------:R-:W-:Y:S02]  /*46e0*/  FFMA.FTZ R209, R204, R145, R146 ;  /* 0x00000091ccd17223 */ /* 0x000fe40000010092 */
[----:B------:R-:W-:Y:S02]  /*46f0*/  FADD.FTZ R140, R166, -R141 ;  /* 0x8000008da68c7221 */ /* 0x000fe40000010000 */
[----:B------:R-:W-:Y:S02]  /*4700*/  FADD.FTZ R212, R184, -R209 ;  /* 0x800000d1b8d47221 */ /* 0x000fe40000010000 */
[C---:B-----5:R-:W-:Y:S02]  /*4710*/  FFMA.FTZ R140, R7.reuse, R140, R121 ;  /* 0x0000008c078c7223 */ /* 0x060fe40000010079 */
[----:B------:R-:W-:-:S02]  /*4720*/  FFMA.FTZ R212, R7, R212, R123 ;  /* 0x000000d407d47223 */ /* 0x000fc4000001007b */
        /* <DEDUP_REMOVED lines=36> */
.L_x_1953:
[----:B01----:R-:W0:Y:S02]  /*4970*/  LDC.64 R140, c[0x0][0x478] ;  /* 0x00011e00ff8c7b82 */ /* 0x003e240000000a00 */
[----:B0-----:R-:W-:-:S04]  /*4980*/  ISETP.NE.U32.AND P5, PT, R140, RZ, PT ;  /* 0x000000ff8c00720c */ /* 0x001fc80003fa5070 */
[----:B------:R-:W-:-:S13]  /*4990*/  ISETP.NE.AND.EX P5, PT, R141, RZ, PT, P5 ;  /* 0x000000ff8d00720c */ /* 0x000fda0003fa5350 */
[----:B------:R-:W-:Y:S05]  /*49a0*/  @!P5 BRA `(.L_x_1956) ;  /* 0x0000000000acd947 */ /* 0x000fea0003800000 */
[----:B------:R-:W-:Y:S01]  /*49b0*/  FFMA.FTZ R136, R191, R145, R146 ;  /* 0x00000091bf887223 */ /* 0x000fe20000010092 */
        /* <DEDUP_REMOVED lines=42> */
.L_x_1956:
        /* <DEDUP_REMOVED lines=43> */
.L_x_1952:
[----:B------:R-:W-:-:S04]  /*4f10*/  UISETP.NE.U32.AND UP2, UPT, UR16, URZ, UPT ;  /* 0x000000ff1000728c */ /* 0x000fc8000bf45070 */
[----:B------:R-:W-:-:S09]  /*4f20*/  UISETP.NE.AND.EX UP2, UPT, UR17, URZ, UPT, UP2 ;  /* 0x000000ff1100728c */ /* 0x000fd2000bf45320 */
[----:B------:R-:W-:Y:S05]  /*4f30*/  BRA.U !UP2, `(.L_x_1957) ;  /* 0x000000050a087547 */ /* 0x000fea000b800000 */
[----:B01----:R-:W0:Y:S02]  /*4f40*/  LDC.64 R140, c[0x0][0x478] ;  /* 0x00011e00ff8c7b82 */ /* 0x003e240000000a00 */
[----:B0-----:R-:W-:-:S04]  /*4f50*/  ISETP.NE.U32.AND P5, PT, R140, RZ, PT ;  /* 0x000000ff8c00720c */ /* 0x001fc80003fa5070 */
[----:B------:R-:W-:-:S13]  /*4f60*/  ISETP.NE.AND.EX P5, PT, R141, RZ, PT, P5 ;  /* 0x000000ff8d00720c */ /* 0x000fda0003fa5350 */
[----:B------:R-:W-:Y:S05]  /*4f70*/  @!P5 BRA `(.L_x_1958) ;  /* 0x00000000007cd947 */ /* 0x000fea0003800000 */
[----:B------:R-:W-:Y:S01]  /*4f80*/  FFMA.FTZ R136, R191, R145, R146 ;  /* 0x00000091bf887223 */ /* 0x000fe20000010092 */
[----:B------:R-:W-:-:S03]  /*4f90*/  LOP3.LUT P6, RZ, R164, 0xff, RZ, 0xc0, !PT ;  /* 0x000000ffa4ff7812 */ /* 0x000fc600078cc0ff */
[----:B------:R-:W-:-:S04]  /*4fa0*/  FADD.FTZ R136, R165, -R136 ;  /* 0x80000088a5887221 */ /* 0x000fc80000010000 */
        /* <DEDUP_REMOVED lines=16> */
[----:B------:R-:W-:Y:S01]  /*50b0*/  FSEL R142, R139, RZ, P6 ;  /* 0x000000ff8b8e7208 */ /* 0x000fe20003000000 */
[----:B------:R-:W-:Y:S01]  /*50c0*/  FFMA.FTZ R139, R204, R145, R146 ;  /* 0x00000091cc8b7223 */ /* 0x000fe20000010092 */
[----:B------:R-:W-:-:S03]  /*50d0*/  ISETP.GE.U32.AND P6, PT, R164, 0x1000000, PT ;  /* 0x01000000a400780c */ /* 0x000fc60003fc6070 */
[----:B------:R-:W-:-:S04]  /*50e0*/  FADD.FTZ R182, R184, -R139 ;  /* 0x8000008bb8b67221 */ /* 0x000fc80000010000 */
        /* <DEDUP_REMOVED lines=8> */
.L_x_1958:
        /* <DEDUP_REMOVED lines=31> */
.L_x_1957:
        /* <DEDUP_REMOVED lines=23> */
[----:B------:R-:W-:Y:S01]  /*54d0*/  FSEL R142, R139, RZ, P6 ;  /* 0x000000ff8b8e7208 */ /* 0x000fe20003000000 */
[----:B------:R-:W-:Y:S01]  /*54e0*/  FFMA.FTZ R139, R204, R145, R146 ;  /* 0x00000091cc8b7223 */ /* 0x000fe20000010092 */
[----:B------:R-:W-:-:S03]  /*54f0*/  ISETP.GE.U32.AND P6, PT, R164, 0x1000000, PT ;  /* 0x01000000a400780c */ /* 0x000fc60003fc6070 */
[----:B------:R-:W-:-:S04]  /*5500*/  FADD.FTZ R182, R184, -R139 ;  /* 0x8000008bb8b67221 */ /* 0x000fc80000010000 */
[----:B------:R-:W-:-:S04]  /*5510*/  FMUL.FTZ R139, R7, R182 ;  /* 0x000000b6078b7220 */ /* 0x000fc80000410000 */
[----:B------:R-:W-:-:S05]  /*5520*/  FMUL.FTZ R143, R139, UR14 ;  /* 0x0000000e8b8f7c20 */ /* 0x000fca0008410000 */
[----:B------:R-:W-:-:S04]  /*5530*/  FSEL R143, R143, RZ, P6 ;  /* 0x000000ff8f8f7208 */ /* 0x000fc80003000000 */
[----:B------:R-:W-:Y:S02]  /*5540*/  F2FP.BF16.F32.PACK_AB R143, R143, R142 ;  /* 0x0000008e8f8f723e */ /* 0x000fe400000010ff */
[----:B------:R-:W-:Y:S02]  /*5550*/  PRMT R142, R140, 0x7632, R142 ;  /* 0x000076328c8e7816 */ /* 0x000fe4000000008e */
[C---:B------:R-:W-:Y:S02]  /*5560*/  PRMT R217, R143.reuse, 0x7632, R217 ;  /* 0x000076328fd97816 */ /* 0x040fe400000000d9 */
[----:B------:R-:W-:Y:S01]  /*5570*/  PRMT R216, R143, 0x7610, R216 ;  /* 0x000076108fd87816 */ /* 0x000fe200000000d8 */
[----:B------:R-:W-:Y:S06]  /*5580*/  BRA `(.L_x_1955) ;  /* 0x0000000000787947 */ /* 0x000fec0003800000 */
.L_x_1959:
        /* <DEDUP_REMOVED lines=25> */
[----:B------:R-:W-:-:S04]  /*5720*/  FSEL R143, R182, RZ, P6 ;  /* 0x000000ffb68f7208 */ /* 0x000fc80003000000 */
[----:B------:R-:W-:Y:S02]  /*5730*/  F2FP.BF16.F32.PACK_AB R143, R143, R142 ;  /* 0x0000008e8f8f723e */ /* 0x000fe400000010ff */
[----:B------:R-:W-:Y:S02]  /*5740*/  PRMT R142, R140, 0x7632, R142 ;  /* 0x000076328c8e7816 */ /* 0x000fe4000000008e */
[C---:B------:R-:W-:Y:S02]  /*5750*/  PRMT R217, R143.reuse, 0x7632, R217 ;  /* 0x000076328fd97816 */ /* 0x040fe400000000d9 */
[----:B------:R-:W-:-:S07]  /*5760*/  PRMT R216, R143, 0x7610, R216 ;  /* 0x000076108fd87816 */ /* 0x000fce00000000d8 */
.L_x_1955:
        /* <DEDUP_REMOVED lines=20> */
.L_x_1960:
[----:B------:R-:W-:-:S07]  /*58b0*/  VIADD R6, R6, 0x80 ;  /* 0x0000008006067836 */ /* 0x000fce0000000000 */
.L_x_1951:
[----:B------:R-:W-:Y:S05]  /*58c0*/  BSYNC.RECONVERGENT B0 ;  /* 0x0000000000007941 */ /* 0x000fea0003800200 */
.L_x_1950:
        /* <DEDUP_REMOVED lines=12> */
[----:B01----:R-:W-:Y:S01]  /*5990*/  FFMA.FTZ R136, R193, R145, R146 ;  /* 0x00000091c1887223 */ /* 0x003fe20000010092 */
[----:B------:R-:W-:-:S03]  /*59a0*/  LOP3.LUT P6, RZ, R168, 0xff, RZ, 0xc0, !PT ;  /* 0x000000ffa8ff7812 */ /* 0x000fc600078cc0ff */
[----:B------:R-:W-:-:S04]  /*59b0*/  FADD.FTZ R136, R169, -R136 ;  /* 0x80000088a9887221 */ /* 0x000fc80000010000 */
        /* <DEDUP_REMOVED lines=40> */
.L_x_1965:
        /* <DEDUP_REMOVED lines=43> */
.L_x_1964:
        /* <DEDUP_REMOVED lines=47> */
.L_x_1967:
        /* <DEDUP_REMOVED lines=43> */
.L_x_1963:
        /* <DEDUP_REMOVED lines=38> */
.L_x_1969:
        /* <DEDUP_REMOVED lines=31> */
.L_x_1968:
        /* <DEDUP_REMOVED lines=35> */
.L_x_1970:
        /* <DEDUP_REMOVED lines=30> */
.L_x_1966:
        /* <DEDUP_REMOVED lines=20> */
.L_x_1971:
[----:B------:R-:W-:-:S07]  /*6e30*/  VIADD R6, R6, 0x80 ;  /* 0x0000008006067836 */ /* 0x000fce0000000000 */
.L_x_1962:
[----:B------:R-:W-:Y:S05]  /*6e40*/  BSYNC.RECONVERGENT B0 ;  /* 0x0000000000007941 */ /* 0x000fea0003800200 */
.L_x_1961:
        /* <DEDUP_REMOVED lines=55> */
.L_x_1976:
        /* <DEDUP_REMOVED lines=43> */
.L_x_1975:
        /* <DEDUP_REMOVED lines=47> */
.L_x_1978:
        /* <DEDUP_REMOVED lines=43> */
.L_x_1974:
        /* <DEDUP_REMOVED lines=38> */
.L_x_1980:
        /* <DEDUP_REMOVED lines=31> */
.L_x_1979:
        /* <DEDUP_REMOVED lines=35> */
.L_x_1981:
        /* <DEDUP_REMOVED lines=30> */
.L_x_1977:
        /* <DEDUP_REMOVED lines=20> */
.L_x_1982:
[----:B------:R-:W-:-:S07]  /*83b0*/  IADD3 R6, PT, PT, R6, 0x80, RZ ;  /* 0x0000008006067810 */ /* 0x000fce0007ffe0ff */
.L_x_1973:
[----:B------:R-:W-:Y:S05]  /*83c0*/  BSYNC.RECONVERGENT B0 ;  /* 0x0000000000007941 */ /* 0x000fea0003800200 */
.L_x_1972:
        /* <DEDUP_REMOVED lines=13> */
[----:B------:R-:W-:-:S03]  /*84a0*/  ISETP.GE.U32.AND P6, PT, R175, 0x1000000, PT ;  /* 0x01000000af00780c */ /* 0x000fc60003fc6070 */
[----:B------:R-:W-:-:S04]  /*84b0*/  FADD.FTZ R136, R190, -R137 ;  /* 0x80000089be887221 */ /* 0x000fc80000010000 */
[----:B-----5:R-:W-:-:S04]  /*84c0*/  FFMA.FTZ R139, R7, R136, R135 ;  /* 0x00000088078b7223 */ /* 0x020fc80000010087 */
[----:B------:R-:W-:-:S05]  /*84d0*/  FMUL.FTZ R136, R139, UR14 ;  /* 0x0000000e8b887c20 */ /* 0x000fca0008410000 */
[----:B------:R-:W-:Y:S02]  /*84e0*/  FSEL R182, R136, RZ, P6 ;  /* 0x000000ff88b67208 */ /* 0x000fe40003000000 */
[----:B------:R-:W-:-:S04]  /*84f0*/  ISETP.GE.U32.AND P6, PT, R176, 0x1000000, PT ;  /* 0x01000000b000780c */ /* 0x000fc80003fc6070 */
        /* <DEDUP_REMOVED lines=11> */
[-CC-:B------:R-:W-:Y:S01]  /*85b0*/  FFMA.FTZ R137, R194, R145.reuse, R146.reuse ;  /* 0x00000091c2897223 */ /* 0x180fe20000010092 */
[----:B------:R-:W-:Y:S01]  /*85c0*/  LOP3.LUT P6, RZ, R175, 0xff00, RZ, 0xc0, !PT ;  /* 0x0000ff00afff7812 */ /* 0x000fe200078cc0ff */
[----:B------:R-:W-:Y:S01]  /*85d0*/  FFMA.FTZ R146, R199, R145, R146 ;  /* 0x00000091c7927223 */ /* 0x000fe20000010092 */
[----:B------:R-:W-:Y:S01]  /*85e0*/  F2FP.BF16.F32.PACK_AB R140, R141, R140 ;  /* 0x0000008c8d8c723e */ /* 0x000fe200000010ff */
[----:B------:R-:W-:Y:S02]  /*85f0*/  FADD.FTZ R138, R178, -R137 ;  /* 0x80000089b28a7221 */ /* 0x000fe40000010000 */
[----:B------:R-:W-:Y:S01]  /*8600*/  FADD.FTZ R146, R189, -R146 ;  /* 0x80000092bd927221 */ /* 0x000fe20000010000 */
        /* <DEDUP_REMOVED lines=9> */
[----:B------:R-:W-:-:S03]  /*86a0*/  FMUL.FTZ R7, R138, UR14 ;  /* 0x0000000e8a077c20 */ /* 0x000fc60008410000 */
[----:B------:R-:W-:Y:S02]  /*86b0*/  PRMT R211, R142, 0x7632, R211 ;  /* 0x000076328ed37816 */ /* 0x000fe400000000d3 */
[----:B------:R-:W-:Y:S02]  /*86c0*/  FSEL R145, R7, RZ, P6 ;  /* 0x000000ff07917208 */ /* 0x000fe40003000000 */
[----:B------:R-:W-:-:S04]  /*86d0*/  LOP3.LUT P6, RZ, R176, 0xff0000, RZ, 0xc0, !PT ;  /* 0x00ff0000b0ff7812 */ /* 0x000fc800078cc0ff */
[----:B------:R-:W-:Y:S02]  /*86e0*/  FSEL R146, R7, RZ, P6 ;  /* 0x000000ff07927208 */ /* 0x000fe40003000000 */
[----:B------:R-:W-:Y:S02]  /*86f0*/  PRMT R7, R140, 0x7610, R7 ;  /* 0x000076108c077816 */ /* 0x000fe40000000007 */
[----:B------:R-:W-:Y:S02]  /*8700*/  F2FP.BF16.F32.PACK_AB R145, R146, R145 ;  /* 0x000000919291723e */ /* 0x000fe400000010ff */
[----:B------:R-:W-:Y:S02]  /*8710*/  PRMT R146, R182, 0x7610, R146 ;  /* 0x00007610b6927816 */ /* 0x000fe40000000092 */
[----:B------:R-:W-:Y:S01]  /*8720*/  PRMT R212, R145, 0x7632, R212 ;  /* 0x0000763291d47816 */ /* 0x000fe200000000d4 */
[----:B------:R-:W-:Y:S06]  /*8730*/  BRA `(.L_x_1988) ;  /* 0x0000001000247947 */ /* 0x000fec0003800000 */
.L_x_1987:
        /* <DEDUP_REMOVED lines=24> */
[C---:B------:R-:W-:Y:S01]  /*88c0*/  FFMA.FTZ R140, R7.reuse, R140, R132 ;  /* 0x0000008c078c7223 */ /* 0x040fe20000010084 */
[----:B------:R-:W-:Y:S01]  /*88d0*/  FFMA.FTZ R146, R7, R146, R135 ;  /* 0x0000009207927223 */ /* 0x000fe20000010087 */
        /* <DEDUP_REMOVED lines=15> */
[----:B------:R-:W-:Y:S01]  /*89d0*/  PRMT R213, R146, 0x7632, R213 ;  /* 0x0000763292d57816 */ /* 0x000fe200000000d5 */
[----:B------:R-:W-:Y:S06]  /*89e0*/  BRA `(.L_x_1988) ;  /* 0x0000000c00787947 */ /* 0x000fec0003800000 */
.L_x_1986:
[----:B01----:R-:W0:Y:S02]  /*89f0*/  LDC.64 R140, c[0x0][0x478] ;  /* 0x00011e00ff8c7b82 */ /* 0x003e240000000a00 */
[----:B0-----:R-:W-:-:S04]  /*8a00*/  ISETP.NE.U32.AND P5, PT, R140, RZ, PT ;  /* 0x000000ff8c00720c */ /* 0x001fc80003fa5070 */
[----:B------:R-:W-:-:S13]  /*8a10*/  ISETP.NE.AND.EX P5, PT, R141, RZ, PT, P5 ;  /* 0x000000ff8d00720c */ /* 0x000fda0003fa5350 */
[----:B------:R-:W-:Y:S05]  /*8a20*/  @!P5 BRA `(.L_x_1989) ;  /* 0x0000000000acd947 */ /* 0x000fea0003800000 */
[----:B------:R-:W-:Y:S01]  /*8a30*/  FFMA.FTZ R137, R192, R145, R146 ;  /* 0x00000091c0897223 */ /* 0x000fe20000010092 */
[----:B------:R-:W-:-:S03]  /*8a40*/  ISETP.GE.U32.AND P6, PT, R175, 0x1000000, PT ;  /* 0x01000000af00780c */ /* 0x000fc60003fc6070 */
[----:B------:R-:W-:-:S04]  /*8a50*/  FADD.FTZ R136, R190, -R137 ;  /* 0x80000089be887221 */ /* 0x000fc80000010000 */
[----:B-----5:R-:W-:-:S04]  /*8a60*/  FMUL.FTZ R139, R7, R136 ;  /* 0x00000088078b7220 */ /* 0x020fc80000410000 */
        /* <DEDUP_REMOVED lines=21> */
[----:B------:R-:W-:-:S04]  /*8bc0*/  FMUL.FTZ R137, R7, R138 ;  /* 0x0000008a07897220 */ /* 0x000fc80000410000 */
[----:B------:R-:W-:-:S05]  /*8bd0*/  FMUL.FTZ R138, R137, UR14 ;  /* 0x0000000e898a7c20 */ /* 0x000fca0008410000 */
[----:B------:R-:W-:Y:S02]  /*8be0*/  FSEL R142, R138, RZ, P6 ;  /* 0x000000ff8a8e7208 */ /* 0x000fe40003000000 */
[----:B------:R-:W-:-:S04]  /*8bf0*/  LOP3.LUT P6, RZ, R176, 0xff00, RZ, 0xc0, !PT ;  /* 0x0000ff00b0ff7812 */ /* 0x000fc800078cc0ff */
[----:B------:R-:W-:Y:S01]  /*8c00*/  FSEL R143, R138, RZ, P6 ;  /* 0x000000ff8a8f7208 */ /* 0x000fe20003000000 */
[----:B------:R-:W-:Y:S01]  /*8c10*/  FMUL.FTZ R138, R7, R146 ;  /* 0x00000092078a7220 */ /* 0x000fe20000410000 */
        /* <DEDUP_REMOVED lines=12> */
.L_x_1989:
        /* <DEDUP_REMOVED lines=43> */
.L_x_1985:
        /* <DEDUP_REMOVED lines=19> */
[-CC-:B------:R-:W-:Y:S01]  /*90c0*/  FFMA.FTZ R138, R199, R145.reuse, R146.reuse ;  /* 0x00000091c78a7223 */ /* 0x180fe20000010092 */
[----:B------:R-:W-:Y:S01]  /*90d0*/  FFMA.FTZ R145, R192, R145, R146 ;  /* 0x00000091c0917223 */ /* 0x000fe20000010092 */
[----:B------:R-:W-:Y:S02]  /*90e0*/  LOP3.LUT P6, RZ, R175, 0xff0000, RZ, 0xc0, !PT ;  /* 0x00ff0000afff7812 */ /* 0x000fe400078cc0ff */
[----:B------:R-:W-:Y:S01]  /*90f0*/  FADD.FTZ R138, R189, -R138 ;  /* 0x8000008abd8a7221 */ /* 0x000fe20000010000 */
[----:B------:R-:W-:Y:S01]  /*9100*/  FADD.FTZ R146, R190, -R145 ;  /* 0x80000091be927221 */ /* 0x000fe20000010000 */
[----:B------:R-:W-:Y:S02]  /*9110*/  F2FP.BF16.F32.PACK_AB R140, R141, R140 ;  /* 0x0000008c8d8c723e */ /* 0x000fe400000010ff */
[----:B------:R-:W-:-:S04]  /*9120*/  FFMA.FTZ R138, R7, R138, R134 ;  /* 0x0000008a078a7223 */ /* 0x000fc80000010086 */
[----:B------:R-:W-:-:S05]  /*9130*/  FMUL.FTZ R139, R138, UR14 ;  /* 0x0000000e8a8b7c20 */ /* 0x000fca0008410000 */
[----:B------:R-:W-:Y:S01]  /*9140*/  FSEL R142, R139, RZ, P6 ;  /* 0x000000ff8b8e7208 */ /* 0x000fe20003000000 */
[----:B------:R-:W-:Y:S01]  /*9150*/  FFMA.FTZ R139, R7, R146, R135 ;  /* 0x00000092078b7223 */ /* 0x000fe20000010087 */
[----:B------:R-:W-:-:S03]  /*9160*/  ISETP.GE.U32.AND P6, PT, R175, 0x1000000, PT ;  /* 0x01000000af00780c */ /* 0x000fc60003fc6070 */
[----:B------:R-:W-:-:S05]  /*9170*/  FMUL.FTZ R7, R139, UR14 ;  /* 0x0000000e8b077c20 */ /* 0x000fca0008410000 */
[----:B------:R-:W-:-:S04]  /*9180*/  FSEL R7, R7, RZ, P6 ;  /* 0x000000ff07077208 */ /* 0x000fc80003000000 */
[----:B------:R-:W-:Y:S02]  /*9190*/  F2FP.BF16.F32.PACK_AB R145, R7, R142 ;  /* 0x0000008e0791723e */ /* 0x000fe400000010ff */
[C---:B------:R-:W-:Y:S02]  /*91a0*/  PRMT R142, R140.reuse, 0x7632, R142 ;  /* 0x000076328c8e7816 */ /* 0x040fe4000000008e */
[----:B------:R-:W-:Y:S02]  /*91b0*/  PRMT R7, R140, 0x7610, R7 ;  /* 0x000076108c077816 */ /* 0x000fe40000000007 */
[----:B------:R-:W-:Y:S01]  /*91c0*/  PRMT R146, R145, 0x7632, R146 ;  /* 0x0000763291927816 */ /* 0x000fe20000000092 */
[----:B------:R-:W-:Y:S06]  /*91d0*/  BRA `(.L_x_1988) ;  /* 0x00000004007c7947 */ /* 0x000fec0003800000 */
.L_x_1991:
[----:B------:R-:W-:Y:S01]  /*91e0*/  FFMA.FTZ R141, R192, R145, R146 ;  /* 0x00000091c08d7223 */ /* 0x000fe20000010092 */
[----:B------:R-:W-:-:S03]  /*91f0*/  ISETP.GE.U32.AND P6, PT, R175, 0x1000000, PT ;  /* 0x01000000af00780c */ /* 0x000fc60003fc6070 */
[----:B------:R-:W-:Y:S01]  /*9200*/  FADD.FTZ R140, R190, -R141 ;  /* 0x8000008dbe8c7221 */ /* 0x000fe20000010000 */
[----:B------:R-:W-:-:S03]  /*9210*/  FFMA.FTZ R141, R194, R145, R146 ;  /* 0x00000091c28d7223 */ /* 0x000fc60000010092 */
[----:B-----5:R-:W-:Y:S01]  /*9220*/  FFMA.FTZ R140, R7, R140, R135 ;  /* 0x0000008c078c7223 */ /* 0x020fe20000010087 */
[----:B------:R-:W-:-:S03]  /*9230*/  FADD.FTZ R142, R178, -R141 ;  /* 0x8000008db28e7221 */ /* 0x000fc60000010000 */
[----:B------:R-:W-:Y:S01]  /*9240*/  FMUL.FTZ R140, R140, UR14 ;  /* 0x0000000e8c8c7c20 */ /* 0x000fe20008410000 */
[----:B------:R-:W-:-:S04]  /*9250*/  FFMA.FTZ R142, R7, R142, R133 ;  /* 0x0000008e078e7223 */ /* 0x000fc80000010085 */
[----:B------:R-:W-:Y:S01]  /*9260*/  FSEL R143, R140, RZ, P6 ;  /* 0x000000ff8c8f7208 */ /* 0x000fe20003000000 */
[-CC-:B------:R-:W-:Y:S01]  /*9270*/  FFMA.FTZ R140, R197, R145.reuse, R146.reuse ;  /* 0x00000091c58c7223 */ /* 0x180fe20000010092 */
[----:B------:R-:W-:Y:S01]  /*9280*/  FFMA.FTZ R146, R199, R145, R146 ;  /* 0x00000091c7927223 */ /* 0x000fe20000010092 */
[----:B------:R-:W-:Y:S01]  /*9290*/  LOP3.LUT P6, RZ, R175, 0xff, RZ, 0xc0, !PT ;  /* 0x000000ffafff7812 */ /* 0x000fe200078cc0ff */
[----:B------:R-:W-:Y:S01]  /*92a0*/  FMUL.FTZ R142, R142, UR14 ;  /* 0x0000000e8e8e7c20 */ /* 0x000fe20008410000 */
[----:B------:R-:W-:Y:S01]  /*92b0*/  FADD.FTZ R140, R177, -R140 ;  /* 0x8000008cb18c7221 */ /* 0x000fe20000010000 */
[----:B------:R-:W-:-:S03]  /*92c0*/  FADD.FTZ R146, R189, -R146 ;  /* 0x80000092bd927221 */ /* 0x000fc60000010000 */
[C---:B------:R-:W-:Y:S01]  /*92d0*/  FFMA.FTZ R140, R7.reuse, R140, R132 ;  /* 0x0000008c078c7223 */ /* 0x040fe20000010084 */
[----:B------:R-:W-:-:S03]  /*92e0*/  FFMA.FTZ R146, R7, R146, R134 ;  /* 0x0000009207927223 */ /* 0x000fc60000010086 */
        /* <DEDUP_REMOVED lines=11> */
[C---:B------:R-:W-:Y:S02]  /*93a0*/  PRMT R146, R143.reuse, 0x7632, R146 ;  /* 0x000076328f927816 */ /* 0x040fe40000000092 */
[----:B------:R-:W-:Y:S01]  /*93b0*/  PRMT R145, R143, 0x7610, R145 ;  /* 0x000076108f917816 */ /* 0x000fe20000000091 */
[----:B------:R-:W-:Y:S06]  /*93c0*/  BRA `(.L_x_1988) ;  /* 0x0000000400007947 */ /* 0x000fec0003800000 */
.L_x_1990:
        /* <DEDUP_REMOVED lines=22> */
[----:B------:R-:W-:-:S04]  /*9530*/  FMUL.FTZ R138, R7, R138 ;  /* 0x0000008a078a7220 */ /* 0x000fc80000410000 */
[----:B------:R-:W-:-:S05]  /*9540*/  FMUL.FTZ R139, R138, UR14 ;  /* 0x0000000e8a8b7c20 */ /* 0x000fca0008410000 */
[----:B------:R-:W-:Y:S01]  /*9550*/  FSEL R142, R139, RZ, P6 ;  /* 0x000000ff8b8e7208 */ /* 0x000fe20003000000 */
[----:B------:R-:W-:Y:S01]  /*9560*/  FMUL.FTZ R139, R7, R146 ;  /* 0x00000092078b7220 */ /* 0x000fe20000410000 */
        /* <DEDUP_REMOVED lines=8> */
.L_x_1992:
[----:B------:R-:W-:Y:S01]  /*95f0*/  FFMA.FTZ R141, R192, R145, R146 ;  /* 0x00000091c08d7223 */ /* 0x000fe20000010092 */
        /* <DEDUP_REMOVED lines=28> */
[----:B------:R-:W-:-:S07]  /*97c0*/  PRMT R145, R143, 0x7610, R145 ;  /* 0x000076108f917816 */ /* 0x000fce0000000091 */
.L_x_1988:
        /* <DEDUP_REMOVED lines=20> */
.L_x_1984:
[----:B------:R-:W-:Y:S05]  /*9910*/  BSYNC.RECONVERGENT B0 ;  /* 0x0000000000007941 */ /* 0x000fea0003800200 */
.L_x_1983:
[----:B------:R-:W-:Y:S01]  /*9920*/  ISETP.NE.AND P5, PT, R147, RZ, PT ;  /* 0x000000ff9300720c */ /* 0x000fe20003fa5270 */
[----:B------:R-:W-:-:S12]  /*9930*/  UPLOP3.LUT UP1, UPT, UPT, UPT, UP1, 0x40, 0x4 ;  /* 0x000000000004789c */ /* 0x000fd80003f2e810 */
[----:B------:R-:W-:Y:S05]  /*9940*/  @!P5 BRA `(.L_x_1993) ;  /* 0xffffff7000a4d947 */ /* 0x000fea000383ffff */
.L_x_1926:
        /* <DEDUP_REMOVED lines=15> */
[----:B--2---:R-:W-:-:S04]  /*9a40*/  IMAD.WIDE.U32 R8, R163, 0x10, R8 ;  /* 0x00000010a3087825 */ /* 0x004fc800078e0008 */
[----:B------:R-:W-:Y:S01]  /*9a50*/  VIADD R163, R163, 0x80 ;  /* 0x00000080a3a37836 */ /* 0x000fe20000000000 */
[----:B------:R4:W-:Y:S06]  /*9a60*/  STG.E.128 desc[UR10][R8.64], R72 ;  /* 0x0000004808007986 */ /* 0x0009ec000c101d0a */
.L_x_1995:
[----:B------:R-:W-:Y:S05]  /*9a70*/  BSYNC.RECONVERGENT B0 ;  /* 0x0000000000007941 */ /* 0x000fea0003800200 */
.L_x_1994:
        /* <DEDUP_REMOVED lines=15> */
.L_x_1997:
[----:B------:R-:W-:Y:S05]  /*9b70*/  BSYNC.RECONVERGENT B0 ;  /* 0x0000000000007941 */ /* 0x000fea0003800200 */
.L_x_1996:
        /* <DEDUP_REMOVED lines=15> */
.L_x_1999:
[----:B------:R-:W-:Y:S05]  /*9c70*/  BSYNC.RECONVERGENT B0 ;  /* 0x0000000000007941 */ /* 0x000fea0003800200 */
.L_x_1998:
        /* <DEDUP_REMOVED lines=15> */
.L_x_2001:
[----:B------:R-:W-:Y:S05]  /*9d70*/  BSYNC.RECONVERGENT B0 ;  /* 0x0000000000007941 */ /* 0x000fea0003800200 */
.L_x_2000:
        /* <DEDUP_REMOVED lines=14> */
.L_x_2002:
        /* <DEDUP_REMOVED lines=10> */
.L_x_5412:


//--------------------- .text._ZN10layer_norm31ln_parallel_residual_bwd_kernelINS_13Kernel_traitsI13__nv_bfloat16S2_fS2_fjLj2560ELj1ELj1ELj4ELj8ENS_18Kernel_traits_baseILj2560ES2_S2_fS2_fjLj128EEEEELb1ELb0ELb1EEEvNS_9BwdParamsE --------------------------
	.section	.text._ZN10layer_norm31ln_parallel_residual_bwd_kernelINS_13Kernel_traitsI13__nv_bfloat16S2_fS2_fjLj2560ELj1ELj1ELj4ELj8ENS_18Kernel_traits_baseILj2560ES2_S2_fS2_fjLj128EEEEELb1ELb0ELb1EEEvNS_9BwdParamsE,"ax",@progbits
	.align	128
        .global         _ZN10layer_norm31ln_parallel_residual_bwd_kernelINS_13Kernel_traitsI13__nv_bfloat16S2_fS2_fjLj2560ELj1ELj1ELj4ELj8ENS_18Kernel_traits_baseILj2560ES2_S2_fS2_fjLj128EEEEELb1ELb0ELb1EEEvNS_9BwdParamsE
        .type           _ZN10layer_norm31ln_parallel_residual_bwd_kernelINS_13Kernel_traitsI13__nv_bfloat16S2_fS2_fjLj2560ELj1ELj1ELj4ELj8ENS_18Kernel_traits_baseILj2560ES2_S2_fS2_fjLj128EEEEELb1ELb0ELb1EEEvNS_9BwdParamsE,@function
        .size           _ZN10layer_norm31ln_parallel_residual_bwd_kernelINS_13Kernel_traitsI13__nv_bfloat16S2_fS2_fjLj2560ELj1ELj1ELj4ELj8ENS_18Kernel_traits_baseILj2560ES2_S2_fS2_fjLj128EEEEELb1ELb0ELb1EEEvNS_9BwdParamsE,(.L_x_5413 - _ZN10layer_norm31ln_parallel_residual_bwd_kernelINS_13Kernel_traitsI13__nv_bfloat16S2_fS2_fjLj2560ELj1ELj1ELj4ELj8ENS_18Kernel_traits_baseILj2560ES2_S2_fS2_fjLj128EEEEELb1ELb0ELb1EEEvNS_9BwdParamsE)
        .other          _ZN10layer_norm31ln_parallel_residual_bwd_kernelINS_13Kernel_traitsI13__nv_bfloat16S2_fS2_fjLj2560ELj1ELj1ELj4ELj8ENS_18Kernel_traits_baseILj2560ES2_S2_fS2_fjLj128EEEEELb1ELb0ELb1EEEvNS_9BwdParamsE,@"STO_CUDA_ENTRY STV_DEFAULT"
_ZN10layer_norm31ln_parallel_residual_bwd_kernelINS_13Kernel_traitsI13__nv_bfloat16S2_fS2_fjLj2560ELj1ELj1ELj4ELj8ENS_18Kernel_traits_baseILj2560ES2_S2_fS2_fjLj128EEEEELb1ELb0ELb1EEEvNS_9BwdParamsE:
.text._ZN10layer_norm31ln_parallel_residual_bwd_kernelINS_13Kernel_traitsI13__nv_bfloat16S2_fS2_fjLj2560ELj1ELj1ELj4ELj8ENS_18Kernel_traits_baseILj2560ES2_S2_fS2_fjLj128EEEEELb1ELb0ELb1EEEvNS_9BwdParamsE:
        /* <DEDUP_REMOVED lines=49> */
[----:B------:R-:W-:Y:S02]  /*0310*/  HFMA2 R124, -RZ, RZ, 0, 0 ;  /* 0x00000000ff7c7431 */ /* 0x000fe400000001ff */
[----:B------:R-:W-:Y:S01]  /*0320*/  IMAD.U32 R157, RZ, RZ, UR4 ;  /* 0x00000004ff9d7e24 */ /* 0x000fe2000f8e00ff */
        /* <DEDUP_REMOVED lines=32> */
[----:B------:R-:W-:Y:S01]  /*0530*/  CS2R R120, SRZ ;  /* 0x0000000000787805 */ /* 0x000fe2000001ff00 */
[----:B------:R-:W-:Y:S01]  /*0540*/  IMAD.MOV.U32 R156, RZ, RZ, RZ ;  /* 0x000000ffff9c7224 */ /* 0x000fe200078e00ff */
[----:B------:R0:W5:Y:S01]  /*0550*/  LDG.E.64 R22, desc[UR10][R4.64] ;  /* 0x0000000a04167981 */ /* 0x000162000c1e1b00 */
[----:B------:R-:W-:Y:S01]  /*0560*/  UPLOP3.LUT UP1, UPT, UPT, UPT, UPT, 0x40, 0x4 ;  /* 0x000000000004789c */ /* 0x000fe20003f2e870 */
[----:B------:R-:W1:Y:S02]  /*0570*/  LDCU UR6, c[0x0][0x408] ;  /* 0x00008100ff0677ac */ /* 0x000e640008000800 */
[----:B------:R-:W5:Y:S01]  /*0580*/  LDG.E.64 R8, desc[UR10][R2.64+0x1000] ;  /* 0x0010000a02087981 */ /* 0x000f62000c1e1b00 */
[----:B------:R-:W1:Y:S03]  /*0590*/  LDCU UR13, c[0x0][0x388] ;  /* 0x00007100ff0d77ac */ /* 0x000e660008000800 */
[----:B------:R-:W5:Y:S01]  /*05a0*/  LDG.E.64 R12, desc[UR10][R2.64+0xc00] ;  /* 0x000c000a020c7981 */ /* 0x000f62000c1e1b00 */
[----:B------:R-:W1:Y:S03]  /*05b0*/  LDCU.U8 UR12, c[0x0][0x410] ;  /* 0x00008200ff0c77ac */ /* 0x000e660008000000 */
[----:B------:R-:W5:Y:S01]  /*05c0*/  LDG.E.64 R16, desc[UR10][R2.64+0x800] ;  /* 0x0008000a02107981 */ /* 0x000f62000c1e1b00 */
[----:B------:R-:W1:Y:S03]  /*05d0*/  LDCU UR18, c[0x0][0x400] ;  /* 0x00008000ff1277ac */ /* 0x000e660008000800 */
[----:B------:R-:W5:Y:S01]  /*05e0*/  LDG.E.64 R20, desc[UR10][R2.64+0x400] ;  /* 0x0004000a02147981 */ /* 0x000f62000c1e1b00 */
[----:B------:R-:W1:Y:S03]  /*05f0*/  LDCU.64 UR8, c[0x0][0x478] ;  /* 0x00008f00ff0877ac */ /* 0x000e660008000a00 */
[----:B------:R1:W5:Y:S01]  /*0600*/  LDG.E.64 R24, desc[UR10][R2.64] ;  /* 0x0000000a02187981 */ /* 0x000362000c1e1b00 */
[----:B0-----:R-:W-:Y:S01]  /*0610*/  CS2R R4, SRZ ;  /* 0x0000000000047805 */ /* 0x001fe2000001ff00 */
[----:B------:R-:W0:Y:S01]  /*0620*/  LDCU.64 UR14, c[0x0][0x438] ;  /* 0x00008700ff0e77ac */ /* 0x000e220008000a00 */
[----:B------:R-:W0:Y:S01]  /*0630*/  LDCU.64 UR16, c[0x0][0x470] ;  /* 0x00008e00ff1077ac */ /* 0x000e220008000a00 */
[----:B-1----:R-:W-:-:S02]  /*0640*/  CS2R R2, SRZ ;  /* 0x0000000000027805 */ /* 0x002fc4000001ff00 */
[C-C-:B---3--:R-:W-:Y:S01]  /*0650*/  SHF.R.U64 R155, R6.reuse, 0x10, R7.reuse ;  /* 0x00000010069b7819 */ /* 0x148fe20000001207 */
[----:B------:R-:W-:Y:S01]  /*0660*/  IMAD.U32 R177, R6, 0x10000, RZ ;  /* 0x0001000006b17824 */ /* 0x000fe200078e00ff */
[----:B------:R-:W-:Y:S01]  /*0670*/  SHF.R.U32.HI R154, RZ, 0x10, R7 ;  /* 0x00000010ff9a7819 */ /* 0x000fe20000011607 */
[----:B------:R-:W-:Y:S01]  /*0680*/  IMAD.U32 R176, R7, 0x10000, RZ ;  /* 0x0001000007b07824 */ /* 0x000fe200078e00ff */
[C-C-:B--2---:R-:W-:Y:S01]  /*0690*/  SHF.R.U64 R153, R10.reuse, 0x10, R11.reuse ;  /* 0x000000100a997819 */ /* 0x144fe2000000120b */
[----:B------:R-:W-:Y:S01]  /*06a0*/  IMAD.U32 R175, R10, 0x10000, RZ ;  /* 0x000100000aaf7824 */ /* 0x000fe200078e00ff */
[----:B------:R-:W-:Y:S02]  /*06b0*/  SHF.R.U32.HI R152, RZ, 0x10, R11 ;  /* 0x00000010ff987819 */ /* 0x000fe4000001160b */
[----:B------:R-:W-:Y:S02]  /*06c0*/  CS2R R6, SRZ ;  /* 0x0000000000067805 */ /* 0x000fe4000001ff00 */
[--C-:B----4-:R-:W-:Y:S01]  /*06d0*/  SHF.R.U32.HI R150, RZ, 0x10, R15.reuse ;  /* 0x00000010ff967819 */ /* 0x110fe2000001160f */
[C---:B------:R-:W-:Y:S01]  /*06e0*/  IMAD.U32 R173, R14.reuse, 0x10000, RZ ;  /* 0x000100000ead7824 */ /* 0x040fe200078e00ff */
[----:B------:R-:W-:Y:S01]  /*06f0*/  SHF.R.U64 R151, R14, 0x10, R15 ;  /* 0x000000100e977819 */ /* 0x000fe2000000120f */
[----:B------:R-:W-:Y:S01]  /*0700*/  IMAD.U32 R172, R15, 0x10000, RZ ;  /* 0x000100000fac7824 */ /* 0x000fe200078e00ff */
[C-C-:B-----5:R-:W-:Y:S01]  /*0710*/  SHF.R.U64 R149, R18.reuse, 0x10, R19.reuse ;  /* 0x0000001012957819 */ /* 0x160fe20000001213 */
[----:B------:R-:W-:Y:S01]  /*0720*/  IMAD.U32 R171, R18, 0x10000, RZ ;  /* 0x0001000012ab7824 */ /* 0x000fe200078e00ff */
[----:B------:R-:W-:-:S02]  /*0730*/  SHF.R.U32.HI R148, RZ, 0x10, R19 ;  /* 0x00000010ff947819 */ /* 0x000fc40000011613 */
[----:B------:R-:W-:Y:S02]  /*0740*/  CS2R R14, SRZ ;  /* 0x00000000000e7805 */ /* 0x000fe4000001ff00 */
[C-C-:B------:R-:W-:Y:S01]  /*0750*/  SHF.R.U64 R147, R22.reuse, 0x10, R23.reuse ;  /* 0x0000001016937819 */ /* 0x140fe20000001217 */
[----:B------:R-:W-:Y:S01]  /*0760*/  IMAD.U32 R169, R22, 0x10000, RZ ;  /* 0x0001000016a97824 */ /* 0x000fe200078e00ff */
[----:B------:R-:W-:Y:S01]  /*0770*/  SHF.R.U32.HI R146, RZ, 0x10, R23 ;  /* 0x00000010ff927819 */ /* 0x000fe20000011617 */
[----:B------:R-:W-:Y:S01]  /*0780*/  IMAD.U32 R168, R23, 0x10000, RZ ;  /* 0x0001000017a87824 */ /* 0x000fe200078e00ff */
[--C-:B------:R-:W-:Y:S01]  /*0790*/  SHF.R.U32.HI R144, RZ, 0x10, R9.reuse ;  /* 0x00000010ff907819 */ /* 0x100fe20000011609 */
[C---:B------:R-:W-:Y:S01]  /*07a0*/  IMAD.U32 R167, R8.reuse, 0x10000, RZ ;  /* 0x0001000008a77824 */ /* 0x040fe200078e00ff */
[----:B------:R-:W-:Y:S02]  /*07b0*/  SHF.R.U64 R145, R8, 0x10, R9 ;  /* 0x0000001008917819 */ /* 0x000fe40000001209 */
[----:B------:R-:W-:-:S02]  /*07c0*/  CS2R R22, SRZ ;  /* 0x0000000000167805 */ /* 0x000fc4000001ff00 */
[C-C-:B------:R-:W-:Y:S01]  /*07d0*/  SHF.R.U64 R143, R12.reuse, 0x10, R13.reuse ;  /* 0x000000100c8f7819 */ /* 0x140fe2000000120d */
[----:B------:R-:W-:Y:S01]  /*07e0*/  IMAD.U32 R165, R12, 0x10000, RZ ;  /* 0x000100000ca57824 */ /* 0x000fe200078e00ff */
[----:B------:R-:W-:Y:S01]  /*07f0*/  SHF.R.U32.HI R142, RZ, 0x10, R13 ;  /* 0x00000010ff8e7819 */ /* 0x000fe2000001160d */
[----:B------:R-:W-:Y:S01]  /*0800*/  IMAD.U32 R164, R13, 0x10000, RZ ;  /* 0x000100000da47824 */ /* 0x000fe200078e00ff */
[C-C-:B------:R-:W-:Y:S01]  /*0810*/  SHF.R.U64 R141, R16.reuse, 0x10, R17.reuse ;  /* 0x00000010108d7819 */ /* 0x140fe20000001211 */
[----:B------:R-:W-:Y:S01]  /*0820*/  IMAD.U32 R163, R16, 0x10000, RZ ;  /* 0x0001000010a37824 */ /* 0x000fe200078e00ff */
[----:B------:R-:W-:Y:S02]  /*0830*/  SHF.R.U32.HI R140, RZ, 0x10, R17 ;  /* 0x00000010ff8c7819 */ /* 0x000fe40000011611 */
[----:B------:R-:W-:Y:S02]  /*0840*/  CS2R R12, SRZ ;  /* 0x00000000000c7805 */ /* 0x000fe4000001ff00 */
[--C-:B------:R-:W-:Y:S01]  /*0850*/  SHF.R.U32.HI R138, RZ, 0x10, R21.reuse ;  /* 0x00000010ff8a7819 */ /* 0x100fe20000011615 */
[C---:B------:R-:W-:Y:S01]  /*0860*/  IMAD.U32 R161, R20.reuse, 0x10000, RZ ;  /* 0x0001000014a17824 */ /* 0x040fe200078e00ff */
[----:B------:R-:W-:Y:S01]  /*0870*/  SHF.R.U64 R139, R20, 0x10, R21 ;  /* 0x00000010148b7819 */ /* 0x000fe20000001215 */
[----:B------:R-:W-:Y:S01]  /*0880*/  IMAD.U32 R160, R21, 0x10000, RZ ;  /* 0x0001000015a07824 */ /* 0x000fe200078e00ff */
[--C-:B------:R-:W-:Y:S01]  /*0890*/  SHF.R.U64 R137, R24, 0x10, R25.reuse ;  /* 0x0000001018897819 */ /* 0x100fe20000001219 */
[----:B------:R-:W-:Y:S01]  /*08a0*/  IMAD.U32 R158, R25, 0x10000, RZ ;  /* 0x00010000199e7824 */ /* 0x000fe200078e00ff */
[----:B------:R-:W-:-:S02]  /*08b0*/  SHF.R.U32.HI R136, RZ, 0x10, R25 ;  /* 0x00000010ff887819 */ /* 0x000fc40000011619 */
[----:B------:R-:W-:Y:S02]  /*08c0*/  CS2R R20, SRZ ;  /* 0x0000000000147805 */ /* 0x000fe4000001ff00 */
[----:B------:R-:W-:Y:S02]  /*08d0*/  SHF.L.U32 R174, R11, 0x10, RZ ;  /* 0x000000100bae7819 */ /* 0x000fe400000006ff */
[----:B------:R-:W-:Y:S02]  /*08e0*/  CS2R R10, SRZ ;  /* 0x00000000000a7805 */ /* 0x000fe4000001ff00 */
[----:B------:R-:W-:Y:S02]  /*08f0*/  SHF.L.U32 R170, R19, 0x10, RZ ;  /* 0x0000001013aa7819 */ /* 0x000fe400000006ff */
[----:B------:R-:W-:Y:S02]  /*0900*/  CS2R R18, SRZ ;  /* 0x0000000000127805 */ /* 0x000fe4000001ff00 */
[----:B------:R-:W-:-:S02]  /*0910*/  SHF.L.U32 R166, R9, 0x10, RZ ;  /* 0x0000001009a67819 */ /* 0x000fc400000006ff */
[----:B------:R-:W-:Y:S02]  /*0920*/  CS2R R8, SRZ ;  /* 0x0000000000087805 */ /* 0x000fe4000001ff00 */
[----:B------:R-:W-:Y:S02]  /*0930*/  SHF.L.U32 R162, R17, 0x10, RZ ;  /* 0x0000001011a27819 */ /* 0x000fe400000006ff */
[----:B------:R-:W-:Y:S02]  /*0940*/  CS2R R16, SRZ ;  /* 0x0000000000107805 */ /* 0x000fe4000001ff00 */
[----:B------:R-:W-:Y:S02]  /*0950*/  SHF.L.U32 R159, R24, 0x10, RZ ;  /* 0x00000010189f7819 */ /* 0x000fe400000006ff */
[----:B------:R-:W-:Y:S01]  /*0960*/  CS2R R24, SRZ ;  /* 0x0000000000187805 */ /* 0x000fe2000001ff00 */
[----:B------:R-:W-:Y:S01]  /*0970*/  IMAD.U32 R155, R155, 0x10000, RZ ;  /* 0x000100009b9b7824 */ /* 0x000fe200078e00ff */
[----:B------:R-:W-:Y:S01]  /*0980*/  SHF.L.U32 R154, R154, 0x10, RZ ;  /* 0x000000109a9a7819 */ /* 0x000fe200000006ff */
        /* <DEDUP_REMOVED lines=17> */
[----:B0-----:R-:W-:-:S07]  /*0aa0*/  IMAD.U32 R137, R137, 0x10000, RZ ;  /* 0x0001000089897824 */ /* 0x001fce00078e00ff */
.L_x_2051:
[----:B01----:R-:W0:Y:S01]  /*0ab0*/  LDC.64 R80, c[0x0][0x3c0] ;  /* 0x0000f000ff507b82 */ /* 0x003e220000000a00 */
[----:B------:R-:W-:-:S05]  /*0ac0*/  IMAD R0, R157, UR13, RZ ;  /* 0x0000000d9d007c24 */ /* 0x000fca000f8e02ff */
[----:B------:R-:W-:Y:S02]  /*0ad0*/  SHF.R.S32.HI R83, RZ, 0x1f, R0 ;  /* 0x0000001fff537819 */ /* 0x000fe40000011400 */
[----:B------:R-:W1:Y:S02]  /*0ae0*/  LDC.64 R96, c[0x0][0x3a8] ;  /* 0x0000ea00ff607b82 */ /* 0x000e640000000a00 */
[----:B------:R-:W-:-:S04]  /*0af0*/  LEA.HI R83, R83, R0, RZ, 0x2 ;  /* 0x0000000053537211 */ /* 0x000fc800078f10ff */
[----:B------:R-:W-:Y:S02]  /*0b00*/  LEA.HI.SX32 R135, R83, R88, 0x1e ;  /* 0x0000005853877211 */ /* 0x000fe400078ff2ff */
[----:B------:R-:W2:Y:S01]  /*0b10*/  LDC.64 R86, c[0x0][0x428] ;  /* 0x00010a00ff567b82 */ /* 0x000ea20000000a00 */
[----:B0-----:R-:W-:-:S07]  /*0b20*/  IMAD.WIDE R80, R157, 0x4, R80 ;  /* 0x000000049d507825 */ /* 0x001fce00078e0250 */
[----:B------:R-:W0:Y:S01]  /*0b30*/  LDC.64 R84, c[0x0][0x430] ;  /* 0x00010c00ff547b82 */ /* 0x000e220000000a00 */
[----:B------:R1:W3:Y:S01]  /*0b40*/  LDG.E R226, desc[UR10][R80.64] ;  /* 0x0000000a50e27981 */ /* 0x0002e2000c1e1900 */
[----:B------:R-:W-:-:S06]  /*0b50*/  IADD3 R132, PT, PT, R135, 0x180, RZ ;  /* 0x0000018087847810 */ /* 0x000fcc0007ffe0ff */
[----:B------:R-:W4:Y:S01]  /*0b60*/  LDC.64 R186, c[0x0][0x3c8] ;  /* 0x0000f200ffba7b82 */ /* 0x000f220000000a00 */
[----:B-1----:R-:W-:-:S04]  /*0b70*/  IMAD.WIDE.U32 R80, R135, 0x10, R96 ;  /* 0x0000001087507825 */ /* 0x002fc800078e0060 */
[----:B------:R-:W-:Y:S02]  /*0b80*/  VIADD R134, R135, 0x80 ;  /* 0x0000008087867836 */ /* 0x000fe40000000000 */
[----:B------:R-:W3:Y:S01]  /*0b90*/  LDG.E.128 R80, desc[UR10][R80.64] ;  /* 0x0000000a50507981 */ /* 0x000ee2000c1e1d00 */
[----:B--2---:R-:W-:-:S04]  /*0ba0*/  IMAD.WIDE.U32 R204, R132, 0x8, R86 ;  /* 0x0000000884cc7825 */ /* 0x004fc800078e0056 */
[C---:B------:R-:W-:Y:S02]  /*0bb0*/  VIADD R133, R135.reuse, 0x100 ;  /* 0x0000010087857836 */ /* 0x040fe40000000000 */
[----:B------:R-:W2:Y:S01]  /*0bc0*/  LDG.E.64 R204, desc[UR10][R204.64] ;  /* 0x0000000acccc7981 */ /* 0x000ea2000c1e1b00 */
[C---:B------:R-:W-:Y:S02]  /*0bd0*/  VIADD R130, R135.reuse, 0x200 ;  /* 0x0000020087827836 */ /* 0x040fe40000000000 */
[----:B------:R-:W-:-:S04]  /*0be0*/  IMAD.WIDE.U32 R198, R135, 0x8, R86 ;  /* 0x0000000887c67825 */ /* 0x000fc800078e0056 */
[----:B0-----:R-:W-:Y:S02]  /*0bf0*/  IMAD.WIDE.U32 R194, R135, 0x8, R84 ;  /* 0x0000000887c27825 */ /* 0x001fe400078e0054 */
[----:B------:R-:W2:Y:S02]  /*0c00*/  LDG.E.64 R198, desc[UR10][R198.64] ;  /* 0x0000000ac6c67981 */ /* 0x000ea4000c1e1b00 */
[--C-:B------:R-:W-:Y:S02]  /*0c10*/  IMAD.WIDE.U32 R192, R134, 0x8, R86.reuse ;  /* 0x0000000886c07825 */ /* 0x100fe400078e0056 */
[----:B------:R-:W2:Y:S02]  /*0c20*/  LDG.E.64 R194, desc[UR10][R194.64] ;  /* 0x0000000ac2c27981 */ /* 0x000ea4000c1e1b00 */
[C---:B------:R-:W-:Y:S02]  /*0c30*/  IMAD.WIDE.U32 R190, R133.reuse, 0x8, R86 ;  /* 0x0000000885be7825 */ /* 0x040fe400078e0056 */
[----:B------:R-:W2:Y:S02]  /*0c40*/  LDG.E.64 R192, desc[UR10][R192.64] ;  /* 0x0000000ac0c07981 */ /* 0x000ea4000c1e1b00 */
[----:B------:R-:W-:-:S02]  /*0c50*/  IMAD.WIDE.U32 R208, R133, 0x8, R84 ;  /* 0x0000000885d07825 */ /* 0x000fc400078e0054 */
[----:B------:R-:W2:Y:S02]  /*0c60*/  LDG.E.64 R190, desc[UR10][R190.64] ;  /* 0x0000000abebe7981 */ /* 0x000ea4000c1e1b00 */
[----:B------:R-:W-:Y:S02]  /*0c70*/  IMAD.WIDE.U32 R196, R132, 0x8, R84 ;  /* 0x0000000884c47825 */ /* 0x000fe400078e0054 */
[----:B------:R-:W2:Y:S02]  /*0c80*/  LDG.E.64 R208, desc[UR10][R208.64] ;  /* 0x0000000ad0d07981 */ /* 0x000ea4000c1e1b00 */
[----:B------:R-:W-:Y:S02]  /*0c90*/  IMAD.WIDE.U32 R206, R130, 0x8, R86 ;  /* 0x0000000882ce7825 */ /* 0x000fe400078e0056 */
[----:B------:R-:W2:Y:S02]  /*0ca0*/  LDG.E.64 R196, desc[UR10][R196.64] ;  /* 0x0000000ac4c47981 */ /* 0x000ea4000c1e1b00 */
[----:B------:R-:W-:-:S02]  /*0cb0*/  IMAD.WIDE.U32 R184, R134, 0x8, R84 ;  /* 0x0000000886b87825 */ /* 0x000fc400078e0054 */
[----:B------:R-:W2:Y:S02]  /*0cc0*/  LDG.E.64 R206, desc[UR10][R206.64] ;  /* 0x0000000acece7981 */ /* 0x000ea4000c1e1b00 */
[----:B------:R-:W-:Y:S02]  /*0cd0*/  IMAD.WIDE.U32 R182, R130, 0x8, R84 ;  /* 0x0000000882b67825 */ /* 0x000fe400078e0054 */
[----:B------:R-:W2:Y:S02]  /*0ce0*/  LDG.E.64 R184, desc[UR10][R184.64] ;  /* 0x0000000ab8b87981 */ /* 0x000ea4000c1e1b00 */
[--C-:B------:R-:W-:Y:S02]  /*0cf0*/  IMAD.WIDE.U32 R84, R134, 0x10, R96.reuse ;  /* 0x0000001086547825 */ /* 0x100fe400078e0060 */
[----:B------:R-:W2:Y:S04]  /*0d00*/  LDG.E.64 R182, desc[UR10][R182.64] ;  /* 0x0000000ab6b67981 */ /* 0x000ea8000c1e1b00 */
[----:B------:R-:W2:Y:S01]  /*0d10*/  LDG.E.128 R84, desc[UR10][R84.64] ;  /* 0x0000000a54547981 */ /* 0x000ea2000c1e1d00 */
[----:B------:R-:W-:-:S04]  /*0d20*/  IMAD.WIDE.U32 R92, R132, 0x10, R96 ;  /* 0x00000010845c7825 */ /* 0x000fc800078e0060 */
[--C-:B------:R-:W-:Y:S02]  /*0d30*/  IMAD.WIDE.U32 R88, R133, 0x10, R96.reuse ;  /* 0x0000001085587825 */ /* 0x100fe400078e0060 */
[----:B------:R-:W2:Y:S02]  /*0d40*/  LDG.E.128 R92, desc[UR10][R92.64] ;  /* 0x0000000a5c5c7981 */ /* 0x000ea4000c1e1d00 */
[----:B------:R-:W-:Y:S02]  /*0d50*/  IMAD.WIDE.U32 R96, R130, 0x10, R96 ;  /* 0x0000001082607825 */ /* 0x000fe400078e0060 */
[----:B------:R-:W2:Y:S04]  /*0d60*/  LDG.E.128 R88, desc[UR10][R88.64] ;  /* 0x0000000a58587981 */ /* 0x000ea8000c1e1d00 */
[----:B------:R-:W2:Y:S01]  /*0d70*/  LDG.E.128 R96, desc[UR10][R96.64] ;  /* 0x0000000a60607981 */ /* 0x000ea2000c1e1d00 */
[----:B----4-:R-:W-:-:S05]  /*0d80*/  IMAD.WIDE R186, R157, 0x4, R186 ;  /* 0x000000049dba7825 */ /* 0x010fca00078e02ba */
[----:B------:R0:W4:Y:S01]  /*0d90*/  LDG.E R131, desc[UR10][R186.64] ;  /* 0x0000000aba837981 */ /* 0x000122000c1e1900 */
[----:B------:R-:W-:-:S04]  /*0da0*/  ISETP.NE.U32.AND P0, PT, RZ, UR16, PT ;  /* 0x00000010ff007c0c */ /* 0x000fc8000bf05070 */
[----:B------:R-:W-:Y:S02]  /*0db0*/  ISETP.NE.AND.EX P0, PT, RZ, UR17, PT, P0 ;  /* 0x00000011ff007c0c */ /* 0x000fe4000bf05300 */
[----:B------:R-:W-:Y:S02]  /*0dc0*/  ISETP.NE.AND P4, PT, RZ, UR12, PT ;  /* 0x0000000cff007c0c */ /* 0x000fe4000bf85270 */
[----:B------:R-:W-:-:S04]  /*0dd0*/  ISETP.NE.U32.AND P1, PT, RZ, UR14, PT ;  /* 0x0000000eff007c0c */ /* 0x000fc8000bf25070 */
[----:B------:R-:W-:-:S05]  /*0de0*/  ISETP.NE.AND.EX P1, PT, RZ, UR15, PT, P1 ;  /* 0x0000000fff007c0c */ /* 0x000fca000bf25310 */
[----:B------:R-:W1:Y:S08]  /*0df0*/  @P0 LDC.64 R216, c[0x0][0x3b8] ;  /* 0x0000ee00ffd80b82 */ /* 0x000e700000000a00 */
[----:B------:R-:W0:Y:S02]  /*0e00*/  @P1 LDC.64 R212, c[0x0][0x438] ;  /* 0x00010e00ffd41b82 */ /* 0x000e240000000a00 */
[----:B0-----:R-:W-:-:S05]  /*0e10*/  @P1 IMAD.WIDE.U32 R212, R135, 0x10, R212 ;  /* 0x0000001087d41825 */ /* 0x001fca00078e00d4 */
[----:B------:R-:W5:Y:S01]  /*0e20*/  @P1 LDG.E.128 R56, desc[UR10][R212.64] ;  /* 0x0000000ad4381981 */ /* 0x000f62000c1e1d00 */
[----:B-1----:R-:W-:-:S05]  /*0e30*/  @P0 IMAD.WIDE.U32 R216, R134, 0x4, R216 ;  /* 0x0000000486d80825 */ /* 0x002fca00078e00d8 */
[----:B------:R-:W5:Y:S01]  /*0e40*/  @P0 LDG.E R128, desc[UR10][R216.64] ;  /* 0x0000000ad8800981 */ /* 0x000f62000c1e1900 */
[----:B---3--:R-:W-:-:S05]  /*0e50*/  FSEL R226, R226, RZ, !P4 ;  /* 0x000000ffe2e27208 */ /* 0x008fca0006000000 */
[C---:B------:R-:W-:Y:S01]  /*0e60*/  FADD.FTZ R0, -R226.reuse, R80 ;  /* 0x00000050e2007221 */ /* 0x040fe20000010100 */
[----:B------:R-:W-:Y:S02]  /*0e70*/  FADD.FTZ R187, -R226, R81 ;  /* 0x00000051e2bb7221 */ /* 0x000fe40000010100 */
[----:B------:R-:W0:Y:S01]  /*0e80*/  @P0 LDC.64 R80, c[0x0][0x3b8] ;  /* 0x0000ee00ff500b82 */ /* 0x000e220000000a00 */
[----:B--2---:R-:W-:Y:S01]  /*0e90*/  IMAD.MOV.U32 R228, RZ, RZ, R204 ;  /* 0x000000ffffe47224 */ /* 0x004fe200078e00cc */
[--C-:B------:R-:W-:Y:S02]  /*0ea0*/  SHF.R.U64 R229, R204, 0x10, R205.reuse ;  /* 0x00000010cce57819 */ /* 0x100fe400000012cd */
[----:B------:R-:W-:Y:S02]  /*0eb0*/  MOV R230, R205 ;  /* 0x000000cd00e67202 */ /* 0x000fe40000000f00 */
[----:B------:R-:W-:Y:S02]  /*0ec0*/  SHF.R.U32.HI R231, RZ, 0x10, R205 ;  /* 0x00000010ffe77819 */ /* 0x000fe400000116cd */
[----:B------:R-:W1:Y:S01]  /*0ed0*/  @P0 LDC.64 R204, c[0x0][0x3b8] ;  /* 0x0000ee00ffcc0b82 */ /* 0x000e620000000a00 */
[C---:B------:R-:W-:Y:S01]  /*0ee0*/  FADD.FTZ R188, -R226.reuse, R82 ;  /* 0x00000052e2bc7221 */ /* 0x040fe20000010100 */
[----:B------:R-:W-:Y:S01]  /*0ef0*/  FADD.FTZ R201, -R226, R83 ;  /* 0x00000053e2c97221 */ /* 0x000fe20000010100 */
[----:B------:R-:W-:Y:S01]  /*0f00*/  IMAD.MOV.U32 R248, RZ, RZ, R198 ;  /* 0x000000fffff87224 */ /* 0x000fe200078e00c6 */
[----:B------:R-:W-:-:S04]  /*0f10*/  SHF.R.U64 R247, R198, 0x10, R199 ;  /* 0x00000010c6f77819 */ /* 0x000fc800000012c7 */
[----:B------:R-:W2:Y:S01]  /*0f20*/  @P0 LDC.64 R82, c[0x0][0x3b8] ;  /* 0x0000ee00ff520b82 */ /* 0x000ea20000000a00 */
[----:B0-----:R-:W-:Y:S01]  /*0f30*/  @P0 IMAD.WIDE.U32 R80, R135, 0x4, R80 ;  /* 0x0000000487500825 */ /* 0x001fe200078e0050 */
[--C-:B------:R-:W-:Y:S02]  /*0f40*/  SHF.R.U64 R244, R194, 0x10, R195.reuse ;  /* 0x00000010c2f47819 */ /* 0x100fe400000012c3 */
[--C-:B------:R-:W-:Y:S01]  /*0f50*/  SHF.R.U32.HI R242, RZ, 0x10, R195.reuse ;  /* 0x00000010fff27819 */ /* 0x100fe200000116c3 */
[----:B------:R-:W-:Y:S01]  /*0f60*/  IMAD.MOV.U32 R243, RZ, RZ, R195 ;  /* 0x000000fffff37224 */ /* 0x000fe200078e00c3 */
[----:B------:R-:W-:Y:S01]  /*0f70*/  MOV R240, R192 ;  /* 0x000000c000f07202 */ /* 0x000fe20000000f00 */
[----:B------:R0:W5:Y:S01]  /*0f80*/  @P0 LDG.E R129, desc[UR10][R80.64] ;  /* 0x0000000a50810981 */ /* 0x000162000c1e1900 */
        /* <DEDUP_REMOVED lines=8> */
[----:B------:R-:W-:Y:S01]  /*1010*/  MOV R191, R208 ;  /* 0x000000d000bf7202 */ /* 0x000fe20000000f00 */
[----:B0-----:R-:W0:Y:S01]  /*1020*/  LDC.64 R80, c[0x0][0x3b0] ;  /* 0x0000ec00ff507b82 */ /* 0x001e220000000a00 */
[--C-:B------:R-:W-:Y:S01]  /*1030*/  SHF.R.U64 R190, R208, 0x10, R209.reuse ;  /* 0x00000010d0be7819 */ /* 0x100fe200000012d1 */
[--C-:B------:R-:W-:Y:S01]  /*1040*/  IMAD.MOV.U32 R189, RZ, RZ, R209.reuse ;  /* 0x000000ffffbd7224 */ /* 0x100fe200078e00d1 */
[----:B------:R-:W-:Y:S01]  /*1050*/  SHF.R.U32.HI R227, RZ, 0x10, R209 ;  /* 0x00000010ffe37819 */ /* 0x000fe200000116d1 */
[----:B------:R-:W-:Y:S01]  /*1060*/  IMAD.MOV.U32 R232, RZ, RZ, R196 ;  /* 0x000000ffffe87224 */ /* 0x000fe200078e00c4 */
[--C-:B------:R-:W-:Y:S01]  /*1070*/  SHF.R.U64 R233, R196, 0x10, R197.reuse ;  /* 0x00000010c4e97819 */ /* 0x100fe200000012c5 */
[--C-:B------:R-:W-:Y:S01]  /*1080*/  IMAD.MOV.U32 R193, RZ, RZ, R197.reuse ;  /* 0x000000ffffc17224 */ /* 0x100fe200078e00c5 */
[----:B------:R-:W-:Y:S01]  /*1090*/  SHF.R.U32.HI R194, RZ, 0x10, R197 ;  /* 0x00000010ffc27819 */ /* 0x000fe200000116c5 */
[----:B------:R-:W3:Y:S01]  /*10a0*/  @P0 LDC.64 R208, c[0x0][0x3b8] ;  /* 0x0000ee00ffd00b82 */ /* 0x000ee20000000a00 */
[----:B------:R-:W-:-:S02]  /*10b0*/  MOV R196, R206 ;  /* 0x000000ce00c47202 */ /* 0x000fc40000000f00 */
[----:B------:R-:W-:Y:S01]  /*10c0*/  SHF.R.U64 R197, R206, 0x10, R207 ;  /* 0x00000010cec57819 */ /* 0x000fe200000012cf */
[----:B------:R-:W-:Y:S01]  /*10d0*/  IMAD.MOV.U32 R206, RZ, RZ, R182 ;  /* 0x000000ffffce7224 */ /* 0x000fe200078e00b6 */
[--C-:B------:R-:W-:Y:S01]  /*10e0*/  SHF.R.U64 R210, R182, 0x10, R183.reuse ;  /* 0x00000010b6d27819 */ /* 0x100fe200000012b7 */
[C---:B------:R-:W-:Y:S01]  /*10f0*/  FADD.FTZ R182, -R226.reuse, R84 ;  /* 0x00000054e2b67221 */ /* 0x040fe20000010100 */
[----:B------:R-:W-:Y:S02]  /*1100*/  MOV R214, R183 ;  /* 0x000000b700d67202 */ /* 0x000fe40000000f00 */
[----:B------:R-:W-:Y:S01]  /*1110*/  SHF.R.U32.HI R218, RZ, 0x10, R183 ;  /* 0x00000010ffda7819 */ /* 0x000fe200000116b7 */
[----:B------:R-:W-:Y:S01]  /*1120*/  FADD.FTZ R183, -R226, R85 ;  /* 0x00000055e2b77221 */ /* 0x000fe20000010100 */
[----:B-1----:R-:W-:Y:S01]  /*1130*/  @P0 IMAD.WIDE.U32 R84, R132, 0x4, R204 ;  /* 0x0000000484540825 */ /* 0x002fe200078e00cc */
[----:B------:R-:W-:-:S04]  /*1140*/  MOV R246, R199 ;  /* 0x000000c700f67202 */ /* 0x000fc80000000f00 */
[----:B------:R1:W5:Y:S01]  /*1150*/  @P0 LDG.E R126, desc[UR10][R84.64] ;  /* 0x0000000a547e0981 */ /* 0x000362000c1e1900 */
[----:B------:R-:W-:Y:S01]  /*1160*/  SHF.R.U32.HI R241, RZ, 0x10, R199 ;  /* 0x00000010fff17819 */ /* 0x000fe200000116c7 */
[--C-:B------:R-:W-:Y:S01]  /*1170*/  IMAD.MOV.U32 R199, RZ, RZ, R207.reuse ;  /* 0x000000ffffc77224 */ /* 0x100fe200078e00cf */
[----:B------:R-:W-:Y:S01]  /*1180*/  SHF.R.U32.HI R200, RZ, 0x10, R207 ;  /* 0x00000010ffc87819 */ /* 0x000fe200000116cf */
[C---:B------:R-:W-:Y:S01]  /*1190*/  FADD.FTZ R205, -R226.reuse, R94 ;  /* 0x0000005ee2cd7221 */ /* 0x040fe20000010100 */
[----:B------:R-:W-:Y:S02]  /*11a0*/  FADD.FTZ R207, -R226, R95 ;  /* 0x0000005fe2cf7221 */ /* 0x000fe40000010100 */
[----:B------:R-:W4:Y:S08]  /*11b0*/  @P1 LDC.64 R94, c[0x0][0x438] ;  /* 0x00010e00ff5e1b82 */ /* 0x000f300000000a00 */
[----:B-1----:R-:W1:Y:S01]  /*11c0*/  @P1 LDC.64 R84, c[0x0][0x438] ;  /* 0x00010e00ff541b82 */ /* 0x002e620000000a00 */
[----:B--2---:R-:W-:-:S04]  /*11d0*/  @P0 IMAD.WIDE.U32 R82, R130, 0x4, R82 ;  /* 0x0000000482520825 */ /* 0x004fc800078e0052 */
[C---:B------:R-:W-:Y:S01]  /*11e0*/  FADD.FTZ R222, -R226.reuse, R96 ;  /* 0x00000060e2de7221 */ /* 0x040fe20000010100 */
[----:B------:R-:W-:Y:S01]  /*11f0*/  FADD.FTZ R224, -R226, R97 ;  /* 0x00000061e2e07221 */ /* 0x000fe20000010100 */
[----:B0-----:R-:W-:Y:S01]  /*1200*/  IMAD.WIDE.U32 R96, R134, 0x4, R80 ;  /* 0x0000000486607825 */ /* 0x001fe200078e0050 */
[----:B------:R0:W5:Y:S01]  /*1210*/  @P0 LDG.E R125, desc[UR10][R82.64] ;  /* 0x0000000a527d0981 */ /* 0x000162000c1e1900 */
[----:B------:R-:W-:Y:S02]  /*1220*/  SHF.R.U64 R235, R184, 0x10, R185 ;  /* 0x00000010b8eb7819 */ /* 0x000fe400000012b9 */
[----:B------:R-:W-:Y:S02]  /*1230*/  IMAD.MOV.U32 R236, RZ, RZ, R184 ;  /* 0x000000ffffec7224 */ /* 0x000fe400078e00b8 */
[----:B------:R-:W-:Y:S01]  /*1240*/  FADD.FTZ R184, -R226, R86 ;  /* 0x00000056e2b87221 */ /* 0x000fe20000010100 */
[----:B---3--:R-:W-:-:S04]  /*1250*/  @P0 IMAD.WIDE.U32 R208, R133, 0x4, R208 ;  /* 0x0000000485d00825 */ /* 0x008fc800078e00d0 */
[C---:B------:R-:W-:Y:S01]  /*1260*/  FADD.FTZ R86, -R226.reuse, R88 ;  /* 0x00000058e2567221 */ /* 0x040fe20000010100 */
[C---:B------:R-:W-:Y:S01]  /*1270*/  FADD.FTZ R186, -R226.reuse, R89 ;  /* 0x00000059e2ba7221 */ /* 0x040fe20000010100 */
[----:B0-----:R-:W0:Y:S01]  /*1280*/  @P1 LDC.64 R82, c[0x0][0x438] ;  /* 0x00010e00ff521b82 */ /* 0x001e220000000a00 */
[C---:B------:R-:W-:Y:S01]  /*1290*/  FADD.FTZ R87, -R226.reuse, R87 ;  /* 0x00000057e2577221 */ /* 0x040fe20000010100 */
[C---:B------:R-:W-:Y:S01]  /*12a0*/  FADD.FTZ R90, -R226.reuse, R90 ;  /* 0x0000005ae25a7221 */ /* 0x040fe20000010100 */
[C---:B------:R-:W-:Y:S01]  /*12b0*/  FADD.FTZ R91, -R226.reuse, R91 ;  /* 0x0000005be25b7221 */ /* 0x040fe20000010100 */
[C---:B------:R-:W-:Y:S01]  /*12c0*/  FADD.FTZ R88, -R226.reuse, R92 ;  /* 0x0000005ce2587221 */ /* 0x040fe20000010100 */
[C---:B------:R-:W-:Y:S01]  /*12d0*/  FADD.FTZ R204, -R226.reuse, R93 ;  /* 0x0000005de2cc7221 */ /* 0x040fe20000010100 */
[C---:B------:R-:W-:Y:S01]  /*12e0*/  FADD.FTZ R225, -R226.reuse, R98 ;  /* 0x00000062e2e17221 */ /* 0x040fe20000010100 */
[----:B------:R-:W5:Y:S01]  /*12f0*/  LDG.E R89, desc[UR10][R96.64] ;  /* 0x0000000a60597981 */ /* 0x000f62000c1e1900 */
[----:B------:R-:W-:Y:S01]  /*1300*/  FADD.FTZ R226, -R226, R99 ;  /* 0x00000063e2e27221 */ /* 0x000fe20000010100 */
[----:B------:R-:W-:-:S02]  /*1310*/  IMAD.WIDE.U32 R92, R135, 0x4, R80 ;  /* 0x00000004875c7825 */ /* 0x000fc400078e0050 */
[----:B------:R2:W5:Y:S02]  /*1320*/  @P0 LDG.E R127, desc[UR10][R208.64] ;  /* 0x0000000ad07f0981 */ /* 0x000564000c1e1900 */
[----:B------:R-:W-:-:S04]  /*1330*/  IMAD.WIDE.U32 R98, R133, 0x4, R80 ;  /* 0x0000000485627825 */ /* 0x000fc800078e0050 */
[----:B------:R-:W-:Y:S02]  /*1340*/  IMAD.U32 R245, R245, 0x10000, RZ ;  /* 0x00010000f5f57824 */ /* 0x000fe400078e00ff */
[----:B------:R-:W-:Y:S02]  /*1350*/  IMAD.U32 R248, R248, 0x10000, RZ ;  /* 0x00010000f8f87824 */ /* 0x000fe400078e00ff */
[----:B------:R-:W-:Y:S01]  /*1360*/  IMAD.U32 R244, R244, 0x10000, RZ ;  /* 0x00010000f4f47824 */ /* 0x000fe200078e00ff */
[----:B--2---:R-:W2:Y:S01]  /*1370*/  @P1 LDC.64 R208, c[0x0][0x438] ;  /* 0x00010e00ffd01b82 */ /* 0x004ea20000000a00 */
[--C-:B------:R-:W-:Y:S01]  /*1380*/  IMAD.WIDE.U32 R96, R132, 0x4, R80.reuse ;  /* 0x0000000484607825 */ /* 0x100fe200078e0050 */
[----:B------:R-:W-:Y:S01]  /*1390*/  SHF.L.U32 R243, R243, 0x10, RZ ;  /* 0x00000010f3f37819 */ /* 0x000fe200000006ff */
[----:B------:R3:W5:Y:S02]  /*13a0*/  LDG.E R92, desc[UR10][R92.64] ;  /* 0x0000000a5c5c7981 */ /* 0x000764000c1e1900 */
[----:B------:R-:W-:-:S02]  /*13b0*/  IMAD.WIDE.U32 R80, R130, 0x4, R80 ;  /* 0x0000000482507825 */ /* 0x000fc400078e0050 */
[----:B------:R-:W5:Y:S02]  /*13c0*/  LDG.E R97, desc[UR10][R96.64] ;  /* 0x0000000a60617981 */ /* 0x000f64000c1e1900 */
[----:B-1----:R-:W-:Y:S01]  /*13d0*/  @P1 IMAD.WIDE.U32 R84, R132, 0x10, R84 ;  /* 0x0000001084541825 */ /* 0x002fe200078e0054 */
[----:B------:R-:W-:-:S03]  /*13e0*/  SHF.L.U32 R246, R246, 0x10, RZ ;  /* 0x00000010f6f67819 */ /* 0x000fc600000006ff */
[----:B----4-:R-:W-:Y:S01]  /*13f0*/  FMUL.FTZ R0, R131, R0 ;  /* 0x0000000083007220 */ /* 0x010fe20000410000 */
[----:B------:R-:W-:Y:S01]  /*1400*/  IMAD.U32 R247, R247, 0x10000, RZ ;  /* 0x00010000f7f77824 */ /* 0x000fe200078e00ff */
[----:B------:R1:W5:Y:S01]  /*1410*/  @P1 LDG.E.128 R72, desc[UR10][R84.64] ;  /* 0x0000000a54481981 */ /* 0x000362000c1e1d00 */
[----:B------:R-:W-:-:S03]  /*1420*/  @P1 IMAD.WIDE.U32 R94, R133, 0x10, R94 ;  /* 0x00000010855e1825 */ /* 0x000fc600078e005e */
[----:B------:R4:W5:Y:S01]  /*1430*/  LDG.E R96, desc[UR10][R80.64] ;  /* 0x0000000a50607981 */ /* 0x000962000c1e1900 */
[----:B---3--:R-:W-:Y:S01]  /*1440*/  FMUL.FTZ R93, R131, R201 ;  /* 0x000000c9835d7220 */ /* 0x008fe20000410000 */
[----:B------:R-:W-:Y:S02]  /*1450*/  IMAD.U32 R242, R242, 0x10000, RZ ;  /* 0x00010000f2f27824 */ /* 0x000fe400078e00ff */
[----:B------:R3:W5:Y:S01]  /*1460*/  @P1 LDG.E.128 R68, desc[UR10][R94.64] ;  /* 0x0000000a5e441981 */ /* 0x000762000c1e1d00 */
[----:B-1----:R-:W-:Y:S02]  /*1470*/  IMAD.U32 R85, R195, 0x10000, RZ ;  /* 0x00010000c3557824 */ /* 0x002fe400078e00ff */
[----:B------:R-:W-:Y:S01]  /*1480*/  IMAD.U32 R236, R236, 0x10000, RZ ;  /* 0x00010000ecec7824 */ /* 0x000fe200078e00ff */
[----:B------:R-:W-:Y:S01]  /*1490*/  SHF.L.U32 R240, R240, 0x10, RZ ;  /* 0x00000010f0f07819 */ /* 0x000fe200000006ff */
[----:B----4-:R-:W-:Y:S01]  /*14a0*/  FMUL.FTZ R81, R169, R245 ;  /* 0x000000f5a9517220 */ /* 0x010fe20000410000 */
[----:B------:R-:W-:Y:S01]  /*14b0*/  FMUL.FTZ R80, R147, R244 ;  /* 0x000000f493507220 */ /* 0x000fe20000410000 */
[----:B0-----:R-:W-:Y:S01]  /*14c0*/  @P1 IMAD.WIDE.U32 R82, R130, 0x10, R82 ;  /* 0x0000001082521825 */ /* 0x001fe200078e0052 */
[----:B------:R-:W-:-:S03]  /*14d0*/  MOV R234, R185 ;  /* 0x000000b900ea7202 */ /* 0x000fc60000000f00 */
[----:B------:R-:W-:Y:S01]  /*14e0*/  FFMA.FTZ R195, R159, R248, R81 ;  /* 0x000000f89fc37223 */ /* 0x000fe20000010051 */
[----:B------:R-:W-:Y:S01]  /*14f0*/  SHF.L.U32 R84, R198, 0x10, RZ ;  /* 0x00000010c6547819 */ /* 0x000fe200000006ff */
[----:B---3--:R-:W-:Y:S01]  /*1500*/  FMUL.FTZ R94, R131, R188 ;  /* 0x000000bc835e7220 */ /* 0x008fe20000410000 */
[----:B------:R-:W-:Y:S01]  /*1510*/  FMUL.FTZ R201, R168, R243 ;  /* 0x000000f3a8c97220 */ /* 0x000fe20000410000 */
[----:B------:R-:W-:Y:S01]  /*1520*/  FFMA.FTZ R198, R137, R247, R80 ;  /* 0x000000f789c67223 */ /* 0x000fe20000010050 */
[----:B------:R-:W-:Y:S01]  /*1530*/  FADD.FTZ R81, RZ, R195 ;  /* 0x000000c3ff517221 */ /* 0x000fe20000010000 */
[----:B------:R-:W-:Y:S01]  /*1540*/  FMUL.FTZ R188, R131, R91 ;  /* 0x0000005b83bc7220 */ /* 0x000fe20000410000 */
[----:B------:R-:W-:Y:S02]  /*1550*/  IMAD.U32 R91, R189, 0x10000, RZ ;  /* 0x00010000bd5b7824 */ /* 0x000fe400078e00ff */
[----:B------:R-:W-:Y:S01]  /*1560*/  FMUL.FTZ R189, R131, R88 ;  /* 0x0000005883bd7220 */ /* 0x000fe20000410000 */
[----:B------:R-:W-:-:S02]  /*1570*/  IMAD.U32 R241, R241, 0x10000, RZ ;  /* 0x00010000f1f17824 */ /* 0x000fc400078e00ff */
[----:B------:R-:W-:Y:S01]  /*1580*/  FMUL.FTZ R202, R146, R242 ;  /* 0x000000f292ca7220 */ /* 0x000fe20000410000 */
[----:B------:R-:W-:Y:S01]  /*1590*/  FFMA.FTZ R201, R158, R246, R201 ;  /* 0x000000f69ec97223 */ /* 0x000fe200000100c9 */
[----:B------:R-:W-:Y:S01]  /*15a0*/  FADD.FTZ R88, R198, R81 ;  /* 0x00000051c6587221 */ /* 0x000fe20000010000 */
[----:B------:R-:W-:Y:S01]  /*15b0*/  FMUL.FTZ R80, R171, R236 ;  /* 0x000000ecab507220 */ /* 0x000fe20000410000 */
[----:B------:R-:W-:Y:S01]  /*15c0*/  FMUL.FTZ R95, R131, R187 ;  /* 0x000000bb835f7220 */ /* 0x000fe20000410000 */
[----:B------:R-:W-:Y:S02]  /*15d0*/  IMAD.U32 R235, R235, 0x10000, RZ ;  /* 0x00010000ebeb7824 */ /* 0x000fe400078e00ff */
[----:B------:R-:W-:Y:S01]  /*15e0*/  FFMA.FTZ R202, R136, R241, R202 ;  /* 0x000000f188ca7223 */ /* 0x000fe200000100ca */
[----:B------:R-:W-:Y:S01]  /*15f0*/  FADD.FTZ R81, R201, R88 ;  /* 0x00000058c9517221 */ /* 0x000fe20000010000 */
[----:B------:R0:W5:Y:S01]  /*1600*/  LDG.E R98, desc[UR10][R98.64] ;  /* 0x0000000a62627981 */ /* 0x000162000c1e1900 */
[----:B------:R-:W-:Y:S01]  /*1610*/  FMUL.FTZ R187, R131, R90 ;  /* 0x0000005a83bb7220 */ /* 0x000fe20000410000 */
[----:B--2---:R-:W-:-:S02]  /*1620*/  @P1 IMAD.WIDE.U32 R208, R134, 0x10, R208 ;  /* 0x0000001086d01825 */ /* 0x004fc400078e00d0 */
[----:B------:R1:W5:Y:S01]  /*1630*/  @P1 LDG.E.128 R76, desc[UR10][R82.64] ;  /* 0x0000000a524c1981 */ /* 0x000362000c1e1d00 */
[----:B------:R-:W-:Y:S01]  /*1640*/  SHF.L.U32 R234, R234, 0x10, RZ ;  /* 0x00000010eaea7819 */ /* 0x000fe200000006ff */
[----:B------:R-:W-:Y:S02]  /*1650*/  IMAD.U32 R90, R190, 0x10000, RZ ;  /* 0x00010000be5a7824 */ /* 0x000fe400078e00ff */
[C---:B------:R-:W-:Y:S01]  /*1660*/  FMUL.FTZ R190, R131.reuse, R204 ;  /* 0x000000cc83be7220 */ /* 0x040fe20000410000 */
[----:B------:R-:W-:Y:S01]  /*1670*/  SHF.R.U32.HI R185, RZ, 0x10, R185 ;  /* 0x00000010ffb97819 */ /* 0x000fe200000116b9 */
[C---:B0-----:R-:W-:Y:S01]  /*1680*/  FMUL.FTZ R99, R131.reuse, R182 ;  /* 0x000000b683637220 */ /* 0x041fe20000410000 */
[C---:B------:R-:W-:Y:S01]  /*1690*/  FMUL.FTZ R182, R131.reuse, R183 ;  /* 0x000000b783b67220 */ /* 0x040fe20000410000 */
[----:B------:R-:W-:Y:S01]  /*16a0*/  FMUL.FTZ R183, R131, R184 ;  /* 0x000000b883b77220 */ /* 0x000fe20000410000 */
[----:B------:R-:W-:Y:S02]  /*16b0*/  IMAD.U32 R239, R239, 0x10000, RZ ;  /* 0x00010000efef7824 */ /* 0x000fe400078e00ff */
[----:B------:R-:W-:Y:S01]  /*16c0*/  FFMA.FTZ R88, R0, R195, RZ ;  /* 0x000000c300587223 */ /* 0x000fe200000100ff */
[----:B-1----:R-:W-:-:S02]  /*16d0*/  IMAD.U32 R82, R203, 0x10000, RZ ;  /* 0x00010000cb527824 */ /* 0x002fc400078e00ff */
[----:B------:R-:W-:Y:S01]  /*16e0*/  FFMA.FTZ R203, R161, R240, R80 ;  /* 0x000000f0a1cb7223 */ /* 0x000fe20000010050 */
[----:B------:R-:W-:Y:S01]  /*16f0*/  FMUL.FTZ R204, R149, R235 ;  /* 0x000000eb95cc7220 */ /* 0x000fe20000410000 */
[----:B------:R-:W-:Y:S01]  /*1700*/  FADD.FTZ R80, R202, R81 ;  /* 0x00000051ca507221 */ /* 0x000fe20000010000 */
[----:B------:R-:W-:Y:S01]  /*1710*/  FMUL.FTZ R184, R131, R87 ;  /* 0x0000005783b87220 */ /* 0x000fe20000410000 */
[----:B------:R-:W-:Y:S01]  /*1720*/  SHF.L.U32 R87, R191, 0x10, RZ ;  /* 0x00000010bf577819 */ /* 0x000fe200000006ff */
[----:B------:R0:W5:Y:S01]  /*1730*/  @P1 LDG.E.128 R64, desc[UR10][R208.64] ;  /* 0x0000000ad0401981 */ /* 0x000162000c1e1d00 */
[----:B------:R-:W-:Y:S01]  /*1740*/  FMUL.FTZ R191, R131, R205 ;  /* 0x000000cd83bf7220 */ /* 0x000fe20000410000 */
[----:B------:R-:W-:Y:S02]  /*1750*/  IMAD.U32 R238, R238, 0x10000, RZ ;  /* 0x00010000eeee7824 */ /* 0x000fe400078e00ff */
[----:B------:R-:W-:Y:S01]  /*1760*/  FMUL.FTZ R205, R170, R234 ;  /* 0x000000eaaacd7220 */ /* 0x000fe20000410000 */
[----:B------:R-:W-:Y:S01]  /*1770*/  FFMA.FTZ R81, R95, R198, R88 ;  /* 0x000000c65f517223 */ /* 0x000fe20000010058 */
[----:B------:R-:W-:Y:S01]  /*1780*/  FFMA.FTZ R204, R139, R239, R204 ;  /* 0x000000ef8bcc7223 */ /* 0x000fe200000100cc */
[----:B------:R-:W-:-:S02]  /*1790*/  IMAD.U32 R83, R185, 0x10000, RZ ;  /* 0x00010000b9537824 */ /* 0x000fc400078e00ff */
[----:B------:R-:W-:Y:S01]  /*17a0*/  FMUL.FTZ R185, R131, R86 ;  /* 0x0000005683b97220 */ /* 0x000fe20000410000 */
[----:B0-----:R-:W-:Y:S01]  /*17b0*/  FADD.FTZ R209, R203, R80 ;  /* 0x00000050cbd17221 */ /* 0x001fe20000010000 */
[----:B------:R-:W-:Y:S01]  /*17c0*/  IMAD.U32 R86, R192, 0x10000, RZ ;  /* 0x00010000c0567824 */ /* 0x000fe200078e00ff */
[----:B------:R-:W-:Y:S01]  /*17d0*/  SHF.L.U32 R237, R237, 0x10, RZ ;  /* 0x00000010eded7819 */ /* 0x000fe200000006ff */
[----:B------:R-:W-:Y:S01]  /*17e0*/  FMUL.FTZ R192, R131, R207 ;  /* 0x000000cf83c07220 */ /* 0x000fe20000410000 */
[----:B------:R-:W-:Y:S01]  /*17f0*/  FFMA.FTZ R205, R160, R238, R205 ;  /* 0x000000eea0cd7223 */ /* 0x000fe200000100cd */
[----:B------:R-:W-:Y:S01]  /*1800*/  FFMA.FTZ R80, R94, R201, R81 ;  /* 0x000000c95e507223 */ /* 0x000fe20000010051 */
[----:B------:R-:W-:Y:S01]  /*1810*/  FADD.FTZ R208, R204, R209 ;  /* 0x000000d1ccd07221 */ /* 0x000fe20000010000 */
[----:B------:R-:W-:Y:S02]  /*1820*/  FMUL.FTZ R207, R148, R83 ;  /* 0x0000005394cf7220 */ /* 0x000fe40000410000 */
        /* <DEDUP_REMOVED lines=9> */
[----:B------:R-:W-:Y:S01]  /*18c0*/  SHF.L.U32 R227, R227, 0x10, RZ ;  /* 0x00000010e3e37819 */ /* 0x000fe200000006ff */
[----:B------:R-:W-:Y:S01]  /*18d0*/  FFMA.FTZ R80, R182, R204, R81 ;  /* 0x000000ccb6507223 */ /* 0x000fe20000010051 */
[----:B------:R-:W-:Y:S01]  /*18e0*/  FMUL.FTZ R211, R172, R91 ;  /* 0x0000005bacd37220 */ /* 0x000fe20000410000 */
[----:B------:R-:W-:Y:S01]  /*18f0*/  FADD.FTZ R88, R208, R213 ;  /* 0x000000d5d0587221 */ /* 0x000fe20000010000 */
[----:B------:R-:W-:-:S02]  /*1900*/  IMAD.U32 R232, R232, 0x10000, RZ ;  /* 0x00010000e8e87824 */ /* 0x000fc400078e00ff */
[----:B------:R-:W-:Y:S01]  /*1910*/  FFMA.FTZ R213, R183, R205, R80 ;  /* 0x000000cdb7d57223 */ /* 0x000fe20000010050 */
[----:B------:R-:W-:Y:S01]  /*1920*/  FFMA.FTZ R211, R162, R85, R211 ;  /* 0x00000055a2d37223 */ /* 0x000fe200000100d3 */
[----:B------:R-:W-:Y:S01]  /*1930*/  FADD.FTZ R216, R209, R88 ;  /* 0x00000058d1d87221 */ /* 0x000fe20000010000 */
[----:B------:R-:W-:Y:S01]  /*1940*/  FMUL.FTZ R81, R150, R227 ;  /* 0x000000e396517220 */ /* 0x000fe20000410000 */
[----:B------:R-:W-:Y:S01]  /*1950*/  IMAD.U32 R228, R228, 0x10000, RZ ;  /* 0x00010000e4e47824 */ /* 0x000fe200078e00ff */
[----:B------:R-:W-:Y:S01]  /*1960*/  SHF.L.U32 R233, R233, 0x10, RZ ;  /* 0x00000010e9e97819 */ /* 0x000fe200000006ff */
[----:B------:R-:W-:Y:S01]  /*1970*/  FMUL.FTZ R80, R175, R232 ;  /* 0x000000e8af507220 */ /* 0x000fe20000410000 */
[----:B------:R-:W-:Y:S01]  /*1980*/  FFMA.FTZ R88, R184, R207, R213 ;  /* 0x000000cfb8587223 */ /* 0x000fe200000100d5 */
[----:B------:R-:W-:Y:S01]  /*1990*/  FFMA.FTZ R212, R140, R86, R81 ;  /* 0x000000568cd47223 */ /* 0x000fe20000010051 */
[----:B------:R-:W-:Y:S01]  /*19a0*/  FADD.FTZ R215, R211, R216 ;  /* 0x000000d8d3d77221 */ /* 0x000fe20000010000 */
[----:B------:R-:W-:-:S02]  /*19b0*/  IMAD.U32 R193, R193, 0x10000, RZ ;  /* 0x00010000c1c17824 */ /* 0x000fc400078e00ff */
[----:B------:R-:W-:Y:S01]  /*19c0*/  FFMA.FTZ R213, R165, R228, R80 ;  /* 0x000000e4a5d57223 */ /* 0x000fe20000010050 */
[----:B------:R-:W-:Y:S02]  /*19d0*/  IMAD.U32 R229, R229, 0x10000, RZ ;  /* 0x00010000e5e57824 */ /* 0x000fe400078e00ff */
[----:B------:R-:W-:Y:S01]  /*19e0*/  FFMA.FTZ R81, R185, R208, R88 ;  /* 0x000000d0b9517223 */ /* 0x000fe20000010058 */
[----:B------:R-:W-:Y:S02]  /*19f0*/  IMAD.U32 R194, R194, 0x10000, RZ ;  /* 0x00010000c2c27824 */ /* 0x000fe400078e00ff */
[----:B------:R-:W-:Y:S01]  /*1a00*/  FMUL.FTZ R80, R153, R233 ;  /* 0x000000e999507220 */ /* 0x000fe20000410000 */
[----:B------:R-:W-:Y:S01]  /*1a10*/  FMUL.FTZ R186, R131, R186 ;  /* 0x000000ba83ba7220 */ /* 0x000fe20000410000 */
[----:B------:R-:W-:Y:S01]  /*1a20*/  FADD.FTZ R88, R212, R215 ;  /* 0x000000d7d4587221 */ /* 0x000fe20000010000 */
[----:B------:R-:W-:Y:S01]  /*1a30*/  SHF.L.U32 R230, R230, 0x10, RZ ;  /* 0x00000010e6e67819 */ /* 0x000fe200000006ff */
[----:B------:R-:W-:Y:S01]  /*1a40*/  FMUL.FTZ R217, R174, R193 ;  /* 0x000000c1aed97220 */ /* 0x000fe20000410000 */
[----:B------:R-:W-:-:S02]  /*1a50*/  IMAD.U32 R231, R231, 0x10000, RZ ;  /* 0x00010000e7e77824 */ /* 0x000fc400078e00ff */
[----:B------:R-:W-:Y:S01]  /*1a60*/  FFMA.FTZ R215, R143, R229, R80 ;  /* 0x000000e58fd77223 */ /* 0x000fe20000010050 */
[----:B------:R-:W-:Y:S01]  /*1a70*/  FMUL.FTZ R219, R152, R194 ;  /* 0x000000c298db7220 */ /* 0x000fe20000410000 */
[----:B------:R-:W-:Y:S01]  /*1a80*/  FFMA.FTZ R80, R186, R209, R81 ;  /* 0x000000d1ba507223 */ /* 0x000fe20000010051 */
[----:B------:R-:W-:Y:S01]  /*1a90*/  FADD.FTZ R88, R213, R88 ;  /* 0x00000058d5587221 */ /* 0x000fe20000010000 */
[----:B------:R-:W-:Y:S01]  /*1aa0*/  FFMA.FTZ R216, R164, R230, R217 ;  /* 0x000000e6a4d87223 */ /* 0x000fe200000100d9 */
[----:B------:R-:W-:Y:S02]  /*1ab0*/  IMAD.U32 R206, R206, 0x10000, RZ ;  /* 0x00010000cece7824 */ /* 0x000fe400078e00ff */
[----:B------:R-:W-:Y:S01]  /*1ac0*/  FFMA.FTZ R217, R142, R231, R219 ;  /* 0x000000e78ed97223 */ /* 0x000fe200000100db */
[----:B------:R-:W-:Y:S01]  /*1ad0*/  FFMA.FTZ R81, R187, R211, R80 ;  /* 0x000000d3bb517223 */ /* 0x000fe20000010050 */
[----:B------:R-:W-:Y:S01]  /*1ae0*/  FADD.FTZ R219, R215, R88 ;  /* 0x00000058d7db7221 */ /* 0x000fe20000010000 */
[----:B------:R-:W-:Y:S01]  /*1af0*/  SHF.L.U32 R196, R196, 0x10, RZ ;  /* 0x00000010c4c47819 */ /* 0x000fe200000006ff */
[----:B------:R-:W-:Y:S01]  /*1b00*/  FMUL.FTZ R88, R177, R206 ;  /* 0x000000ceb1587220 */ /* 0x000fe20000410000 */
[----:B------:R-:W-:Y:S01]  /*1b10*/  FFMA.FTZ R80, R188, R212, R81 ;  /* 0x000000d4bc507223 */ /* 0x000fe20000010051 */
[----:B------:R-:W-:Y:S01]  /*1b20*/  FADD.FTZ R220, R216, R219 ;  /* 0x000000dbd8dc7221 */ /* 0x000fe20000010000 */
[----:B------:R-:W-:-:S02]  /*1b30*/  IMAD.U32 R210, R210, 0x10000, RZ ;  /* 0x00010000d2d27824 */ /* 0x000fc400078e00ff */
[----:B------:R-:W-:Y:S01]  /*1b40*/  FFMA.FTZ R219, R167, R196, R88 ;  /* 0x000000c4a7db7223 */ /* 0x000fe20000010058 */
[----:B------:R-:W-:Y:S01]  /*1b50*/  SHF.L.U32 R214, R214, 0x10, RZ ;  /* 0x00000010d6d67819 */ /* 0x000fe200000006ff */
[----:B------:R-:W-:Y:S01]  /*1b60*/  FFMA.FTZ R81, R189, R213, R80 ;  /* 0x000000d5bd517223 */ /* 0x000fe20000010050 */
[----:B------:R-:W-:Y:S01]  /*1b70*/  FADD.FTZ R88, R217, R220 ;  /* 0x000000dcd9587221 */ /* 0x000fe20000010000 */
[----:B------:R-:W-:Y:S02]  /*1b80*/  IMAD.U32 R197, R197, 0x10000, RZ ;  /* 0x00010000c5c57824 */ /* 0x000fe400078e00ff */
[----:B------:R-:W-:Y:S01]  /*1b90*/  FMUL.FTZ R220, R155, R210 ;  /* 0x000000d29bdc7220 */ /* 0x000fe20000410000 */
[----:B------:R-:W-:Y:S01]  /*1ba0*/  FFMA.FTZ R80, R190, R215, R81 ;  /* 0x000000d7be507223 */ /* 0x000fe20000010051 */
[----:B------:R-:W-:Y:S02]  /*1bb0*/  IMAD.U32 R199, R199, 0x10000, RZ ;  /* 0x00010000c7c77824 */ /* 0x000fe400078e00ff */
[----:B------:R-:W-:Y:S01]  /*1bc0*/  FMUL.FTZ R221, R176, R214 ;  /* 0x000000d6b0dd7220 */ /* 0x000fe20000410000 */
[----:B------:R-:W-:-:S02]  /*1bd0*/  IMAD.U32 R218, R218, 0x10000, RZ ;  /* 0x00010000dada7824 */ /* 0x000fc400078e00ff */
[----:B------:R-:W-:Y:S01]  /*1be0*/  FFMA.FTZ R220, R145, R197, R220 ;  /* 0x000000c591dc7223 */ /* 0x000fe200000100dc */
[----:B------:R-:W-:Y:S01]  /*1bf0*/  FADD.FTZ R223, R219, R88 ;  /* 0x00000058dbdf7221 */ /* 0x000fe20000010000 */
[----:B------:R-:W-:Y:S01]  /*1c00*/  SHF.L.U32 R200, R200, 0x10, RZ ;  /* 0x00000010c8c87819 */ /* 0x000fe200000006ff */
[----:B------:R-:W-:Y:S01]  /*1c10*/  FFMA.FTZ R81, R191, R216, R80 ;  /* 0x000000d8bf517223 */ /* 0x000fe20000010050 */
[----:B------:R-:W-:Y:S01]  /*1c20*/  FFMA.FTZ R221, R166, R199, R221 ;  /* 0x000000c7a6dd7223 */ /* 0x000fe200000100dd */
[----:B------:R-:W-:Y:S01]  /*1c30*/  FMUL.FTZ R249, R154, R218 ;  /* 0x000000da9af97220 */ /* 0x000fe20000410000 */
[----:B------:R-:W-:-:S03]  /*1c40*/  FADD.FTZ R80, R223, R220 ;  /* 0x000000dcdf507221 */ /* 0x000fc60000010000 */
[----:B------:R-:W-:Y:S01]  /*1c50*/  FFMA.FTZ R223, R144, R200, R249 ;  /* 0x000000c890df7223 */ /* 0x000fe200000100f9 */
[----:B------:R-:W-:-:S04]  /*1c60*/  FADD.FTZ R80, R80, R221 ;  /* 0x000000dd50507221 */ /* 0x000fc80000010000 */
[----:B------:R-:W-:Y:S01]  /*1c70*/  FADD.FTZ R80, R80, R223 ;  /* 0x000000df50507221 */ /* 0x000fe20000010000 */
[----:B------:R-:W-:-:S04]  /*1c80*/  FMUL.FTZ R222, R131, R222 ;  /* 0x000000de83de7220 */ /* 0x000fc80000410000 */
[----:B------:R-:W0:Y:S01]  /*1c90*/  SHFL.DOWN PT, R249, R80, 0x10, 0x1f ;  /* 0x0a001f0050f97f89 */ /* 0x000e2200000e0000 */
[----:B------:R-:W-:Y:S01]  /*1ca0*/  FFMA.FTZ R81, R192, R217, R81 ;  /* 0x000000d9c0517223 */ /* 0x000fe20000010051 */
[----:B------:R-:W-:-:S03]  /*1cb0*/  FMUL.FTZ R224, R131, R224 ;  /* 0x000000e083e07220 */ /* 0x000fc60000410000 */
[----:B------:R-:W-:Y:S01]  /*1cc0*/  FFMA.FTZ R81, R222, R219, R81 ;  /* 0x000000dbde517223 */ /* 0x000fe20000010051 */
[----:B------:R-:W-:-:S03]  /*1cd0*/  FMUL.FTZ R225, R131, R225 ;  /* 0x000000e183e17220 */ /* 0x000fc60000410000 */
[----:B------:R-:W-:Y:S01]  /*1ce0*/  FFMA.FTZ R88, R224, R220, R81 ;  /* 0x000000dce0587223 */ /* 0x000fe20000010051 */
[----:B------:R-:W-:-:S03]  /*1cf0*/  FMUL.FTZ R226, R131, R226 ;  /* 0x000000e283e27220 */ /* 0x000fc60000410000 */
[----:B------:R-:W-:-:S04]  /*1d00*/  FFMA.FTZ R81, R225, R221, R88 ;  /* 0x000000dde1517223 */ /* 0x000fc80000010058 */
[----:B------:R-:W-:-:S05]  /*1d10*/  FFMA.FTZ R81, R226, R223, R81 ;  /* 0x000000dfe2517223 */ /* 0x000fca0000010051 */
[----:B------:R-:W1:Y:S01]  /*1d20*/  SHFL.DOWN PT, R88, R81, 0x10, 0x1f ;  /* 0x0a001f0051587f89 */ /* 0x000e6200000e0000 */
[----:B0-----:R-:W-:-:S05]  /*1d30*/  FADD.FTZ R249, R80, R249 ;  /* 0x000000f950f97221 */ /* 0x001fca0000010000 */
[----:B------:R-:W0:Y:S01]  /*1d40*/  SHFL.DOWN PT, R250, R249, 0x8, 0x1f ;  /* 0x09001f00f9fa7f89 */ /* 0x000e2200000e0000 */
[----:B-1----:R-:W-:-:S05]  /*1d50*/  FADD.FTZ R88, R81, R88 ;  /* 0x0000005851587221 */ /* 0x002fca0000010000 */
[----:B------:R-:W1:Y:S01]  /*1d60*/  SHFL.DOWN PT, R251, R88, 0x8, 0x1f ;  /* 0x09001f0058fb7f89 */ /* 0x000e6200000e0000 */
[----:B0-----:R-:W-:-:S05]  /*1d70*/  FADD.FTZ R250, R249, R250 ;  /* 0x000000faf9fa7221 */ /* 0x001fca0000010000 */
[----:B------:R-:W0:Y:S01]  /*1d80*/  SHFL.DOWN PT, R252, R250, 0x4, 0x1f ;  /* 0x08801f00fafc7f89 */ /* 0x000e2200000e0000 */
[----:B-1----:R-:W-:-:S05]  /*1d90*/  FADD.FTZ R251, R88, R251 ;  /* 0x000000fb58fb7221 */ /* 0x002fca0000010000 */
[----:B------:R-:W1:Y:S01]  /*1da0*/  SHFL.DOWN PT, R80, R251, 0x4, 0x1f ;  /* 0x08801f00fb507f89 */ /* 0x000e6200000e0000 */
[----:B0-----:R-:W-:-:S05]  /*1db0*/  FADD.FTZ R252, R250, R252 ;  /* 0x000000fcfafc7221 */ /* 0x001fca0000010000 */
[----:B------:R-:W0:Y:S01]  /*1dc0*/  SHFL.DOWN PT, R81, R252, 0x2, 0x1f ;  /* 0x08401f00fc517f89 */ /* 0x000e2200000e0000 */
[----:B------:R-:W2:Y:S01]  /*1dd0*/  S2R R88, SR_TID.X ;  /* 0x0000000000587919 */ /* 0x000ea20000002100 */
[----:B-1----:R-:W-:-:S05]  /*1de0*/  FADD.FTZ R80, R251, R80 ;  /* 0x00000050fb507221 */ /* 0x002fca0000010000 */
[----:B------:R-:W1:Y:S01]  /*1df0*/  SHFL.DOWN PT, R249, R80, 0x2, 0x1f ;  /* 0x08401f0050f97f89 */ /* 0x000e6200000e0000 */
[----:B0-----:R-:W-:-:S05]  /*1e00*/  FADD.FTZ R81, R252, R81 ;  /* 0x00000051fc517221 */ /* 0x001fca0000010000 */
[----:B------:R-:W0:Y:S01]  /*1e10*/  SHFL.DOWN PT, R250, R81, 0x1, 0x1f ;  /* 0x08201f0051fa7f89 */ /* 0x000e2200000e0000 */
[----:B-1----:R-:W-:Y:S01]  /*1e20*/  FADD.FTZ R249, R80, R249 ;  /* 0x000000f950f97221 */ /* 0x002fe20000010000 */
[----:B0-----:R-:W-:-:S04]  /*1e30*/  FADD.FTZ R80, R81, R250 ;  /* 0x000000fa51507221 */ /* 0x001fc80000010000 */
[----:B------:R-:W0:Y:S01]  /*1e40*/  SHFL.DOWN PT, R250, R249, 0x1, 0x1f ;  /* 0x08201f00f9fa7f89 */ /* 0x000e2200000e0000 */
[----:B--2---:R-:W-:Y:S01]  /*1e50*/  LOP3.LUT P2, RZ, R88, 0x1f, RZ, 0xc0, !PT ;  /* 0x0000001f58ff7812 */ /* 0x004fe2000784c0ff */
[----:B------:R-:W-:Y:S01]  /*1e60*/  BSSY.RECONVERGENT B0, `(.L_x_2004) ;  /* 0x000000b000007945 */ /* 0x000fe20003800200 */
[----:B0-----:R-:W-:-:S11]  /*1e70*/  FADD.FTZ R81, R249, R250 ;  /* 0x000000faf9517221 */ /* 0x001fd60000010000 */
        /* <DEDUP_REMOVED lines=9> */
.L_x_2005:
[----:B------:R-:W-:Y:S05]  /*1f10*/  BSYNC.RECONVERGENT B0 ;  /* 0x0000000000007941 */ /* 0x000fea0003800200 */
.L_x_2004:
        /* <DEDUP_REMOVED lines=44> */
[----:B--2---:R-:W-:-:S02]  /*21e0*/  IMAD.IADD R157, R157, 0x1, R90 ;  /* 0x000000019d9d7824 */ /* 0x004fc400078e025a */
[----:B------:R-:W-:Y:S01]  /*21f0*/  FADD.FTZ R114, R243, R114 ;  /* 0x00000072f3727221 */ /* 0x000fe20000010000 */
[----:B------:R-:W-:Y:S01]  /*2200*/  FFMA.FTZ R111, R93, R242, R111 ;  /* 0x000000f25d6f7223 */ /* 0x000fe2000001006f */
[----:B------:R-:W-:Y:S01]  /*2210*/  FADD.FTZ R110, R242, R110 ;  /* 0x0000006ef26e7221 */ /* 0x000fe20000010000 */
[----:B------:R-:W-:Y:S01]  /*2220*/  FFMA.FTZ R109, R99, R240, R109 ;  /* 0x000000f0636d7223 */ /* 0x000fe2000001006d */
[----:B------:R-:W-:Y:S01]  /*2230*/  ISETP.GE.AND P3, PT, R157, R91, PT ;  /* 0x0000005b9d00720c */ /* 0x000fe20003f66270 */
        /* <DEDUP_REMOVED lines=96> */
.L_x_2008:
        /* <DEDUP_REMOVED lines=31> */
.L_x_2007:
        /* <DEDUP_REMOVED lines=36> */
.L_x_2010:
        /* <DEDUP_REMOVED lines=31> */
.L_x_2006:
        /* <DEDUP_REMOVED lines=52> */
.L_x_2012:
[-CC-:B------:R-:W-:Y:S01]  /*31a0*/  FFMA.FTZ R95, R95, R91.reuse, R90.reuse ;  /* 0x0000005b5f5f7223 */ /* 0x180fe2000001005a */
[----:B-----5:R-:W-:Y:S01]  /*31b0*/  LOP3.LUT P6, RZ, R92, 0xff00, RZ, 0xc0, !PT ;  /* 0x0000ff005cff7812 */ /* 0x020fe200078cc0ff */
[-CC-:B------:R-:W-:Y:S01]  /*31c0*/  FFMA.FTZ R0, R0, R91.reuse, R90.reuse ;  /* 0x0000005b00007223 */ /* 0x180fe2000001005a */
[-CC-:B------:R-:W-:Y:S01]  /*31d0*/  FFMA.FTZ R94, R94, R91.reuse, R90.reuse ;  /* 0x0000005b5e5e7223 */ /* 0x180fe2000001005a */
[----:B------:R-:W-:Y:S01]  /*31e0*/  FADD.FTZ R198, R198, -R95 ;  /* 0x8000005fc6c67221 */ /* 0x000fe20000010000 */
[----:B------:R-:W-:Y:S01]  /*31f0*/  FFMA.FTZ R93, R93, R91, R90 ;  /* 0x0000005b5d5d7223 */ /* 0x000fe2000001005a */
[----:B------:R-:W-:Y:S01]  /*3200*/  FADD.FTZ R0, R195, -R0 ;  /* 0x80000000c3007221 */ /* 0x000fe20000010000 */
[----:B------:R-:W-:Y:S01]  /*3210*/  FADD.FTZ R94, R201, -R94 ;  /* 0x8000005ec95e7221 */ /* 0x000fe20000010000 */
[C---:B------:R-:W-:Y:S01]  /*3220*/  FMUL.FTZ R61, R131.reuse, R198 ;  /* 0x000000c6833d7220 */ /* 0x040fe20000410000 */
[----:B------:R-:W-:Y:S01]  /*3230*/  FADD.FTZ R202, R202, -R93 ;  /* 0x8000005dcaca7221 */ /* 0x000fe20000010000 */
[----:B------:R-:W-:Y:S01]  /*3240*/  FMUL.FTZ R60, R131, R0 ;  /* 0x00000000833c7220 */ /* 0x000fe20000410000 */
[C---:B------:R-:W-:Y:S01]  /*3250*/  LOP3.LUT P4, RZ, R92.reuse, 0xff, RZ, 0xc0, !PT ;  /* 0x000000ff5cff7812 */ /* 0x040fe2000788c0ff */
[----:B------:R-:W-:Y:S01]  /*3260*/  FMUL.FTZ R62, R61, UR6 ;  /* 0x000000063d3e7c20 */ /* 0x000fe20008410000 */
[----:B------:R-:W-:Y:S01]  /*3270*/  LOP3.LUT P2, RZ, R92, 0xff0000, RZ, 0xc0, !PT ;  /* 0x00ff00005cff7812 */ /* 0x000fe2000784c0ff */
[----:B------:R-:W-:Y:S01]  /*3280*/  FMUL.FTZ R0, R60, UR6 ;  /* 0x000000063c007c20 */ /* 0x000fe20008410000 */
[----:B------:R-:W-:-:S02]  /*3290*/  ISETP.GE.U32.AND P5, PT, R92, 0x1000000, PT ;  /* 0x010000005c00780c */ /* 0x000fc40003fa6070 */
[----:B------:R-:W-:Y:S02]  /*32a0*/  FSEL R63, R62, RZ, P6 ;  /* 0x000000ff3e3f7208 */ /* 0x000fe40003000000 */
[C---:B------:R-:W-:Y:S02]  /*32b0*/  LOP3.LUT P6, RZ, R129.reuse, 0xff00, RZ, 0xc0, !PT ;  /* 0x0000ff0081ff7812 */ /* 0x040fe400078cc0ff */
[----:B------:R-:W-:Y:S02]  /*32c0*/  FSEL R80, R0, RZ, P4 ;  /* 0x000000ff00507208 */ /* 0x000fe40002000000 */
[----:B------:R-:W-:Y:S02]  /*32d0*/  FSEL R62, R62, RZ, P6 ;  /* 0x000000ff3e3e7208 */ /* 0x000fe40003000000 */
[----:B------:R-:W-:Y:S02]  /*32e0*/  LOP3.LUT P6, RZ, R129, 0xff, RZ, 0xc0, !PT ;  /* 0x000000ff81ff7812 */ /* 0x000fe400078cc0ff */
[----:B------:R-:W-:Y:S01]  /*32f0*/  F2FP.BF16.F32.PACK_AB R84, R62, R63 ;  /* 0x0000003f3e54723e */ /* 0x000fe200000010ff */
[C---:B------:R-:W-:Y:S01]  /*3300*/  FMUL.FTZ R62, R131.reuse, R94 ;  /* 0x0000005e833e7220 */ /* 0x040fe20000410000 */
[----:B------:R-:W-:Y:S01]  /*3310*/  FMUL.FTZ R63, R131, R202 ;  /* 0x000000ca833f7220 */ /* 0x000fe20000410000 */
[----:B------:R-:W-:-:S02]  /*3320*/  FSEL R81, R0, RZ, P6 ;  /* 0x000000ff00517208 */ /* 0x000fc40003000000 */
[----:B------:R-:W-:Y:S01]  /*3330*/  FMUL.FTZ R0, R62, UR6 ;  /* 0x000000063e007c20 */ /* 0x000fe20008410000 */
[----:B------:R-:W-:Y:S01]  /*3340*/  LOP3.LUT P4, RZ, R129, 0xff0000, RZ, 0xc0, !PT ;  /* 0x00ff000081ff7812 */ /* 0x000fe2000788c0ff */
[----:B------:R-:W-:Y:S01]  /*3350*/  FMUL.FTZ R82, R63, UR6 ;  /* 0x000000063f527c20 */ /* 0x000fe20008410000 */
[----:B------:R-:W-:Y:S02]  /*3360*/  ISETP.GE.U32.AND P6, PT, R129, 0x1000000, PT ;  /* 0x010000008100780c */ /* 0x000fe40003fc6070 */
[----:B------:R-:W-:Y:S02]  /*3370*/  F2FP.BF16.F32.PACK_AB R85, R81, R80 ;  /* 0x000000505155723e */ /* 0x000fe400000010ff */
[C---:B------:R-:W-:Y:S02]  /*3380*/  FSEL R80, R0.reuse, RZ, P2 ;  /* 0x000000ff00507208 */ /* 0x040fe40001000000 */
        /* <DEDUP_REMOVED lines=13> */
.L_x_2011:
        /* <DEDUP_REMOVED lines=13> */
[C---:B------:R-:W-:Y:S01]  /*3530*/  FFMA.FTZ R198, R131.reuse, R198, R57 ;  /* 0x000000c683c67223 */ /* 0x040fe20000010039 */
[C---:B------:R-:W-:Y:S01]  /*3540*/  FFMA.FTZ R80, R131.reuse, R0, R56 ;  /* 0x0000000083507223 */ /* 0x040fe20000010038 */
[----:B------:R-:W-:Y:S01]  /*3550*/  FADD.FTZ R202, R202, -R93 ;  /* 0x8000005dcaca7221 */ /* 0x000fe20000010000 */
[----:B------:R-:W-:Y:S01]  /*3560*/  LOP3.LUT P4, RZ, R92, 0xff, RZ, 0xc0, !PT ;  /* 0x000000ff5cff7812 */ /* 0x000fe2000788c0ff */
[----:B------:R-:W-:Y:S01]  /*3570*/  FMUL.FTZ R198, R198, UR6 ;  /* 0x00000006c6c67c20 */ /* 0x000fe20008410000 */
[----:B------:R-:W-:Y:S01]  /*3580*/  FMUL.FTZ R80, R80, UR6 ;  /* 0x0000000650507c20 */ /* 0x000fe20008410000 */
[C---:B------:R-:W-:Y:S01]  /*3590*/  FFMA.FTZ R94, R131.reuse, R94, R58 ;  /* 0x0000005e835e7223 */ /* 0x040fe2000001003a */
[----:B------:R-:W-:Y:S01]  /*35a0*/  FFMA.FTZ R202, R131, R202, R59 ;  /* 0x000000ca83ca7223 */ /* 0x000fe2000001003b */
        /* <DEDUP_REMOVED lines=28> */
.L_x_2013:
        /* <DEDUP_REMOVED lines=8> */
[C---:B------:R-:W-:Y:S01]  /*37f0*/  FFMA.FTZ R61, R131.reuse, R198, R57 ;  /* 0x000000c6833d7223 */ /* 0x040fe20000010039 */
[----:B------:R-:W-:Y:S01]  /*3800*/  FADD.FTZ R202, R202, -R93 ;  /* 0x8000005dcaca7221 */ /* 0x000fe20000010000 */
[----:B------:R-:W-:Y:S01]  /*3810*/  FFMA.FTZ R60, R131, R0, R56 ;  /* 0x00000000833c7223 */ /* 0x000fe20000010038 */
        /* <DEDUP_REMOVED lines=11> */
[C---:B------:R-:W-:Y:S01]  /*38d0*/  FFMA.FTZ R62, R131.reuse, R94, R58 ;  /* 0x0000005e833e7223 */ /* 0x040fe2000001003a */
[----:B------:R-:W-:Y:S01]  /*38e0*/  FFMA.FTZ R63, R131, R202, R59 ;  /* 0x000000ca833f7223 */ /* 0x000fe2000001003b */
        /* <DEDUP_REMOVED lines=18> */
[----:B------:R-:W-:-:S07]  /*3a10*/  PRMT R93, R83, 0x7610, R93 ;  /* 0x00007610535d7816 */ /* 0x000fce000000005d */
.L_x_2009:
[----:B------:R-:W-:Y:S01]  /*3a20*/  ISETP.NE.U32.AND P2, PT, RZ, UR4, PT ;  /* 0x00000004ff007c0c */ /* 0x000fe2000bf45070 */
[----:B------:R-:W0:Y:S01]  /*3a30*/  LDC.64 R80, c[0x0][0x468] ;  /* 0x00011a00ff507b82 */ /* 0x000e220000000a00 */
[----:B------:R-:W-:Y:S02]  /*3a40*/  LOP3.LUT R0, R0, 0xffff, RZ, 0xc0, !PT ;  /* 0x0000ffff00007812 */ /* 0x000fe400078ec0ff */
[----:B------:R-:W-:Y:S02]  /*3a50*/  ISETP.NE.AND.EX P2, PT, RZ, UR5, PT, P2 ;  /* 0x00000005ff007c0c */ /* 0x000fe4000bf45320 */
[----:B------:R-:W-:Y:S01]  /*3a60*/  PRMT R93, R84, 0x5410, R93 ;  /* 0x00005410545d7816 */ /* 0x000fe2000000005d */
[----:B------:R-:W-:-:S03]  /*3a70*/  IMAD.WIDE.U32 R82, R0, 0x10000, RZ ;  /* 0x0001000000527825 */ /* 0x000fc600078e00ff */
[----:B------:R-:W-:Y:S02]  /*3a80*/  LOP3.LUT R82, R82, 0xffff, R85, 0xf8, !PT ;  /* 0x0000ffff52527812 */ /* 0x000fe400078ef855 */
[----:B------:R-:W-:-:S05]  /*3a90*/  LOP3.LUT R83, R93, R83, RZ, 0xfc, !PT ;  /* 0x000000535d537212 */ /* 0x000fca00078efcff */
[----:B------:R-:W1:Y:S01]  /*3aa0*/  @P2 LDC.64 R86, c[0x0][0x478] ;  /* 0x00011e00ff562b82 */ /* 0x000e620000000a00 */
[----:B0-----:R-:W-:-:S04]  /*3ab0*/  IMAD.WIDE.U32 R84, R135, 0x8, R80 ;  /* 0x0000000887547825 */ /* 0x001fc800078e0050 */
[----:B-1----:R-:W-:-:S05]  /*3ac0*/  @P2 IMAD.WIDE.U32 R86, R135, 0x10, R86 ;  /* 0x0000001087562825 */ /* 0x002fca00078e0056 */
[----:B------:R0:W-:Y:S04]  /*3ad0*/  @P2 STG.E.128 desc[UR10][R86.64], R60 ;  /* 0x0000003c56002986 */ /* 0x0001e8000c101d0a */
[----:B------:R0:W-:Y:S01]  /*3ae0*/  STG.E.64 desc[UR10][R84.64], R82 ;  /* 0x0000005254007986 */ /* 0x0001e2000c101b0a */
[----:B------:R-:W-:Y:S05]  /*3af0*/  @!P0 BRA `(.L_x_2014) ;  /* 0x0000000000208947 */ /* 0x000fea0003800000 */
        /* <DEDUP_REMOVED lines=8> */
.L_x_2014:
[----:B------:R-:W-:Y:S05]  /*3b80*/  @!P0 BRA `(.L_x_2015) ;  /* 0x0000000800d48947 */ /* 0x000fea0003800000 */
[----:B------:R-:W-:Y:S05]  /*3b90*/  @!P1 BRA `(.L_x_2016) ;  /* 0x0000000400689947 */ /* 0x000fea0003800000 */
[----:B------:R-:W-:Y:S05]  /*3ba0*/  @!P2 BRA `(.L_x_2017) ;  /* 0x0000000000b0a947 */ /* 0x000fea0003800000 */
[-CC-:B0-----:R-:W-:Y:S01]  /*3bb0*/  FFMA.FTZ R61, R182, R91.reuse, R90.reuse ;  /* 0x0000005bb63d7223 */ /* 0x181fe2000001005a */
[-CC-:B------:R-:W-:Y:S01]  /*3bc0*/  FFMA.FTZ R60, R183, R91.reuse, R90.reuse ;  /* 0x0000005bb73c7223 */ /* 0x180fe2000001005a */
[-CC-:B------:R-:W-:Y:S01]  /*3bd0*/  FFMA.FTZ R0, R99, R91.reuse, R90.reuse ;  /* 0x0000005b63007223 */ /* 0x180fe2000001005a */
[----:B------:R-:W-:Y:S01]  /*3be0*/  FFMA.FTZ R184, R184, R91, R90 ;  /* 0x0000005bb8b87223 */ /* 0x000fe2000001005a */
[----:B------:R-:W-:Y:S01]  /*3bf0*/  FADD.FTZ R204, R204, -R61 ;  /* 0x8000003dcccc7221 */ /* 0x000fe20000010000 */
[----:B------:R-:W-:Y:S01]  /*3c00*/  FADD.FTZ R205, R205, -R60 ;  /* 0x8000003ccdcd7221 */ /* 0x000fe20000010000 */
[----:B------:R-:W-:Y:S01]  /*3c10*/  FADD.FTZ R0, R203, -R0 ;  /* 0x80000000cb007221 */ /* 0x000fe20000010000 */
[----:B------:R-:W-:Y:S01]  /*3c20*/  LOP3.LUT P5, RZ, R89, 0xff00, RZ, 0xc0, !PT ;  /* 0x0000ff0059ff7812 */ /* 0x000fe200078ac0ff */
[C---:B------:R-:W-:Y:S01]  /*3c30*/  FFMA.FTZ R61, R131.reuse, R204, R65 ;  /* 0x000000cc833d7223 */ /* 0x040fe20000010041 */
[----:B------:R-:W-:Y:S01]  /*3c40*/  FFMA.FTZ R62, R131, R205, R66 ;  /* 0x000000cd833e7223 */ /* 0x000fe20000010042 */
[----:B------:R-:W-:Y:S01]  /*3c50*/  LOP3.LUT P6, RZ, R89, 0xff0000, RZ, 0xc0, !PT ;  /* 0x00ff000059ff7812 */ /* 0x000fe200078cc0ff */
[----:B------:R-:W-:Y:S01]  /*3c60*/  FFMA.FTZ R60, R131, R0, R64 ;  /* 0x00000000833c7223 */ /* 0x000fe20000010040 */
[----:B------:R-:W-:Y:S01]  /*3c70*/  FMUL.FTZ R63, R61, UR6 ;  /* 0x000000063d3f7c20 */ /* 0x000fe20008410000 */
[----:B------:R-:W-:Y:S01]  /*3c80*/  FMUL.FTZ R86, R62, UR6 ;  /* 0x000000063e567c20 */ /* 0x000fe20008410000 */
[----:B------:R-:W-:Y:S01]  /*3c90*/  LOP3.LUT P4, RZ, R128, 0xff00, RZ, 0xc0, !PT ;  /* 0x0000ff0080ff7812 */ /* 0x000fe2000788c0ff */
[----:B------:R-:W-:Y:S01]  /*3ca0*/  FADD.FTZ R184, R207, -R184 ;  /* 0x800000b8cfb87221 */ /* 0x000fe20000010000 */
[----:B------:R-:W-:Y:S01]  /*3cb0*/  FMUL.FTZ R0, R60, UR6 ;  /* 0x000000063c007c20 */ /* 0x000fe20008410000 */
[----:B-1----:R-:W-:-:S02]  /*3cc0*/  FSEL R84, R63, RZ, P5 ;  /* 0x000000ff3f547208 */ /* 0x002fc40002800000 */
[----:B------:R-:W-:Y:S02]  /*3cd0*/  FSEL R87, R86, RZ, P6 ;  /* 0x000000ff56577208 */ /* 0x000fe40003000000 */
[----:B------:R-:W-:Y:S02]  /*3ce0*/  LOP3.LUT P5, RZ, R89, 0xff, RZ, 0xc0, !PT ;  /* 0x000000ff59ff7812 */ /* 0x000fe400078ac0ff */
[----:B------:R-:W-:Y:S01]  /*3cf0*/  FSEL R85, R63, RZ, P4 ;  /* 0x000000ff3f557208 */ /* 0x000fe20002000000 */
[----:B------:R-:W-:Y:S01]  /*3d00*/  FFMA.FTZ R63, R131, R184, R67 ;  /* 0x000000b8833f7223 */ /* 0x000fe20000010043 */
[----:B------:R-:W-:Y:S02]  /*3d10*/  LOP3.LUT P6, RZ, R128, 0xff, RZ, 0xc0, !PT ;  /* 0x000000ff80ff7812 */ /* 0x000fe400078cc0ff */
[C---:B------:R-:W-:Y:S02]  /*3d20*/  FSEL R82, R0.reuse, RZ, P5 ;  /* 0x000000ff00527208 */ /* 0x040fe40002800000 */
[----:B------:R-:W-:Y:S01]  /*3d30*/  FSEL R83, R0, RZ, P6 ;  /* 0x000000ff00537208 */ /* 0x000fe20003000000 */
[----:B------:R-:W-:Y:S01]  /*3d40*/  FMUL.FTZ R0, R63, UR6 ;  /* 0x000000063f007c20 */ /* 0x000fe20008410000 */
        /* <DEDUP_REMOVED lines=18> */
.L_x_2017:
[-CC-:B01----:R-:W-:Y:S01]  /*3e70*/  FFMA.FTZ R83, R182, R91.reuse, R90.reuse ;  /* 0x0000005bb6537223 */ /* 0x183fe2000001005a */
        /* <DEDUP_REMOVED lines=13> */
[----:B------:R-:W-:Y:S01]  /*3f50*/  FADD.FTZ R184, R207, -R184 ;  /* 0x800000b8cfb87221 */ /* 0x000fe20000010000 */
[----:B------:R-:W-:Y:S01]  /*3f60*/  FMUL.FTZ R0, R0, UR6 ;  /* 0x0000000600007c20 */ /* 0x000fe20008410000 */
[----:B------:R-:W-:-:S02]  /*3f70*/  LOP3.LUT P4, RZ, R128, 0xff00, RZ, 0xc0, !PT ;  /* 0x0000ff0080ff7812 */ /* 0x000fc4000788c0ff */
[----:B------:R-:W-:Y:S01]  /*3f80*/  FSEL R84, R204, RZ, P5 ;  /* 0x000000ffcc547208 */ /* 0x000fe20002800000 */
[----:B------:R-:W-:Y:S01]  /*3f90*/  FFMA.FTZ R184, R131, R184, R67 ;  /* 0x000000b883b87223 */ /* 0x000fe20000010043 */
[----:B------:R-:W-:Y:S02]  /*3fa0*/  FSEL R86, R205, RZ, P6 ;  /* 0x000000ffcd567208 */ /* 0x000fe40003000000 */
[----:B------:R-:W-:Y:S01]  /*3fb0*/  LOP3.LUT P5, RZ, R89, 0xff, RZ, 0xc0, !PT ;  /* 0x000000ff59ff7812 */ /* 0x000fe200078ac0ff */
[----:B------:R-:W-:Y:S01]  /*3fc0*/  FMUL.FTZ R184, R184, UR6 ;  /* 0x00000006b8b87c20 */ /* 0x000fe20008410000 */
[----:B------:R-:W-:Y:S02]  /*3fd0*/  LOP3.LUT P6, RZ, R128, 0xff, RZ, 0xc0, !PT ;  /* 0x000000ff80ff7812 */ /* 0x000fe400078cc0ff */
[----:B------:R-:W-:Y:S02]  /*3fe0*/  FSEL R85, R204, RZ, P4 ;  /* 0x000000ffcc557208 */ /* 0x000fe40002000000 */
[----:B------:R-:W-:-:S02]  /*3ff0*/  FSEL R82, R0, RZ, P5 ;  /* 0x000000ff00527208 */ /* 0x000fc40002800000 */
[----:B------:R-:W-:Y:S02]  /*4000*/  FSEL R83, R0, RZ, P6 ;  /* 0x000000ff00537208 */ /* 0x000fe40003000000 */
[----:B------:R-:W-:Y:S02]  /*4010*/  ISETP.GE.U32.AND P4, PT, R89, 0x1000000, PT ;  /* 0x010000005900780c */ /* 0x000fe40003f86070 */
        /* <DEDUP_REMOVED lines=18> */
.L_x_2016:
        /* <DEDUP_REMOVED lines=9> */
[C---:B------:R-:W-:Y:S01]  /*41d0*/  FMUL.FTZ R61, R131.reuse, R204 ;  /* 0x000000cc833d7220 */ /* 0x040fe20000410000 */
[----:B------:R-:W-:Y:S01]  /*41e0*/  FMUL.FTZ R62, R131, R60 ;  /* 0x0000003c833e7220 */ /* 0x000fe20000410000 */
[----:B------:R-:W-:Y:S01]  /*41f0*/  LOP3.LUT P6, RZ, R89, 0xff0000, RZ, 0xc0, !PT ;  /* 0x00ff000059ff7812 */ /* 0x000fe200078cc0ff */
[----:B------:R-:W-:Y:S01]  /*4200*/  FMUL.FTZ R60, R131, R0 ;  /* 0x00000000833c7220 */ /* 0x000fe20000410000 */
        /* <DEDUP_REMOVED lines=9> */
[----:B------:R-:W-:Y:S01]  /*42a0*/  FMUL.FTZ R63, R131, R184 ;  /* 0x000000b8833f7220 */ /* 0x000fe20000410000 */
        /* <DEDUP_REMOVED lines=22> */
.L_x_2019:
        /* <DEDUP_REMOVED lines=14> */
[----:B------:R-:W-:Y:S01]  /*44f0*/  FADD.FTZ R184, R207, -R184 ;  /* 0x800000b8cfb87221 */ /* 0x000fe20000010000 */
[----:B------:R-:W-:Y:S01]  /*4500*/  FMUL.FTZ R0, R0, UR6 ;  /* 0x0000000600007c20 */ /* 0x000fe20008410000 */
[----:B------:R-:W-:-:S02]  /*4510*/  LOP3.LUT P4, RZ, R128, 0xff00, RZ, 0xc0, !PT ;  /* 0x0000ff0080ff7812 */ /* 0x000fc4000788c0ff */
[----:B------:R-:W-:Y:S01]  /*4520*/  FSEL R84, R204, RZ, P5 ;  /* 0x000000ffcc547208 */ /* 0x000fe20002800000 */
[----:B------:R-:W-:Y:S01]  /*4530*/  FMUL.FTZ R184, R131, R184 ;  /* 0x000000b883b87220 */ /* 0x000fe20000410000 */
        /* <DEDUP_REMOVED lines=26> */
.L_x_2015:
[----:B------:R-:W-:Y:S05]  /*46e0*/  @!P1 BRA `(.L_x_2020) ;  /* 0x0000000000f89947 */ /* 0x000fea0003800000 */
[----:B------:R-:W-:Y:S05]  /*46f0*/  @!P2 BRA `(.L_x_2021) ;  /* 0x000000000078a947 */ /* 0x000fea0003800000 */
        /* <DEDUP_REMOVED lines=8> */
[----:B------:R-:W-:Y:S01]  /*4780*/  FFMA.FTZ R60, R131, R0, R64 ;  /* 0x00000000833c7223 */ /* 0x000fe20000010040 */
[----:B------:R-:W-:Y:S01]  /*4790*/  LOP3.LUT P6, RZ, R89, 0xff, RZ, 0xc0, !PT ;  /* 0x000000ff59ff7812 */ /* 0x000fe200078cc0ff */
[C---:B------:R-:W-:Y:S01]  /*47a0*/  FFMA.FTZ R61, R131.reuse, R204, R65 ;  /* 0x000000cc833d7223 */ /* 0x040fe20000010041 */
[C---:B------:R-:W-:Y:S01]  /*47b0*/  FFMA.FTZ R62, R131.reuse, R205, R66 ;  /* 0x000000cd833e7223 */ /* 0x040fe20000010042 */
[----:B------:R-:W-:Y:S01]  /*47c0*/  FMUL.FTZ R0, R60, UR6 ;  /* 0x000000063c007c20 */ /* 0x000fe20008410000 */
[----:B------:R-:W-:Y:S01]  /*47d0*/  FFMA.FTZ R63, R131, R184, R67 ;  /* 0x000000b8833f7223 */ /* 0x000fe20000010043 */
[----:B-1----:R-:W-:Y:S01]  /*47e0*/  FMUL.FTZ R82, R61, UR6 ;  /* 0x000000063d527c20 */ /* 0x002fe20008410000 */
[----:B------:R-:W-:Y:S01]  /*47f0*/  FMUL.FTZ R84, R62, UR6 ;  /* 0x000000063e547c20 */ /* 0x000fe20008410000 */
[----:B------:R-:W-:Y:S01]  /*4800*/  LOP3.LUT P5, RZ, R89, 0xff00, RZ, 0xc0, !PT ;  /* 0x0000ff0059ff7812 */ /* 0x000fe200078ac0ff */
[----:B------:R-:W-:Y:S01]  /*4810*/  FMUL.FTZ R85, R63, UR6 ;  /* 0x000000063f557c20 */ /* 0x000fe20008410000 */
[----:B------:R-:W-:-:S02]  /*4820*/  FSEL R0, R0, RZ, P6 ;  /* 0x000000ff00007208 */ /* 0x000fc40003000000 */
[C---:B------:R-:W-:Y:S02]  /*4830*/  LOP3.LUT P4, RZ, R89.reuse, 0xff0000, RZ, 0xc0, !PT ;  /* 0x00ff000059ff7812 */ /* 0x040fe4000788c0ff */
[----:B------:R-:W-:Y:S02]  /*4840*/  ISETP.GE.U32.AND P6, PT, R89, 0x1000000, PT ;  /* 0x010000005900780c */ /* 0x000fe40003fc6070 */
        /* <DEDUP_REMOVED lines=9> */
.L_x_2021:
        /* <DEDUP_REMOVED lines=31> */
.L_x_2020:
        /* <DEDUP_REMOVED lines=9> */
[----:B------:R-:W-:Y:S01]  /*4b60*/  FMUL.FTZ R60, R131, R0 ;  /* 0x00000000833c7220 */ /* 0x000fe20000410000 */
[----:B------:R-:W-:Y:S01]  /*4b70*/  LOP3.LUT P6, RZ, R89, 0xff, RZ, 0xc0, !PT ;  /* 0x000000ff59ff7812 */ /* 0x000fe200078cc0ff */
[C---:B------:R-:W-:Y:S01]  /*4b80*/  FMUL.FTZ R61, R131.reuse, R204 ;  /* 0x000000cc833d7220 */ /* 0x040fe20000410000 */
[C---:B------:R-:W-:Y:S01]  /*4b90*/  FMUL.FTZ R62, R131.reuse, R62 ;  /* 0x0000003e833e7220 */ /* 0x040fe20000410000 */
[----:B------:R-:W-:Y:S01]  /*4ba0*/  FMUL.FTZ R0, R60, UR6 ;  /* 0x000000063c007c20 */ /* 0x000fe20008410000 */
[----:B------:R-:W-:Y:S01]  /*4bb0*/  FMUL.FTZ R63, R131, R184 ;  /* 0x000000b8833f7220 */ /* 0x000fe20000410000 */
        /* <DEDUP_REMOVED lines=16> */
.L_x_2022:
        /* <DEDUP_REMOVED lines=29> */
[----:B------:R-:W-:-:S07]  /*4e90*/  PRMT R84, R82, 0x7610, R84 ;  /* 0x0000761052547816 */ /* 0x000fce0000000054 */
.L_x_2018:
        /* <DEDUP_REMOVED lines=19> */
.L_x_2023:
[----:B------:R-:W-:Y:S05]  /*4fd0*/  @!P0 BRA `(.L_x_2024) ;  /* 0x0000000800cc8947 */ /* 0x000fea0003800000 */
[----:B------:R-:W-:Y:S05]  /*4fe0*/  @!P1 BRA `(.L_x_2025) ;  /* 0x0000000400649947 */ /* 0x000fea0003800000 */
[----:B------:R-:W-:Y:S05]  /*4ff0*/  @!P2 BRA `(.L_x_2026) ;  /* 0x0000000000b0a947 */ /* 0x000fea0003800000 */
[-CC-:B------:R-:W-:Y:S01]  /*5000*/  FFMA.FTZ R186, R186, R91.reuse, R90.reuse ;  /* 0x0000005bbaba7223 */ /* 0x180fe2000001005a */
[-CC-:B------:R-:W-:Y:S01]  /*5010*/  FFMA.FTZ R0, R187, R91.reuse, R90.reuse ;  /* 0x0000005bbb007223 */ /* 0x180fe2000001005a */
[-CC-:B0-----:R-:W-:Y:S01]  /*5020*/  FFMA.FTZ R61, R188, R91.reuse, R90.reuse ;  /* 0x0000005bbc3d7223 */ /* 0x181fe2000001005a */
[----:B------:R-:W-:Y:S01]  /*5030*/  FFMA.FTZ R185, R185, R91, R90 ;  /* 0x0000005bb9b97223 */ /* 0x000fe2000001005a */
[----:B------:R-:W-:Y:S01]  /*5040*/  FADD.FTZ R186, R209, -R186 ;  /* 0x800000bad1ba7221 */ /* 0x000fe20000010000 */
[----:B------:R-:W-:Y:S01]  /*5050*/  FADD.FTZ R211, R211, -R0 ;  /* 0x80000000d3d37221 */ /* 0x000fe20000010000 */
[----:B------:R-:W-:Y:S01]  /*5060*/  FADD.FTZ R212, R212, -R61 ;  /* 0x8000003dd4d47221 */ /* 0x000fe20000010000 */
[----:B------:R-:W-:Y:S01]  /*5070*/  FADD.FTZ R185, R208, -R185 ;  /* 0x800000b9d0b97221 */ /* 0x000fe20000010000 */
[C---:B------:R-:W-:Y:S01]  /*5080*/  FFMA.FTZ R61, R131.reuse, R186, R69 ;  /* 0x000000ba833d7223 */ /* 0x040fe20000010045 */
[C---:B------:R-:W-:Y:S01]  /*5090*/  FFMA.FTZ R62, R131.reuse, R211, R70 ;  /* 0x000000d3833e7223 */ /* 0x040fe20000010046 */
[----:B------:R-:W-:Y:S01]  /*50a0*/  LOP3.LUT P5, RZ, R98, 0xff00, RZ, 0xc0, !PT ;  /* 0x0000ff0062ff7812 */ /* 0x000fe200078ac0ff */
[----:B------:R-:W-:Y:S01]  /*50b0*/  FFMA.FTZ R60, R131, R185, R68 ;  /* 0x000000b9833c7223 */ /* 0x000fe20000010044 */
[----:B------:R-:W-:Y:S01]  /*50c0*/  FMUL.FTZ R63, R61, UR6 ;  /* 0x000000063d3f7c20 */ /* 0x000fe20008410000 */
[----:B------:R-:W-:Y:S01]  /*50d0*/  FMUL.FTZ R86, R62, UR6 ;  /* 0x000000063e567c20 */ /* 0x000fe20008410000 */
[----:B------:R-:W-:Y:S01]  /*50e0*/  LOP3.LUT P6, RZ, R98, 0xff0000, RZ, 0xc0, !PT ;  /* 0x00ff000062ff7812 */ /* 0x000fe200078cc0ff */
[----:B------:R-:W-:Y:S01]  /*50f0*/  FMUL.FTZ R0, R60, UR6 ;  /* 0x000000063c007c20 */ /* 0x000fe20008410000 */
[----:B------:R-:W-:-:S02]  /*5100*/  LOP3.LUT P4, RZ, R127, 0xff00, RZ, 0xc0, !PT ;  /* 0x0000ff007fff7812 */ /* 0x000fc4000788c0ff */
[C---:B-1----:R-:W-:Y:S02]  /*5110*/  FSEL R84, R63.reuse, RZ, P5 ;  /* 0x000000ff3f547208 */ /* 0x042fe40002800000 */
[----:B------:R-:W-:Y:S02]  /*5120*/  FSEL R87, R86, RZ, P6 ;  /* 0x000000ff56577208 */ /* 0x000fe40003000000 */
[----:B------:R-:W-:Y:S02]  /*5130*/  LOP3.LUT P5, RZ, R98, 0xff, RZ, 0xc0, !PT ;  /* 0x000000ff62ff7812 */ /* 0x000fe400078ac0ff */
[----:B------:R-:W-:Y:S01]  /*5140*/  FSEL R85, R63, RZ, P4 ;  /* 0x000000ff3f557208 */ /* 0x000fe20002000000 */
[----:B------:R-:W-:Y:S01]  /*5150*/  FFMA.FTZ R63, R131, R212, R71 ;  /* 0x000000d4833f7223 */ /* 0x000fe20000010047 */
[----:B------:R-:W-:Y:S02]  /*5160*/  LOP3.LUT P6, RZ, R127, 0xff, RZ, 0xc0, !PT ;  /* 0x000000ff7fff7812 */ /* 0x000fe400078cc0ff */
[----:B------:R-:W-:-:S02]  /*5170*/  FSEL R82, R0, RZ, P5 ;  /* 0x000000ff00527208 */ /* 0x000fc40002800000 */
[----:B------:R-:W-:Y:S01]  /*5180*/  FSEL R83, R0, RZ, P6 ;  /* 0x000000ff00537208 */ /* 0x000fe20003000000 */
[----:B------:R-:W-:Y:S01]  /*5190*/  FMUL.FTZ R0, R63, UR6 ;  /* 0x000000063f007c20 */ /* 0x000fe20008410000 */
        /* <DEDUP_REMOVED lines=18> */
.L_x_2026:
[-CC-:B------:R-:W-:Y:S01]  /*52c0*/  FFMA.FTZ R186, R186, R91.reuse, R90.reuse ;  /* 0x0000005bbaba7223 */ /* 0x180fe2000001005a */
[-CC-:B------:R-:W-:Y:S01]  /*52d0*/  FFMA.FTZ R0, R187, R91.reuse, R90.reuse ;  /* 0x0000005bbb007223 */ /* 0x180fe2000001005a */
[-CC-:B------:R-:W-:Y:S01]  /*52e0*/  FFMA.FTZ R185, R185, R91.reuse, R90.reuse ;  /* 0x0000005bb9b97223 */ /* 0x180fe2000001005a */
[----:B01----:R-:W-:Y:S01]  /*52f0*/  FFMA.FTZ R83, R188, R91, R90 ;  /* 0x0000005bbc537223 */ /* 0x003fe2000001005a */
[----:B------:R-:W-:Y:S01]  /*5300*/  FADD.FTZ R186, R209, -R186 ;  /* 0x800000bad1ba7221 */ /* 0x000fe20000010000 */
[----:B------:R-:W-:Y:S01]  /*5310*/  FADD.FTZ R211, R211, -R0 ;  /* 0x80000000d3d37221 */ /* 0x000fe20000010000 */
[----:B------:R-:W-:Y:S01]  /*5320*/  FADD.FTZ R185, R208, -R185 ;  /* 0x800000b9d0b97221 */ /* 0x000fe20000010000 */
[C---:B------:R-:W-:Y:S01]  /*5330*/  LOP3.LUT P5, RZ, R98.reuse, 0xff00, RZ, 0xc0, !PT ;  /* 0x0000ff0062ff7812 */ /* 0x040fe200078ac0ff */
[C---:B------:R-:W-:Y:S01]  /*5340*/  FFMA.FTZ R186, R131.reuse, R186, R69 ;  /* 0x000000ba83ba7223 */ /* 0x040fe20000010045 */
[C---:B------:R-:W-:Y:S01]  /*5350*/  FFMA.FTZ R211, R131.reuse, R211, R70 ;  /* 0x000000d383d37223 */ /* 0x040fe20000010046 */
[----:B------:R-:W-:Y:S01]  /*5360*/  FFMA.FTZ R185, R131, R185, R68 ;  /* 0x000000b983b97223 */ /* 0x000fe20000010044 */
[----:B------:R-:W-:Y:S01]  /*5370*/  LOP3.LUT P6, RZ, R98, 0xff0000, RZ, 0xc0, !PT ;  /* 0x00ff000062ff7812 */ /* 0x000fe200078cc0ff */
[----:B------:R-:W-:Y:S01]  /*5380*/  FMUL.FTZ R186, R186, UR6 ;  /* 0x00000006baba7c20 */ /* 0x000fe20008410000 */
[----:B------:R-:W-:Y:S01]  /*5390*/  FMUL.FTZ R211, R211, UR6 ;  /* 0x00000006d3d37c20 */ /* 0x000fe20008410000 */
[----:B------:R-:W-:Y:S01]  /*53a0*/  FADD.FTZ R212, R212, -R83 ;  /* 0x80000053d4d47221 */ /* 0x000fe20000010000 */
[----:B------:R-:W-:Y:S01]  /*53b0*/  FMUL.FTZ R185, R185, UR6 ;  /* 0x00000006b9b97c20 */ /* 0x000fe20008410000 */
[----:B------:R-:W-:-:S02]  /*53c0*/  LOP3.LUT P4, RZ, R127, 0xff00, RZ, 0xc0, !PT ;  /* 0x0000ff007fff7812 */ /* 0x000fc4000788c0ff */
[----:B------:R-:W-:Y:S01]  /*53d0*/  FSEL R82, R186, RZ, P5 ;  /* 0x000000ffba527208 */ /* 0x000fe20002800000 */
[----:B------:R-:W-:Y:S01]  /*53e0*/  FFMA.FTZ R212, R131, R212, R71 ;  /* 0x000000d483d47223 */ /* 0x000fe20000010047 */
[----:B------:R-:W-:Y:S02]  /*53f0*/  LOP3.LUT P5, RZ, R98, 0xff, RZ, 0xc0, !PT ;  /* 0x000000ff62ff7812 */ /* 0x000fe400078ac0ff */
[----:B------:R-:W-:Y:S01]  /*5400*/  FSEL R84, R211, RZ, P6 ;  /* 0x000000ffd3547208 */ /* 0x000fe20003000000 */
        /* <DEDUP_REMOVED lines=21> */
[----:B------:R-:W-:Y:S01]  /*5560*/  PRMT R89, R83, 0x7610, R89 ;  /* 0x0000761053597816 */ /* 0x000fe20000000059 */
[----:B------:R-:W-:Y:S06]  /*5570*/  BRA `(.L_x_2027) ;  /* 0x0000000c00507947 */ /* 0x000fec0003800000 */
.L_x_2025:
        /* <DEDUP_REMOVED lines=12> */
[----:B------:R-:W-:Y:S01]  /*5640*/  FMUL.FTZ R60, R131, R60 ;  /* 0x0000003c833c7220 */ /* 0x000fe20000410000 */
        /* <DEDUP_REMOVED lines=9> */
[----:B------:R-:W-:Y:S01]  /*56e0*/  FMUL.FTZ R63, R131, R212 ;  /* 0x000000d4833f7220 */ /* 0x000fe20000410000 */
        /* <DEDUP_REMOVED lines=22> */
.L_x_2028:
        /* <DEDUP_REMOVED lines=8> */
[C---:B------:R-:W-:Y:S01]  /*58d0*/  FMUL.FTZ R186, R131.reuse, R186 ;  /* 0x000000ba83ba7220 */ /* 0x040fe20000410000 */
[C---:B------:R-:W-:Y:S01]  /*58e0*/  FMUL.FTZ R0, R131.reuse, R0 ;  /* 0x0000000083007220 */ /* 0x040fe20000410000 */
[----:B------:R-:W-:Y:S01]  /*58f0*/  LOP3.LUT P6, RZ, R98, 0xff0000, RZ, 0xc0, !PT ;  /* 0x00ff000062ff7812 */ /* 0x000fe200078cc0ff */
[----:B------:R-:W-:Y:S01]  /*5900*/  FMUL.FTZ R208, R131, R208 ;  /* 0x000000d083d07220 */ /* 0x000fe20000410000 */
[----:B------:R-:W-:Y:S01]  /*5910*/  FMUL.FTZ R186, R186, UR6 ;  /* 0x00000006baba7c20 */ /* 0x000fe20008410000 */
[----:B------:R-:W-:Y:S01]  /*5920*/  FMUL.FTZ R84, R0, UR6 ;  /* 0x0000000600547c20 */ /* 0x000fe20008410000 */
[----:B------:R-:W-:Y:S01]  /*5930*/  FADD.FTZ R212, R212, -R83 ;  /* 0x80000053d4d47221 */ /* 0x000fe20000010000 */
[----:B------:R-:W-:Y:S01]  /*5940*/  LOP3.LUT P4, RZ, R127, 0xff00, RZ, 0xc0, !PT ;  /* 0x0000ff007fff7812 */ /* 0x000fe2000788c0ff */
[----:B------:R-:W-:Y:S01]  /*5950*/  FMUL.FTZ R208, R208, UR6 ;  /* 0x00000006d0d07c20 */ /* 0x000fe20008410000 */
[----:B------:R-:W-:Y:S01]  /*5960*/  FSEL R82, R186, RZ, P5 ;  /* 0x000000ffba527208 */ /* 0x000fe20002800000 */
[----:B------:R-:W-:Y:S01]  /*5970*/  FMUL.FTZ R212, R131, R212 ;  /* 0x000000d483d47220 */ /* 0x000fe20000410000 */
[----:B------:R-:W-:-:S02]  /*5980*/  FSEL R86, R84, RZ, P6 ;  /* 0x000000ff54567208 */ /* 0x000fc40003000000 */
[----:B------:R-:W-:Y:S01]  /*5990*/  LOP3.LUT P5, RZ, R98, 0xff, RZ, 0xc0, !PT ;  /* 0x000000ff62ff7812 */ /* 0x000fe200078ac0ff */
[----:B------:R-:W-:Y:S01]  /*59a0*/  FMUL.FTZ R212, R212, UR6 ;  /* 0x00000006d4d47c20 */ /* 0x000fe20008410000 */
[----:B------:R-:W-:Y:S02]  /*59b0*/  LOP3.LUT P6, RZ, R127, 0xff, RZ, 0xc0, !PT ;  /* 0x000000ff7fff7812 */ /* 0x000fe400078cc0ff */
[----:B------:R-:W-:Y:S02]  /*59c0*/  FSEL R85, R186, RZ, P4 ;  /* 0x000000ffba557208 */ /* 0x000fe40002000000 */
[C---:B------:R-:W-:Y:S02]  /*59d0*/  FSEL R0, R208.reuse, RZ, P5 ;  /* 0x000000ffd0007208 */ /* 0x040fe40002800000 */
        /* <DEDUP_REMOVED lines=19> */
.L_x_2024:
[----:B------:R-:W-:Y:S05]  /*5b10*/  @!P1 BRA `(.L_x_2029) ;  /* 0x0000000000f89947 */ /* 0x000fea0003800000 */
[----:B------:R-:W-:Y:S05]  /*5b20*/  @!P2 BRA `(.L_x_2030) ;  /* 0x000000000078a947 */ /* 0x000fea0003800000 */
[-CC-:B------:R-:W-:Y:S01]  /*5b30*/  FFMA.FTZ R185, R185, R91.reuse, R90.reuse ;  /* 0x0000005bb9b97223 */ /* 0x180fe2000001005a */
[-CC-:B------:R-:W-:Y:S01]  /*5b40*/  FFMA.FTZ R186, R186, R91.reuse, R90.reuse ;  /* 0x0000005bbaba7223 */ /* 0x180fe2000001005a */
[-CC-:B------:R-:W-:Y:S01]  /*5b50*/  FFMA.FTZ R0, R187, R91.reuse, R90.reuse ;  /* 0x0000005bbb007223 */ /* 0x180fe2000001005a */
[----:B0-----:R-:W-:Y:S01]  /*5b60*/  FFMA.FTZ R61, R188, R91, R90 ;  /* 0x0000005bbc3d7223 */ /* 0x001fe2000001005a */
[----:B------:R-:W-:Y:S01]  /*5b70*/  FADD.FTZ R185, R208, -R185 ;  /* 0x800000b9d0b97221 */ /* 0x000fe20000010000 */
[----:B------:R-:W-:Y:S01]  /*5b80*/  FADD.FTZ R186, R209, -R186 ;  /* 0x800000bad1ba7221 */ /* 0x000fe20000010000 */
[----:B------:R-:W-:Y:S01]  /*5b90*/  FADD.FTZ R211, R211, -R0 ;  /* 0x80000000d3d37221 */ /* 0x000fe20000010000 */
[----:B------:R-:W-:Y:S01]  /*5ba0*/  FADD.FTZ R212, R212, -R61 ;  /* 0x8000003dd4d47221 */ /* 0x000fe20000010000 */
[C---:B------:R-:W-:Y:S01]  /*5bb0*/  FFMA.FTZ R60, R131.reuse, R185, R68 ;  /* 0x000000b9833c7223 */ /* 0x040fe20000010044 */
        /* <DEDUP_REMOVED lines=21> */
.L_x_2030:
[-CC-:B------:R-:W-:Y:S01]  /*5d10*/  FFMA.FTZ R185, R185, R91.reuse, R90.reuse ;  /* 0x0000005bb9b97223 */ /* 0x180fe2000001005a */
[-CC-:B------:R-:W-:Y:S01]  /*5d20*/  FFMA.FTZ R186, R186, R91.reuse, R90.reuse ;  /* 0x0000005bbaba7223 */ /* 0x180fe2000001005a */
[-CC-:B------:R-:W-:Y:S01]  /*5d30*/  FFMA.FTZ R0, R187, R91.reuse, R90.reuse ;  /* 0x0000005bbb007223 */ /* 0x180fe2000001005a */
[----:B01----:R-:W-:Y:S01]  /*5d40*/  FFMA.FTZ R83, R188, R91, R90 ;  /* 0x0000005bbc537223 */ /* 0x003fe2000001005a */
[----:B------:R-:W-:Y:S01]  /*5d50*/  FADD.FTZ R185, R208, -R185 ;  /* 0x800000b9d0b97221 */ /* 0x000fe20000010000 */
[----:B------:R-:W-:Y:S01]  /*5d60*/  FADD.FTZ R186, R209, -R186 ;  /* 0x800000bad1ba7221 */ /* 0x000fe20000010000 */
[----:B------:R-:W-:Y:S01]  /*5d70*/  FADD.FTZ R211, R211, -R0 ;  /* 0x80000000d3d37221 */ /* 0x000fe20000010000 */
[----:B------:R-:W-:Y:S01]  /*5d80*/  FADD.FTZ R212, R212, -R83 ;  /* 0x80000053d4d47221 */ /* 0x000fe20000010000 */
[C---:B------:R-:W-:Y:S01]  /*5d90*/  FFMA.FTZ R185, R131.reuse, R185, R68 ;  /* 0x000000b983b97223 */ /* 0x040fe20000010044 */
[----:B------:R-:W-:Y:S01]  /*5da0*/  LOP3.LUT P6, RZ, R98, 0xff, RZ, 0xc0, !PT ;  /* 0x000000ff62ff7812 */ /* 0x000fe200078cc0ff */
[C---:B------:R-:W-:Y:S01]  /*5db0*/  FFMA.FTZ R186, R131.reuse, R186, R69 ;  /* 0x000000ba83ba7223 */ /* 0x040fe20000010045 */
[----:B------:R-:W-:Y:S01]  /*5dc0*/  FFMA.FTZ R211, R131, R211, R70 ;  /* 0x000000d383d37223 */ /* 0x000fe20000010046 */
        /* <DEDUP_REMOVED lines=19> */
.L_x_2029:
        /* <DEDUP_REMOVED lines=31> */
.L_x_2031:
        /* <DEDUP_REMOVED lines=28> */
[----:B------:R-:W-:-:S07]  /*62b0*/  PRMT R89, R84, 0x7632, R89 ;  /* 0x0000763254597816 */ /* 0x000fce0000000059 */
.L_x_2027:
        /* <DEDUP_REMOVED lines=19> */
.L_x_2032:
[----:B------:R-:W-:Y:S05]  /*63f0*/  @!P0 BRA `(.L_x_2033) ;  /* 0x0000000800d48947 */ /* 0x000fea0003800000 */
[----:B------:R-:W-:Y:S05]  /*6400*/  @!P1 BRA `(.L_x_2034) ;  /* 0x0000000400689947 */ /* 0x000fea0003800000 */
[----:B------:R-:W-:Y:S05]  /*6410*/  @!P2 BRA `(.L_x_2035) ;  /* 0x0000000000b0a947 */ /* 0x000fea0003800000 */
[-CC-:B------:R-:W-:Y:S01]  /*6420*/  FFMA.FTZ R190, R190, R91.reuse, R90.reuse ;  /* 0x0000005bbebe7223 */ /* 0x180fe2000001005a */
[-CC-:B------:R-:W-:Y:S01]  /*6430*/  FFMA.FTZ R191, R191, R91.reuse, R90.reuse ;  /* 0x0000005bbfbf7223 */ /* 0x180fe2000001005a */
[-CC-:B------:R-:W-:Y:S01]  /*6440*/  FFMA.FTZ R0, R189, R91.reuse, R90.reuse ;  /* 0x0000005bbd007223 */ /* 0x180fe2000001005a */
[----:B------:R-:W-:Y:S01]  /*6450*/  FFMA.FTZ R192, R192, R91, R90 ;  /* 0x0000005bc0c07223 */ /* 0x000fe2000001005a */
[----:B------:R-:W-:Y:S01]  /*6460*/  FADD.FTZ R190, R215, -R190 ;  /* 0x800000bed7be7221 */ /* 0x000fe20000010000 */
[----:B------:R-:W-:Y:S01]  /*6470*/  FADD.FTZ R191, R216, -R191 ;  /* 0x800000bfd8bf7221 */ /* 0x000fe20000010000 */
[----:B------:R-:W-:Y:S01]  /*6480*/  FADD.FTZ R0, R213, -R0 ;  /* 0x80000000d5007221 */ /* 0x000fe20000010000 */
[----:B------:R-:W-:Y:S01]  /*6490*/  LOP3.LUT P5, RZ, R97, 0xff00, RZ, 0xc0, !PT ;  /* 0x0000ff0061ff7812 */ /* 0x000fe200078ac0ff */
[C---:B0-----:R-:W-:Y:S01]  /*64a0*/  FFMA.FTZ R61, R131.reuse, R190, R73 ;  /* 0x000000be833d7223 */ /* 0x041fe20000010049 */
        /* <DEDUP_REMOVED lines=35> */
.L_x_2035:
        /* <DEDUP_REMOVED lines=17> */
[----:B01----:R-:W-:Y:S01]  /*67f0*/  FSEL R84, R190, RZ, P5 ;  /* 0x000000ffbe547208 */ /* 0x003fe20002800000 */
        /* <DEDUP_REMOVED lines=27> */
.L_x_2034:
[----:B------:R-:W-:Y:S05]  /*69b0*/  @!P2 BRA `(.L_x_2037) ;  /* 0x0000000000b0a947 */ /* 0x000fea0003800000 */
[-CC-:B------:R-:W-:Y:S01]  /*69c0*/  FFMA.FTZ R190, R190, R91.reuse, R90.reuse ;  /* 0x0000005bbebe7223 */ /* 0x180fe2000001005a */
[-CC-:B------:R-:W-:Y:S01]  /*69d0*/  FFMA.FTZ R191, R191, R91.reuse, R90.reuse ;  /* 0x0000005bbfbf7223 */ /* 0x180fe2000001005a */
[-CC-:B------:R-:W-:Y:S01]  /*69e0*/  FFMA.FTZ R0, R189, R91.reuse, R90.reuse ;  /* 0x0000005bbd007223 */ /* 0x180fe2000001005a */
[----:B------:R-:W-:Y:S01]  /*69f0*/  FFMA.FTZ R192, R192, R91, R90 ;  /* 0x0000005bc0c07223 */ /* 0x000fe2000001005a */
[----:B------:R-:W-:Y:S01]  /*6a00*/  FADD.FTZ R190, R215, -R190 ;  /* 0x800000bed7be7221 */ /* 0x000fe20000010000 */
[----:B0-----:R-:W-:Y:S01]  /*6a10*/  FADD.FTZ R62, R216, -R191 ;  /* 0x800000bfd83e7221 */ /* 0x001fe20000010000 */
        /* <DEDUP_REMOVED lines=38> */
.L_x_2037:
        /* <DEDUP_REMOVED lines=17> */
[----:B01----:R-:W-:Y:S01]  /*6d90*/  FSEL R84, R190, RZ, P5 ;  /* 0x000000ffbe547208 */ /* 0x003fe20002800000 */
        /* <DEDUP_REMOVED lines=27> */
.L_x_2033:
        /* <DEDUP_REMOVED lines=10> */
[----:B0-----:R-:W-:Y:S01]  /*6ff0*/  FFMA.FTZ R60, R131, R0, R72 ;  /* 0x00000000833c7223 */ /* 0x001fe20000010048 */
        /* <DEDUP_REMOVED lines=21> */
.L_x_2039:
        /* <DEDUP_REMOVED lines=21> */
[----:B01----:R-:W-:Y:S02]  /*72a0*/  FSEL R83, R190, RZ, P5 ;  /* 0x000000ffbe537208 */ /* 0x003fe40002800000 */
        /* <DEDUP_REMOVED lines=9> */
.L_x_2038:
[----:B------:R-:W-:Y:S05]  /*7340*/  @!P2 BRA `(.L_x_2040) ;  /* 0x000000000078a947 */ /* 0x000fea0003800000 */
[-CC-:B------:R-:W-:Y:S01]  /*7350*/  FFMA.FTZ R0, R189, R91.reuse, R90.reuse ;  /* 0x0000005bbd007223 */ /* 0x180fe2000001005a */
[-CC-:B------:R-:W-:Y:S01]  /*7360*/  FFMA.FTZ R190, R190, R91.reuse, R90.reuse ;  /* 0x0000005bbebe7223 */ /* 0x180fe2000001005a */
[-CC-:B------:R-:W-:Y:S01]  /*7370*/  FFMA.FTZ R191, R191, R91.reuse, R90.reuse ;  /* 0x0000005bbfbf7223 */ /* 0x180fe2000001005a */
[----:B------:R-:W-:Y:S01]  /*7380*/  FFMA.FTZ R192, R192, R91, R90 ;  /* 0x0000005bc0c07223 */ /* 0x000fe2000001005a */
[----:B------:R-:W-:Y:S01]  /*7390*/  FADD.FTZ R0, R213, -R0 ;  /* 0x80000000d5007221 */ /* 0x000fe20000010000 */
[----:B------:R-:W-:Y:S01]  /*73a0*/  FADD.FTZ R190, R215, -R190 ;  /* 0x800000bed7be7221 */ /* 0x000fe20000010000 */
[----:B0-----:R-:W-:Y:S01]  /*73b0*/  FADD.FTZ R62, R216, -R191 ;  /* 0x800000bfd83e7221 */ /* 0x001fe20000010000 */
        /* <DEDUP_REMOVED lines=23> */
.L_x_2040:
        /* <DEDUP_REMOVED lines=30> */
.L_x_2036:
        /* <DEDUP_REMOVED lines=19> */
.L_x_2041:
[----:B------:R-:W-:Y:S05]  /*7840*/  @!P0 BRA `(.L_x_2042) ;  /* 0x0000000800cc8947 */ /* 0x000fea0003800000 */
[----:B------:R-:W-:Y:S05]  /*7850*/  @!P1 BRA `(.L_x_2043) ;  /* 0x0000000400649947 */ /* 0x000fea0003800000 */
[----:B------:R-:W-:Y:S05]  /*7860*/  @!P2 BRA `(.L_x_2044) ;  /* 0x0000000000b0a947 */ /* 0x000fea0003800000 */
[-CC-:B0-----:R-:W-:Y:S01]  /*7870*/  FFMA.FTZ R61, R224, R91.reuse, R90.reuse ;  /* 0x0000005be03d7223 */ /* 0x181fe2000001005a */
[-CC-:B------:R-:W-:Y:S01]  /*7880*/  FFMA.FTZ R222, R222, R91.reuse, R90.reuse ;  /* 0x0000005bdede7223 */ /* 0x180fe2000001005a */
[----:B------:R-:W-:Y:S01]  /*7890*/  LOP3.LUT P4, RZ, R96, 0xff00, RZ, 0xc0, !PT ;  /* 0x0000ff0060ff7812 */ /* 0x000fe2000788c0ff */
[-C--:B-1----:R-:W-:Y:S01]  /*78a0*/  FFMA.FTZ R82, R225, R91.reuse, R90 ;  /* 0x0000005be1527223 */ /* 0x082fe2000001005a */
[----:B------:R-:W-:Y:S01]  /*78b0*/  FADD.FTZ R220, R220, -R61 ;  /* 0x8000003ddcdc7221 */ /* 0x000fe20000010000 */
[----:B------:R-:W-:Y:S01]  /*78c0*/  FADD.FTZ R222, R219, -R222 ;  /* 0x800000dedbde7221 */ /* 0x000fe20000010000 */
[----:B------:R-:W-:Y:S01]  /*78d0*/  LOP3.LUT P6, RZ, R125, 0xff00, RZ, 0xc0, !PT ;  /* 0x0000ff007dff7812 */ /* 0x000fe200078cc0ff */
[----:B------:R-:W-:Y:S01]  /*78e0*/  FFMA.FTZ R90, R226, R91, R90 ;  /* 0x0000005be25a7223 */ /* 0x000fe2000001005a */
[C---:B------:R-:W-:Y:S01]  /*78f0*/  FFMA.FTZ R61, R131.reuse, R220, R77 ;  /* 0x000000dc833d7223 */ /* 0x040fe2000001004d */
[----:B------:R-:W-:Y:S01]  /*7900*/  FFMA.FTZ R60, R131, R222, R76 ;  /* 0x000000de833c7223 */ /* 0x000fe2000001004c */
[----:B------:R-:W-:Y:S01]  /*7910*/  FADD.FTZ R82, R221, -R82 ;  /* 0x80000052dd527221 */ /* 0x000fe20000010000 */
[----:B------:R-:W-:Y:S01]  /*7920*/  FADD.FTZ R90, R223, -R90 ;  /* 0x8000005adf5a7221 */ /* 0x000fe20000010000 */
[----:B------:R-:W-:Y:S01]  /*7930*/  FMUL.FTZ R0, R61, UR6 ;  /* 0x000000063d007c20 */ /* 0x000fe20008410000 */
[----:B------:R-:W-:-:S02]  /*7940*/  LOP3.LUT P5, RZ, R96, 0xff, RZ, 0xc0, !PT ;  /* 0x000000ff60ff7812 */ /* 0x000fc400078ac0ff */
[----:B------:R-:W-:Y:S02]  /*7950*/  LOP3.LUT P1, RZ, R96, 0xff0000, RZ, 0xc0, !PT ;  /* 0x00ff000060ff7812 */ /* 0x000fe4000782c0ff */
[C---:B------:R-:W-:Y:S02]  /*7960*/  FSEL R62, R0.reuse, RZ, P4 ;  /* 0x000000ff003e7208 */ /* 0x040fe40002000000 */
[----:B------:R-:W-:Y:S01]  /*7970*/  FSEL R63, R0, RZ, P6 ;  /* 0x000000ff003f7208 */ /* 0x000fe20003000000 */
[----:B------:R-:W-:Y:S01]  /*7980*/  FMUL.FTZ R0, R60, UR6 ;  /* 0x000000063c007c20 */ /* 0x000fe20008410000 */
[----:B------:R-:W-:Y:S02]  /*7990*/  LOP3.LUT P6, RZ, R125, 0xff, RZ, 0xc0, !PT ;  /* 0x000000ff7dff7812 */ /* 0x000fe400078cc0ff */
[----:B------:R-:W-:Y:S01]  /*79a0*/  F2FP.BF16.F32.PACK_AB R86, R63, R62 ;  /* 0x0000003e3f56723e */ /* 0x000fe200000010ff */
[C---:B------:R-:W-:Y:S01]  /*79b0*/  FFMA.FTZ R62, R131.reuse, R82, R78 ;  /* 0x00000052833e7223 */ /* 0x040fe2000001004e */
[----:B------:R-:W-:Y:S01]  /*79c0*/  FFMA.FTZ R63, R131, R90, R79 ;  /* 0x0000005a833f7223 */ /* 0x000fe2000001004f */
[----:B------:R-:W-:-:S02]  /*79d0*/  FSEL R82, R0, RZ, P5 ;  /* 0x000000ff00527208 */ /* 0x000fc40002800000 */
[----:B------:R-:W-:Y:S01]  /*79e0*/  FSEL R83, R0, RZ, P6 ;  /* 0x000000ff00537208 */ /* 0x000fe20003000000 */
[----:B------:R-:W-:Y:S01]  /*79f0*/  FMUL.FTZ R0, R62, UR6 ;  /* 0x000000063e007c20 */ /* 0x000fe20008410000 */
[----:B------:R-:W-:Y:S01]  /*7a00*/  LOP3.LUT P5, RZ, R125, 0xff0000, RZ, 0xc0, !PT ;  /* 0x00ff00007dff7812 */ /* 0x000fe200078ac0ff */
[----:B------:R-:W-:Y:S01]  /*7a10*/  FMUL.FTZ R84, R63, UR6 ;  /* 0x000000063f547c20 */ /* 0x000fe20008410000 */
[----:B------:R-:W-:Y:S02]  /*7a20*/  ISETP.GE.U32.AND P4, PT, R96, 0x1000000, PT ;  /* 0x010000006000780c */ /* 0x000fe40003f86070 */
        /* <DEDUP_REMOVED lines=16> */
.L_x_2044:
[-CC-:B01----:R-:W-:Y:S01]  /*7b30*/  FFMA.FTZ R83, R224, R91.reuse, R90.reuse ;  /* 0x0000005be0537223 */ /* 0x183fe2000001005a */
[-CC-:B------:R-:W-:Y:S01]  /*7b40*/  FFMA.FTZ R222, R222, R91.reuse, R90.reuse ;  /* 0x0000005bdede7223 */ /* 0x180fe2000001005a */
[----:B------:R-:W-:Y:S01]  /*7b50*/  LOP3.LUT P6, RZ, R96, 0xff00, RZ, 0xc0, !PT ;  /* 0x0000ff0060ff7812 */ /* 0x000fe200078cc0ff */
[-C--:B------:R-:W-:Y:S01]  /*7b60*/  FFMA.FTZ R82, R225, R91.reuse, R90 ;  /* 0x0000005be1527223 */ /* 0x080fe2000001005a */
[----:B------:R-:W-:Y:S01]  /*7b70*/  FADD.FTZ R220, R220, -R83 ;  /* 0x80000053dcdc7221 */ /* 0x000fe20000010000 */
[----:B------:R-:W-:Y:S01]  /*7b80*/  FADD.FTZ R222, R219, -R222 ;  /* 0x800000dedbde7221 */ /* 0x000fe20000010000 */
[----:B------:R-:W-:Y:S01]  /*7b90*/  FFMA.FTZ R90, R226, R91, R90 ;  /* 0x0000005be25a7223 */ /* 0x000fe2000001005a */
[----:B------:R-:W-:Y:S01]  /*7ba0*/  FADD.FTZ R82, R221, -R82 ;  /* 0x80000052dd527221 */ /* 0x000fe20000010000 */
[C---:B------:R-:W-:Y:S01]  /*7bb0*/  FFMA.FTZ R220, R131.reuse, R220, R77 ;  /* 0x000000dc83dc7223 */ /* 0x040fe2000001004d */
[----:B------:R-:W-:Y:S01]  /*7bc0*/  FFMA.FTZ R222, R131, R222, R76 ;  /* 0x000000de83de7223 */ /* 0x000fe2000001004c */
        /* <DEDUP_REMOVED lines=34> */
.L_x_2043:
        /* <DEDUP_REMOVED lines=9> */
[C---:B------:R-:W-:Y:S01]  /*7e80*/  FMUL.FTZ R61, R131.reuse, R220 ;  /* 0x000000dc833d7220 */ /* 0x040fe20000410000 */
[----:B------:R-:W-:Y:S01]  /*7e90*/  FMUL.FTZ R60, R131, R222 ;  /* 0x000000de833c7220 */ /* 0x000fe20000410000 */
        /* <DEDUP_REMOVED lines=10> */
[C---:B------:R-:W-:Y:S01]  /*7f40*/  FMUL.FTZ R62, R131.reuse, R82 ;  /* 0x00000052833e7220 */ /* 0x040fe20000410000 */
[----:B------:R-:W-:Y:S01]  /*7f50*/  FMUL.FTZ R63, R131, R90 ;  /* 0x0000005a833f7220 */ /* 0x000fe20000410000 */
        /* <DEDUP_REMOVED lines=22> */
.L_x_2046:
        /* <DEDUP_REMOVED lines=44> */
.L_x_2042:
        /* <DEDUP_REMOVED lines=10> */
[C---:B------:R-:W-:Y:S01]  /*8420*/  FFMA.FTZ R60, R131.reuse, R222, R76 ;  /* 0x000000de833c7223 */ /* 0x040fe2000001004c */
[C---:B------:R-:W-:Y:S01]  /*8430*/  FFMA.FTZ R61, R131.reuse, R220, R77 ;  /* 0x000000dc833d7223 */ /* 0x040fe2000001004d */
[C---:B------:R-:W-:Y:S01]  /*8440*/  FFMA.FTZ R62, R131.reuse, R221, R78 ;  /* 0x000000dd833e7223 */ /* 0x040fe2000001004e */
[----:B------:R-:W-:Y:S01]  /*8450*/  FFMA.FTZ R63, R131, R90, R79 ;  /* 0x0000005a833f7223 */ /* 0x000fe2000001004f */
[----:B------:R-:W-:Y:S01]  /*8460*/  FMUL.FTZ R0, R60, UR6 ;  /* 0x000000063c007c20 */ /* 0x000fe20008410000 */
[----:B-1----:R-:W-:Y:S01]  /*8470*/  FMUL.FTZ R82, R61, UR6 ;  /* 0x000000063d527c20 */ /* 0x002fe20008410000 */
        /* <DEDUP_REMOVED lines=17> */
.L_x_2048:
        /* <DEDUP_REMOVED lines=31> */
.L_x_2047:
        /* <DEDUP_REMOVED lines=32> */
.L_x_2049:
        /* <DEDUP_REMOVED lines=29> */
[----:B------:R-:W-:-:S07]  /*8b50*/  PRMT R86, R85, 0x7610, R86 ;  /* 0x0000761055567816 */ /* 0x000fce0000000056 */
.L_x_2045:
        /* <DEDUP_REMOVED lines=19> */
.L_x_2050:
[----:B------:R-:W-:Y:S01]  /*8c90*/  UPLOP3.LUT UP1, UPT, UPT, UPT, UP1, 0x40, 0x4 ;  /* 0x000000000004789c */ /* 0x000fe20003f2e810 */
[----:B------:R-:W-:Y:S10]  /*8ca0*/  @!P3 BRA `(.L_x_2051) ;  /* 0xffffff7c0080b947 */ /* 0x000ff4000383ffff */
[----:B------:R-:W-:Y:S01]  /*8cb0*/  IMAD.MOV.U32 R94, RZ, RZ, R16 ;  /* 0x000000ffff5e7224 */ /* 0x000fe200078e0010 */
[----:B------:R-:W-:Y:S01]  /*8cc0*/  MOV R95, R17 ;  /* 0x00000011005f7202 */ /* 0x000fe20000000f00 */
[----:B------:R-:W-:Y:S01]  /*8cd0*/  IMAD.MOV.U32 R77, RZ, RZ, R103 ;  /* 0x000000ffff4d7224 */ /* 0x000fe200078e0067 */
[----:B0-----:R-:W-:Y:S01]  /*8ce0*/  MOV R62, R101 ;  /* 0x00000065003e7202 */ /* 0x001fe20000000f00 */
[----:B-1----:R-:W-:Y:S01]  /*8cf0*/  IMAD.MOV.U32 R81, RZ, RZ, R102 ;  /* 0x000000ffff517224 */ /* 0x002fe200078e0066 */
        /* <DEDUP_REMOVED lines=72> */
.L_x_2003:
        /* <DEDUP_REMOVED lines=33> */
.L_x_2052:
        /* <DEDUP_REMOVED lines=15> */
.L_x_5413:


//--------------------- .text._ZN10layer_norm22ln_bwd_finalize_kernelINS_22Kernel_traits_finalizeILj2560E13__nv_bfloat16S2_fS2_fjLb0ELj1024ELj4ENS_18Kernel_traits_baseILj2560ES2_S2_fS2_fjLj1024EEEEELb0ELb0EEEvNS_9BwdParamsE --------------------------
	.section	.text._ZN10layer_norm22ln_bwd_finalize_kernelINS_22Kernel_traits_finalizeILj2560E13__nv_bfloat16S2_fS2_fjLb0ELj1024ELj4ENS_18Kernel_traits_baseILj2560ES2_S2_fS2_fjLj1024EEEEELb0ELb0EEEvNS_9BwdParamsE,"ax",@progbits
	.align	128
        .global         _ZN10layer_norm22ln_bwd_finalize_kernelINS_22Kernel_traits_finalizeILj2560E13__nv_bfloat16S2_fS2_fjLb0ELj1024ELj4ENS_18Kernel_traits_baseILj2560ES2_S2_fS2_fjLj1024EEEEELb0ELb0EEEvNS_9BwdParamsE
        .type           _ZN10layer_norm22ln_bwd_finalize_kernelINS_22Kernel_traits_finalizeILj2560E13__nv_bfloat16S2_fS2_fjLb0ELj1024ELj4ENS_18Kernel_traits_baseILj2560ES2_S2_fS2_fjLj1024EEEEELb0ELb0EEEvNS_9BwdParamsE,@function
        .size           _ZN10layer_norm22ln_bwd_finalize_kernelINS_22Kernel_traits_finalizeILj2560E13__nv_bfloat16S2_fS2_fjLb0ELj1024ELj4ENS_18Kernel_traits_baseILj2560ES2_S2_fS2_fjLj1024EEEEELb0ELb0EEEvNS_9BwdParamsE,(.L_x_5414 - _ZN10layer_norm22ln_bwd_finalize_kernelINS_22Kernel_traits_finalizeILj2560E13__nv_bfloat16S2_fS2_fjLb0ELj1024ELj4ENS_18Kernel_traits_baseILj2560ES2_S2_fS2_fjLj1024EEEEELb0ELb0EEEvNS_9BwdParamsE)
        .other          _ZN10layer_norm22ln_bwd_finalize_kernelINS_22Kernel_traits_finalizeILj2560E13__nv_bfloat16S2_fS2_fjLb0ELj1024ELj4ENS_18Kernel_traits_baseILj2560ES2_S2_fS2_fjLj1024EEEEELb0ELb0EEEvNS_9BwdParamsE,@"STO_CUDA_ENTRY STV_DEFAULT"
_ZN10layer_norm22ln_bwd_finalize_kernelINS_22Kernel_traits_finalizeILj2560E13__nv_bfloat16S2_fS2_fjLb0ELj1024ELj4ENS_18Kernel_traits_baseILj2560ES2_S2_fS2_fjLj1024EEEEELb0ELb0EEEvNS_9BwdParamsE:
.text._ZN10layer_norm22ln_bwd_finalize_kernelINS_22Kernel_traits_finalizeILj2560E13__nv_bfloat16S2_fS2_fjLb0ELj1024ELj4ENS_18Kernel_traits_baseILj2560ES2_S2_fS2_fjLj1024EEEEELb0ELb0EEEvNS_9BwdParamsE:
        /* <DEDUP_REMOVED lines=82> */
.L_x_2057:
        /* <DEDUP_REMOVED lines=118> */
.L_x_2056:
[----:B------:R-:W-:Y:S05]  /*0c80*/  BSYNC.RECONVERGENT B1 ;  /* 0x0000000000017941 */ /* 0x000fea0003800200 */
.L_x_2055:
        /* <DEDUP_REMOVED lines=75> */
.L_x_2059:
[----:B------:R-:W-:Y:S05]  /*1140*/  BSYNC.RECONVERGENT B1 ;  /* 0x0000000000017941 */ /* 0x000fea0003800200 */
.L_x_2058:
        /* <DEDUP_REMOVED lines=37> */
.L_x_2061:
[----:B------:R-:W-:Y:S05]  /*13a0*/  BSYNC.RECONVERGENT B1 ;  /* 0x0000000000017941 */ /* 0x000fea0003800200 */
.L_x_2060:
[----:B------:R-:W-:Y:S05]  /*13b0*/  @!P1 BRA `(.L_x_2054) ;  /* 0x0000000000409947 */ /* 0x000fea0003800000 */
[----:B------:R-:W0:Y:S01]  /*13c0*/  LDC.64 R10, c[0x0][0x440] ;  /* 0x00011000ff0a7b82 */ /* 0x000e220000000a00 */
[----:B------:R-:W-:Y:S01]  /*13d0*/  IMAD R59, R0, R56, R59 ;  /* 0x00000038003b7224 */ /* 0x000fe200078e023b */
[----:B------:R-:W-:Y:S02]  /*13e0*/  LOP3.LUT R8, R8, 0x1f, RZ, 0xc0, !PT ;  /* 0x0000001f08087812 */ /* 0x000fe400078ec0ff */
[----:B------:R-:W-:Y:S02]  /*13f0*/  IADD3 R9, PT, PT, -R9, RZ, RZ ;  /* 0x000000ff09097210 */ /* 0x000fe40007ffe1ff */
[----:B------:R-:W-:Y:S02]  /*1400*/  IADD3 R59, PT, PT, R8, R59, RZ ;  /* 0x0000003b083b7210 */ /* 0x000fe40007ffe0ff */
[----:B------:R-:W1:Y:S05]  /*1410*/  LDC.64 R12, c[0x0][0x448] ;  /* 0x00011200ff0c7b82 */ /* 0x000e6a0000000a00 */
.L_x_2062:
        /* <DEDUP_REMOVED lines=10> */
.L_x_2054:
[----:B------:R-:W-:Y:S05]  /*14c0*/  BSYNC.RECONVERGENT B0 ;  /* 0x0000000000007941 */ /* 0x000fea0003800200 */
.L_x_2053:
        /* <DEDUP_REMOVED lines=59> */
.L_x_2063:
        /* <DEDUP_REMOVED lines=16> */
.L_x_5414:


//--------------------- .text._ZN10layer_norm40ln_parallel_residual_bwd_finalize_kernelINS_22Kernel_traits_finalizeILj2560E13__nv_bfloat16S2_fS2_fjLb0ELj1024ELj4ENS_18Kernel_traits_baseILj2560ES2_S2_fS2_fjLj1024EEEEELb0EEEvNS_9BwdParamsE --------------------------
	.section	.text._ZN10layer_norm40ln_parallel_residual_bwd_finalize_kernelINS_22Kernel_traits_finalizeILj2560E13__nv_bfloat16S2_fS2_fjLb0ELj1024ELj4ENS_18Kernel_traits_baseILj2560ES2_S2_fS2_fjLj1024EEEEELb0EEEvNS_9BwdParamsE,"ax",@progbits
	.align	128
        .global         _ZN10layer_norm40ln_parallel_residual_bwd_finalize_kernelINS_22Kernel_traits_finalizeILj2560E13__nv_bfloat16S2_fS2_fjLb0ELj1024ELj4ENS_18Kernel_traits_baseILj2560ES2_S2_fS2_fjLj1024EEEEELb0EEEvNS_9BwdParamsE
        .type           _ZN10layer_norm40ln_parallel_residual_bwd_finalize_kernelINS_22Kernel_traits_finalizeILj2560E13__nv_bfloat16S2_fS2_fjLb0ELj1024ELj4ENS_18Kernel_traits_baseILj2560ES2_S2_fS2_fjLj1024EEEEELb0EEEvNS_9BwdParamsE,@function
        .size           _ZN10layer_norm40ln_parallel_residual_bwd_finalize_kernelINS_22Kernel_traits_finalizeILj2560E13__nv_bfloat16S2_fS2_fjLb0ELj1024ELj4ENS_18Kernel_traits_baseILj2560ES2_S2_fS2_fjLj1024EEEEELb0EEEvNS_9BwdParamsE,(.L_x_5415 - _ZN10layer_norm40ln_parallel_residual_bwd_finalize_kernelINS_22Kernel_traits_finalizeILj2560E13__nv_bfloat16S2_fS2_fjLb0ELj1024ELj4ENS_18Kernel_traits_baseILj2560ES2_S2_fS2_fjLj1024EEEEELb0EEEvNS_9BwdParamsE)
        .other          _ZN10layer_norm40ln_parallel_residual_bwd_finalize_kernelINS_22Kernel_traits_finalizeILj2560E13__nv_bfloat16S2_fS2_fjLb0ELj1024ELj4ENS_18Kernel_traits_baseILj2560ES2_S2_fS2_fjLj1024EEEEELb0EEEvNS_9BwdParamsE,@"STO_CUDA_ENTRY STV_DEFAULT"
_ZN10layer_norm40ln_parallel_residual_bwd_finalize_kernelINS_22Kernel_traits_finalizeILj2560E13__nv_bfloat16S2_fS2_fjLb0ELj1024ELj4ENS_18Kernel_traits_baseILj2560ES2_S2_fS2_fjLj1024EEEEELb0EEEvNS_9BwdParamsE:
.text._ZN10layer_norm40ln_parallel_residual_bwd_finalize_kernelINS_22Kernel_traits_finalizeILj2560E13__nv_bfloat16S2_fS2_fjLb0ELj1024ELj4ENS_18Kernel_traits_baseILj2560ES2_S2_fS2_fjLj1024EEEEELb0EEEvNS_9BwdParamsE:
        /* <DEDUP_REMOVED lines=60> */
.L_x_2068:
        /* <DEDUP_REMOVED lines=112> */
.L_x_2067:
[----:B------:R-:W-:Y:S05]  /*0ac0*/  BSYNC.RECONVERGENT B1 ;  /* 0x0000000000017941 */ /* 0x000fea0003800200 */
.L_x_2066:
        /* <DEDUP_REMOVED lines=65> */
.L_x_2070:
[----:B------:R-:W-:Y:S05]  /*0ee0*/  BSYNC.RECONVERGENT B1 ;  /* 0x0000000000017941 */ /* 0x000fea0003800200 */
.L_x_2069:
        /* <DEDUP_REMOVED lines=36> */
.L_x_2072:
[----:B------:R-:W-:Y:S05]  /*1130*/  BSYNC.RECONVERGENT B1 ;  /* 0x0000000000017941 */ /* 0x000fea0003800200 */
.L_x_2071:
        /* <DEDUP_REMOVED lines=18> */
.L_x_2065:
[----:B------:R-:W-:Y:S05]  /*1260*/  BSYNC.RECONVERGENT B0 ;  /* 0x0000000000007941 */ /* 0x000fea0003800200 */
.L_x_2064:
        /* <DEDUP_REMOVED lines=94> */
.L_x_2073:
        /* <DEDUP_REMOVED lines=11> */
.L_x_5415:


//--------------------- .text._ZN10layer_norm31ln_parallel_residual_bwd_kernelINS_13Kernel_traitsI13__nv_bfloat16S2_fS2_fjLj2560ELj1ELj1ELj4ELj8ENS_18Kernel_traits_baseILj2560ES2_S2_fS2_fjLj128EEEEELb1ELb1ELb0EEEvNS_9BwdParamsE --------------------------
	.section	.text._ZN10layer_norm31ln_parallel_residual_bwd_kernelINS_13Kernel_traitsI13__nv_bfloat16S2_fS2_fjLj2560ELj1ELj1ELj4ELj8ENS_18Kernel_traits_baseILj2560ES2_S2_fS2_fjLj128EEEEELb1ELb1ELb0EEEvNS_9BwdParamsE,"ax",@progbits
	.align	128
        .global         _ZN10layer_norm31ln_parallel_residual_bwd_kernelINS_13Kernel_traitsI13__nv_bfloat16S2_fS2_fjLj2560ELj1ELj1ELj4ELj8ENS_18Kernel_traits_baseILj2560ES2_S2_fS2_fjLj128EEEEELb1ELb1ELb0EEEvNS_9BwdParamsE
        .type           _ZN10layer_norm31ln_parallel_residual_bwd_kernelINS_13Kernel_traitsI13__nv_bfloat16S2_fS2_fjLj2560ELj1ELj1ELj4ELj8ENS_18Kernel_traits_baseILj2560ES2_S2_fS2_fjLj128EEEEELb1ELb1ELb0EEEvNS_9BwdParamsE,@function
        .size           _ZN10layer_norm31ln_parallel_residual_bwd_kernelINS_13Kernel_traitsI13__nv_bfloat16S2_fS2_fjLj2560ELj1ELj1ELj4ELj8ENS_18Kernel_traits_baseILj2560ES2_S2_fS2_fjLj128EEEEELb1ELb1ELb0EEEvNS_9BwdParamsE,(.L_x_5416 - _ZN10layer_norm31ln_parallel_residual_bwd_kernelINS_13Kernel_traitsI13__nv_bfloat16S2_fS2_fjLj2560ELj1ELj1ELj4ELj8ENS_18Kernel_traits_baseILj2560ES2_S2_fS2_fjLj128EEEEELb1ELb1ELb0EEEvNS_9BwdParamsE)
        .other          _ZN10layer_norm31ln_parallel_residual_bwd_kernelINS_13Kernel_traitsI13__nv_bfloat16S2_fS2_fjLj2560ELj1ELj1ELj4ELj8ENS_18Kernel_traits_baseILj2560ES2_S2_fS2_fjLj128EEEEELb1ELb1ELb0EEEvNS_9BwdParamsE,@"STO_CUDA_ENTRY STV_DEFAULT"
_ZN10layer_norm31ln_parallel_residual_bwd_kernelINS_13Kernel_traitsI13__nv_bfloat16S2_fS2_fjLj2560ELj1ELj1ELj4ELj8ENS_18Kernel_traits_baseILj2560ES2_S2_fS2_fjLj128EEEEELb1ELb1ELb0EEEvNS_9BwdParamsE:
.text._ZN10layer_norm31ln_parallel_residual_bwd_kernelINS_13Kernel_traitsI13__nv_bfloat16S2_fS2_fjLj2560ELj1ELj1ELj4ELj8ENS_18Kernel_traits_baseILj2560ES2_S2_fS2_fjLj128EEEEELb1ELb1ELb0EEEvNS_9BwdParamsE:
[----:B------:R-:W-:Y:S01]  /*0000*/  LDC R1, c[0x0][0x37c] ;  /* 0x0000df00ff017b82 */ /* 0x000fe20000000800 */
[----:B------:R-:W0:Y:S01]  /*0010*/  S2R R148, SR_TID.X ;  /* 0x0000000000947919 */ /* 0x000e220000002100 */
[----:B------:R-:W1:Y:S01]  /*0020*/  LDCU UR8, c[0x0][0x388] ;  /* 0x00007100ff0877ac */ /* 0x000e620008000800 */
[----:B------:R-:W2:Y:S01]  /*0030*/  LDCU.64 UR10, c[0x0][0x358] ;  /* 0x00006b00ff0a77ac */ /* 0x000ea20008000a00 */
[----:B-1----:R-:W-:-:S04]  /*0040*/  USHF.R.S32.HI UR4, URZ, 0x1f, UR8 ;  /* 0x0000001fff047899 */ /* 0x002fc80008011408 */
[----:B------:R-:W-:-:S06]  /*0050*/  ULEA.HI UR4, UR4, UR8, URZ, 0x2 ;  /* 0x0000000804047291 */ /* 0x000fcc000f8f10ff */
[----:B------:R-:W-:Y:S01]  /*0060*/  IMAD.U32 R3, RZ, RZ, UR4 ;  /* 0x00000004ff037e24 */ /* 0x000fe2000f8e00ff */
[----:B0-----:R-:W-:Y:S01]  /*0070*/  LOP3.LUT R104, R148, 0x7f, RZ, 0x3c, !PT ;  /* 0x0000007f94687812 */ /* 0x001fe200078e3cff */
[----:B------:R-:W-:Y:S01]  /*0080*/  IMAD.MOV.U32 R25, RZ, RZ, R148 ;  /* 0x000000ffff197224 */ /* 0x000fe200078e0094 */
[----:B------:R-:W0:Y:S02]  /*0090*/  S2UR UR9, SR_CTAID.X ;  /* 0x00000000000979c3 */ /* 0x000e240000002500 */
[----:B------:R-:W0:Y:S01]  /*00a0*/  LDCU UR4, c[0x0][0x384] ;  /* 0x00007080ff0477ac */ /* 0x000e220008000800 */
[----:B------:R-:W-:-:S04]  /*00b0*/  LEA.HI.SX32 R104, R3, R104, 0x1e ;  /* 0x0000006803687211 */ /* 0x000fc800078ff2ff */
[C---:B------:R-:W-:Y:S02]  /*00c0*/  ISETP.GE.U32.AND P1, PT, R104.reuse, 0x80, PT ;  /* 0x000000806800780c */ /* 0x040fe40003f26070 */
[C---:B------:R-:W-:Y:S02]  /*00d0*/  ISETP.GE.U32.AND P2, PT, R104.reuse, 0x100, PT ;  /* 0x000001006800780c */ /* 0x040fe40003f46070 */
[C---:B------:R-:W-:Y:S02]  /*00e0*/  ISETP.GE.U32.AND P3, PT, R104.reuse, 0x180, PT ;  /* 0x000001806800780c */ /* 0x040fe40003f66070 */
[C---:B------:R-:W-:Y:S02]  /*00f0*/  ISETP.GE.U32.AND P4, PT, R104.reuse, 0x200, PT ;  /* 0x000002006800780c */ /* 0x040fe40003f86070 */
[----:B------:R-:W-:-:S05]  /*0100*/  ISETP.GE.U32.AND P5, PT, R104, 0x280, PT ;  /* 0x000002806800780c */ /* 0x000fca0003fa6070 */
[----:B------:R-:W1:Y:S08]  /*0110*/  @P1 LDC.64 R2, c[0x0][0x3d0] ;  /* 0x0000f400ff021b82 */ /* 0x000e700000000a00 */
[----:B------:R-:W3:Y:S08]  /*0120*/  @P2 LDC.64 R12, c[0x0][0x3d0] ;  /* 0x0000f400ff0c2b82 */ /* 0x000ef00000000a00 */
[----:B------:R-:W4:Y:S08]  /*0130*/  @P3 LDC.64 R18, c[0x0][0x3d0] ;  /* 0x0000f400ff123b82 */ /* 0x000f300000000a00 */
[----:B------:R-:W0:Y:S01]  /*0140*/  @P4 LDC.64 R20, c[0x0][0x3d0] ;  /* 0x0000f400ff144b82 */ /* 0x000e220000000a00 */
[C---:B-1----:R-:W-:Y:S01]  /*0150*/  @P1 IMAD.WIDE.U32 R2, R25.reuse, 0x8, R2 ;  /* 0x0000000819021825 */ /* 0x042fe200078e0002 */
[----:B------:R-:W-:-:S04]  /*0160*/  @P1 LOP3.LUT R25, R25, 0x80, RZ, 0xfc, !PT ;  /* 0x0000008019191812 */ /* 0x000fc800078efcff */
[----:B--2---:R1:W5:Y:S02]  /*0170*/  @P1 LDG.E.64 R4, desc[UR10][R2.64] ;  /* 0x0000000a02041981 */ /* 0x004364000c1e1b00 */
[----:B------:R-:W2:Y:S01]  /*0180*/  @P5 LDC.64 R22, c[0x0][0x3d0] ;  /* 0x0000f400ff165b82 */ /* 0x000ea20000000a00 */
[----:B---3--:R-:W-:-:S04]  /*0190*/  @P2 IMAD.WIDE.U32 R16, R25, 0x8, R12 ;  /* 0x0000000819102825 */ /* 0x008fc800078e000c */
[----:B------:R-:W-:Y:S01]  /*01a0*/  @P2 VIADD R25, R25, 0x80 ;  /* 0x0000008019192836 */ /* 0x000fe20000000000 */
[----:B------:R1:W5:Y:S03]  /*01b0*/  @P2 LDG.E.64 R6, desc[UR10][R16.64] ;  /* 0x0000000a10062981 */ /* 0x000366000c1e1b00 */
[----:B----4-:R-:W-:-:S04]  /*01c0*/  @P3 IMAD.WIDE.U32 R18, R25, 0x8, R18 ;  /* 0x0000000819123825 */ /* 0x010fc800078e0012 */
[----:B------:R-:W-:Y:S01]  /*01d0*/  @P3 VIADD R25, R25, 0x80 ;  /* 0x0000008019193836 */ /* 0x000fe20000000000 */
[----:B------:R1:W5:Y:S03]  /*01e0*/  @P3 LDG.E.64 R8, desc[UR10][R18.64] ;  /* 0x0000000a12083981 */ /* 0x000366000c1e1b00 */
[----:B0-----:R-:W-:-:S04]  /*01f0*/  @P4 IMAD.WIDE.U32 R20, R25, 0x8, R20 ;  /* 0x0000000819144825 */ /* 0x001fc800078e0014 */
[----:B------:R-:W-:Y:S01]  /*0200*/  @P4 VIADD R25, R25, 0x80 ;  /* 0x0000008019194836 */ /* 0x000fe20000000000 */
[----:B------:R1:W5:Y:S03]  /*0210*/  @P4 LDG.E.64 R10, desc[UR10][R20.64] ;  /* 0x0000000a140a4981 */ /* 0x000366000c1e1b00 */
        /* <DEDUP_REMOVED lines=23> */
[----:B-1----:R-:W-:Y:S06]  /*0390*/  BRA.U UP0, `(.L_x_2074) ;  /* 0x0000008500c47547 */ /* 0x002fec000b800000 */
        /* <DEDUP_REMOVED lines=43> */
[----:B------:R-:W1:Y:S01]  /*0650*/  LDCU UR25, c[0x0][0x408] ;  /* 0x00008100ff1977ac */ /* 0x000e620008000800 */
[----:B------:R-:W2:Y:S01]  /*0660*/  LDCU UR8, c[0x0][0x388] ;  /* 0x00007100ff0877ac */ /* 0x000ea20008000800 */
[----:B------:R-:W3:Y:S01]  /*0670*/  LDCU.U8 UR26, c[0x0][0x410] ;  /* 0x00008200ff1a77ac */ /* 0x000ee20008000000 */
[----:B------:R-:W4:Y:S01]  /*0680*/  LDCU UR24, c[0x0][0x400] ;  /* 0x00008000ff1877ac */ /* 0x000f220008000800 */
[----:B------:R-:W1:Y:S01]  /*0690*/  LDCU.64 UR4, c[0x0][0x478] ;  /* 0x00008f00ff0477ac */ /* 0x000e620008000a00 */
[----:B------:R-:W1:Y:S01]  /*06a0*/  LDCU.64 UR16, c[0x0][0x438] ;  /* 0x00008700ff1077ac */ /* 0x000e620008000a00 */
[----:B------:R-:W1:Y:S01]  /*06b0*/  LDCU.64 UR18, c[0x0][0x470] ;  /* 0x00008e00ff1277ac */ /* 0x000e620008000a00 */
[----:B------:R-:W1:Y:S01]  /*06c0*/  LDCU.128 UR12, c[0x0][0x3c0] ;  /* 0x00007800ff0c77ac */ /* 0x000e620008000c00 */
[----:B------:R-:W1:Y:S01]  /*06d0*/  LDCU.64 UR20, c[0x0][0x380] ;  /* 0x00007000ff1477ac */ /* 0x000e620008000a00 */
[----:B0-----:R-:W-:-:S11]  /*06e0*/  UISETP.NE.AND UP2, UPT, UR6, URZ, UPT ;  /* 0x000000ff0600728c */ /* 0x001fd6000bf45270 */
.L_x_2141:
[----:B-1----:R-:W-:Y:S02]  /*06f0*/  UIMAD.WIDE UR22, UR9, 0x4, UR14 ;  /* 0x00000004091678a5 */ /* 0x002fe4000f8e020e */
[----:B------:R-:W-:-:S04]  /*0700*/  UIMAD.WIDE UR6, UR9, 0x4, UR12 ;  /* 0x00000004090678a5 */ /* 0x000fc8000f8e020c */
[----:B0-23--:R-:W-:Y:S02]  /*0710*/  IMAD.U32 R88, RZ, RZ, UR22 ;  /* 0x00000016ff587e24 */ /* 0x00dfe4000f8e00ff */
[----:B------:R-:W-:Y:S02]  /*0720*/  IMAD.U32 R89, RZ, RZ, UR23 ;  /* 0x00000017ff597e24 */ /* 0x000fe4000f8e00ff */
[----:B------:R-:W-:Y:S02]  /*0730*/  IMAD.U32 R90, RZ, RZ, UR6 ;  /* 0x00000006ff5a7e24 */ /* 0x000fe4000f8e00ff */
[----:B------:R-:W-:Y:S01]  /*0740*/  IMAD.U32 R91, RZ, RZ, UR7 ;  /* 0x00000007ff5b7e24 */ /* 0x000fe2000f8e00ff */
[----:B-----5:R-:W5:Y:S04]  /*0750*/  LDG.E R88, desc[UR10][R88.64] ;  /* 0x0000000a58587981 */ /* 0x020f68000c1e1900 */
[----:B------:R-:W3:Y:S01]  /*0760*/  LDG.E R90, desc[UR10][R90.64] ;  /* 0x0000000a5a5a7981 */ /* 0x000ee2000c1e1900 */
[----:B--2---:R-:W-:Y:S01]  /*0770*/  UIMAD UR6, UR9, UR8, URZ ;  /* 0x00000008090672a4 */ /* 0x004fe2000f8e02ff */
[----:B------:R-:W-:Y:S01]  /*0780*/  PLOP3.LUT P0, PT, PT, PT, UP2, 0x40, 0x4 ;  /* 0x000000000004781c */ /* 0x000fe20003f0e828 */
[----:B------:R-:W-:Y:S01]  /*0790*/  BSSY.RECONVERGENT B0, `(.L_x_2075) ;  /* 0x000004a000007945 */ /* 0x000fe20003800200 */
[C---:B------:R-:W-:Y:S01]  /*07a0*/  ISETP.GE.U32.AND P2, PT, R104.reuse, 0x100, PT ;  /* 0x000001006800780c */ /* 0x040fe20003f46070 */
[----:B------:R-:W-:Y:S01]  /*07b0*/  USHF.R.S32.HI UR7, URZ, 0x1f, UR6 ;  /* 0x0000001fff077899 */ /* 0x000fe20008011406 */
[----:B------:R-:W-:-:S02]  /*07c0*/  ISETP.GE.U32.AND P3, PT, R104, 0x180, PT ;  /* 0x000001806800780c */ /* 0x000fc40003f66070 */
[----:B------:R-:W-:Y:S02]  /*07d0*/  CS2R R150, SRZ ;  /* 0x0000000000967805 */ /* 0x000fe4000001ff00 */
[C---:B------:R-:W-:Y:S01]  /*07e0*/  ISETP.GE.U32.AND P4, PT, R104.reuse, 0x200, PT ;  /* 0x000002006800780c */ /* 0x040fe20003f86070 */
[----:B------:R-:W-:Y:S01]  /*07f0*/  ULEA.HI UR7, UR7, UR6, URZ, 0x2 ;  /* 0x0000000607077291 */ /* 0x000fe2000f8f10ff */
[----:B------:R-:W-:-:S05]  /*0800*/  ISETP.GE.U32.AND P5, PT, R104, 0x280, PT ;  /* 0x000002806800780c */ /* 0x000fca0003fa6070 */
[----:B------:R-:W-:-:S05]  /*0810*/  IMAD.U32 R11, RZ, RZ, UR7 ;  /* 0x00000007ff0b7e24 */ /* 0x000fca000f8e00ff */
[----:B------:R-:W-:-:S05]  /*0820*/  LEA.HI.SX32 R11, R11, R148, 0x1e ;  /* 0x000000940b0b7211 */ /* 0x000fca00078ff2ff */
[----:B------:R-:W-:Y:S01]  /*0830*/  IMAD.MOV.U32 R152, RZ, RZ, R11 ;  /* 0x000000ffff987224 */ /* 0x000fe200078e000b */
[----:B-----5:R-:W-:Y:S02]  /*0840*/  R2UR UR23, R88 ;  /* 0x00000000581772ca */ /* 0x020fe400000e0000 */
[----:B---3--:R-:W-:Y:S01]  /*0850*/  FSEL R148, R90, RZ, P0 ;  /* 0x000000ff5a947208 */ /* 0x008fe20000000000 */
[----:B------:R-:W-:-:S12]  /*0860*/  @!P1 BRA `(.L_x_2076) ;  /* 0x0000000000f09947 */ /* 0x000fd80003800000 */
[----:B------:R-:W0:Y:S01]  /*0870*/  LDC.64 R92, c[0x0][0x428] ;  /* 0x00010a00ff5c7b82 */ /* 0x000e220000000a00 */
[----:B------:R-:W-:Y:S02]  /*0880*/  ISETP.NE.U32.AND P0, PT, RZ, UR16, PT ;  /* 0x00000010ff007c0c */ /* 0x000fe4000bf05070 */
[----:B------:R-:W-:-:S05]  /*0890*/  ISETP.NE.U32.AND P1, PT, RZ, UR18, PT ;  /* 0x00000012ff007c0c */ /* 0x000fca000bf25070 */
[----:B------:R-:W1:Y:S01]  /*08a0*/  LDC.64 R88, c[0x0][0x3a8] ;  /* 0x0000ea00ff587b82 */ /* 0x000e620000000a00 */
[----:B------:R-:W-:-:S07]  /*08b0*/  ISETP.NE.AND.EX P0, PT, RZ, UR17, PT, P0 ;  /* 0x00000011ff007c0c */ /* 0x000fce000bf05300 */
[----:B------:R-:W2:Y:S01]  /*08c0*/  LDC.64 R112, c[0x0][0x3b0] ;  /* 0x0000ec00ff707b82 */ /* 0x000ea20000000a00 */
[----:B0-----:R-:W-:-:S07]  /*08d0*/  IMAD.WIDE.U32 R92, R11, 0x8, R92 ;  /* 0x000000080b5c7825 */ /* 0x001fce00078e005c */
[----:B------:R-:W0:Y:S01]  /*08e0*/  @P0 LDC.64 R94, c[0x0][0x438] ;  /* 0x00010e00ff5e0b82 */ /* 0x000e220000000a00 */
[----:B------:R-:W3:Y:S01]  /*08f0*/  LDG.E.64 R92, desc[UR10][R92.64] ;  /* 0x0000000a5c5c7981 */ /* 0x000ee2000c1e1b00 */
[----:B-1----:R-:W-:-:S06]  /*0900*/  IMAD.WIDE.U32 R88, R11, 0x10, R88 ;  /* 0x000000100b587825 */ /* 0x002fcc00078e0058 */
[----:B------:R-:W4:Y:S01]  /*0910*/  LDG.E.128 R88, desc[UR10][R88.64] ;  /* 0x0000000a58587981 */ /* 0x000f22000c1e1d00 */
[----:B0-----:R-:W-:-:S05]  /*0920*/  @P0 IMAD.WIDE.U32 R94, R11, 0x10, R94 ;  /* 0x000000100b5e0825 */ /* 0x001fca00078e005e */
[----:B------:R-:W5:Y:S01]  /*0930*/  @P0 LDG.E.128 R64, desc[UR10][R94.64] ;  /* 0x0000000a5e400981 */ /* 0x000f62000c1e1d00 */
[----:B------:R-:W-:-:S13]  /*0940*/  ISETP.NE.AND.EX P1, PT, RZ, UR19, PT, P1 ;  /* 0x00000013ff007c0c */ /* 0x000fda000bf25310 */
[----:B------:R-:W0:Y:S01]  /*0950*/  @P1 LDC.64 R110, c[0x0][0x3b8] ;  /* 0x0000ee00ff6e1b82 */ /* 0x000e220000000a00 */
[----:B------:R-:W-:Y:S02]  /*0960*/  IMAD.U32 R109, R103, 0x10000, RZ ;  /* 0x00010000676d7824 */ /* 0x000fe400078e00ff */
[----:B--2---:R-:W-:-:S05]  /*0970*/  IMAD.WIDE.U32 R112, R11, 0x4, R112 ;  /* 0x000000040b707825 */ /* 0x004fca00078e0070 */
[----:B------:R1:W5:Y:S01]  /*0980*/  LDG.E R9, desc[UR10][R112.64] ;  /* 0x0000000a70097981 */ /* 0x000362000c1e1900 */
[----:B0-----:R-:W-:-:S05]  /*0990*/  @P1 IMAD.WIDE.U32 R110, R11, 0x4, R110 ;  /* 0x000000040b6e1825 */ /* 0x001fca00078e006e */
[----:B------:R0:W5:Y:S01]  /*09a0*/  @P1 LDG.E R10, desc[UR10][R110.64] ;  /* 0x0000000a6e0a1981 */ /* 0x000162000c1e1900 */
[----:B-1----:R-:W-:Y:S02]  /*09b0*/  IMAD.U32 R112, R101, 0x10000, RZ ;  /* 0x0001000065707824 */ /* 0x002fe400078e00ff */
[----:B0-----:R-:W-:Y:S02]  /*09c0*/  IMAD.U32 R111, R102, 0x10000, RZ ;  /* 0x00010000666f7824 */ /* 0x001fe400078e00ff */
[----:B------:R-:W-:Y:S02]  /*09d0*/  VIADD R152, R11, 0x80 ;  /* 0x000000800b987836 */ /* 0x000fe40000000000 */
[----:B---3--:R-:W-:Y:S01]  /*09e0*/  IMAD.MOV.U32 R114, RZ, RZ, R92 ;  /* 0x000000ffff727224 */ /* 0x008fe200078e005c */
[----:B------:R-:W-:-:S03]  /*09f0*/  SHF.R.U64 R92, R92, 0x10, R93 ;  /* 0x000000105c5c7819 */ /* 0x000fc6000000125d */
[----:B------:R-:W-:Y:S02]  /*0a00*/  IMAD.U32 R114, R114, 0x10000, RZ ;  /* 0x0001000072727824 */ /* 0x000fe400078e00ff */
[C---:B----4-:R-:W-:Y:S01]  /*0a10*/  FADD.FTZ R88, -R148.reuse, R88 ;  /* 0x0000005894587221 */ /* 0x050fe20000010100 */
[----:B------:R-:W-:Y:S01]  /*0a20*/  FADD.FTZ R89, -R148, R89 ;  /* 0x0000005994597221 */ /* 0x000fe20000010100 */
[----:B------:R-:W-:Y:S02]  /*0a30*/  FMUL.FTZ R109, R109, R114 ;  /* 0x000000726d6d7220 */ /* 0x000fe40000410000 */
[----:B------:R-:W-:Y:S01]  /*0a40*/  FMUL.FTZ R149, R88, UR23 ;  /* 0x0000001758957c20 */ /* 0x000fe20008410000 */
[----:B------:R-:W-:Y:S02]  /*0a50*/  IMAD.U32 R88, R92, 0x10000, RZ ;  /* 0x000100005c587824 */ /* 0x000fe400078e00ff */
[----:B------:R-:W-:Y:S01]  /*0a60*/  FMUL.FTZ R110, R89, UR23 ;  /* 0x00000017596e7c20 */ /* 0x000fe20008410000 */
[----:B------:R-:W-:-:S02]  /*0a70*/  IMAD.MOV.U32 R115, RZ, RZ, R93 ;  /* 0x000000ffff737224 */ /* 0x000fc400078e005d */
[----:B------:R-:W-:Y:S01]  /*0a80*/  FADD.FTZ R91, -R148, R91 ;  /* 0x0000005b945b7221 */ /* 0x000fe20000010100 */
[-C--:B------:R-:W-:Y:S01]  /*0a90*/  FMUL.FTZ R111, R111, R88.reuse ;  /* 0x000000586f6f7220 */ /* 0x080fe20000410000 */
[----:B------:R-:W-:Y:S01]  /*0aa0*/  FADD.FTZ R41, R41, R88 ;  /* 0x0000005829297221 */ /* 0x000fe20000010000 */
[----:B------:R-:W-:Y:S01]  /*0ab0*/  FFMA.FTZ R61, R110, R88, R61 ;  /* 0x000000586e3d7223 */ /* 0x000fe2000001003d */
[----:B------:R-:W-:Y:S01]  /*0ac0*/  SHF.R.U32.HI R93, RZ, 0x10, R93 ;  /* 0x00000010ff5d7819 */ /* 0x000fe2000001165d */
[----:B------:R-:W-:Y:S01]  /*0ad0*/  FADD.FTZ R90, -R148, R90 ;  /* 0x0000005a945a7221 */ /* 0x000fe20000010100 */
[----:B------:R-:W-:Y:S01]  /*0ae0*/  FADD.FTZ R88, RZ, R109 ;  /* 0x0000006dff587221 */ /* 0x000fe20000010000 */
[----:B------:R-:W-:Y:S02]  /*0af0*/  IMAD.U32 R115, R115, 0x10000, RZ ;  /* 0x0001000073737824 */ /* 0x000fe400078e00ff */
[C---:B------:R-:W-:Y:S01]  /*0b00*/  FFMA.FTZ R89, R149.reuse, R109, RZ ;  /* 0x0000006d95597223 */ /* 0x040fe200000100ff */
[----:B------:R-:W-:Y:S01]  /*0b10*/  FADD.FTZ R40, R40, R114 ;  /* 0x0000007228287221 */ /* 0x000fe20000010000 */
[----:B------:R-:W-:Y:S01]  /*0b20*/  FFMA.FTZ R60, R149, R114, R60 ;  /* 0x00000072953c7223 */ /* 0x000fe2000001003c */
[----:B------:R-:W-:Y:S01]  /*0b30*/  FMUL.FTZ R114, R91, UR23 ;  /* 0x000000175b727c20 */ /* 0x000fe20008410000 */
[----:B------:R-:W-:Y:S01]  /*0b40*/  FMUL.FTZ R113, R90, UR23 ;  /* 0x000000175a717c20 */ /* 0x000fe20008410000 */
[----:B------:R-:W-:Y:S01]  /*0b50*/  FADD.FTZ R91, R88, R111 ;  /* 0x0000006f585b7221 */ /* 0x000fe20000010000 */
[----:B------:R-:W-:-:S02]  /*0b60*/  IMAD.U32 R92, R100, 0x10000, RZ ;  /* 0x00010000645c7824 */ /* 0x000fc400078e00ff */
[----:B------:R-:W-:Y:S01]  /*0b70*/  FMUL.FTZ R112, R112, R115 ;  /* 0x0000007370707220 */ /* 0x000fe20000410000 */
[----:B------:R-:W-:Y:S02]  /*0b80*/  IMAD.U32 R93, R93, 0x10000, RZ ;  /* 0x000100005d5d7824 */ /* 0x000fe400078e00ff */
[----:B------:R-:W-:Y:S01]  /*0b90*/  FFMA.FTZ R88, R110, R111, R89 ;  /* 0x0000006f6e587223 */ /* 0x000fe20000010059 */
[----:B------:R-:W-:Y:S01]  /*0ba0*/  FADD.FTZ R42, R42, R115 ;  /* 0x000000732a2a7221 */ /* 0x000fe20000010000 */
[----:B------:R-:W-:Y:S01]  /*0bb0*/  FFMA.FTZ R62, R113, R115, R62 ;  /* 0x00000073713e7223 */ /* 0x000fe2000001003e */
[-C--:B------:R-:W-:Y:S01]  /*0bc0*/  FMUL.FTZ R115, R92, R93.reuse ;  /* 0x0000005d5c737220 */ /* 0x080fe20000410000 */
[----:B------:R-:W-:Y:S01]  /*0bd0*/  FADD.FTZ R90, R91, R112 ;  /* 0x000000705b5a7221 */ /* 0x000fe20000010000 */
[----:B------:R-:W-:Y:S01]  /*0be0*/  FFMA.FTZ R88, R113, R112, R88 ;  /* 0x0000007071587223 */ /* 0x000fe20000010058 */
[----:B------:R-:W-:Y:S01]  /*0bf0*/  FADD.FTZ R43, R43, R93 ;  /* 0x0000005d2b2b7221 */ /* 0x000fe20000010000 */
[----:B------:R-:W-:Y:S01]  /*0c00*/  FFMA.FTZ R63, R114, R93, R63 ;  /* 0x0000005d723f7223 */ /* 0x000fe2000001003f */
[----:B------:R-:W-:Y:S01]  /*0c10*/  FADD.FTZ R151, R90, R115 ;  /* 0x000000735a977221 */ /* 0x000fe20000010000 */
[----:B------:R-:W-:-:S07]  /*0c20*/  FFMA.FTZ R150, R114, R115, R88 ;  /* 0x0000007372967223 */ /* 0x000fce0000010058 */
.L_x_2076:
[----:B----4-:R-:W-:Y:S05]  /*0c30*/  BSYNC.RECONVERGENT B0 ;  /* 0x0000000000007941 */ /* 0x010fea0003800200 */
.L_x_2075:
[----:B------:R-:W-:Y:S04]  /*0c40*/  BSSY.RECONVERGENT B0, `(.L_x_2077) ;  /* 0x000003e000007945 */ /* 0x000fe80003800200 */
[----:B------:R-:W-:Y:S05]  /*0c50*/  @!P2 BRA `(.L_x_2078) ;  /* 0x0000000000f0a947 */ /* 0x000fea0003800000 */
        /* <DEDUP_REMOVED lines=15> */
[----:B--2---:R-:W-:-:S05]  /*0d50*/  IMAD.WIDE.U32 R118, R152, 0x4, R118 ;  /* 0x0000000498767825 */ /* 0x004fca00078e0076 */
[----:B------:R1:W5:Y:S02]  /*0d60*/  LDG.E R7, desc[UR10][R118.64] ;  /* 0x0000000a76077981 */ /* 0x000364000c1e1900 */
[----:B-1----:R-:W-:Y:S02]  /*0d70*/  IMAD.U32 R119, R98, 0x10000, RZ ;  /* 0x0001000062777824 */ /* 0x002fe400078e00ff */
[----:B0-----:R-:W-:-:S05]  /*0d80*/  @P1 IMAD.WIDE.U32 R116, R152, 0x4, R116 ;  /* 0x0000000498741825 */ /* 0x001fca00078e0074 */
[----:B------:R0:W5:Y:S01]  /*0d90*/  @P1 LDG.E R8, desc[UR10][R116.64] ;  /* 0x0000000a74081981 */ /* 0x000162000c1e1900 */
[----:B------:R-:W-:Y:S02]  /*0da0*/  VIADD R152, R152, 0x80 ;  /* 0x0000008098987836 */ /* 0x000fe40000000000 */
[----:B---3--:R-:W-:Y:S01]  /*0db0*/  IMAD.MOV.U32 R120, RZ, RZ, R92 ;  /* 0x000000ffff787224 */ /* 0x008fe200078e005c */
[--C-:B------:R-:W-:Y:S01]  /*0dc0*/  SHF.R.U64 R123, R92, 0x10, R93.reuse ;  /* 0x000000105c7b7819 */ /* 0x100fe2000000125d */
[--C-:B------:R-:W-:Y:S01]  /*0dd0*/  IMAD.MOV.U32 R121, RZ, RZ, R93.reuse ;  /* 0x000000ffff797224 */ /* 0x100fe200078e005d */
[----:B------:R-:W-:Y:S01]  /*0de0*/  SHF.R.U32.HI R153, RZ, 0x10, R93 ;  /* 0x00000010ff997819 */ /* 0x000fe2000001165d */
[----:B------:R-:W-:Y:S02]  /*0df0*/  IMAD.U32 R92, R99, 0x10000, RZ ;  /* 0x00010000635c7824 */ /* 0x000fe400078e00ff */
[C---:B----4-:R-:W-:Y:S01]  /*0e00*/  FADD.FTZ R88, -R148.reuse, R88 ;  /* 0x0000005894587221 */ /* 0x050fe20000010100 */
[----:B------:R-:W-:Y:S01]  /*0e10*/  FADD.FTZ R93, -R148, R89 ;  /* 0x00000059945d7221 */ /* 0x000fe20000010100 */
[----:B------:R-:W-:-:S02]  /*0e20*/  IMAD.U32 R89, R120, 0x10000, RZ ;  /* 0x0001000078597824 */ /* 0x000fc400078e00ff */
[----:B------:R-:W-:Y:S01]  /*0e30*/  FADD.FTZ R90, -R148, R90 ;  /* 0x0000005a945a7221 */ /* 0x000fe20000010100 */
[----:B0-----:R-:W-:Y:S01]  /*0e40*/  FMUL.FTZ R117, R88, UR23 ;  /* 0x0000001758757c20 */ /* 0x001fe20008410000 */
[----:B------:R-:W-:Y:S02]  /*0e50*/  IMAD.U32 R88, R123, 0x10000, RZ ;  /* 0x000100007b587824 */ /* 0x000fe400078e00ff */
[----:B------:R-:W-:Y:S01]  /*0e60*/  FMUL.FTZ R118, R93, UR23 ;  /* 0x000000175d767c20 */ /* 0x000fe20008410000 */
[----:B------:R-:W-:Y:S01]  /*0e70*/  FMUL.FTZ R116, R92, R89 ;  /* 0x000000595c747220 */ /* 0x000fe20000410000 */
[----:B------:R-:W-:Y:S01]  /*0e80*/  FADD.FTZ R122, -R148, R91 ;  /* 0x0000005b947a7221 */ /* 0x000fe20000010100 */
[----:B------:R-:W-:Y:S02]  /*0e90*/  IMAD.U32 R91, R121, 0x10000, RZ ;  /* 0x00010000795b7824 */ /* 0x000fe400078e00ff */
[----:B------:R-:W-:Y:S01]  /*0ea0*/  FMUL.FTZ R119, R119, R88 ;  /* 0x0000005877777220 */ /* 0x000fe20000410000 */
[----:B------:R-:W-:-:S02]  /*0eb0*/  IMAD.U32 R120, R97, 0x10000, RZ ;  /* 0x0001000061787824 */ /* 0x000fc400078e00ff */
[----:B------:R-:W-:Y:S01]  /*0ec0*/  FADD.FTZ R37, R37, R88 ;  /* 0x0000005825257221 */ /* 0x000fe20000010000 */
[----:B------:R-:W-:Y:S01]  /*0ed0*/  FFMA.FTZ R57, R118, R88, R57 ;  /* 0x0000005876397223 */ /* 0x000fe20000010039 */
[----:B------:R-:W-:Y:S01]  /*0ee0*/  FMUL.FTZ R121, R90, UR23 ;  /* 0x000000175a797c20 */ /* 0x000fe20008410000 */
[----:B------:R-:W-:Y:S01]  /*0ef0*/  FADD.FTZ R36, R36, R89 ;  /* 0x0000005924247221 */ /* 0x000fe20000010000 */
[----:B------:R-:W-:Y:S01]  /*0f00*/  FFMA.FTZ R56, R117, R89, R56 ;  /* 0x0000005975387223 */ /* 0x000fe20000010038 */
[----:B------:R-:W-:Y:S01]  /*0f10*/  FADD.FTZ R88, R151, R116 ;  /* 0x0000007497587221 */ /* 0x000fe20000010000 */
[----:B------:R-:W-:Y:S01]  /*0f20*/  FFMA.FTZ R89, R117, R116, R150 ;  /* 0x0000007475597223 */ /* 0x000fe20000010096 */
[-C--:B------:R-:W-:Y:S01]  /*0f30*/  FMUL.FTZ R120, R120, R91.reuse ;  /* 0x0000005b78787220 */ /* 0x080fe20000410000 */
[----:B------:R-:W-:Y:S01]  /*0f40*/  FADD.FTZ R38, R38, R91 ;  /* 0x0000005b26267221 */ /* 0x000fe20000010000 */
[----:B------:R-:W-:Y:S01]  /*0f50*/  FFMA.FTZ R58, R121, R91, R58 ;  /* 0x0000005b793a7223 */ /* 0x000fe2000001003a */
[----:B------:R-:W-:Y:S01]  /*0f60*/  FADD.FTZ R91, R88, R119 ;  /* 0x00000077585b7221 */ /* 0x000fe20000010000 */
[----:B------:R-:W-:-:S02]  /*0f70*/  IMAD.U32 R123, R96, 0x10000, RZ ;  /* 0x00010000607b7824 */ /* 0x000fc400078e00ff */
[----:B------:R-:W-:Y:S01]  /*0f80*/  FFMA.FTZ R88, R118, R119, R89 ;  /* 0x0000007776587223 */ /* 0x000fe20000010059 */
[----:B------:R-:W-:Y:S02]  /*0f90*/  IMAD.U32 R92, R153, 0x10000, RZ ;  /* 0x00010000995c7824 */ /* 0x000fe400078e00ff */
[----:B------:R-:W-:Y:S01]  /*0fa0*/  FMUL.FTZ R122, R122, UR23 ;  /* 0x000000177a7a7c20 */ /* 0x000fe20008410000 */
[----:B------:R-:W-:Y:S01]  /*0fb0*/  FADD.FTZ R90, R91, R120 ;  /* 0x000000785b5a7221 */ /* 0x000fe20000010000 */
[----:B------:R-:W-:Y:S01]  /*0fc0*/  FFMA.FTZ R88, R121, R120, R88 ;  /* 0x0000007879587223 */ /* 0x000fe20000010058 */
[-C--:B------:R-:W-:Y:S01]  /*0fd0*/  FMUL.FTZ R123, R123, R92.reuse ;  /* 0x0000005c7b7b7220 */ /* 0x080fe20000410000 */
[----:B------:R-:W-:Y:S01]  /*0fe0*/  FADD.FTZ R39, R39, R92 ;  /* 0x0000005c27277221 */ /* 0x000fe20000010000 */
[----:B------:R-:W-:Y:S02]  /*0ff0*/  FFMA.FTZ R59, R122, R92, R59 ;  /* 0x0000005c7a3b7223 */ /* 0x000fe4000001003b */
[----:B------:R-:W-:Y:S01]  /*1000*/  FADD.FTZ R151, R90, R123 ;  /* 0x0000007b5a977221 */ /* 0x000fe20000010000 */
[----:B------:R-:W-:-:S07]  /*1010*/  FFMA.FTZ R150, R122, R123, R88 ;  /* 0x0000007b7a967223 */ /* 0x000fce0000010058 */
.L_x_2078:
[----:B------:R-:W-:Y:S05]  /*1020*/  BSYNC.RECONVERGENT B0 ;  /* 0x0000000000007941 */ /* 0x000fea0003800200 */
.L_x_2077:
[----:B------:R-:W-:Y:S04]  /*1030*/  BSSY.RECONVERGENT B0, `(.L_x_2079) ;  /* 0x000003e000007945 */ /* 0x000fe80003800200 */
[----:B------:R-:W-:Y:S05]  /*1040*/  @!P3 BRA `(.L_x_2080) ;  /* 0x0000000000f0b947 */ /* 0x000fea0003800000 */
[----:B------:R-:W0:Y:S01]  /*1050*/  LDC.64 R94, c[0x0][0x428] ;  /* 0x00010a00ff5e7b82 */ /* 0x000e220000000a00 */
[----:B------:R-:W-:Y:S02]  /*1060*/  ISETP.NE.U32.AND P1, PT, RZ, UR18, PT ;  /* 0x00000012ff007c0c */ /* 0x000fe4000bf25070 */
[----:B------:R-:W-:-:S05]  /*1070*/  ISETP.NE.U32.AND P0, PT, RZ, UR16, PT ;  /* 0x00000010ff007c0c */ /* 0x000fca000bf05070 */
[----:B------:R-:W1:Y:S08]  /*1080*/  LDC.64 R88, c[0x0][0x3a8] ;  /* 0x0000ea00ff587b82 */ /* 0x000e700000000a00 */
[----:B------:R-:W2:Y:S01]  /*1090*/  LDC.64 R124, c[0x0][0x3b0] ;  /* 0x0000ec00ff7c7b82 */ /* 0x000ea20000000a00 */
[----:B0-----:R-:W-:-:S06]  /*10a0*/  IMAD.WIDE.U32 R94, R152, 0x8, R94 ;  /* 0x00000008985e7825 */ /* 0x001fcc00078e005e */
[----:B------:R-:W3:Y:S01]  /*10b0*/  LDG.E.64 R94, desc[UR10][R94.64] ;  /* 0x0000000a5e5e7981 */ /* 0x000ee2000c1e1b00 */
[----:B-1----:R-:W-:-:S06]  /*10c0*/  IMAD.WIDE.U32 R88, R152, 0x10, R88 ;  /* 0x0000001098587825 */ /* 0x002fcc00078e0058 */
[----:B------:R-:W4:Y:S01]  /*10d0*/  LDG.E.128 R88, desc[UR10][R88.64] ;  /* 0x0000000a58587981 */ /* 0x000f22000c1e1d00 */
        /* <DEDUP_REMOVED lines=9> */
[----:B------:R1:W5:Y:S01]  /*1170*/  @P0 LDG.E.128 R72, desc[UR10][R92.64] ;  /* 0x0000000a5c480981 */ /* 0x000362000c1e1d00 */
[----:B0-----:R-:W-:Y:S02]  /*1180*/  IMAD.U32 R127, R22, 0x10000, RZ ;  /* 0x00010000167f7824 */ /* 0x001fe400078e00ff */
[----:B------:R-:W-:Y:S02]  /*1190*/  VIADD R152, R152, 0x80 ;  /* 0x0000008098987836 */ /* 0x000fe40000000000 */
[----:B---3--:R-:W-:Y:S01]  /*11a0*/  IMAD.MOV.U32 R128, RZ, RZ, R94 ;  /* 0x000000ffff807224 */ /* 0x008fe200078e005e */
[--C-:B------:R-:W-:Y:S02]  /*11b0*/  SHF.R.U64 R131, R94, 0x10, R95.reuse ;  /* 0x000000105e837819 */ /* 0x100fe4000000125f */
[----:B------:R-:W-:Y:S02]  /*11c0*/  MOV R129, R95 ;  /* 0x0000005f00817202 */ /* 0x000fe40000000f00 */
[----:B------:R-:W-:Y:S01]  /*11d0*/  SHF.R.U32.HI R153, RZ, 0x10, R95 ;  /* 0x00000010ff997819 */ /* 0x000fe2000001165f */
[----:B------:R-:W-:-:S02]  /*11e0*/  IMAD.U32 R94, R23, 0x10000, RZ ;  /* 0x00010000175e7824 */ /* 0x000fc400078e00ff */
[C---:B----4-:R-:W-:Y:S01]  /*11f0*/  FADD.FTZ R88, -R148.reuse, R88 ;  /* 0x0000005894587221 */ /* 0x050fe20000010100 */
[----:B------:R-:W-:Y:S01]  /*1200*/  FADD.FTZ R95, -R148, R89 ;  /* 0x00000059945f7221 */ /* 0x000fe20000010100 */
[----:B------:R-:W-:Y:S02]  /*1210*/  IMAD.U32 R89, R128, 0x10000, RZ ;  /* 0x0001000080597824 */ /* 0x000fe400078e00ff */
[----:B------:R-:W-:Y:S01]  /*1220*/  FADD.FTZ R90, -R148, R90 ;  /* 0x0000005a945a7221 */ /* 0x000fe20000010100 */
[----:B------:R-:W-:Y:S01]  /*1230*/  FMUL.FTZ R125, R88, UR23 ;  /* 0x00000017587d7c20 */ /* 0x000fe20008410000 */
[----:B------:R-:W-:Y:S02]  /*1240*/  IMAD.U32 R88, R131, 0x10000, RZ ;  /* 0x0001000083587824 */ /* 0x000fe400078e00ff */
[----:B------:R-:W-:Y:S01]  /*1250*/  FMUL.FTZ R126, R95, UR23 ;  /* 0x000000175f7e7c20 */ /* 0x000fe20008410000 */
[----:B------:R-:W-:Y:S01]  /*1260*/  FMUL.FTZ R124, R94, R89 ;  /* 0x000000595e7c7220 */ /* 0x000fe20000410000 */
[----:B------:R-:W-:Y:S01]  /*1270*/  FADD.FTZ R130, -R148, R91 ;  /* 0x0000005b94827221 */ /* 0x000fe20000010100 */
[----:B------:R-:W-:-:S02]  /*1280*/  IMAD.U32 R91, R129, 0x10000, RZ ;  /* 0x00010000815b7824 */ /* 0x000fc400078e00ff */
[-C--:B------:R-:W-:Y:S01]  /*1290*/  FMUL.FTZ R127, R127, R88.reuse ;  /* 0x000000587f7f7220 */ /* 0x080fe20000410000 */
[----:B------:R-:W-:Y:S02]  /*12a0*/  IMAD.U32 R128, R21, 0x10000, RZ ;  /* 0x0001000015807824 */ /* 0x000fe400078e00ff */
        /* <DEDUP_REMOVED lines=13> */
[----:B-1----:R-:W-:Y:S02]  /*1380*/  IMAD.U32 R92, R153, 0x10000, RZ ;  /* 0x00010000995c7824 */ /* 0x002fe400078e00ff */
        /* <DEDUP_REMOVED lines=8> */
.L_x_2080:
[----:B------:R-:W-:Y:S05]  /*1410*/  BSYNC.RECONVERGENT B0 ;  /* 0x0000000000007941 */ /* 0x000fea0003800200 */
.L_x_2079:
        /* <DEDUP_REMOVED lines=32> */
[----:B------:R-:W-:Y:S01]  /*1620*/  FMUL.FTZ R133, R88, UR23 ;  /* 0x0000001758857c20 */ /* 0x000fe20008410000 */
        /* <DEDUP_REMOVED lines=29> */
.L_x_2082:
[----:B------:R-:W-:Y:S05]  /*1800*/  BSYNC.RECONVERGENT B0 ;  /* 0x0000000000007941 */ /* 0x000fea0003800200 */
.L_x_2081:
        /* <DEDUP_REMOVED lines=14> */
[----:B------:R-:W5:Y:S01]  /*18f0*/  @P1 LDG.E R0, desc[UR10][R94.64] ;  /* 0x0000000a5e001981 */ /* 0x000f62000c1e1900 */
[----:B------:R-:W-:-:S13]  /*1900*/  ISETP.NE.AND.EX P0, PT, RZ, UR17, PT, P0 ;  /* 0x00000011ff007c0c */ /* 0x000fda000bf05300 */
[----:B------:R-:W0:Y:S01]  /*1910*/  @P0 LDC.64 R140, c[0x0][0x438] ;  /* 0x00010e00ff8c0b82 */ /* 0x000e220000000a00 */
[----:B--2---:R-:W-:-:S05]  /*1920*/  IMAD.WIDE.U32 R142, R152, 0x4, R142 ;  /* 0x00000004988e7825 */ /* 0x004fca00078e008e */
[----:B------:R1:W5:Y:S02]  /*1930*/  LDG.E R2, desc[UR10][R142.64] ;  /* 0x0000000a8e027981 */ /* 0x000364000c1e1900 */
[----:B-1----:R-:W-:Y:S02]  /*1940*/  IMAD.U32 R143, R14, 0x10000, RZ ;  /* 0x000100000e8f7824 */ /* 0x002fe400078e00ff */
[----:B0-----:R-:W-:-:S05]  /*1950*/  @P0 IMAD.WIDE.U32 R140, R152, 0x10, R140 ;  /* 0x00000010988c0825 */ /* 0x001fca00078e008c */
[----:B------:R0:W5:Y:S01]  /*1960*/  @P0 LDG.E.128 R80, desc[UR10][R140.64] ;  /* 0x0000000a8c500981 */ /* 0x000162000c1e1d00 */
[----:B---3--:R-:W-:Y:S01]  /*1970*/  IMAD.MOV.U32 R144, RZ, RZ, R92 ;  /* 0x000000ffff907224 */ /* 0x008fe200078e005c */
[--C-:B------:R-:W-:Y:S01]  /*1980*/  SHF.R.U64 R147, R92, 0x10, R93.reuse ;  /* 0x000000105c937819 */ /* 0x100fe2000000125d */
[--C-:B------:R-:W-:Y:S01]  /*1990*/  IMAD.MOV.U32 R145, RZ, RZ, R93.reuse ;  /* 0x000000ffff917224 */ /* 0x100fe200078e005d */
[----:B------:R-:W-:Y:S02]  /*19a0*/  SHF.R.U32.HI R152, RZ, 0x10, R93 ;  /* 0x00000010ff987819 */ /* 0x000fe4000001165d */
[----:B------:R-:W-:Y:S01]  /*19b0*/  SHF.L.U32 R92, R15, 0x10, RZ ;  /* 0x000000100f5c7819 */ /* 0x000fe200000006ff */
[C---:B----4-:R-:W-:Y:S01]  /*19c0*/  FADD.FTZ R88, -R148.reuse, R88 ;  /* 0x0000005894587221 */ /* 0x050fe20000010100 */
[----:B------:R-:W-:Y:S01]  /*19d0*/  FADD.FTZ R93, -R148, R89 ;  /* 0x00000059945d7221 */ /* 0x000fe20000010100 */
[----:B------:R-:W-:Y:S02]  /*19e0*/  IMAD.U32 R89, R144, 0x10000, RZ ;  /* 0x0001000090597824 */ /* 0x000fe400078e00ff */
[----:B------:R-:W-:Y:S01]  /*19f0*/  FADD.FTZ R90, -R148, R90 ;  /* 0x0000005a945a7221 */ /* 0x000fe20000010100 */
[----:B0-----:R-:W-:Y:S01]  /*1a00*/  FMUL.FTZ R141, R88, UR23 ;  /* 0x00000017588d7c20 */ /* 0x001fe20008410000 */
[----:B------:R-:W-:-:S02]  /*1a10*/  IMAD.U32 R88, R147, 0x10000, RZ ;  /* 0x0001000093587824 */ /* 0x000fc400078e00ff */
[----:B------:R-:W-:Y:S01]  /*1a20*/  FMUL.FTZ R142, R93, UR23 ;  /* 0x000000175d8e7c20 */ /* 0x000fe20008410000 */
[-C--:B------:R-:W-:Y:S01]  /*1a30*/  FMUL.FTZ R140, R92, R89.reuse ;  /* 0x000000595c8c7220 */ /* 0x080fe20000410000 */
[----:B------:R-:W-:Y:S01]  /*1a40*/  FADD.FTZ R146, -R148, R91 ;  /* 0x0000005b94927221 */ /* 0x000fe20000010100 */
[----:B------:R-:W-:Y:S02]  /*1a50*/  IMAD.U32 R91, R145, 0x10000, RZ ;  /* 0x00010000915b7824 */ /* 0x000fe400078e00ff */
        /* <DEDUP_REMOVED lines=24> */
.L_x_2084:
[----:B------:R-:W-:Y:S05]  /*1be0*/  BSYNC.RECONVERGENT B0 ;  /* 0x0000000000007941 */ /* 0x000fea0003800200 */
.L_x_2083:
        /* <DEDUP_REMOVED lines=32> */
.L_x_2086:
[----:B------:R-:W-:Y:S05]  /*1df0*/  BSYNC.RECONVERGENT B0 ;  /* 0x0000000000007941 */ /* 0x000fea0003800200 */
.L_x_2085:
[----:B------:R-:W1:Y:S08]  /*1e00*/  S2UR UR7, SR_CgaCtaId ;  /* 0x00000000000779c3 */ /* 0x000e700000008800 */
[----:B------:R-:W-:Y:S01]  /*1e10*/  BAR.SYNC.DEFER_BLOCKING 0x0 ;  /* 0x0000000000007b1d */ /* 0x000fe20000010000 */
[----:B------:R-:W-:Y:S01]  /*1e20*/  ISETP.GE.U32.AND P1, PT, R104, 0x80, PT ;  /* 0x000000806800780c */ /* 0x000fe20003f26070 */
[----:B------:R-:W-:-:S02]  /*1e30*/  UISETP.NE.AND UP2, UPT, UR26, URZ, UPT ;  /* 0x000000ff1a00728c */ /* 0x000fc4000bf45270 */
[----:B------:R-:W-:Y:S02]  /*1e40*/  UIADD3 UR9, UPT, UPT, UR9, UR20, URZ ;  /* 0x0000001409097290 */ /* 0x000fe4000fffe0ff */
[----:B------:R-:W-:Y:S01]  /*1e50*/  UMOV UR6, 0x400 ;  /* 0x0000040000067882 */ /* 0x000fe20000000000 */
[----:B------:R-:W-:Y:S01]  /*1e60*/  BSSY.RECONVERGENT B0, `(.L_x_2087) ;  /* 0x000016f000007945 */ /* 0x000fe20003800200 */
[----:B------:R-:W-:Y:S01]  /*1e70*/  PLOP3.LUT P0, PT, PT, PT, UP2, 0x40, 0x4 ;  /* 0x000000000004781c */ /* 0x000fe20003f0e828 */
[----:B------:R-:W-:Y:S02]  /*1e80*/  UISETP.GE.AND UP1, UPT, UR9, UR21, UPT ;  /* 0x000000150900728c */ /* 0x000fe4000bf26270 */
[----:B-1----:R-:W-:-:S04]  /*1e90*/  ULEA UR6, UR7, UR6, 0x18 ;  /* 0x0000000607067291 */ /* 0x002fc8000f8ec0ff */
[----:B------:R-:W-:Y:S02]  /*1ea0*/  UIADD3 UR7, UPT, UPT, UR6, 0x2820, URZ ;  /* 0x0000282006077890 */ /* 0x000fe4000fffe0ff */
[----:B------:R-:W-:Y:S02]  /*1eb0*/  @!UP3 UIADD3 UR7, UPT, UPT, UR6, 0x2800, URZ ;  /* 0x000028000607b890 */ /* 0x000fe4000fffe0ff */
[----:B------:R-:W-:Y:S02]  /*1ec0*/  UIADD3 UR22, UPT, UPT, UR6, 0x2830, URZ ;  /* 0x0000283006167890 */ /* 0x000fe4000fffe0ff */
[----:B------:R-:W-:-:S05]  /*1ed0*/  @!UP3 UIADD3 UR22, UPT, UPT, UR6, 0x2810, URZ ;  /* 0x000028100616b890 */ /* 0x000fca000fffe0ff */
[----:B0-----:R-:W0:Y:S04]  /*1ee0*/  LDS.128 R88, [UR7] ;  /* 0x00000007ff587984 */ /* 0x001e280008000c00 */
        /* <DEDUP_REMOVED lines=11> */
[----:B------:R-:W-:Y:S02]  /*1fa0*/  R2UR UR6, R95 ;  /* 0x000000005f0672ca */ /* 0x000fe400000e0000 */
[----:B------:R-:W-:Y:S01]  /*1fb0*/  FSEL R94, R89, RZ, P0 ;  /* 0x000000ff595e7208 */ /* 0x000fe20000000000 */
[----:B------:R-:W-:-:S12]  /*1fc0*/  @!P1 BRA `(.L_x_2088) ;  /* 0x0000001400609947 */ /* 0x000fd80003800000 */
[----:B------:R-:W-:-:S04]  /*1fd0*/  UISETP.NE.U32.AND UP0, UPT, UR18, URZ, UPT ;  /* 0x000000ff1200728c */ /* 0x000fc8000bf05070 */
[----:B------:R-:W-:-:S09]  /*1fe0*/  UISETP.NE.AND.EX UP0, UPT, UR19, URZ, UPT, UP0 ;  /* 0x000000ff1300728c */ /* 0x000fd2000bf05300 */
[----:B------:R-:W-:Y:S05]  /*1ff0*/  BRA.U UP0, `(.L_x_2089) ;  /* 0x0000000900147547 */ /* 0x000fea000b800000 */
[----:B------:R-:W-:-:S04]  /*2000*/  UISETP.NE.U32.AND UP0, UPT, UR16, URZ, UPT ;  /* 0x000000ff1000728c */ /* 0x000fc8000bf05070 */
[----:B------:R-:W-:-:S09]  /*2010*/  UISETP.NE.AND.EX UP0, UPT, UR17, URZ, UPT, UP0 ;  /* 0x000000ff1100728c */ /* 0x000fd2000bf05300 */
[----:B------:R-:W-:Y:S05]  /*2020*/  BRA.U UP0, `(.L_x_2090) ;  /* 0x0000000500047547 */ /* 0x000fea000b800000 */
[----:B------:R-:W-:-:S04]  /*2030*/  UISETP.NE.U32.AND UP0, UPT, UR4, URZ, UPT ;  /* 0x000000ff0400728c */ /* 0x000fc8000bf05070 */
[----:B------:R-:W-:-:S09]  /*2040*/  UISETP.NE.AND.EX UP0, UPT, UR5, URZ, UPT, UP0 ;  /* 0x000000ff0500728c */ /* 0x000fd2000bf05300 */
[----:B------:R-:W-:Y:S05]  /*2050*/  BRA.U UP0, `(.L_x_2091) ;  /* 0x00000001007c7547 */ /* 0x000fea000b800000 */
[--C-:B------:R-:W-:Y:S01]  /*2060*/  FFMA.FTZ R88, R149, UR6, R94.reuse ;  /* 0x0000000695587c23 */ /* 0x100fe2000801005e */
[--C-:B------:R-:W-:Y:S01]  /*2070*/  FFMA.FTZ R90, R110, UR6, R94.reuse ;  /* 0x000000066e5a7c23 */ /* 0x100fe2000801005e */
[--C-:B------:R-:W-:Y:S01]  /*2080*/  FFMA.FTZ R89, R113, UR6, R94.reuse ;  /* 0x0000000671597c23 */ /* 0x100fe2000801005e */
[----:B------:R-:W-:Y:S01]  /*2090*/  FFMA.FTZ R92, R114, UR6, R94 ;  /* 0x00000006725c7c23 */ /* 0x000fe2000801005e */
[----:B------:R-:W-:Y:S01]  /*20a0*/  FADD.FTZ R88, R109, -R88 ;  /* 0x800000586d587221 */ /* 0x000fe20000010000 */
[----:B------:R-:W-:Y:S01]  /*20b0*/  FADD.FTZ R90, R111, -R90 ;  /* 0x8000005a6f5a7221 */ /* 0x000fe20000010000 */
[----:B------:R-:W-:Y:S01]  /*20c0*/  FADD.FTZ R89, R112, -R89 ;  /* 0x8000005970597221 */ /* 0x000fe20000010000 */
[----:B------:R-:W-:Y:S01]  /*20d0*/  FADD.FTZ R92, R115, -R92 ;  /* 0x8000005c735c7221 */ /* 0x000fe20000010000 */
[----:B------:R-:W-:Y:S01]  /*20e0*/  FMUL.FTZ R88, R88, UR23 ;  /* 0x0000001758587c20 */ /* 0x000fe20008410000 */
[----:B------:R-:W-:Y:S01]  /*20f0*/  FMUL.FTZ R90, R90, UR23 ;  /* 0x000000175a5a7c20 */ /* 0x000fe20008410000 */
[----:B------:R-:W-:Y:S01]  /*2100*/  FMUL.FTZ R89, R89, UR23 ;  /* 0x0000001759597c20 */ /* 0x000fe20008410000 */
[C---:B-----5:R-:W-:Y:S01]  /*2110*/  LOP3.LUT P6, RZ, R9.reuse, 0xff, RZ, 0xc0, !PT ;  /* 0x000000ff09ff7812 */ /* 0x060fe200078cc0ff */
[----:B------:R-:W-:Y:S01]  /*2120*/  FMUL.FTZ R88, R88, UR25 ;  /* 0x0000001958587c20 */ /* 0x000fe20008410000 */
[----:B------:R-:W-:Y:S01]  /*2130*/  FMUL.FTZ R90, R90, UR25 ;  /* 0x000000195a5a7c20 */ /* 0x000fe20008410000 */
[----:B------:R-:W-:Y:S01]  /*2140*/  LOP3.LUT P0, RZ, R9, 0xff00, RZ, 0xc0, !PT ;  /* 0x0000ff0009ff7812 */ /* 0x000fe2000780c0ff */
[----:B------:R-:W-:Y:S01]  /*2150*/  FMUL.FTZ R92, R92, UR23 ;  /* 0x000000175c5c7c20 */ /* 0x000fe20008410000 */
[----:B------:R-:W-:Y:S01]  /*2160*/  FMUL.FTZ R91, R89, UR25 ;  /* 0x00000019595b7c20 */ /* 0x000fe20008410000 */
[----:B------:R-:W-:-:S02]  /*2170*/  FSEL R88, R88, RZ, P6 ;  /* 0x000000ff58587208 */ /* 0x000fc40003000000 */
[----:B------:R-:W-:Y:S01]  /*2180*/  FMUL.FTZ R92, R92, UR25 ;  /* 0x000000195c5c7c20 */ /* 0x000fe20008410000 */
[----:B------:R-:W-:Y:S02]  /*2190*/  FSEL R89, R90, RZ, P0 ;  /* 0x000000ff5a597208 */ /* 0x000fe40000000000 */
[C---:B------:R-:W-:Y:S02]  /*21a0*/  LOP3.LUT P6, RZ, R9.reuse, 0xff0000, RZ, 0xc0, !PT ;  /* 0x00ff000009ff7812 */ /* 0x040fe400078cc0ff */
[----:B------:R-:W-:Y:S02]  /*21b0*/  ISETP.GE.U32.AND P0, PT, R9, 0x1000000, PT ;  /* 0x010000000900780c */ /* 0x000fe40003f06070 */
        /* <DEDUP_REMOVED lines=9> */
.L_x_2091:
        /* <DEDUP_REMOVED lines=11> */
[----:B------:R-:W-:Y:S01]  /*2300*/  FMUL.FTZ R87, R89, UR23 ;  /* 0x0000001759577c20 */ /* 0x000fe20008410000 */
[----:B------:R-:W-:Y:S01]  /*2310*/  FMUL.FTZ R88, R84, UR25 ;  /* 0x0000001954587c20 */ /* 0x000fe20008410000 */
[----:B------:R-:W-:Y:S01]  /*2320*/  FMUL.FTZ R89, R85, UR25 ;  /* 0x0000001955597c20 */ /* 0x000fe20008410000 */
[C---:B-----5:R-:W-:Y:S01]  /*2330*/  LOP3.LUT P6, RZ, R9.reuse, 0xff, RZ, 0xc0, !PT ;  /* 0x000000ff09ff7812 */ /* 0x060fe200078cc0ff */
[----:B------:R-:W-:Y:S01]  /*2340*/  FMUL.FTZ R90, R86, UR25 ;  /* 0x00000019565a7c20 */ /* 0x000fe20008410000 */
[----:B------:R-:W-:Y:S01]  /*2350*/  LOP3.LUT P0, RZ, R9, 0xff00, RZ, 0xc0, !PT ;  /* 0x0000ff0009ff7812 */ /* 0x000fe2000780c0ff */
[----:B------:R-:W-:Y:S01]  /*2360*/  FMUL.FTZ R91, R87, UR25 ;  /* 0x00000019575b7c20 */ /* 0x000fe20008410000 */
[----:B------:R-:W-:-:S02]  /*2370*/  FSEL R88, R88, RZ, P6 ;  /* 0x000000ff58587208 */ /* 0x000fc40003000000 */
        /* <DEDUP_REMOVED lines=12> */
.L_x_2090:
        /* <DEDUP_REMOVED lines=11> */
[----:B-----5:R-:W-:Y:S01]  /*24f0*/  FFMA.FTZ R88, R89, UR23, R64 ;  /* 0x0000001759587c23 */ /* 0x020fe20008010040 */
[----:B------:R-:W-:Y:S01]  /*2500*/  FFMA.FTZ R89, R90, UR23, R65 ;  /* 0x000000175a597c23 */ /* 0x000fe20008010041 */
[----:B------:R-:W-:Y:S01]  /*2510*/  FFMA.FTZ R90, R91, UR23, R66 ;  /* 0x000000175b5a7c23 */ /* 0x000fe20008010042 */
[----:B------:R-:W-:Y:S01]  /*2520*/  LOP3.LUT P6, RZ, R9, 0xff, RZ, 0xc0, !PT ;  /* 0x000000ff09ff7812 */ /* 0x000fe200078cc0ff */
[----:B------:R-:W-:Y:S01]  /*2530*/  FMUL.FTZ R88, R88, UR25 ;  /* 0x0000001958587c20 */ /* 0x000fe20008410000 */
[----:B------:R-:W-:Y:S01]  /*2540*/  FMUL.FTZ R89, R89, UR25 ;  /* 0x0000001959597c20 */ /* 0x000fe20008410000 */
[----:B------:R-:W-:Y:S01]  /*2550*/  LOP3.LUT P0, RZ, R9, 0xff00, RZ, 0xc0, !PT ;  /* 0x0000ff0009ff7812 */ /* 0x000fe2000780c0ff */
[----:B------:R-:W-:Y:S01]  /*2560*/  FFMA.FTZ R91, R92, UR23, R67 ;  /* 0x000000175c5b7c23 */ /* 0x000fe20008010043 */
        /* <DEDUP_REMOVED lines=15> */
.L_x_2093:
        /* <DEDUP_REMOVED lines=31> */
.L_x_2089:
        /* <DEDUP_REMOVED lines=8> */
[----:B-----5:R-:W-:Y:S01]  /*28d0*/  LOP3.LUT P6, RZ, R9, 0xff00, RZ, 0xc0, !PT ;  /* 0x0000ff0009ff7812 */ /* 0x020fe200078cc0ff */
[----:B------:R-:W-:Y:S01]  /*28e0*/  FFMA.FTZ R106, R114, UR6, R94 ;  /* 0x00000006726a7c23 */ /* 0x000fe2000801005e */
[----:B------:R-:W-:Y:S01]  /*28f0*/  FADD.FTZ R89, R111, -R88 ;  /* 0x800000586f597221 */ /* 0x000fe20000010000 */
[----:B------:R-:W-:Y:S01]  /*2900*/  FFMA.FTZ R88, R149, UR6, R94 ;  /* 0x0000000695587c23 */ /* 0x000fe2000801005e */
[----:B------:R-:W-:Y:S01]  /*2910*/  FADD.FTZ R91, R112, -R91 ;  /* 0x8000005b705b7221 */ /* 0x000fe20000010000 */
[----:B------:R-:W-:Y:S01]  /*2920*/  LOP3.LUT P0, RZ, R10, 0xff00, RZ, 0xc0, !PT ;  /* 0x0000ff000aff7812 */ /* 0x000fe2000780c0ff */
[----:B------:R-:W-:Y:S01]  /*2930*/  FMUL.FTZ R89, R89, UR23 ;  /* 0x0000001759597c20 */ /* 0x000fe20008410000 */
[----:B------:R-:W-:Y:S01]  /*2940*/  FADD.FTZ R88, R109, -R88 ;  /* 0x800000586d587221 */ /* 0x000fe20000010000 */
[----:B------:R-:W-:Y:S01]  /*2950*/  FMUL.FTZ R91, R91, UR23 ;  /* 0x000000175b5b7c20 */ /* 0x000fe20008410000 */
[----:B------:R-:W-:Y:S01]  /*2960*/  FADD.FTZ R106, R115, -R106 ;  /* 0x8000006a736a7221 */ /* 0x000fe20000010000 */
[----:B------:R-:W-:Y:S01]  /*2970*/  FMUL.FTZ R89, R89, UR25 ;  /* 0x0000001959597c20 */ /* 0x000fe20008410000 */
[----:B------:R-:W-:Y:S01]  /*2980*/  FMUL.FTZ R88, R88, UR23 ;  /* 0x0000001758587c20 */ /* 0x000fe20008410000 */
[----:B------:R-:W-:Y:S01]  /*2990*/  FMUL.FTZ R90, R91, UR25 ;  /* 0x000000195b5a7c20 */ /* 0x000fe20008410000 */
[----:B------:R-:W-:-:S02]  /*29a0*/  FMUL.FTZ R106, R106, UR23 ;  /* 0x000000176a6a7c20 */ /* 0x000fc40008410000 */
[C---:B------:R-:W-:Y:S01]  /*29b0*/  FSEL R92, R89.reuse, RZ, P6 ;  /* 0x000000ff595c7208 */ /* 0x040fe20003000000 */
[----:B------:R-:W-:Y:S01]  /*29c0*/  FMUL.FTZ R88, R88, UR25 ;  /* 0x0000001958587c20 */ /* 0x000fe20008410000 */
[----:B------:R-:W-:Y:S01]  /*29d0*/  FSEL R89, R89, RZ, P0 ;  /* 0x000000ff59597208 */ /* 0x000fe20000000000 */
[----:B------:R-:W-:Y:S01]  /*29e0*/  FMUL.FTZ R106, R106, UR25 ;  /* 0x000000196a6a7c20 */ /* 0x000fe20008410000 */
[C---:B------:R-:W-:Y:S02]  /*29f0*/  LOP3.LUT P6, RZ, R9.reuse, 0xff0000, RZ, 0xc0, !PT ;  /* 0x00ff000009ff7812 */ /* 0x040fe400078cc0ff */
[----:B------:R-:W-:Y:S02]  /*2a00*/  LOP3.LUT P0, RZ, R9, 0xff, RZ, 0xc0, !PT ;  /* 0x000000ff09ff7812 */ /* 0x000fe4000780c0ff */
[----:B------:R-:W-:Y:S02]  /*2a10*/  FSEL R93, R90, RZ, P6 ;  /* 0x000000ff5a5d7208 */ /* 0x000fe40003000000 */
[----:B------:R-:W-:-:S02]  /*2a20*/  FSEL R91, R88, RZ, P0 ;  /* 0x000000ff585b7208 */ /* 0x000fc40000000000 */
[C---:B------:R-:W-:Y:S02]  /*2a30*/  LOP3.LUT P6, RZ, R10.reuse, 0xff, RZ, 0xc0, !PT ;  /* 0x000000ff0aff7812 */ /* 0x040fe400078cc0ff */
[----:B------:R-:W-:Y:S02]  /*2a40*/  LOP3.LUT P0, RZ, R10, 0xff0000, RZ, 0xc0, !PT ;  /* 0x00ff00000aff7812 */ /* 0x000fe4000780c0ff */
[----:B------:R-:W-:Y:S02]  /*2a50*/  FSEL R88, R88, RZ, P6 ;  /* 0x000000ff58587208 */ /* 0x000fe40003000000 */
[----:B------:R-:W-:Y:S02]  /*2a60*/  FSEL R90, R90, RZ, P0 ;  /* 0x000000ff5a5a7208 */ /* 0x000fe40000000000 */
[----:B------:R-:W-:Y:S02]  /*2a70*/  ISETP.GE.U32.AND P6, PT, R9, 0x1000000, PT ;  /* 0x010000000900780c */ /* 0x000fe40003fc6070 */
[----:B------:R-:W-:-:S02]  /*2a80*/  ISETP.GE.U32.AND P0, PT, R10, 0x1000000, PT ;  /* 0x010000000a00780c */ /* 0x000fc40003f06070 */
[----:B------:R-:W-:Y:S02]  /*2a90*/  F2FP.BF16.F32.PACK_AB R91, R88, R91 ;  /* 0x0000005b585b723e */ /* 0x000fe400000010ff */
[----:B------:R-:W-:Y:S02]  /*2aa0*/  F2FP.BF16.F32.PACK_AB R92, R89, R92 ;  /* 0x0000005c595c723e */ /* 0x000fe400000010ff */
[C---:B------:R-:W-:Y:S02]  /*2ab0*/  FSEL R89, R106.reuse, RZ, P6 ;  /* 0x000000ff6a597208 */ /* 0x040fe40003000000 */
[----:B------:R-:W-:Y:S02]  /*2ac0*/  FSEL R88, R106, RZ, P0 ;  /* 0x000000ff6a587208 */ /* 0x000fe40000000000 */
[----:B------:R-:W-:Y:S02]  /*2ad0*/  F2FP.BF16.F32.PACK_AB R93, R90, R93 ;  /* 0x0000005d5a5d723e */ /* 0x000fe400000010ff */
[----:B------:R-:W-:-:S02]  /*2ae0*/  F2FP.BF16.F32.PACK_AB R88, R88, R89 ;  /* 0x000000595858723e */ /* 0x000fc400000010ff */
[C---:B------:R-:W-:Y:S02]  /*2af0*/  PRMT R105, R91.reuse, 0x7632, R105 ;  /* 0x000076325b697816 */ /* 0x040fe40000000069 */
[----:B------:R-:W-:Y:S02]  /*2b00*/  PRMT R95, R91, 0x7610, R95 ;  /* 0x000076105b5f7816 */ /* 0x000fe4000000005f */
[----:B------:R-:W-:Y:S02]  /*2b10*/  PRMT R106, R92, 0x7632, R106 ;  /* 0x000076325c6a7816 */ /* 0x000fe4000000006a */
[----:B------:R-:W-:Y:S02]  /*2b20*/  PRMT R107, R93, 0x7632, R107 ;  /* 0x000076325d6b7816 */ /* 0x000fe4000000006b */
[C---:B------:R-:W-:Y:S02]  /*2b30*/  PRMT R108, R88.reuse, 0x7632, R108 ;  /* 0x00007632586c7816 */ /* 0x040fe4000000006c */
[----:B------:R-:W-:Y:S01]  /*2b40*/  PRMT R150, R88, 0x7610, R150 ;  /* 0x0000761058967816 */ /* 0x000fe20000000096 */
[----:B------:R-:W-:Y:S06]  /*2b50*/  BRA `(.L_x_2092) ;  /* 0x0000000800187947 */ /* 0x000fec0003800000 */
.L_x_2095:
[--C-:B------:R-:W-:Y:S01]  /*2b60*/  FFMA.FTZ R84, R149, UR6, R94.reuse ;  /* 0x0000000695547c23 */ /* 0x100fe2000801005e */
[--C-:B------:R-:W-:Y:S01]  /*2b70*/  FFMA.FTZ R86, R110, UR6, R94.reuse ;  /* 0x000000066e567c23 */ /* 0x100fe2000801005e */
[----:B------:R-:W-:Y:S01]  /*2b80*/  FFMA.FTZ R85, R113, UR6, R94 ;  /* 0x0000000671557c23 */ /* 0x000fe2000801005e */
[----:B-----5:R-:W-:Y:S01]  /*2b90*/  LOP3.LUT P6, RZ, R9, 0xff, RZ, 0xc0, !PT ;  /* 0x000000ff09ff7812 */ /* 0x020fe200078cc0ff */
[----:B------:R-:W-:Y:S01]  /*2ba0*/  FADD.FTZ R84, R109, -R84 ;  /* 0x800000546d547221 */ /* 0x000fe20000010000 */
[----:B------:R-:W-:Y:S01]  /*2bb0*/  FADD.FTZ R86, R111, -R86 ;  /* 0x800000566f567221 */ /* 0x000fe20000010000 */
[----:B------:R-:W-:Y:S01]  /*2bc0*/  FADD.FTZ R89, R112, -R85 ;  /* 0x8000005570597221 */ /* 0x000fe20000010000 */
[----:B------:R-:W-:Y:S01]  /*2bd0*/  LOP3.LUT P0, RZ, R10, 0xff, RZ, 0xc0, !PT ;  /* 0x000000ff0aff7812 */ /* 0x000fe2000780c0ff */
[----:B------:R-:W-:Y:S01]  /*2be0*/  FMUL.FTZ R84, R84, UR23 ;  /* 0x0000001754547c20 */ /* 0x000fe20008410000 */
[----:B------:R-:W-:Y:S01]  /*2bf0*/  FMUL.FTZ R85, R86, UR23 ;  /* 0x0000001756557c20 */ /* 0x000fe20008410000 */
[----:B------:R-:W-:Y:S01]  /*2c00*/  FFMA.FTZ R92, R114, UR6, R94 ;  /* 0x00000006725c7c23 */ /* 0x000fe2000801005e */
[----:B------:R-:W-:Y:S01]  /*2c10*/  FMUL.FTZ R86, R89, UR23 ;  /* 0x0000001759567c20 */ /* 0x000fe20008410000 */
[----:B------:R-:W-:Y:S01]  /*2c20*/  FMUL.FTZ R87, R84, UR25 ;  /* 0x0000001954577c20 */ /* 0x000fe20008410000 */
[----:B------:R-:W-:-:S04]  /*2c30*/  FMUL.FTZ R90, R85, UR25 ;  /* 0x00000019555a7c20 */ /* 0x000fc80008410000 */
[----:B------:R-:W-:Y:S02]  /*2c40*/  FSEL R88, R87, RZ, P6 ;  /* 0x000000ff57587208 */ /* 0x000fe40003000000 */
[----:B------:R-:W-:Y:S02]  /*2c50*/  LOP3.LUT P6, RZ, R9, 0xff00, RZ, 0xc0, !PT ;  /* 0x0000ff0009ff7812 */ /* 0x000fe400078cc0ff */
[----:B------:R-:W-:Y:S01]  /*2c60*/  FSEL R89, R87, RZ, P0 ;  /* 0x000000ff57597208 */ /* 0x000fe20000000000 */
[----:B------:R-:W-:Y:S01]  /*2c70*/  FADD.FTZ R87, R115, -R92 ;  /* 0x8000005c73577221 */ /* 0x000fe20000010000 */
[----:B------:R-:W-:Y:S01]  /*2c80*/  LOP3.LUT P0, RZ, R10, 0xff00, RZ, 0xc0, !PT ;  /* 0x0000ff000aff7812 */ /* 0x000fe2000780c0ff */
[----:B------:R-:W-:Y:S01]  /*2c90*/  FMUL.FTZ R92, R86, UR25 ;  /* 0x00000019565c7c20 */ /* 0x000fe20008410000 */
[----:B------:R-:W-:Y:S01]  /*2ca0*/  FSEL R91, R90, RZ, P6 ;  /* 0x000000ff5a5b7208 */ /* 0x000fe20003000000 */
[----:B------:R-:W-:Y:S01]  /*2cb0*/  FMUL.FTZ R87, R87, UR23 ;  /* 0x0000001757577c20 */ /* 0x000fe20008410000 */
[----:B------:R-:W-:-:S02]  /*2cc0*/  LOP3.LUT P6, RZ, R9, 0xff0000, RZ, 0xc0, !PT ;  /* 0x00ff000009ff7812 */ /* 0x000fc400078cc0ff */
[----:B------:R-:W-:Y:S01]  /*2cd0*/  FSEL R90, R90, RZ, P0 ;  /* 0x000000ff5a5a7208 */ /* 0x000fe20000000000 */
[----:B------:R-:W-:Y:S01]  /*2ce0*/  FMUL.FTZ R95, R87, UR25 ;  /* 0x00000019575f7c20 */ /* 0x000fe20008410000 */
[----:B------:R-:W-:Y:S02]  /*2cf0*/  LOP3.LUT P0, RZ, R10, 0xff0000, RZ, 0xc0, !PT ;  /* 0x00ff00000aff7812 */ /* 0x000fe4000780c0ff */
[C---:B------:R-:W-:Y:S02]  /*2d00*/  FSEL R93, R92.reuse, RZ, P6 ;  /* 0x000000ff5c5d7208 */ /* 0x040fe40003000000 */
[----:B------:R-:W-:Y:S02]  /*2d10*/  FSEL R92, R92, RZ, P0 ;  /* 0x000000ff5c5c7208 */ /* 0x000fe40000000000 */
[----:B------:R-:W-:Y:S02]  /*2d20*/  ISETP.GE.U32.AND P6, PT, R9, 0x1000000, PT ;  /* 0x010000000900780c */ /* 0x000fe40003fc6070 */
[----:B------:R-:W-:-:S02]  /*2d30*/  ISETP.GE.U32.AND P0, PT, R10, 0x1000000, PT ;  /* 0x010000000a00780c */ /* 0x000fc40003f06070 */
[----:B------:R-:W-:Y:S02]  /*2d40*/  F2FP.BF16.F32.PACK_AB R106, R89, R88 ;  /* 0x00000058596a723e */ /* 0x000fe400000010ff */
        /* <DEDUP_REMOVED lines=13> */
.L_x_2094:
[----:B------:R-:W-:-:S04]  /*2e20*/  UISETP.NE.U32.AND UP0, UPT, UR4, URZ, UPT ;  /* 0x000000ff0400728c */ /* 0x000fc8000bf05070 */
[----:B------:R-:W-:-:S09]  /*2e30*/  UISETP.NE.AND.EX UP0, UPT, UR5, URZ, UPT, UP0 ;  /* 0x000000ff0500728c */ /* 0x000fd2000bf05300 */
[----:B------:R-:W-:Y:S05]  /*2e40*/  BRA.U UP0, `(.L_x_2096) ;  /* 0x0000000100b07547 */ /* 0x000fea000b800000 */
[--C-:B------:R-:W-:Y:S01]  /*2e50*/  FFMA.FTZ R88, R110, UR6, R94.reuse ;  /* 0x000000066e587c23 */ /* 0x100fe2000801005e */
[----:B------:R-:W-:Y:S01]  /*2e60*/  FFMA.FTZ R89, R113, UR6, R94 ;  /* 0x0000000671597c23 */ /* 0x000fe2000801005e */
[----:B-----5:R-:W-:Y:S02]  /*2e70*/  LOP3.LUT P0, RZ, R9, 0xff00, RZ, 0xc0, !PT ;  /* 0x0000ff0009ff7812 */ /* 0x020fe4000780c0ff */
[----:B------:R-:W-:Y:S01]  /*2e80*/  FADD.FTZ R90, R111, -R88 ;  /* 0x800000586f5a7221 */ /* 0x000fe20000010000 */
[----:B------:R-:W-:Y:S01]  /*2e90*/  FFMA.FTZ R88, R149, UR6, R94 ;  /* 0x0000000695587c23 */ /* 0x000fe2000801005e */
[----:B------:R-:W-:Y:S01]  /*2ea0*/  FADD.FTZ R91, R112, -R89 ;  /* 0x80000059705b7221 */ /* 0x000fe20000010000 */
[----:B------:R-:W-:Y:S01]  /*2eb0*/  LOP3.LUT P6, RZ, R10, 0xff00, RZ, 0xc0, !PT ;  /* 0x0000ff000aff7812 */ /* 0x000fe200078cc0ff */
[----:B------:R-:W-:Y:S01]  /*2ec0*/  FFMA.FTZ R90, R90, UR23, R65 ;  /* 0x000000175a5a7c23 */ /* 0x000fe20008010041 */
[----:B------:R-:W-:Y:S01]  /*2ed0*/  FADD.FTZ R89, R109, -R88 ;  /* 0x800000586d597221 */ /* 0x000fe20000010000 */
[----:B------:R-:W-:Y:S01]  /*2ee0*/  FFMA.FTZ R88, R114, UR6, R94 ;  /* 0x0000000672587c23 */ /* 0x000fe2000801005e */
[----:B------:R-:W-:Y:S01]  /*2ef0*/  FFMA.FTZ R91, R91, UR23, R66 ;  /* 0x000000175b5b7c23 */ /* 0x000fe20008010042 */
[----:B------:R-:W-:Y:S01]  /*2f00*/  FMUL.FTZ R90, R90, UR25 ;  /* 0x000000195a5a7c20 */ /* 0x000fe20008410000 */
[----:B------:R-:W-:Y:S01]  /*2f10*/  FFMA.FTZ R89, R89, UR23, R64 ;  /* 0x0000001759597c23 */ /* 0x000fe20008010040 */
[----:B------:R-:W-:Y:S01]  /*2f20*/  FADD.FTZ R106, R115, -R88 ;  /* 0x80000058736a7221 */ /* 0x000fe20000010000 */
[----:B------:R-:W-:-:S02]  /*2f30*/  FMUL.FTZ R93, R91, UR25 ;  /* 0x000000195b5d7c20 */ /* 0x000fc40008410000 */
[----:B------:R-:W-:Y:S01]  /*2f40*/  FMUL.FTZ R88, R89, UR25 ;  /* 0x0000001959587c20 */ /* 0x000fe20008410000 */
[----:B------:R-:W-:Y:S01]  /*2f50*/  FSEL R92, R90, RZ, P0 ;  /* 0x000000ff5a5c7208 */ /* 0x000fe20000000000 */
[----:B------:R-:W-:Y:S01]  /*2f60*/  FFMA.FTZ R106, R106, UR23, R67 ;  /* 0x000000176a6a7c23 */ /* 0x000fe20008010043 */
[----:B------:R-:W-:Y:S02]  /*2f70*/  FSEL R89, R90, RZ, P6 ;  /* 0x000000ff5a597208 */ /* 0x000fe40003000000 */
[C---:B------:R-:W-:Y:S01]  /*2f80*/  LOP3.LUT P0, RZ, R9.reuse, 0xff0000, RZ, 0xc0, !PT ;  /* 0x00ff000009ff7812 */ /* 0x040fe2000780c0ff */
[----:B------:R-:W-:Y:S01]  /*2f90*/  FMUL.FTZ R106, R106, UR25 ;  /* 0x000000196a6a7c20 */ /* 0x000fe20008410000 */
        /* <DEDUP_REMOVED lines=18> */
[C---:B------:R-:W-:Y:S02]  /*30c0*/  PRMT R107, R90.reuse, 0x7632, R107 ;  /* 0x000076325a6b7816 */ /* 0x040fe4000000006b */
[----:B------:R-:W-:Y:S02]  /*30d0*/  PRMT R93, R90, 0x7610, R93 ;  /* 0x000076105a5d7816 */ /* 0x000fe4000000005d */
[----:B------:R-:W-:-:S02]  /*30e0*/  PRMT R108, R88, 0x7632, R108 ;  /* 0x00007632586c7816 */ /* 0x000fc4000000006c */
[----:B------:R-:W-:Y:S01]  /*30f0*/  PRMT R150, R88, 0x7610, R150 ;  /* 0x0000761058967816 */ /* 0x000fe20000000096 */
[----:B------:R-:W-:Y:S06]  /*3100*/  BRA `(.L_x_2092) ;  /* 0x0000000000ac7947 */ /* 0x000fec0003800000 */
.L_x_2096:
[--C-:B------:R-:W-:Y:S01]  /*3110*/  FFMA.FTZ R84, R149, UR6, R94.reuse ;  /* 0x0000000695547c23 */ /* 0x100fe2000801005e */
[--C-:B------:R-:W-:Y:S01]  /*3120*/  FFMA.FTZ R86, R110, UR6, R94.reuse ;  /* 0x000000066e567c23 */ /* 0x100fe2000801005e */
[----:B-----5:R-:W-:Y:S01]  /*3130*/  LOP3.LUT P6, RZ, R9, 0xff, RZ, 0xc0, !PT ;  /* 0x000000ff09ff7812 */ /* 0x020fe200078cc0ff */
[----:B------:R-:W-:Y:S01]  /*3140*/  FFMA.FTZ R92, R114, UR6, R94 ;  /* 0x00000006725c7c23 */ /* 0x000fe2000801005e */
[----:B------:R-:W-:Y:S01]  /*3150*/  FADD.FTZ R85, R109, -R84 ;  /* 0x800000546d557221 */ /* 0x000fe20000010000 */
[----:B------:R-:W-:Y:S01]  /*3160*/  FADD.FTZ R86, R111, -R86 ;  /* 0x800000566f567221 */ /* 0x000fe20000010000 */
[----:B------:R-:W-:Y:S01]  /*3170*/  LOP3.LUT P0, RZ, R10, 0xff, RZ, 0xc0, !PT ;  /* 0x000000ff0aff7812 */ /* 0x000fe2000780c0ff */
[----:B------:R-:W-:Y:S01]  /*3180*/  FADD.FTZ R106, R115, -R92 ;  /* 0x8000005c736a7221 */ /* 0x000fe20000010000 */
[----:B------:R-:W-:Y:S01]  /*3190*/  FFMA.FTZ R84, R85, UR23, R64 ;  /* 0x0000001755547c23 */ /* 0x000fe20008010040 */
[----:B------:R-:W-:-:S03]  /*31a0*/  FFMA.FTZ R85, R113, UR6, R94 ;  /* 0x0000000671557c23 */ /* 0x000fc6000801005e */
[----:B------:R-:W-:Y:S01]  /*31b0*/  FMUL.FTZ R87, R84, UR25 ;  /* 0x0000001954577c20 */ /* 0x000fe20008410000 */
[----:B------:R-:W-:Y:S01]  /*31c0*/  FADD.FTZ R89, R112, -R85 ;  /* 0x8000005570597221 */ /* 0x000fe20000010000 */
[----:B------:R-:W-:-:S03]  /*31d0*/  FFMA.FTZ R85, R86, UR23, R65 ;  /* 0x0000001756557c23 */ /* 0x000fc60008010041 */
[----:B------:R-:W-:Y:S01]  /*31e0*/  FSEL R88, R87, RZ, P6 ;  /* 0x000000ff57587208 */ /* 0x000fe20003000000 */
[----:B------:R-:W-:Y:S01]  /*31f0*/  FFMA.FTZ R86, R89, UR23, R66 ;  /* 0x0000001759567c23 */ /* 0x000fe20008010042 */
[----:B------:R-:W-:Y:S01]  /*3200*/  FMUL.FTZ R90, R85, UR25 ;  /* 0x00000019555a7c20 */ /* 0x000fe20008410000 */
[----:B------:R-:W-:Y:S02]  /*3210*/  LOP3.LUT P6, RZ, R9, 0xff00, RZ, 0xc0, !PT ;  /* 0x0000ff0009ff7812 */ /* 0x000fe400078cc0ff */
[----:B------:R-:W-:Y:S01]  /*3220*/  FSEL R89, R87, RZ, P0 ;  /* 0x000000ff57597208 */ /* 0x000fe20000000000 */
[----:B------:R-:W-:Y:S01]  /*3230*/  FMUL.FTZ R92, R86, UR25 ;  /* 0x00000019565c7c20 */ /* 0x000fe20008410000 */
[----:B------:R-:W-:Y:S01]  /*3240*/  LOP3.LUT P0, RZ, R10, 0xff00, RZ, 0xc0, !PT ;  /* 0x0000ff000aff7812 */ /* 0x000fe2000780c0ff */
[----:B------:R-:W-:Y:S01]  /*3250*/  FFMA.FTZ R87, R106, UR23, R67 ;  /* 0x000000176a577c23 */ /* 0x000fe20008010043 */
[C---:B------:R-:W-:Y:S02]  /*3260*/  FSEL R91, R90.reuse, RZ, P6 ;  /* 0x000000ff5a5b7208 */ /* 0x040fe40003000000 */
[----:B------:R-:W-:Y:S01]  /*3270*/  LOP3.LUT P6, RZ, R9, 0xff0000, RZ, 0xc0, !PT ;  /* 0x00ff000009ff7812 */ /* 0x000fe200078cc0ff */
[----:B------:R-:W-:Y:S01]  /*3280*/  FMUL.FTZ R95, R87, UR25 ;  /* 0x00000019575f7c20 */ /* 0x000fe20008410000 */
[----:B------:R-:W-:-:S02]  /*3290*/  FSEL R90, R90, RZ, P0 ;  /* 0x000000ff5a5a7208 */ /* 0x000fc40000000000 */
[----:B------:R-:W-:Y:S02]  /*32a0*/  LOP3.LUT P0, RZ, R10, 0xff0000, RZ, 0xc0, !PT ;  /* 0x00ff00000aff7812 */ /* 0x000fe4000780c0ff */
[C---:B------:R-:W-:Y:S02]  /*32b0*/  FSEL R93, R92.reuse, RZ, P6 ;  /* 0x000000ff5c5d7208 */ /* 0x040fe40003000000 */
[----:B------:R-:W-:Y:S02]  /*32c0*/  FSEL R92, R92, RZ, P0 ;  /* 0x000000ff5c5c7208 */ /* 0x000fe40000000000 */
[----:B------:R-:W-:Y:S02]  /*32d0*/  ISETP.GE.U32.AND P6, PT, R9, 0x1000000, PT ;  /* 0x010000000900780c */ /* 0x000fe40003fc6070 */
[----:B------:R-:W-:Y:S02]  /*32e0*/  ISETP.GE.U32.AND P0, PT, R10, 0x1000000, PT ;  /* 0x010000000a00780c */ /* 0x000fe40003f06070 */
[----:B------:R-:W-:-:S02]  /*32f0*/  F2FP.BF16.F32.PACK_AB R106, R89, R88 ;  /* 0x00000058596a723e */ /* 0x000fc400000010ff */
        /* <DEDUP_REMOVED lines=11> */
[----:B------:R-:W-:-:S07]  /*33b0*/  PRMT R150, R88, 0x7610, R150 ;  /* 0x0000761058967816 */ /* 0x000fce0000000096 */
.L_x_2092:
[----:B------:R-:W-:Y:S01]  /*33c0*/  ISETP.NE.U32.AND P0, PT, RZ, UR4, PT ;  /* 0x00000004ff007c0c */ /* 0x000fe2000bf05070 */
[----:B------:R-:W0:Y:S01]  /*33d0*/  LDC.64 R88, c[0x0][0x468] ;  /* 0x00011a00ff587b82 */ /* 0x000e220000000a00 */
[----:B------:R-:W-:Y:S01]  /*33e0*/  LOP3.LUT R92, R92, 0xffff, RZ, 0xc0, !PT ;  /* 0x0000ffff5c5c7812 */ /* 0x000fe200078ec0ff */
[----:B------:R-:W-:Y:S01]  /*33f0*/  UISETP.NE.U32.AND UP0, UPT, UR18, URZ, UPT ;  /* 0x000000ff1200728c */ /* 0x000fe2000bf05070 */
[----:B------:R-:W-:Y:S02]  /*3400*/  ISETP.NE.AND.EX P0, PT, RZ, UR5, PT, P0 ;  /* 0x00000005ff007c0c */ /* 0x000fe4000bf05300 */
[----:B------:R-:W-:Y:S01]  /*3410*/  PRMT R151, R93, 0x5410, R150 ;  /* 0x000054105d977816 */ /* 0x000fe20000000096 */
[----:B------:R-:W-:Y:S01]  /*3420*/  IMAD.WIDE.U32 R92, R92, 0x10000, RZ ;  /* 0x000100005c5c7825 */ /* 0x000fe200078e00ff */
[----:B------:R-:W-:-:S04]  /*3430*/  UISETP.NE.AND.EX UP0, UPT, UR19, URZ, UPT, UP0 ;  /* 0x000000ff1300728c */ /* 0x000fc8000bf05300 */
[----:B------:R-:W-:Y:S02]  /*3440*/  LOP3.LUT R93, R151, R93, RZ, 0xfc, !PT ;  /* 0x0000005d975d7212 */ /* 0x000fe400078efcff */
[----:B------:R-:W-:-:S03]  /*3450*/  LOP3.LUT R92, R92, 0xffff, R95, 0xf8, !PT ;  /* 0x0000ffff5c5c7812 */ /* 0x000fc600078ef85f */
        /* <DEDUP_REMOVED lines=14> */
.L_x_2097:
[----:B------:R-:W-:-:S07]  /*3540*/  VIADD R11, R11, 0x80 ;  /* 0x000000800b0b7836 */ /* 0x000fce0000000000 */
.L_x_2088:
[----:B------:R-:W-:Y:S05]  /*3550*/  BSYNC.RECONVERGENT B0 ;  /* 0x0000000000007941 */ /* 0x000fea0003800200 */
.L_x_2087:
        /* <DEDUP_REMOVED lines=11> */
[--C-:B0-----:R-:W-:Y:S01]  /*3610*/  FFMA.FTZ R85, R117, UR6, R94.reuse ;  /* 0x0000000675557c23 */ /* 0x101fe2000801005e */
        /* <DEDUP_REMOVED lines=10> */
[----:B-1----:R-:W-:Y:S01]  /*36c0*/  FADD.FTZ R89, R120, -R85 ;  /* 0x8000005578597221 */ /* 0x002fe20000010000 */
        /* <DEDUP_REMOVED lines=31> */
.L_x_2102:
[--C-:B01----:R-:W-:Y:S01]  /*38c0*/  FFMA.FTZ R88, R118, UR6, R94.reuse ;  /* 0x0000000676587c23 */ /* 0x103fe2000801005e */
[--C-:B------:R-:W-:Y:S01]  /*38d0*/  FFMA.FTZ R91, R121, UR6, R94.reuse ;  /* 0x00000006795b7c23 */ /* 0x100fe2000801005e */
[----:B------:R-:W-:Y:S01]  /*38e0*/  FFMA.FTZ R89, R117, UR6, R94 ;  /* 0x0000000675597c23 */ /* 0x000fe2000801005e */
[----:B-----5:R-:W-:Y:S01]  /*38f0*/  LOP3.LUT P0, RZ, R7, 0xff00, RZ, 0xc0, !PT ;  /* 0x0000ff0007ff7812 */ /* 0x020fe2000780c0ff */
[----:B------:R-:W-:Y:S01]  /*3900*/  FADD.FTZ R88, R119, -R88 ;  /* 0x8000005877587221 */ /* 0x000fe20000010000 */
[----:B------:R-:W-:Y:S01]  /*3910*/  FADD.FTZ R91, R120, -R91 ;  /* 0x8000005b785b7221 */ /* 0x000fe20000010000 */
[----:B------:R-:W-:Y:S01]  /*3920*/  FADD.FTZ R89, R116, -R89 ;  /* 0x8000005974597221 */ /* 0x000fe20000010000 */
[----:B------:R-:W-:Y:S01]  /*3930*/  LOP3.LUT P6, RZ, R8, 0xff00, RZ, 0xc0, !PT ;  /* 0x0000ff0008ff7812 */ /* 0x000fe200078cc0ff */
[----:B------:R-:W-:Y:S01]  /*3940*/  FFMA.FTZ R88, R88, UR23, R69 ;  /* 0x0000001758587c23 */ /* 0x000fe20008010045 */
[----:B------:R-:W-:Y:S01]  /*3950*/  FFMA.FTZ R91, R91, UR23, R70 ;  /* 0x000000175b5b7c23 */ /* 0x000fe20008010046 */
[----:B------:R-:W-:Y:S01]  /*3960*/  FFMA.FTZ R89, R89, UR23, R68 ;  /* 0x0000001759597c23 */ /* 0x000fe20008010044 */
[----:B------:R-:W-:Y:S01]  /*3970*/  FFMA.FTZ R106, R122, UR6, R94 ;  /* 0x000000067a6a7c23 */ /* 0x000fe2000801005e */
[----:B------:R-:W-:Y:S01]  /*3980*/  FMUL.FTZ R88, R88, UR25 ;  /* 0x0000001958587c20 */ /* 0x000fe20008410000 */
[----:B------:R-:W-:Y:S01]  /*3990*/  FMUL.FTZ R92, R91, UR25 ;  /* 0x000000195b5c7c20 */ /* 0x000fe20008410000 */
[----:B------:R-:W-:Y:S01]  /*39a0*/  FMUL.FTZ R89, R89, UR25 ;  /* 0x0000001959597c20 */ /* 0x000fe20008410000 */
[----:B------:R-:W-:-:S02]  /*39b0*/  FADD.FTZ R106, R123, -R106 ;  /* 0x8000006a7b6a7221 */ /* 0x000fc40000010000 */
[C---:B------:R-:W-:Y:S02]  /*39c0*/  FSEL R90, R88.reuse, RZ, P0 ;  /* 0x000000ff585a7208 */ /* 0x040fe40000000000 */
[----:B------:R-:W-:Y:S01]  /*39d0*/  FSEL R91, R88, RZ, P6 ;  /* 0x000000ff585b7208 */ /* 0x000fe20003000000 */
[----:B------:R-:W-:Y:S01]  /*39e0*/  FFMA.FTZ R106, R106, UR23, R71 ;  /* 0x000000176a6a7c23 */ /* 0x000fe20008010047 */
[C---:B------:R-:W-:Y:S02]  /*39f0*/  LOP3.LUT P0, RZ, R7.reuse, 0xff0000, RZ, 0xc0, !PT ;  /* 0x00ff000007ff7812 */ /* 0x040fe4000780c0ff */
[----:B------:R-:W-:Y:S01]  /*3a00*/  LOP3.LUT P6, RZ, R7, 0xff, RZ, 0xc0, !PT ;  /* 0x000000ff07ff7812 */ /* 0x000fe200078cc0ff */
[----:B------:R-:W-:Y:S01]  /*3a10*/  FMUL.FTZ R106, R106, UR25 ;  /* 0x000000196a6a7c20 */ /* 0x000fe20008410000 */
        /* <DEDUP_REMOVED lines=14> */
[----:B------:R-:W-:Y:S02]  /*3b00*/  PRMT R105, R95, 0x7632, R105 ;  /* 0x000076325f697816 */ /* 0x000fe40000000069 */
[----:B------:R-:W-:Y:S02]  /*3b10*/  PRMT R106, R90, 0x7632, R106 ;  /* 0x000076325a6a7816 */ /* 0x000fe4000000006a */
[----:B------:R-:W-:Y:S02]  /*3b20*/  PRMT R107, R92, 0x7632, R107 ;  /* 0x000076325c6b7816 */ /* 0x000fe4000000006b */
[C---:B------:R-:W-:Y:S02]  /*3b30*/  PRMT R108, R88.reuse, 0x7632, R108 ;  /* 0x00007632586c7816 */ /* 0x040fe4000000006c */
[----:B------:R-:W-:Y:S01]  /*3b40*/  PRMT R93, R88, 0x7610, R93 ;  /* 0x00007610585d7816 */ /* 0x000fe2000000005d */
[----:B------:R-:W-:Y:S06]  /*3b50*/  BRA `(.L_x_2103) ;  /* 0x0000000c00707947 */ /* 0x000fec0003800000 */
.L_x_2101:
        /* <DEDUP_REMOVED lines=9> */
[----:B------:R-:W-:Y:S02]  /*3bf0*/  LOP3.LUT P0, RZ, R8, 0xff, RZ, 0xc0, !PT ;  /* 0x000000ff08ff7812 */ /* 0x000fe4000780c0ff */
[----:B------:R-:W-:Y:S01]  /*3c00*/  FMUL.FTZ R84, R85, UR23 ;  /* 0x0000001755547c20 */ /* 0x000fe20008410000 */
[----:B------:R-:W-:-:S03]  /*3c10*/  FFMA.FTZ R85, R121, UR6, R94 ;  /* 0x0000000679557c23 */ /* 0x000fc6000801005e */
[----:B------:R-:W-:Y:S01]  /*3c20*/  FMUL.FTZ R87, R84, UR25 ;  /* 0x0000001954577c20 */ /* 0x000fe20008410000 */
[----:B-1----:R-:W-:Y:S01]  /*3c30*/  FADD.FTZ R89, R120, -R85 ;  /* 0x8000005578597221 */ /* 0x002fe20000010000 */
[----:B------:R-:W-:-:S03]  /*3c40*/  FMUL.FTZ R85, R86, UR23 ;  /* 0x0000001756557c20 */ /* 0x000fc60008410000 */
[----:B------:R-:W-:Y:S01]  /*3c50*/  FSEL R88, R87, RZ, P6 ;  /* 0x000000ff57587208 */ /* 0x000fe20003000000 */
[----:B------:R-:W-:Y:S01]  /*3c60*/  FMUL.FTZ R86, R89, UR23 ;  /* 0x0000001759567c20 */ /* 0x000fe20008410000 */
[----:B------:R-:W-:Y:S01]  /*3c70*/  FMUL.FTZ R90, R85, UR25 ;  /* 0x00000019555a7c20 */ /* 0x000fe20008410000 */
        /* <DEDUP_REMOVED lines=28> */
.L_x_2104:
        /* <DEDUP_REMOVED lines=10> */
[----:B------:R-:W-:Y:S01]  /*3ee0*/  FMUL.FTZ R89, R89, UR23 ;  /* 0x0000001759597c20 */ /* 0x000fe20008410000 */
[----:B------:R-:W-:Y:S01]  /*3ef0*/  FFMA.FTZ R106, R122, UR6, R94 ;  /* 0x000000067a6a7c23 */ /* 0x000fe2000801005e */
[----:B------:R-:W-:Y:S01]  /*3f00*/  FMUL.FTZ R88, R88, UR25 ;  /* 0x0000001958587c20 */ /* 0x000fe20008410000 */
[----:B------:R-:W-:Y:S01]  /*3f10*/  FMUL.FTZ R92, R91, UR25 ;  /* 0x000000195b5c7c20 */ /* 0x000fe20008410000 */
[----:B------:R-:W-:Y:S01]  /*3f20*/  FMUL.FTZ R89, R89, UR25 ;  /* 0x0000001959597c20 */ /* 0x000fe20008410000 */
[----:B------:R-:W-:-:S02]  /*3f30*/  FADD.FTZ R106, R123, -R106 ;  /* 0x8000006a7b6a7221 */ /* 0x000fc40000010000 */
[C---:B------:R-:W-:Y:S02]  /*3f40*/  FSEL R90, R88.reuse, RZ, P0 ;  /* 0x000000ff585a7208 */ /* 0x040fe40000000000 */
[----:B------:R-:W-:Y:S01]  /*3f50*/  FSEL R91, R88, RZ, P6 ;  /* 0x000000ff585b7208 */ /* 0x000fe20003000000 */
[----:B------:R-:W-:Y:S01]  /*3f60*/  FMUL.FTZ R106, R106, UR23 ;  /* 0x000000176a6a7c20 */ /* 0x000fe20008410000 */
        /* <DEDUP_REMOVED lines=23> */
.L_x_2100:
        /* <DEDUP_REMOVED lines=8> */
[--C-:B------:R-:W-:Y:S01]  /*4160*/  FFMA.FTZ R87, R121, UR6, R94.reuse ;  /* 0x0000000679577c23 */ /* 0x100fe2000801005e */
[----:B-1----:R-:W-:Y:S01]  /*4170*/  FFMA.FTZ R88, R122, UR6, R94 ;  /* 0x000000067a587c23 */ /* 0x002fe2000801005e */
        /* <DEDUP_REMOVED lines=27> */
.L_x_2106:
[--C-:B01----:R-:W-:Y:S01]  /*4330*/  FFMA.FTZ R89, R117, UR6, R94.reuse ;  /* 0x0000000675597c23 */ /* 0x103fe2000801005e */
        /* <DEDUP_REMOVED lines=9> */
[----:B------:R-:W-:Y:S01]  /*43d0*/  LOP3.LUT P6, RZ, R7, 0xff, RZ, 0xc0, !PT ;  /* 0x000000ff07ff7812 */ /* 0x000fe200078cc0ff */
[----:B------:R-:W-:Y:S01]  /*43e0*/  FFMA.FTZ R91, R91, UR23, R70 ;  /* 0x000000175b5b7c23 */ /* 0x000fe20008010046 */
        /* <DEDUP_REMOVED lines=19> */
.L_x_2105:
        /* <DEDUP_REMOVED lines=34> */
.L_x_2107:
        /* <DEDUP_REMOVED lines=10> */
[----:B-----5:R-:W-:Y:S01]  /*47e0*/  LOP3.LUT P6, RZ, R7, 0xff, RZ, 0xc0, !PT ;  /* 0x000000ff07ff7812 */ /* 0x020fe200078cc0ff */
[----:B------:R-:W-:Y:S01]  /*47f0*/  FMUL.FTZ R91, R91, UR23 ;  /* 0x000000175b5b7c20 */ /* 0x000fe20008410000 */
        /* <DEDUP_REMOVED lines=18> */
.L_x_2103:
[----:B------:R-:W0:Y:S01]  /*4920*/  LDC.64 R88, c[0x0][0x468] ;  /* 0x00011a00ff587b82 */ /* 0x000e220000000a00 */
[----:B------:R-:W1:Y:S01]  /*4930*/  @UP4 LDCU.64 UR28, c[0x0][0x478] ;  /* 0x00008f00ff1c47ac */ /* 0x000e620008000a00 */
[----:B------:R-:W-:Y:S01]  /*4940*/  PLOP3.LUT P0, PT, PT, PT, UP4, 0x80, 0x8 ;  /* 0x000000000008781c */ /* 0x000fe20003f0f048 */
[----:B------:R-:W-:Y:S01]  /*4950*/  IMAD.MOV.U32 R150, RZ, RZ, 0x10 ;  /* 0x00000010ff967424 */ /* 0x000fe200078e00ff */
[----:B------:R-:W-:Y:S02]  /*4960*/  LOP3.LUT R90, R90, 0xffff, RZ, 0xc0, !PT ;  /* 0x0000ffff5a5a7812 */ /* 0x000fe400078ec0ff */
[----:B------:R-:W-:Y:S02]  /*4970*/  PLOP3.LUT P6, PT, PT, PT, UP4, 0x80, 0x8 ;  /* 0x000000000008781c */ /* 0x000fe40003fcf048 */
[----:B------:R-:W-:Y:S01]  /*4980*/  PRMT R93, R92, 0x5410, R93 ;  /* 0x000054105c5d7816 */ /* 0x000fe2000000005d */
[----:B------:R-:W-:-:S05]  /*4990*/  IMAD.WIDE.U32 R90, R90, 0x10000, RZ ;  /* 0x000100005a5a7825 */ /* 0x000fca00078e00ff */
[----:B------:R-:W-:Y:S02]  /*49a0*/  LOP3.LUT R93, R93, R91, RZ, 0xfc, !PT ;  /* 0x0000005b5d5d7212 */ /* 0x000fe400078efcff */
[----:B------:R-:W-:Y:S01]  /*49b0*/  LOP3.LUT R92, R90, 0xffff, R95, 0xf8, !PT ;  /* 0x0000ffff5a5c7812 */ /* 0x000fe200078ef85f */
[----:B-1----:R-:W-:-:S04]  /*49c0*/  @P0 IMAD.WIDE.U32 R90, R11, R150, UR28 ;  /* 0x0000001c0b5a0e25 */ /* 0x002fc8000f8e0096 */
[----:B0-----:R-:W-:Y:S01]  /*49d0*/  IMAD.WIDE.U32 R88, R11, 0x8, R88 ;  /* 0x000000080b587825 */ /* 0x001fe200078e0058 */
        /* <DEDUP_REMOVED lines=11> */
.L_x_2108:
[----:B------:R-:W-:-:S07]  /*4a90*/  VIADD R11, R11, 0x80 ;  /* 0x000000800b0b7836 */ /* 0x000fce0000000000 */
.L_x_2099:
[----:B------:R-:W-:Y:S05]  /*4aa0*/  BSYNC.RECONVERGENT B0 ;  /* 0x0000000000007941 */ /* 0x000fea0003800200 */
.L_x_2098:
        /* <DEDUP_REMOVED lines=54> */
.L_x_2113:
        /* <DEDUP_REMOVED lines=42> */
.L_x_2112:
        /* <DEDUP_REMOVED lines=46> */
.L_x_2115:
        /* <DEDUP_REMOVED lines=42> */
.L_x_2111:
        /* <DEDUP_REMOVED lines=37> */
.L_x_2117:
        /* <DEDUP_REMOVED lines=31> */
.L_x_2116:
        /* <DEDUP_REMOVED lines=34> */
.L_x_2118:
        /* <DEDUP_REMOVED lines=30> */
.L_x_2114:
        /* <DEDUP_REMOVED lines=23> */
.L_x_2119:
[----:B------:R-:W-:-:S07]  /*5fe0*/  VIADD R11, R11, 0x80 ;  /* 0x000000800b0b7836 */ /* 0x000fce0000000000 */
.L_x_2110:
[----:B------:R-:W-:Y:S05]  /*5ff0*/  BSYNC.RECONVERGENT B0 ;  /* 0x0000000000007941 */ /* 0x000fea0003800200 */
.L_x_2109:
        /* <DEDUP_REMOVED lines=54> */
.L_x_2124:
        /* <DEDUP_REMOVED lines=42> */
.L_x_2123:
        /* <DEDUP_REMOVED lines=46> */
.L_x_2126:
        /* <DEDUP_REMOVED lines=42> */
.L_x_2122:
        /* <DEDUP_REMOVED lines=37> */
.L_x_2128:
        /* <DEDUP_REMOVED lines=31> */
.L_x_2127:
        /* <DEDUP_REMOVED lines=34> */
.L_x_2129:
        /* <DEDUP_REMOVED lines=30> */
.L_x_2125:
        /* <DEDUP_REMOVED lines=23> */
.L_x_2130:
[----:B------:R-:W-:-:S07]  /*7530*/  VIADD R11, R11, 0x80 ;  /* 0x000000800b0b7836 */ /* 0x000fce0000000000 */
.L_x_2121:
[----:B------:R-:W-:Y:S05]  /*7540*/  BSYNC.RECONVERGENT B0 ;  /* 0x0000000000007941 */ /* 0x000fea0003800200 */
.L_x_2120:
        /* <DEDUP_REMOVED lines=13> */
[----:B-1----:R-:W-:Y:S01]  /*7620*/  FFMA.FTZ R89, R145, UR6, R94 ;  /* 0x0000000691597c23 */ /* 0x002fe2000801005e */
[----:B-----5:R-:W-:Y:S01]  /*7630*/  ISETP.GE.U32.AND P6, PT, R2, 0x1000000, PT ;  /* 0x010000000200780c */ /* 0x020fe20003fc6070 */
[----:B------:R-:W-:Y:S01]  /*7640*/  FADD.FTZ R86, R147, -R84 ;  /* 0x8000005493567221 */ /* 0x000fe20000010000 */
[----:B------:R-:W-:Y:S01]  /*7650*/  FFMA.FTZ R84, R142, UR6, R94 ;  /* 0x000000068e547c23 */ /* 0x000fe2000801005e */
[----:B------:R-:W-:Y:S01]  /*7660*/  FADD.FTZ R85, R140, -R85 ;  /* 0x800000558c557221 */ /* 0x000fe20000010000 */
[----:B------:R-:W-:Y:S01]  /*7670*/  FADD.FTZ R89, R144, -R89 ;  /* 0x8000005990597221 */ /* 0x000fe20000010000 */
[----:B------:R-:W-:Y:S01]  /*7680*/  FFMA.FTZ R87, R86, UR23, R83 ;  /* 0x0000001756577c23 */ /* 0x000fe20008010053 */
[----:B------:R-:W-:Y:S01]  /*7690*/  FADD.FTZ R86, R143, -R84 ;  /* 0x800000548f567221 */ /* 0x000fe20000010000 */
[----:B------:R-:W-:Y:S01]  /*76a0*/  FFMA.FTZ R84, R85, UR23, R80 ;  /* 0x0000001755547c23 */ /* 0x000fe20008010050 */
[----:B------:R-:W-:Y:S01]  /*76b0*/  LOP3.LUT P0, RZ, R2, 0xff, RZ, 0xc0, !PT ;  /* 0x000000ff02ff7812 */ /* 0x000fe2000780c0ff */
[----:B------:R-:W-:Y:S01]  /*76c0*/  FMUL.FTZ R94, R87, UR25 ;  /* 0x00000019575e7c20 */ /* 0x000fe20008410000 */
[----:B------:R-:W-:Y:S01]  /*76d0*/  FFMA.FTZ R85, R86, UR23, R81 ;  /* 0x0000001756557c23 */ /* 0x000fe20008010051 */
[----:B------:R-:W-:Y:S01]  /*76e0*/  FMUL.FTZ R88, R84, UR25 ;  /* 0x0000001954587c20 */ /* 0x000fe20008410000 */
[----:B------:R-:W-:-:S02]  /*76f0*/  FFMA.FTZ R86, R89, UR23, R82 ;  /* 0x0000001759567c23 */ /* 0x000fc40008010052 */
[----:B------:R-:W-:Y:S01]  /*7700*/  FSEL R106, R94, RZ, P6 ;  /* 0x000000ff5e6a7208 */ /* 0x000fe20003000000 */
[----:B------:R-:W-:Y:S01]  /*7710*/  FMUL.FTZ R90, R85, UR25 ;  /* 0x00000019555a7c20 */ /* 0x000fe20008410000 */
[----:B------:R-:W-:Y:S01]  /*7720*/  FSEL R89, R88, RZ, P0 ;  /* 0x000000ff58597208 */ /* 0x000fe20000000000 */
[----:B------:R-:W-:Y:S01]  /*7730*/  FMUL.FTZ R92, R86, UR25 ;  /* 0x00000019565c7c20 */ /* 0x000fe20008410000 */
[----:B------:R-:W-:Y:S02]  /*7740*/  LOP3.LUT P6, RZ, R0, 0xff, RZ, 0xc0, !PT ;  /* 0x000000ff00ff7812 */ /* 0x000fe400078cc0ff */
[----:B------:R-:W-:Y:S02]  /*7750*/  LOP3.LUT P0, RZ, R2, 0xff00, RZ, 0xc0, !PT ;  /* 0x0000ff0002ff7812 */ /* 0x000fe4000780c0ff */
[----:B------:R-:W-:Y:S02]  /*7760*/  FSEL R88, R88, RZ, P6 ;  /* 0x000000ff58587208 */ /* 0x000fe40003000000 */
[----:B------:R-:W-:-:S02]  /*7770*/  FSEL R91, R90, RZ, P0 ;  /* 0x000000ff5a5b7208 */ /* 0x000fc40000000000 */
[----:B------:R-:W-:Y:S02]  /*7780*/  LOP3.LUT P6, RZ, R0, 0xff00, RZ, 0xc0, !PT ;  /* 0x0000ff0000ff7812 */ /* 0x000fe400078cc0ff */
[----:B------:R-:W-:Y:S02]  /*7790*/  LOP3.LUT P0, RZ, R2, 0xff0000, RZ, 0xc0, !PT ;  /* 0x00ff000002ff7812 */ /* 0x000fe4000780c0ff */
[----:B------:R-:W-:Y:S02]  /*77a0*/  FSEL R90, R90, RZ, P6 ;  /* 0x000000ff5a5a7208 */ /* 0x000fe40003000000 */
[----:B------:R-:W-:Y:S02]  /*77b0*/  FSEL R93, R92, RZ, P0 ;  /* 0x000000ff5c5d7208 */ /* 0x000fe40000000000 */
[C---:B------:R-:W-:Y:S02]  /*77c0*/  LOP3.LUT P6, RZ, R0.reuse, 0xff0000, RZ, 0xc0, !PT ;  /* 0x00ff000000ff7812 */ /* 0x040fe400078cc0ff */
[----:B------:R-:W-:-:S02]  /*77d0*/  ISETP.GE.U32.AND P0, PT, R0, 0x1000000, PT ;  /* 0x010000000000780c */ /* 0x000fc40003f06070 */
[----:B------:R-:W-:Y:S02]  /*77e0*/  F2FP.BF16.F32.PACK_AB R88, R88, R89 ;  /* 0x000000595858723e */ /* 0x000fe400000010ff */
[----:B------:R-:W-:Y:S02]  /*77f0*/  FSEL R92, R92, RZ, P6 ;  /* 0x000000ff5c5c7208 */ /* 0x000fe40003000000 */
        /* <DEDUP_REMOVED lines=11> */
.L_x_2135:
        /* <DEDUP_REMOVED lines=42> */
.L_x_2134:
        /* <DEDUP_REMOVED lines=11> */
[----:B------:R-:W-:Y:S01]  /*7c00*/  FMUL.FTZ R87, R87, UR23 ;  /* 0x0000001757577c20 */ /* 0x000fe20008410000 */
[----:B------:R-:W-:Y:S01]  /*7c10*/  FADD.FTZ R86, R143, -R84 ;  /* 0x800000548f567221 */ /* 0x000fe20000010000 */
[----:B------:R-:W-:Y:S01]  /*7c20*/  FMUL.FTZ R84, R85, UR23 ;  /* 0x0000001755547c20 */ /* 0x000fe20008410000 */
[----:B------:R-:W-:Y:S01]  /*7c30*/  LOP3.LUT P0, RZ, R2, 0xff, RZ, 0xc0, !PT ;  /* 0x000000ff02ff7812 */ /* 0x000fe2000780c0ff */
[----:B------:R-:W-:Y:S01]  /*7c40*/  FMUL.FTZ R94, R87, UR25 ;  /* 0x00000019575e7c20 */ /* 0x000fe20008410000 */
[----:B------:R-:W-:Y:S01]  /*7c50*/  FMUL.FTZ R85, R86, UR23 ;  /* 0x0000001756557c20 */ /* 0x000fe20008410000 */
[----:B------:R-:W-:Y:S01]  /*7c60*/  FMUL.FTZ R88, R84, UR25 ;  /* 0x0000001954587c20 */ /* 0x000fe20008410000 */
[----:B------:R-:W-:-:S02]  /*7c70*/  FMUL.FTZ R86, R89, UR23 ;  /* 0x0000001759567c20 */ /* 0x000fc40008410000 */
        /* <DEDUP_REMOVED lines=27> */
.L_x_2137:
        /* <DEDUP_REMOVED lines=42> */
.L_x_2133:
        /* <DEDUP_REMOVED lines=37> */
.L_x_2139:
[--C-:B01----:R-:W-:Y:S01]  /*8320*/  FFMA.FTZ R88, R146, UR6, R94.reuse ;  /* 0x0000000692587c23 */ /* 0x103fe2000801005e */
[--C-:B------:R-:W-:Y:S01]  /*8330*/  FFMA.FTZ R89, R141, UR6, R94.reuse ;  /* 0x000000068d597c23 */ /* 0x100fe2000801005e */
[----:B------:R-:W-:Y:S01]  /*8340*/  FFMA.FTZ R91, R145, UR6, R94 ;  /* 0x00000006915b7c23 */ /* 0x000fe2000801005e */
[----:B-----5:R-:W-:Y:S01]  /*8350*/  LOP3.LUT P6, RZ, R2, 0xff, RZ, 0xc0, !PT ;  /* 0x000000ff02ff7812 */ /* 0x020fe200078cc0ff */
[----:B------:R-:W-:Y:S01]  /*8360*/  FADD.FTZ R90, R147, -R88 ;  /* 0x80000058935a7221 */ /* 0x000fe20000010000 */
[----:B------:R-:W-:Y:S01]  /*8370*/  FADD.FTZ R89, R140, -R89 ;  /* 0x800000598c597221 */ /* 0x000fe20000010000 */
[----:B------:R-:W-:Y:S01]  /*8380*/  FFMA.FTZ R88, R142, UR6, R94 ;  /* 0x000000068e587c23 */ /* 0x000fe2000801005e */
[----:B------:R-:W-:Y:S01]  /*8390*/  FADD.FTZ R91, R144, -R91 ;  /* 0x8000005b905b7221 */ /* 0x000fe20000010000 */
[----:B------:R-:W-:Y:S01]  /*83a0*/  FFMA.FTZ R90, R90, UR23, R83 ;  /* 0x000000175a5a7c23 */ /* 0x000fe20008010053 */
[----:B------:R-:W-:Y:S01]  /*83b0*/  FFMA.FTZ R89, R89, UR23, R80 ;  /* 0x0000001759597c23 */ /* 0x000fe20008010050 */
[----:B------:R-:W-:Y:S01]  /*83c0*/  FADD.FTZ R88, R143, -R88 ;  /* 0x800000588f587221 */ /* 0x000fe20000010000 */
[----:B------:R-:W-:Y:S01]  /*83d0*/  ISETP.GE.U32.AND P0, PT, R2, 0x1000000, PT ;  /* 0x010000000200780c */ /* 0x000fe20003f06070 */
[----:B------:R-:W-:Y:S01]  /*83e0*/  FMUL.FTZ R90, R90, UR25 ;  /* 0x000000195a5a7c20 */ /* 0x000fe20008410000 */
[----:B------:R-:W-:Y:S01]  /*83f0*/  FMUL.FTZ R89, R89, UR25 ;  /* 0x0000001959597c20 */ /* 0x000fe20008410000 */
[----:B------:R-:W-:Y:S01]  /*8400*/  FFMA.FTZ R88, R88, UR23, R81 ;  /* 0x0000001758587c23 */ /* 0x000fe20008010051 */
[----:B------:R-:W-:-:S02]  /*8410*/  FFMA.FTZ R91, R91, UR23, R82 ;  /* 0x000000175b5b7c23 */ /* 0x000fc40008010052 */
[----:B------:R-:W-:Y:S01]  /*8420*/  FSEL R90, R90, RZ, P0 ;  /* 0x000000ff5a5a7208 */ /* 0x000fe20000000000 */
[----:B------:R-:W-:Y:S01]  /*8430*/  FMUL.FTZ R88, R88, UR25 ;  /* 0x0000001958587c20 */ /* 0x000fe20008410000 */
[----:B------:R-:W-:Y:S01]  /*8440*/  FMUL.FTZ R91, R91, UR25 ;  /* 0x000000195b5b7c20 */ /* 0x000fe20008410000 */
[----:B------:R-:W-:Y:S02]  /*8450*/  FSEL R89, R89, RZ, P6 ;  /* 0x000000ff59597208 */ /* 0x000fe40003000000 */
[C---:B------:R-:W-:Y:S02]  /*8460*/  LOP3.LUT P0, RZ, R2.reuse, 0xff00, RZ, 0xc0, !PT ;  /* 0x0000ff0002ff7812 */ /* 0x040fe4000780c0ff */
[----:B------:R-:W-:Y:S02]  /*8470*/  LOP3.LUT P6, RZ, R2, 0xff0000, RZ, 0xc0, !PT ;  /* 0x00ff000002ff7812 */ /* 0x000fe400078cc0ff */
        /* <DEDUP_REMOVED lines=9> */
.L_x_2138:
        /* <DEDUP_REMOVED lines=14> */
[----:B-----5:R-:W-:Y:S01]  /*85f0*/  LOP3.LUT P6, RZ, R2, 0xff, RZ, 0xc0, !PT ;  /* 0x000000ff02ff7812 */ /* 0x020fe200078cc0ff */
        /* <DEDUP_REMOVED lines=19> */
.L_x_2140:
        /* <DEDUP_REMOVED lines=8> */
[----:B------:R-:W-:Y:S01]  /*87b0*/  FMUL.FTZ R90, R90, UR23 ;  /* 0x000000175a5a7c20 */ /* 0x000fe20008410000 */
[----:B------:R-:W-:Y:S01]  /*87c0*/  FMUL.FTZ R89, R89, UR23 ;  /* 0x0000001759597c20 */ /* 0x000fe20008410000 */
[----:B------:R-:W-:Y:S01]  /*87d0*/  FADD.FTZ R88, R143, -R88 ;  /* 0x800000588f587221 */ /* 0x000fe20000010000 */
[----:B------:R-:W-:Y:S01]  /*87e0*/  ISETP.GE.U32.AND P0, PT, R2, 0x1000000, PT ;  /* 0x010000000200780c */ /* 0x000fe20003f06070 */
[----:B------:R-:W-:Y:S01]  /*87f0*/  FMUL.FTZ R90, R90, UR25 ;  /* 0x000000195a5a7c20 */ /* 0x000fe20008410000 */
[----:B------:R-:W-:Y:S01]  /*8800*/  FMUL.FTZ R89, R89, UR25 ;  /* 0x0000001959597c20 */ /* 0x000fe20008410000 */
[----:B------:R-:W-:Y:S01]  /*8810*/  FMUL.FTZ R88, R88, UR23 ;  /* 0x0000001758587c20 */ /* 0x000fe20008410000 */
[----:B------:R-:W-:-:S02]  /*8820*/  FMUL.FTZ R91, R91, UR23 ;  /* 0x000000175b5b7c20 */ /* 0x000fc40008410000 */
        /* <DEDUP_REMOVED lines=13> */
[----:B------:R-:W-:-:S07]  /*8900*/  PRMT R92, R91, 0x7610, R92 ;  /* 0x000076105b5c7816 */ /* 0x000fce000000005c */
.L_x_2136:
        /* <DEDUP_REMOVED lines=23> */
.L_x_2132:
[----:B------:R-:W-:Y:S05]  /*8a80*/  BSYNC.RECONVERGENT B0 ;  /* 0x0000000000007941 */ /* 0x000fea0003800200 */
.L_x_2131:
[----:B------:R-:W-:Y:S01]  /*8a90*/  UPLOP3.LUT UP3, UPT, UPT, UPT, UP3, 0x40, 0x4 ;  /* 0x000000000004789c */ /* 0x000fe20003f6e830 */
[----:B------:R-:W-:Y:S10]  /*8aa0*/  BRA.U !UP1, `(.L_x_2141) ;  /* 0xffffff7d09107547 */ /* 0x000ff4000b83ffff */
.L_x_2074:
[----:B------:R-:W4:Y:S08]  /*8ab0*/  S2UR UR6, SR_CTAID.X ;  /* 0x00000000000679c3 */ /* 0x000f300000002500 */
[----:B-----5:R-:W0:Y:S08]  /*8ac0*/  LDC.64 R2, c[0x0][0x440] ;  /* 0x00011000ff027b82 */ /* 0x020e300000000a00 */
[----:B------:R-:W1:Y:S08]  /*8ad0*/  LDC.64 R4, c[0x0][0x448] ;  /* 0x00011200ff047b82 */ /* 0x000e700000000a00 */
[----:B------:R-:W2:Y:S01]  /*8ae0*/  LDC.64 R6, c[0x0][0x440] ;  /* 0x00011000ff067b82 */ /* 0x000ea20000000a00 */
[----:B----4-:R-:W-:-:S06]  /*8af0*/  UIMAD UR6, UR6, UR8, URZ ;  /* 0x00000008060672a4 */ /* 0x010fcc000f8e02ff */
[----:B------:R-:W-:Y:S01]  /*8b00*/  IMAD.U32 R19, RZ, RZ, UR6 ;  /* 0x00000006ff137e24 */ /* 0x000fe2000f8e00ff */
[----:B------:R-:W4:Y:S04]  /*8b10*/  LDC.64 R8, c[0x0][0x448] ;  /* 0x00011200ff087b82 */ /* 0x000f280000000a00 */
[----:B------:R-:W-:-:S04]  /*8b20*/  LEA.HI R19, R19, R148, RZ, 0x1e ;  /* 0x0000009413137211 */ /* 0x000fc800078ff0ff */
[----:B------:R-:W3:Y:S01]  /*8b30*/  LDC.64 R10, c[0x0][0x440] ;  /* 0x00011000ff0a7b82 */ /* 0x000ee20000000a00 */
[----:B0-----:R-:W-:-:S04]  /*8b40*/  @P1 IMAD.WIDE.U32 R2, R19, 0x10, R2 ;  /* 0x0000001013021825 */ /* 0x001fc800078e0002 */
[C---:B-1----:R-:W-:Y:S01]  /*8b50*/  @P1 IMAD.WIDE.U32 R4, R19.reuse, 0x10, R4 ;  /* 0x0000001013041825 */ /* 0x042fe200078e0004 */
[----:B------:R0:W-:Y:S02]  /*8b60*/  @P1 STG.E.128 desc[UR10][R2.64], R40 ;  /* 0x0000002802001986 */ /* 0x0001e4000c101d0a */
[----:B------:R-:W1:Y:S01]  /*8b70*/  LDC.64 R12, c[0x0][0x448] ;  /* 0x00011200ff0c7b82 */ /* 0x000e620000000a00 */
[----:B------:R-:W-:Y:S01]  /*8b80*/  @P1 VIADD R19, R19, 0x80 ;  /* 0x0000008013131836 */ /* 0x000fe20000000000 */
[----:B------:R0:W-:Y:S03]  /*8b90*/  @P1 STG.E.128 desc[UR10][R4.64], R60 ;  /* 0x0000003c04001986 */ /* 0x0001e6000c101d0a */
[----:B--2---:R-:W-:-:S03]  /*8ba0*/  @P2 IMAD.WIDE.U32 R6, R19, 0x10, R6 ;  /* 0x0000001013062825 */ /* 0x004fc600078e0006 */
[----:B------:R-:W2:Y:S01]  /*8bb0*/  LDC.64 R14, c[0x0][0x440] ;  /* 0x00011000ff0e7b82 */ /* 0x000ea20000000a00 */
[C---:B----4-:R-:W-:Y:S01]  /*8bc0*/  @P2 IMAD.WIDE.U32 R8, R19.reuse, 0x10, R8 ;  /* 0x0000001013082825 */ /* 0x050fe200078e0008 */
[----:B------:R0:W-:Y:S03]  /*8bd0*/  @P2 STG.E.128 desc[UR10][R6.64], R36 ;  /* 0x0000002406002986 */ /* 0x0001e6000c101d0a */
[----:B------:R-:W-:Y:S01]  /*8be0*/  @P2 VIADD R19, R19, 0x80 ;  /* 0x0000008013132836 */ /* 0x000fe20000000000 */
[----:B------:R0:W-:Y:S02]  /*8bf0*/  @P2 STG.E.128 desc[UR10][R8.64], R56 ;  /* 0x0000003808002986 */ /* 0x0001e4000c101d0a */
[----:B------:R-:W4:Y:S01]  /*8c00*/  LDC.64 R16, c[0x0][0x448] ;  /* 0x00011200ff107b82 */ /* 0x000f220000000a00 */
[----:B---3--:R-:W-:-:S05]  /*8c10*/  @P3 IMAD.WIDE.U32 R10, R19, 0x10, R10 ;  /* 0x00000010130a3825 */ /* 0x008fca00078e000a */
[----:B------:R0:W-:Y:S01]  /*8c20*/  @P3 STG.E.128 desc[UR10][R10.64], R32 ;  /* 0x000000200a003986 */ /* 0x0001e2000c101d0a */
[----:B-1----:R-:W-:-:S04]  /*8c30*/  @P3 IMAD.WIDE.U32 R12, R19, 0x10, R12 ;  /* 0x00000010130c3825 */ /* 0x002fc800078e000c */
[----:B------:R-:W-:Y:S01]  /*8c40*/  @P3 VIADD R19, R19, 0x80 ;  /* 0x0000008013133836 */ /* 0x000fe20000000000 */
[----:B------:R0:W-:Y:S03]  /*8c50*/  @P3 STG.E.128 desc[UR10][R12.64], R52 ;  /* 0x000000340c003986 */ /* 0x0001e6000c101d0a */
[----:B--2---:R-:W-:-:S05]  /*8c60*/  @P4 IMAD.WIDE.U32 R14, R19, 0x10, R14 ;  /* 0x00000010130e4825 */ /* 0x004fca00078e000e */
[----:B------:R0:W-:Y:S01]  /*8c70*/  @P4 STG.E.128 desc[UR10][R14.64], R28 ;  /* 0x0000001c0e004986 */ /* 0x0001e2000c101d0a */
[----:B----4-:R-:W-:-:S05]  /*8c80*/  @P4 IMAD.WIDE.U32 R16, R19, 0x10, R16 ;  /* 0x0000001013104825 */ /* 0x010fca00078e0010 */
[----:B------:R0:W-:Y:S01]  /*8c90*/  @P4 STG.E.128 desc[UR10][R16.64], R48 ;  /* 0x0000003010004986 */ /* 0x0001e2000c101d0a */
[----:B------:R-:W-:Y:S05]  /*8ca0*/  @!P5 EXIT ;  /* 0x000000000000d94d */ /* 0x000fea0003800000 */
[----:B0-----:R-:W0:Y:S01]  /*8cb0*/  LDC.64 R2, c[0x0][0x440] ;  /* 0x00011000ff027b82 */ /* 0x001e220000000a00 */
[----:B------:R-:W-:-:S07]  /*8cc0*/  @P4 VIADD R19, R19, 0x80 ;  /* 0x0000008013134836 */ /* 0x000fce0000000000 */
[----:B------:R-:W1:Y:S01]  /*8cd0*/  LDC.64 R4, c[0x0][0x448] ;  /* 0x00011200ff047b82 */ /* 0x000e620000000a00 */
[----:B0-----:R-:W-:-:S05]  /*8ce0*/  IMAD.WIDE.U32 R2, R19, 0x10, R2 ;  /* 0x0000001013027825 */ /* 0x001fca00078e0002 */
[----:B------:R-:W-:Y:S01]  /*8cf0*/  STG.E.128 desc[UR10][R2.64], R24 ;  /* 0x0000001802007986 */ /* 0x000fe2000c101d0a */
[----:B-1----:R-:W-:-:S05]  /*8d00*/  IMAD.WIDE.U32 R4, R19, 0x10, R4 ;  /* 0x0000001013047825 */ /* 0x002fca00078e0004 */
[----:B------:R-:W-:Y:S01]  /*8d10*/  STG.E.128 desc[UR10][R4.64], R44 ;  /* 0x0000002c04007986 */ /* 0x000fe2000c101d0a */
[----:B------:R-:W-:Y:S05]  /*8d20*/  EXIT ;  /* 0x000000000000794d */ /* 0x000fea0003800000 */
.L_x_2142:
        /* <DEDUP_REMOVED lines=13> */
.L_x_5416:


//--------------------- .text._ZN10layer_norm22ln_bwd_finalize_kernelINS_22Kernel_traits_finalizeILj2560E13__nv_bfloat16S2_fS2_fjLb0ELj1024ELj4ENS_18Kernel_traits_baseILj2560ES2_S2_fS2_fjLj1024EEEEELb0ELb1EEEvNS_9BwdParamsE --------------------------
	.section	.text._ZN10layer_norm22ln_bwd_finalize_kernelINS_22Kernel_traits_finalizeILj2560E13__nv_bfloat16S2_fS2_fjLb0ELj1024ELj4ENS_18Kernel_traits_baseILj2560ES2_S2_fS2_fjLj1024EEEEELb0ELb1EEEvNS_9BwdParamsE,"ax",@progbits
	.align	128
        .global         _ZN10layer_norm22ln_bwd_finalize_kernelINS_22Kernel_traits_finalizeILj2560E13__nv_bfloat16S2_fS2_fjLb0ELj1024ELj4ENS_18Kernel_traits_baseILj2560ES2_S2_fS2_fjLj1024EEEEELb0ELb1EEEvNS_9BwdParamsE
        .type           _ZN10layer_norm22ln_bwd_finalize_kernelINS_22Kernel_traits_finalizeILj2560E13__nv_bfloat16S2_fS2_fjLb0ELj1024ELj4ENS_18Kernel_traits_baseILj2560ES2_S2_fS2_fjLj1024EEEEELb0ELb1EEEvNS_9BwdParamsE,@function
        .size           _ZN10layer_norm22ln_bwd_finalize_kernelINS_22Kernel_traits_finalizeILj2560E13__nv_bfloat16S2_fS2_fjLb0ELj1024ELj4ENS_18Kernel_traits_baseILj2560ES2_S2_fS2_fjLj1024EEEEELb0ELb1EEEvNS_9BwdParamsE,(.L_x_5417 - _ZN10layer_norm22ln_bwd_finalize_kernelINS_22Kernel_traits_finalizeILj2560E13__nv_bfloat16S2_fS2_fjLb0ELj1024ELj4ENS_18Kernel_traits_baseILj2560ES2_S2_fS2_fjLj1024EEEEELb0ELb1EEEvNS_9BwdParamsE)
        .other          _ZN10layer_norm22ln_bwd_finalize_kernelINS_22Kernel_traits_finalizeILj2560E13__nv_bfloat16S2_fS2_fjLb0ELj1024ELj4ENS_18Kernel_traits_baseILj2560ES2_S2_fS2_fjLj1024EEEEELb0ELb1EEEvNS_9BwdParamsE,@"STO_CUDA_ENTRY STV_DEFAULT"
_ZN10layer_norm22ln_bwd_finalize_kernelINS_22Kernel_traits_finalizeILj2560E13__nv_bfloat16S2_fS2_fjLb0ELj1024ELj4ENS_18Kernel_traits_baseILj2560ES2_S2_fS2_fjLj1024EEEEELb0ELb1EEEvNS_9BwdParamsE:
.text._ZN10layer_norm22ln_bwd_finalize_kernelINS_22Kernel_traits_finalizeILj2560E13__nv_bfloat16S2_fS2_fjLb0ELj1024ELj4ENS_18Kernel_traits_baseILj2560ES2_S2_fS2_fjLj1024EEEEELb0ELb1EEEvNS_9BwdParamsE:
        /* <DEDUP_REMOVED lines=81> */
.L_x_2147:
        /* <DEDUP_REMOVED lines=118> */
.L_x_2146:
[----:B------:R-:W-:Y:S05]  /*0c70*/  BSYNC.RECONVERGENT B1 ;  /* 0x0000000000017941 */ /* 0x000fea0003800200 */
.L_x_2145:
        /* <DEDUP_REMOVED lines=77> */
.L_x_2149:
[----:B------:R-:W-:Y:S05]  /*1150*/  BSYNC.RECONVERGENT B1 ;  /* 0x0000000000017941 */ /* 0x000fea0003800200 */
.L_x_2148:
        /* <DEDUP_REMOVED lines=38> */
.L_x_2151:
[----:B------:R-:W-:Y:S05]  /*13c0*/  BSYNC.RECONVERGENT B1 ;  /* 0x0000000000017941 */ /* 0x000fea0003800200 */
.L_x_2150:
        /* <DEDUP_REMOVED lines=8> */
.L_x_2152:
        /* <DEDUP_REMOVED lines=10> */
.L_x_2144:
[----:B------:R-:W-:Y:S05]  /*14f0*/  BSYNC.RECONVERGENT B0 ;  /* 0x0000000000007941 */ /* 0x000fea0003800200 */
.L_x_2143:
        /* <DEDUP_REMOVED lines=57> */
.L_x_2153:
        /* <DEDUP_REMOVED lines=15> */
.L_x_5417:


//--------------------- .text._ZN10layer_norm40ln_parallel_residual_bwd_finalize_kernelINS_22Kernel_traits_finalizeILj2560E13__nv_bfloat16S2_fS2_fjLb0ELj1024ELj4ENS_18Kernel_traits_baseILj2560ES2_S2_fS2_fjLj1024EEEEELb1EEEvNS_9BwdParamsE --------------------------
	.section	.text._ZN10layer_norm40ln_parallel_residual_bwd_finalize_kernelINS_22Kernel_traits_finalizeILj2560E13__nv_bfloat16S2_fS2_fjLb0ELj1024ELj4ENS_18Kernel_traits_baseILj2560ES2_S2_fS2_fjLj1024EEEEELb1EEEvNS_9BwdParamsE,"ax",@progbits
	.align	128
        .global         _ZN10layer_norm40ln_parallel_residual_bwd_finalize_kernelINS_22Kernel_traits_finalizeILj2560E13__nv_bfloat16S2_fS2_fjLb0ELj1024ELj4ENS_18Kernel_traits_baseILj2560ES2_S2_fS2_fjLj1024EEEEELb1EEEvNS_9BwdParamsE
        .type           _ZN10layer_norm40ln_parallel_residual_bwd_finalize_kernelINS_22Kernel_traits_finalizeILj2560E13__nv_bfloat16S2_fS2_fjLb0ELj1024ELj4ENS_18Kernel_traits_baseILj2560ES2_S2_fS2_fjLj1024EEEEELb1EEEvNS_9BwdParamsE,@function
        .size           _ZN10layer_norm40ln_parallel_residual_bwd_finalize_kernelINS_22Kernel_traits_finalizeILj2560E13__nv_bfloat16S2_fS2_fjLb0ELj1024ELj4ENS_18Kernel_traits_baseILj2560ES2_S2_fS2_fjLj1024EEEEELb1EEEvNS_9BwdParamsE,(.L_x_5418 - _ZN10layer_norm40ln_parallel_residual_bwd_finalize_kernelINS_22Kernel_traits_finalizeILj2560E13__nv_bfloat16S2_fS2_fjLb0ELj1024ELj4ENS_18Kernel_traits_baseILj2560ES2_S2_fS2_fjLj1024EEEEELb1EEEvNS_9BwdParamsE)
        .other          _ZN10layer_norm40ln_parallel_residual_bwd_finalize_kernelINS_22Kernel_traits_finalizeILj2560E13__nv_bfloat16S2_fS2_fjLb0ELj1024ELj4ENS_18Kernel_traits_baseILj2560ES2_S2_fS2_fjLj1024EEEEELb1EEEvNS_9BwdParamsE,@"STO_CUDA_ENTRY STV_DEFAULT"
_ZN10layer_norm40ln_parallel_residual_bwd_finalize_kernelINS_22Kernel_traits_finalizeILj2560E13__nv_bfloat16S2_fS2_fjLb0ELj1024ELj4ENS_18Kernel_traits_baseILj2560ES2_S2_fS2_fjLj1024EEEEELb1EEEvNS_9BwdParamsE:
.text._ZN10layer_norm40ln_parallel_residual_bwd_finalize_kernelINS_22Kernel_traits_finalizeILj2560E13__nv_bfloat16S2_fS2_fjLb0ELj1024ELj4ENS_18Kernel_traits_baseILj2560ES2_S2_fS2_fjLj1024EEEEELb1EEEvNS_9BwdParamsE:
        /* <DEDUP_REMOVED lines=60> */
.L_x_2158:
        /* <DEDUP_REMOVED lines=112> */
.L_x_2157:
[----:B------:R-:W-:Y:S05]  /*0ac0*/  BSYNC.RECONVERGENT B1 ;  /* 0x0000000000017941 */ /* 0x000fea0003800200 */
.L_x_2156:
        /* <DEDUP_REMOVED lines=66> */
.L_x_2160:
[----:B------:R-:W-:Y:S05]  /*0ef0*/  BSYNC.RECONVERGENT B1 ;  /* 0x0000000000017941 */ /* 0x000fea0003800200 */
.L_x_2159:
        /* <DEDUP_REMOVED lines=37> */
.L_x_2162:
[----:B------:R-:W-:Y:S05]  /*1150*/  BSYNC.RECONVERGENT B1 ;  /* 0x0000000000017941 */ /* 0x000fea0003800200 */
.L_x_2161:
        /* <DEDUP_REMOVED lines=19> */
.L_x_2155:
[----:B------:R-:W-:Y:S05]  /*1290*/  BSYNC.RECONVERGENT B0 ;  /* 0x0000000000007941 */ /* 0x000fea0003800200 */
.L_x_2154:
        /* <DEDUP_REMOVED lines=92> */
.L_x_2163:
        /* <DEDUP_REMOVED lines=10> */
.L_x_5418:


//--------------------- .text._ZN10layer_norm31ln_parallel_residual_bwd_kernelINS_13Kernel_traitsI13__nv_bfloat16S2_fS2_fjLj2560ELj1ELj1ELj4ELj8ENS_18Kernel_traits_baseILj2560ES2_S2_fS2_fjLj128EEEEELb1ELb1ELb1EEEvNS_9BwdParamsE --------------------------
	.section	.text._ZN10layer_norm31ln_parallel_residual_bwd_kernelINS_13Kernel_traitsI13__nv_bfloat16S2_fS2_fjLj2560ELj1ELj1ELj4ELj8ENS_18Kernel_traits_baseILj2560ES2_S2_fS2_fjLj128EEEEELb1ELb1ELb1EEEvNS_9BwdParamsE,"ax",@progbits
	.align	128
        .global         _ZN10layer_norm31ln_parallel_residual_bwd_kernelINS_13Kernel_traitsI13__nv_bfloat16S2_fS2_fjLj2560ELj1ELj1ELj4ELj8ENS_18Kernel_traits_baseILj2560ES2_S2_fS2_fjLj128EEEEELb1ELb1ELb1EEEvNS_9BwdParamsE
        .type           _ZN10layer_norm31ln_parallel_residual_bwd_kernelINS_13Kernel_traitsI13__nv_bfloat16S2_fS2_fjLj2560ELj1ELj1ELj4ELj8ENS_18Kernel_traits_baseILj2560ES2_S2_fS2_fjLj128EEEEELb1ELb1ELb1EEEvNS_9BwdParamsE,@function
        .size           _ZN10layer_norm31ln_parallel_residual_bwd_kernelINS_13Kernel_traitsI13__nv_bfloat16S2_fS2_fjLj2560ELj1ELj1ELj4ELj8ENS_18Kernel_traits_baseILj2560ES2_S2_fS2_fjLj128EEEEELb1ELb1ELb1EEEvNS_9BwdParamsE,(.L_x_5419 - _ZN10layer_norm31ln_parallel_residual_bwd_kernelINS_13Kernel_traitsI13__nv_bfloat16S2_fS2_fjLj2560ELj1ELj1ELj4ELj8ENS_18Kernel_traits_baseILj2560ES2_S2_fS2_fjLj128EEEEELb1ELb1ELb1EEEvNS_9BwdParamsE)
        .other          _ZN10layer_norm31ln_parallel_residual_bwd_kernelINS_13Kernel_traitsI13__nv_bfloat16S2_fS2_fjLj2560ELj1ELj1ELj4ELj8ENS_18Kernel_traits_baseILj2560ES2_S2_fS2_fjLj128EEEEELb1ELb1ELb1EEEvNS_9BwdParamsE,@"STO_CUDA_ENTRY STV_DEFAULT"
_ZN10layer_norm31ln_parallel_residual_bwd_kernelINS_13Kernel_traitsI13__nv_bfloat16S2_fS2_fjLj2560ELj1ELj1ELj4ELj8ENS_18Kernel_traits_baseILj2560ES2_S2_fS2_fjLj128EEEEELb1ELb1ELb1EEEvNS_9BwdParamsE:
.text._ZN10layer_norm31ln_parallel_residual_bwd_kernelINS_13Kernel_traitsI13__nv_bfloat16S2_fS2_fjLj2560ELj1ELj1ELj4ELj8ENS_18Kernel_traits_baseILj2560ES2_S2_fS2_fjLj128EEEEELb1ELb1ELb1EEEvNS_9BwdParamsE:
        /* <DEDUP_REMOVED lines=28> */
[----:B------:R-:W1:Y:S01]  /*01c0*/  LDCU.64 UR6, c[0x0][0x438] ;  /* 0x00008700ff0677ac */ /* 0x000e620008000a00 */
[----:B------:R-:W3:Y:S01]  /*01d0*/  LDCU.U8 UR5, c[0x0][0x410] ;  /* 0x00008200ff0577ac */ /* 0x000ee20008000000 */
        /* <DEDUP_REMOVED lines=12> */
[----:B------:R-:W-:-:S02]  /*02a0*/  CS2R R16, SRZ ;  /* 0x0000000000107805 */ /* 0x000fc4000001ff00 */
[----:B------:R-:W-:Y:S01]  /*02b0*/  CS2R R14, SRZ ;  /* 0x00000000000e7805 */ /* 0x000fe2000001ff00 */
[----:B------:R-:W-:Y:S01]  /*02c0*/  IMAD.MOV.U32 R110, RZ, RZ, RZ ;  /* 0x000000ffff6e7224 */ /* 0x000fe200078e00ff */
[----:B------:R-:W-:Y:S01]  /*02d0*/  UPLOP3.LUT UP1, UPT, UPT, UPT, UPT, 0x40, 0x4 ;  /* 0x000000000004789c */ /* 0x000fe20003f2e870 */
[----:B------:R-:W4:Y:S01]  /*02e0*/  LDCU UR18, c[0x0][0x388] ;  /* 0x00007100ff1277ac */ /* 0x000f220008000800 */
[----:B0-----:R-:W-:Y:S01]  /*02f0*/  IMAD.WIDE.U32 R2, R64, 0x8, R2 ;  /* 0x0000000840027825 */ /* 0x001fe200078e0002 */
[----:B------:R-:W0:Y:S04]  /*0300*/  LDCU.U8 UR26, c[0x0][0x410] ;  /* 0x00008200ff1a77ac */ /* 0x000e280008000000 */
[----:B--2---:R-:W2:Y:S01]  /*0310*/  LDG.E.64 R4, desc[UR16][R2.64+0x1000] ;  /* 0x0010001002047981 */ /* 0x004ea2000c1e1b00 */
[----:B------:R-:W0:Y:S03]  /*0320*/  LDCU UR19, c[0x0][0x400] ;  /* 0x00008000ff1377ac */ /* 0x000e260008000800 */
[----:B------:R-:W5:Y:S01]  /*0330*/  LDG.E.64 R6, desc[UR16][R2.64+0xc00] ;  /* 0x000c001002067981 */ /* 0x000f62000c1e1b00 */
[----:B------:R-:W0:Y:S03]  /*0340*/  LDCU.64 UR8, c[0x0][0x478] ;  /* 0x00008f00ff0877ac */ /* 0x000e260008000a00 */
[----:B------:R-:W4:Y:S01]  /*0350*/  LDG.E.64 R8, desc[UR16][R2.64+0x800] ;  /* 0x0008001002087981 */ /* 0x000f22000c1e1b00 */
[----:B------:R-:W0:Y:S03]  /*0360*/  LDCU.64 UR24, c[0x0][0x438] ;  /* 0x00008700ff1877ac */ /* 0x000e260008000a00 */
[----:B------:R-:W4:Y:S01]  /*0370*/  LDG.E.64 R10, desc[UR16][R2.64+0x400] ;  /* 0x00040010020a7981 */ /* 0x000f22000c1e1b00 */
[----:B------:R-:W0:Y:S03]  /*0380*/  LDCU.128 UR12, c[0x0][0x3c0] ;  /* 0x00007800ff0c77ac */ /* 0x000e260008000c00 */
[----:B------:R0:W4:Y:S01]  /*0390*/  LDG.E.64 R12, desc[UR16][R2.64] ;  /* 0x00000010020c7981 */ /* 0x000122000c1e1b00 */
[----:B-1----:R-:W-:-:S02]  /*03a0*/  UISETP.NE.U32.AND UP0, UPT, UR6, URZ, UPT ;  /* 0x000000ff0600728c */ /* 0x002fc4000bf05070 */
[----:B---3--:R-:W-:Y:S02]  /*03b0*/  UISETP.NE.AND UP2, UPT, UR5, URZ, UPT ;  /* 0x000000ff0500728c */ /* 0x008fe4000bf45270 */
[----:B------:R-:W-:Y:S01]  /*03c0*/  UISETP.NE.AND.EX UP0, UPT, UR7, URZ, UPT, UP0 ;  /* 0x000000ff0700728c */ /* 0x000fe2000bf05300 */
[----:B------:R-:W1:Y:S01]  /*03d0*/  LDCU UR7, c[0x0][0x408] ;  /* 0x00008100ff0777ac */ /* 0x000e620008000800 */
[----:B0-----:R-:W-:Y:S02]  /*03e0*/  CS2R R2, SRZ ;  /* 0x0000000000027805 */ /* 0x001fe4000001ff00 */
[----:B------:R-:W-:Y:S01]  /*03f0*/  PLOP3.LUT P3, PT, PT, PT, UP2, 0x80, 0x8 ;  /* 0x000000000008781c */ /* 0x000fe20003f6f028 */
[----:B------:R-:W0:Y:S01]  /*0400*/  LDCU.64 UR20, c[0x0][0x380] ;  /* 0x00007000ff1477ac */ /* 0x000e220008000a00 */
[----:B------:R-:W-:Y:S01]  /*0410*/  PLOP3.LUT P0, PT, PT, PT, UP0, 0x80, 0x8 ;  /* 0x000000000008781c */ /* 0x000fe20003f0f008 */
[----:B------:R-:W3:Y:S01]  /*0420*/  LDCU.64 UR22, c[0x0][0x470] ;  /* 0x00008e00ff1677ac */ /* 0x000ee20008000a00 */
[C-C-:B--2---:R-:W-:Y:S01]  /*0430*/  SHF.R.U64 R109, R4.reuse, 0x10, R5.reuse ;  /* 0x00000010046d7819 */ /* 0x144fe20000001205 */
[----:B------:R-:W-:Y:S01]  /*0440*/  IMAD.U32 R120, R4, 0x10000, RZ ;  /* 0x0001000004787824 */ /* 0x000fe200078e00ff */
[----:B------:R-:W-:Y:S01]  /*0450*/  SHF.R.U32.HI R108, RZ, 0x10, R5 ;  /* 0x00000010ff6c7819 */ /* 0x000fe20000011605 */
[----:B------:R-:W-:Y:S01]  /*0460*/  IMAD.U32 R119, R5, 0x10000, RZ ;  /* 0x0001000005777824 */ /* 0x000fe200078e00ff */
[C-C-:B-----5:R-:W-:Y:S01]  /*0470*/  SHF.R.U64 R107, R6.reuse, 0x10, R7.reuse ;  /* 0x00000010066b7819 */ /* 0x160fe20000001207 */
[----:B------:R-:W-:Y:S01]  /*0480*/  IMAD.U32 R118, R6, 0x10000, RZ ;  /* 0x0001000006767824 */ /* 0x000fe200078e00ff */
[----:B------:R-:W-:Y:S01]  /*0490*/  SHF.R.U32.HI R106, RZ, 0x10, R7 ;  /* 0x00000010ff6a7819 */ /* 0x000fe20000011607 */
[----:B------:R-:W-:Y:S01]  /*04a0*/  IMAD.U32 R117, R7, 0x10000, RZ ;  /* 0x0001000007757824 */ /* 0x000fe200078e00ff */
[--C-:B----4-:R-:W-:Y:S01]  /*04b0*/  SHF.R.U32.HI R104, RZ, 0x10, R9.reuse ;  /* 0x00000010ff687819 */ /* 0x110fe20000011609 */
[C---:B------:R-:W-:Y:S01]  /*04c0*/  IMAD.U32 R116, R8.reuse, 0x10000, RZ ;  /* 0x0001000008747824 */ /* 0x040fe200078e00ff */
[----:B------:R-:W-:Y:S01]  /*04d0*/  SHF.R.U64 R105, R8, 0x10, R9 ;  /* 0x0000001008697819 */ /* 0x000fe20000001209 */
[----:B------:R-:W-:Y:S01]  /*04e0*/  IMAD.U32 R115, R9, 0x10000, RZ ;  /* 0x0001000009737824 */ /* 0x000fe200078e00ff */
[C-C-:B------:R-:W-:Y:S01]  /*04f0*/  SHF.R.U64 R103, R10.reuse, 0x10, R11.reuse ;  /* 0x000000100a677819 */ /* 0x140fe2000000120b */
[----:B------:R-:W-:Y:S01]  /*0500*/  IMAD.U32 R114, R10, 0x10000, RZ ;  /* 0x000100000a727824 */ /* 0x000fe200078e00ff */
[----:B------:R-:W-:Y:S01]  /*0510*/  SHF.R.U32.HI R102, RZ, 0x10, R11 ;  /* 0x00000010ff667819 */ /* 0x000fe2000001160b */
[----:B------:R-:W-:Y:S01]  /*0520*/  IMAD.U32 R113, R11, 0x10000, RZ ;  /* 0x000100000b717824 */ /* 0x000fe200078e00ff */
[--C-:B------:R-:W-:Y:S01]  /*0530*/  SHF.R.U64 R101, R12, 0x10, R13.reuse ;  /* 0x000000100c657819 */ /* 0x100fe2000000120d */
[----:B------:R-:W-:Y:S01]  /*0540*/  IMAD.U32 R111, R13, 0x10000, RZ ;  /* 0x000100000d6f7824 */ /* 0x000fe200078e00ff */
[----:B------:R-:W-:-:S02]  /*0550*/  SHF.R.U32.HI R100, RZ, 0x10, R13 ;  /* 0x00000010ff647819 */ /* 0x000fc4000001160d */
[----:B------:R-:W-:Y:S02]  /*0560*/  CS2R R10, SRZ ;  /* 0x00000000000a7805 */ /* 0x000fe4000001ff00 */
[----:B------:R-:W-:Y:S02]  /*0570*/  SHF.L.U32 R112, R12, 0x10, RZ ;  /* 0x000000100c707819 */ /* 0x000fe400000006ff */
[----:B------:R-:W-:Y:S02]  /*0580*/  CS2R R12, SRZ ;  /* 0x00000000000c7805 */ /* 0x000fe4000001ff00 */
[----:B------:R-:W-:Y:S02]  /*0590*/  CS2R R8, SRZ ;  /* 0x0000000000087805 */ /* 0x000fe4000001ff00 */
[----:B------:R-:W-:Y:S02]  /*05a0*/  CS2R R6, SRZ ;  /* 0x0000000000067805 */ /* 0x000fe4000001ff00 */
[----:B------:R-:W-:Y:S01]  /*05b0*/  CS2R R4, SRZ ;  /* 0x0000000000047805 */ /* 0x000fe2000001ff00 */
        /* <DEDUP_REMOVED lines=9> */
[----:B01-3--:R-:W-:-:S07]  /*0650*/  IMAD.U32 R100, R100, 0x10000, RZ ;  /* 0x0001000064647824 */ /* 0x00bfce00078e00ff */
.L_x_2212:
[----:B------:R-:W-:Y:S01]  /*0660*/  UIMAD UR5, UR4, UR18, URZ ;  /* 0x00000012040572a4 */ /* 0x000fe2000f8e02ff */
[----:B0-----:R-:W0:Y:S01]  /*0670*/  LDC.64 R132, c[0x0][0x428] ;  /* 0x00010a00ff847b82 */ /* 0x001e220000000a00 */
[----:B------:R-:W-:Y:S02]  /*0680*/  UIMAD.WIDE UR10, UR4, 0x4, UR14 ;  /* 0x00000004040a78a5 */ /* 0x000fe4000f8e020e */
[----:B------:R-:W-:-:S04]  /*0690*/  USHF.R.S32.HI UR6, URZ, 0x1f, UR5 ;  /* 0x0000001fff067899 */ /* 0x000fc80008011405 */
[----:B------:R-:W-:Y:S01]  /*06a0*/  ULEA.HI UR6, UR6, UR5, URZ, 0x2 ;  /* 0x0000000506067291 */ /* 0x000fe2000f8f10ff */
[----:B-1----:R-:W1:Y:S01]  /*06b0*/  LDC.64 R72, c[0x0][0x3a8] ;  /* 0x0000ea00ff487b82 */ /* 0x002e620000000a00 */
[----:B------:R-:W-:Y:S02]  /*06c0*/  IMAD.U32 R56, RZ, RZ, UR10 ;  /* 0x0000000aff387e24 */ /* 0x000fe4000f8e00ff */
[----:B------:R-:W-:Y:S02]  /*06d0*/  IMAD.U32 R57, RZ, RZ, UR11 ;  /* 0x0000000bff397e24 */ /* 0x000fe4000f8e00ff */
[----:B------:R-:W-:Y:S01]  /*06e0*/  MOV R99, UR6 ;  /* 0x0000000600637c02 */ /* 0x000fe20008000f00 */
[----:B------:R-:W-:Y:S02]  /*06f0*/  UIMAD.WIDE UR10, UR4, 0x4, UR12 ;  /* 0x00000004040a78a5 */ /* 0x000fe4000f8e020c */
[----:B------:R1:W2:Y:S01]  /*0700*/  LDG.E R0, desc[UR16][R56.64] ;  /* 0x0000001038007981 */ /* 0x0002a2000c1e1900 */
[----:B------:R-:W-:Y:S01]  /*0710*/  LEA.HI.SX32 R99, R99, R64, 0x1e ;  /* 0x0000004063637211 */ /* 0x000fe200078ff2ff */
[----:B------:R-:W3:Y:S04]  /*0720*/  @P0 LDC.64 R142, c[0x0][0x438] ;  /* 0x00010e00ff8e0b82 */ /* 0x000ee80000000a00 */
[----:B------:R-:W-:-:S02]  /*0730*/  VIADD R98, R99, 0x80 ;  /* 0x0000008063627836 */ /* 0x000fc40000000000 */
[C---:B------:R-:W-:Y:S02]  /*0740*/  VIADD R97, R99.reuse, 0x100 ;  /* 0x0000010063617836 */ /* 0x040fe40000000000 */
[C---:B------:R-:W-:Y:S01]  /*0750*/  VIADD R96, R99.reuse, 0x180 ;  /* 0x0000018063607836 */ /* 0x040fe20000000000 */
[----:B------:R-:W-:Y:S01]  /*0760*/  ISETP.NE.U32.AND P1, PT, RZ, UR22, PT ;  /* 0x00000016ff007c0c */ /* 0x000fe2000bf25070 */
[C---:B------:R-:W-:Y:S01]  /*0770*/  VIADD R95, R99.reuse, 0x200 ;  /* 0x00000200635f7836 */ /* 0x040fe20000000000 */
[----:B------:R-:W4:Y:S01]  /*0780*/  LDC.64 R130, c[0x0][0x3b0] ;  /* 0x0000ec00ff827b82 */ /* 0x000f220000000a00 */
[----:B0-----:R-:W-:-:S04]  /*0790*/  IMAD.WIDE.U32 R138, R99, 0x8, R132 ;  /* 0x00000008638a7825 */ /* 0x001fc800078e0084 */
[--C-:B------:R-:W-:Y:S02]  /*07a0*/  IMAD.WIDE.U32 R136, R98, 0x8, R132.reuse ;  /* 0x0000000862887825 */ /* 0x100fe400078e0084 */
[----:B------:R-:W2:Y:S02]  /*07b0*/  LDG.E.64 R138, desc[UR16][R138.64] ;  /* 0x000000108a8a7981 */ /* 0x000ea4000c1e1b00 */
[--C-:B------:R-:W-:Y:S02]  /*07c0*/  IMAD.WIDE.U32 R134, R97, 0x8, R132.reuse ;  /* 0x0000000861867825 */ /* 0x100fe400078e0084 */
[----:B------:R-:W2:Y:S02]  /*07d0*/  LDG.E.64 R136, desc[UR16][R136.64] ;  /* 0x0000001088887981 */ /* 0x000ea4000c1e1b00 */
[--C-:B------:R-:W-:Y:S02]  /*07e0*/  IMAD.WIDE.U32 R152, R96, 0x8, R132.reuse ;  /* 0x0000000860987825 */ /* 0x100fe400078e0084 */
[----:B------:R-:W2:Y:S02]  /*07f0*/  LDG.E.64 R134, desc[UR16][R134.64] ;  /* 0x0000001086867981 */ /* 0x000ea4000c1e1b00 */
[----:B------:R-:W-:-:S02]  /*0800*/  IMAD.WIDE.U32 R132, R95, 0x8, R132 ;  /* 0x000000085f847825 */ /* 0x000fc400078e0084 */
[----:B------:R-:W2:Y:S02]  /*0810*/  LDG.E.64 R152, desc[UR16][R152.64] ;  /* 0x0000001098987981 */ /* 0x000ea4000c1e1b00 */
[----:B------:R-:W-:Y:S02]  /*0820*/  IMAD.U32 R160, RZ, RZ, UR10 ;  /* 0x0000000affa07e24 */ /* 0x000fe4000f8e00ff */
[----:B------:R-:W2:Y:S01]  /*0830*/  LDG.E.64 R132, desc[UR16][R132.64] ;  /* 0x0000001084847981 */ /* 0x000ea2000c1e1b00 */
[----:B------:R-:W-:Y:S02]  /*0840*/  IMAD.U32 R161, RZ, RZ, UR11 ;  /* 0x0000000bffa17e24 */ /* 0x000fe4000f8e00ff */
[----:B-1----:R-:W-:-:S03]  /*0850*/  IMAD.WIDE.U32 R56, R99, 0x10, R72 ;  /* 0x0000001063387825 */ /* 0x002fc600078e0048 */
[----:B------:R-:W2:Y:S04]  /*0860*/  LDG.E R160, desc[UR16][R160.64] ;  /* 0x00000010a0a07981 */ /* 0x000ea8000c1e1900 */
[----:B------:R-:W2:Y:S01]  /*0870*/  LDG.E.128 R56, desc[UR16][R56.64] ;  /* 0x0000001038387981 */ /* 0x000ea2000c1e1d00 */
[----:B------:R-:W-:-:S04]  /*0880*/  IMAD.WIDE.U32 R60, R98, 0x10, R72 ;  /* 0x00000010623c7825 */ /* 0x000fc800078e0048 */
[--C-:B------:R-:W-:Y:S02]  /*0890*/  IMAD.WIDE.U32 R64, R97, 0x10, R72.reuse ;  /* 0x0000001061407825 */ /* 0x100fe400078e0048 */
[----:B------:R-:W2:Y:S02]  /*08a0*/  LDG.E.128 R60, desc[UR16][R60.64] ;  /* 0x000000103c3c7981 */ /* 0x000ea4000c1e1d00 */
[--C-:B------:R-:W-:Y:S02]  /*08b0*/  IMAD.WIDE.U32 R68, R96, 0x10, R72.reuse ;  /* 0x0000001060447825 */ /* 0x100fe400078e0048 */
[----:B------:R-:W2:Y:S02]  /*08c0*/  LDG.E.128 R64, desc[UR16][R64.64] ;  /* 0x0000001040407981 */ /* 0x000ea4000c1e1d00 */
[----:B------:R-:W-:Y:S02]  /*08d0*/  IMAD.WIDE.U32 R72, R95, 0x10, R72 ;  /* 0x000000105f487825 */ /* 0x000fe400078e0048 */
[----:B------:R-:W2:Y:S04]  /*08e0*/  LDG.E.128 R68, desc[UR16][R68.64] ;  /* 0x0000001044447981 */ /* 0x000ea8000c1e1d00 */
[----:B------:R-:W2:Y:S01]  /*08f0*/  LDG.E.128 R72, desc[UR16][R72.64] ;  /* 0x0000001048487981 */ /* 0x000ea2000c1e1d00 */
[----:B------:R-:W-:Y:S01]  /*0900*/  ISETP.NE.AND.EX P1, PT, RZ, UR23, PT, P1 ;  /* 0x00000017ff007c0c */ /* 0x000fe2000bf25310 */
[----:B---3--:R-:W-:Y:S01]  /*0910*/  @P0 IMAD.WIDE.U32 R142, R99, 0x10, R142 ;  /* 0x00000010638e0825 */ /* 0x008fe200078e008e */
[----:B------:R-:W-:-:S04]  /*0920*/  ISETP.NE.U32.AND P2, PT, RZ, UR24, PT ;  /* 0x00000018ff007c0c */ /* 0x000fc8000bf45070 */
[----:B------:R4:W5:Y:S07]  /*0930*/  @P0 LDG.E.128 R36, desc[UR16][R142.64] ;  /* 0x000000108e240981 */ /* 0x00096e000c1e1d00 */
[----:B------:R-:W0:Y:S01]  /*0940*/  @P1 LDC.64 R126, c[0x0][0x3b8] ;  /* 0x0000ee00ff7e1b82 */ /* 0x000e220000000a00 */
[----:B------:R-:W-:-:S07]  /*0950*/  ISETP.NE.AND.EX P0, PT, RZ, UR25, PT, P2 ;  /* 0x00000019ff007c0c */ /* 0x000fce000bf05320 */
[----:B------:R-:W1:Y:S08]  /*0960*/  @P1 LDC.64 R86, c[0x0][0x3b8] ;  /* 0x0000ee00ff561b82 */ /* 0x000e700000000a00 */
[----:B------:R-:W3:Y:S01]  /*0970*/  @P1 LDC.64 R140, c[0x0][0x3b8] ;  /* 0x0000ee00ff8c1b82 */ /* 0x000ee20000000a00 */
[----:B0-----:R-:W-:-:S07]  /*0980*/  @P1 IMAD.WIDE.U32 R126, R98, 0x4, R126 ;  /* 0x00000004627e1825 */ /* 0x001fce00078e007e */
[----:B------:R-:W0:Y:S01]  /*0990*/  @P1 LDC.64 R88, c[0x0][0x3b8] ;  /* 0x0000ee00ff581b82 */ /* 0x000e220000000a00 */
[----:B------:R1:W5:Y:S01]  /*09a0*/  @P1 LDG.E R93, desc[UR16][R126.64] ;  /* 0x000000107e5d1981 */ /* 0x000362000c1e1900 */
[----:B----4-:R-:W-:-:S06]  /*09b0*/  IMAD.WIDE.U32 R142, R99, 0x4, R130 ;  /* 0x00000004638e7825 */ /* 0x010fcc00078e0082 */
[----:B------:R-:W4:Y:S01]  /*09c0*/  @P1 LDC.64 R128, c[0x0][0x3b8] ;  /* 0x0000ee00ff801b82 */ /* 0x000f220000000a00 */
[----:B------:R-:W5:Y:S07]  /*09d0*/  LDG.E R90, desc[UR16][R142.64] ;  /* 0x000000108e5a7981 */ /* 0x000f6e000c1e1900 */
[----:B-1----:R-:W1:Y:S01]  /*09e0*/  @P0 LDC.64 R126, c[0x0][0x438] ;  /* 0x00010e00ff7e0b82 */ /* 0x002e620000000a00 */
[----:B------:R-:W-:-:S04]  /*09f0*/  @P1 IMAD.WIDE.U32 R86, R96, 0x4, R86 ;  /* 0x0000000460561825 */ /* 0x000fc800078e0056 */
[----:B---3--:R-:W-:Y:S01]  /*0a00*/  @P1 IMAD.WIDE.U32 R140, R99, 0x4, R140 ;  /* 0x00000004638c1825 */ /* 0x008fe200078e008c */
[----:B------:R3:W5:Y:S02]  /*0a10*/  @P1 LDG.E R91, desc[UR16][R86.64] ;  /* 0x00000010565b1981 */ /* 0x000764000c1e1900 */
[----:B------:R-:W4:Y:S01]  /*0a20*/  @P0 LDC.64 R162, c[0x0][0x438] ;  /* 0x00010e00ffa20b82 */ /* 0x000f220000000a00 */
[----:B0-----:R-:W-:Y:S01]  /*0a30*/  @P1 IMAD.WIDE.U32 R88, R97, 0x4, R88 ;  /* 0x0000000461581825 */ /* 0x001fe200078e0058 */
[----:B------:R-:W5:Y:S04]  /*0a40*/  @P1 LDG.E R94, desc[UR16][R140.64] ;  /* 0x000000108c5e1981 */ /* 0x000f68000c1e1900 */
[----:B------:R0:W5:Y:S01]  /*0a50*/  @P1 LDG.E R92, desc[UR16][R88.64] ;  /* 0x00000010585c1981 */ /* 0x000162000c1e1900 */
[----:B---3--:R-:W-:-:S04]  /*0a60*/  IMAD.WIDE.U32 R86, R96, 0x4, R130 ;  /* 0x0000000460567825 */ /* 0x008fc800078e0082 */
[C---:B-1----:R-:W-:Y:S02]  /*0a70*/  @P0 IMAD.WIDE.U32 R126, R98.reuse, 0x10, R126 ;  /* 0x00000010627e0825 */ /* 0x042fe400078e007e */
[----:B------:R-:W5:Y:S04]  /*0a80*/  LDG.E R87, desc[UR16][R86.64] ;  /* 0x0000001056577981 */ /* 0x000f68000c1e1900 */
[----:B------:R1:W5:Y:S01]  /*0a90*/  @P0 LDG.E.128 R32, desc[UR16][R126.64] ;  /* 0x000000107e200981 */ /* 0x000362000c1e1d00 */
[----:B0-----:R-:W-:-:S04]  /*0aa0*/  IMAD.WIDE.U32 R88, R98, 0x4, R130 ;  /* 0x0000000462587825 */ /* 0x001fc800078e0082 */
[--C-:B------:R-:W-:Y:S02]  /*0ab0*/  IMAD.WIDE.U32 R140, R97, 0x4, R130.reuse ;  /* 0x00000004618c7825 */ /* 0x100fe400078e0082 */
[----:B------:R-:W5:Y:S01]  /*0ac0*/  LDG.E R89, desc[UR16][R88.64] ;  /* 0x0000001058597981 */ /* 0x000f62000c1e1900 */
[----:B-1----:R-:W0:Y:S01]  /*0ad0*/  @P0 LDC.64 R126, c[0x0][0x438] ;  /* 0x00010e00ff7e0b82 */ /* 0x002e220000000a00 */
[----:B------:R-:W-:-:S04]  /*0ae0*/  IMAD.WIDE.U32 R130, R95, 0x4, R130 ;  /* 0x000000045f827825 */ /* 0x000fc800078e0082 */
[C---:B----4-:R-:W-:Y:S01]  /*0af0*/  @P1 IMAD.WIDE.U32 R128, R95.reuse, 0x4, R128 ;  /* 0x000000045f801825 */ /* 0x050fe200078e0080 */
[----:B------:R1:W5:Y:S04]  /*0b00*/  LDG.E R86, desc[UR16][R130.64] ;  /* 0x0000001082567981 */ /* 0x000368000c1e1900 */
[----:B------:R3:W5:Y:S04]  /*0b10*/  @P1 LDG.E R85, desc[UR16][R128.64] ;  /* 0x0000001080551981 */ /* 0x000768000c1e1900 */
[----:B------:R4:W5:Y:S01]  /*0b20*/  LDG.E R88, desc[UR16][R140.64] ;  /* 0x000000108c587981 */ /* 0x000962000c1e1900 */
[----:B0-----:R-:W-:-:S05]  /*0b30*/  @P0 IMAD.WIDE.U32 R126, R95, 0x10, R126 ;  /* 0x000000105f7e0825 */ /* 0x001fca00078e007e */
[----:B------:R-:W5:Y:S01]  /*0b40*/  @P0 LDG.E.128 R48, desc[UR16][R126.64] ;  /* 0x000000107e300981 */ /* 0x000f62000c1e1d00 */
[----:B------:R-:W-:-:S05]  /*0b50*/  @P0 IMAD.WIDE.U32 R162, R97, 0x10, R162 ;  /* 0x0000001061a20825 */ /* 0x000fca00078e00a2 */
[----:B------:R-:W5:Y:S01]  /*0b60*/  @P0 LDG.E.128 R40, desc[UR16][R162.64] ;  /* 0x00000010a2280981 */ /* 0x000f62000c1e1d00 */
[----:B--2---:R-:W-:Y:S01]  /*0b70*/  R2UR UR11, R0 ;  /* 0x00000000000b72ca */ /* 0x004fe200000e0000 */
[----:B------:R-:W-:Y:S01]  /*0b80*/  IMAD.MOV.U32 R143, RZ, RZ, R132 ;  /* 0x000000ffff8f7224 */ /* 0x000fe200078e0084 */
[--C-:B------:R-:W-:Y:S02]  /*0b90*/  SHF.R.U64 R145, R132, 0x10, R133.reuse ;  /* 0x0000001084917819 */ /* 0x100fe40000001285 */
[----:B------:R-:W-:Y:S02]  /*0ba0*/  MOV R147, R133 ;  /* 0x0000008500937202 */ /* 0x000fe40000000f00 */
[----:B------:R-:W-:Y:S02]  /*0bb0*/  SHF.R.U32.HI R149, RZ, 0x10, R133 ;  /* 0x00000010ff957819 */ /* 0x000fe40000011685 */
[----:B------:R-:W0:Y:S01]  /*0bc0*/  @P0 LDC.64 R132, c[0x0][0x438] ;  /* 0x00010e00ff840b82 */ /* 0x000e220000000a00 */
[----:B------:R-:W-:Y:S01]  /*0bd0*/  FSEL R160, R160, RZ, !P3 ;  /* 0x000000ffa0a07208 */ /* 0x000fe20005800000 */
[----:B-1----:R-:W-:-:S04]  /*0be0*/  IMAD.MOV.U32 R130, RZ, RZ, R138 ;  /* 0x000000ffff827224 */ /* 0x002fc800078e008a */
[----:B------:R-:W-:Y:S01]  /*0bf0*/  FADD.FTZ R0, -R160, R56 ;  /* 0x00000038a0007221 */ /* 0x000fe20000010100 */
[----:B---3--:R-:W-:Y:S01]  /*0c00*/  SHF.R.U64 R129, R138, 0x10, R139 ;  /* 0x000000108a817819 */ /* 0x008fe2000000128b */
[----:B------:R-:W-:Y:S02]  /*0c10*/  IMAD.U32 R131, R130, 0x10000, RZ ;  /* 0x0001000082837824 */ /* 0x000fe400078e00ff */
[----:B------:R-:W-:Y:S01]  /*0c20*/  FMUL.FTZ R0, R0, UR11 ;  /* 0x0000000b00007c20 */ /* 0x000fe20008410000 */
[----:B------:R-:W-:Y:S01]  /*0c30*/  IMAD.MOV.U32 R142, RZ, RZ, R134 ;  /* 0x000000ffff8e7224 */ /* 0x000fe200078e0086 */
[----:B----4-:R-:W-:Y:S01]  /*0c40*/  SHF.R.U64 R140, R134, 0x10, R135 ;  /* 0x00000010868c7819 */ /* 0x010fe20000001287 */
[C---:B------:R-:W-:Y:S01]  /*0c50*/  FADD.FTZ R134, -R160.reuse, R57 ;  /* 0x00000039a0867221 */ /* 0x040fe20000010100 */
[----:B------:R-:W-:Y:S01]  /*0c60*/  MOV R128, R139 ;  /* 0x0000008b00807202 */ /* 0x000fe20000000f00 */
[----:B------:R-:W-:Y:S01]  /*0c70*/  FADD.FTZ R59, -R160, R59 ;  /* 0x0000003ba03b7221 */ /* 0x000fe20000010100 */
[----:B------:R-:W-:Y:S01]  /*0c80*/  FFMA.FTZ R110, R0, R131, R110 ;  /* 0x00000083006e7223 */ /* 0x000fe2000001006e */
[----:B------:R-:W-:Y:S01]  /*0c90*/  FADD.FTZ R84, R131, R84 ;  /* 0x0000005483547221 */ /* 0x000fe20000010000 */
[----:B------:R-:W-:-:S02]  /*0ca0*/  IMAD.U32 R129, R129, 0x10000, RZ ;  /* 0x0001000081817824 */ /* 0x000fc400078e00ff */
[----:B------:R-:W-:Y:S01]  /*0cb0*/  FMUL.FTZ R131, R112, R131 ;  /* 0x0000008370837220 */ /* 0x000fe20000410000 */
[----:B0-----:R-:W-:Y:S01]  /*0cc0*/  @P0 IMAD.WIDE.U32 R132, R96, 0x10, R132 ;  /* 0x0000001060840825 */ /* 0x001fe200078e0084 */
[----:B------:R-:W-:-:S03]  /*0cd0*/  SHF.R.U32.HI R125, RZ, 0x10, R139 ;  /* 0x00000010ff7d7819 */ /* 0x000fc6000001168b */
[----:B------:R-:W-:Y:S01]  /*0ce0*/  FADD.FTZ R58, -R160, R58 ;  /* 0x0000003aa03a7221 */ /* 0x000fe20000010100 */
[----:B------:R-:W-:Y:S01]  /*0cf0*/  FMUL.FTZ R134, R134, UR11 ;  /* 0x0000000b86867c20 */ /* 0x000fe20008410000 */
[----:B------:R0:W5:Y:S01]  /*0d00*/  @P0 LDG.E.128 R44, desc[UR16][R132.64] ;  /* 0x00000010842c0981 */ /* 0x000162000c1e1d00 */
[----:B------:R-:W-:Y:S02]  /*0d10*/  IMAD.U32 R128, R128, 0x10000, RZ ;  /* 0x0001000080807824 */ /* 0x000fe400078e00ff */
[-C--:B------:R-:W-:Y:S01]  /*0d20*/  FMUL.FTZ R130, R101, R129.reuse ;  /* 0x0000008165827220 */ /* 0x080fe20000410000 */
[----:B------:R-:W-:Y:S02]  /*0d30*/  IMAD.MOV.U32 R146, RZ, RZ, R136 ;  /* 0x000000ffff927224 */ /* 0x000fe400078e0088 */
[----:B------:R-:W-:Y:S01]  /*0d40*/  FADD.FTZ R60, -R160, R60 ;  /* 0x0000003ca03c7221 */ /* 0x000fe20000010100 */
[----:B------:R-:W-:Y:S01]  /*0d50*/  FFMA.FTZ R83, R134, R129, R83 ;  /* 0x0000008186537223 */ /* 0x000fe20000010053 */
[----:B------:R-:W-:Y:S01]  /*0d60*/  FADD.FTZ R82, R129, R82 ;  /* 0x0000005281527221 */ /* 0x000fe20000010000 */
[----:B0-----:R-:W-:Y:S01]  /*0d70*/  FMUL.FTZ R132, R59, UR11 ;  /* 0x0000000b3b847c20 */ /* 0x001fe20008410000 */
[----:B------:R-:W-:Y:S01]  /*0d80*/  FADD.FTZ R59, RZ, R131 ;  /* 0x00000083ff3b7221 */ /* 0x000fe20000010000 */
[----:B------:R-:W-:Y:S01]  /*0d90*/  FMUL.FTZ R133, R58, UR11 ;  /* 0x0000000b3a857c20 */ /* 0x000fe20008410000 */
[----:B------:R-:W-:-:S02]  /*0da0*/  IMAD.U32 R125, R125, 0x10000, RZ ;  /* 0x000100007d7d7824 */ /* 0x000fc400078e00ff */
[-C--:B------:R-:W-:Y:S01]  /*0db0*/  FMUL.FTZ R129, R111, R128.reuse ;  /* 0x000000806f817220 */ /* 0x080fe20000410000 */
[----:B------:R-:W-:Y:S01]  /*0dc0*/  FADD.FTZ R58, R130, R59 ;  /* 0x0000003b823a7221 */ /* 0x000fe20000010000 */
[----:B------:R-:W-:Y:S01]  /*0dd0*/  FADD.FTZ R158, -R160, R73 ;  /* 0x00000049a09e7221 */ /* 0x000fe20000010100 */
[----:B------:R-:W-:Y:S01]  /*0de0*/  SHF.R.U64 R148, R136, 0x10, R137 ;  /* 0x0000001088947819 */ /* 0x000fe20000001289 */
[----:B------:R-:W-:Y:S01]  /*0df0*/  FFMA.FTZ R81, R133, R128, R81 ;  /* 0x0000008085517223 */ /* 0x000fe20000010051 */
[----:B------:R-:W-:Y:S01]  /*0e00*/  FADD.FTZ R80, R128, R80 ;  /* 0x0000005080507221 */ /* 0x000fe20000010000 */
[----:B------:R-:W-:Y:S01]  /*0e10*/  FMUL.FTZ R127, R60, UR11 ;  /* 0x0000000b3c7f7c20 */ /* 0x000fe20008410000 */
[----:B------:R-:W-:Y:S02]  /*0e20*/  IMAD.U32 R73, R146, 0x10000, RZ ;  /* 0x0001000092497824 */ /* 0x000fe400078e00ff */
[----:B------:R-:W-:Y:S01]  /*0e30*/  FMUL.FTZ R128, R100, R125 ;  /* 0x0000007d64807220 */ /* 0x000fe20000410000 */
[----:B------:R-:W-:Y:S01]  /*0e40*/  FADD.FTZ R59, R129, R58 ;  /* 0x0000003a813b7221 */ /* 0x000fe20000010000 */
[----:B------:R-:W-:-:S02]  /*0e50*/  IMAD.MOV.U32 R150, RZ, RZ, R137 ;  /* 0x000000ffff967224 */ /* 0x000fc400078e0089 */
[-C--:B------:R-:W-:Y:S01]  /*0e60*/  FFMA.FTZ R2, R127, R73.reuse, R2 ;  /* 0x000000497f027223 */ /* 0x080fe20000010002 */
[----:B------:R-:W-:Y:S01]  /*0e70*/  FADD.FTZ R18, R73, R18 ;  /* 0x0000001249127221 */ /* 0x000fe20000010000 */
[----:B------:R-:W-:Y:S02]  /*0e80*/  IMAD.U32 R148, R148, 0x10000, RZ ;  /* 0x0001000094947824 */ /* 0x000fe400078e00ff */
[----:B------:R-:W-:Y:S01]  /*0e90*/  FMUL.FTZ R73, R114, R73 ;  /* 0x0000004972497220 */ /* 0x000fe20000410000 */
[----:B------:R-:W-:Y:S01]  /*0ea0*/  FADD.FTZ R58, R128, R59 ;  /* 0x0000003b803a7221 */ /* 0x000fe20000010000 */
[C---:B------:R-:W-:Y:S01]  /*0eb0*/  FADD.FTZ R62, -R160.reuse, R62 ;  /* 0x0000003ea03e7221 */ /* 0x040fe20000010100 */
[----:B------:R-:W-:Y:S01]  /*0ec0*/  SHF.R.U32.HI R144, RZ, 0x10, R137 ;  /* 0x00000010ff907819 */ /* 0x000fe20000011689 */
[----:B------:R-:W-:Y:S01]  /*0ed0*/  FADD.FTZ R157, -R160, R72 ;  /* 0x00000048a09d7221 */ /* 0x000fe20000010100 */
[----:B------:R-:W-:Y:S02]  /*0ee0*/  IMAD.U32 R56, R150, 0x10000, RZ ;  /* 0x0001000096387824 */ /* 0x000fe400078e00ff */
[----:B------:R-:W-:Y:S01]  /*0ef0*/  FMUL.FTZ R72, R103, R148 ;  /* 0x0000009467487220 */ /* 0x000fe20000410000 */
[----:B------:R-:W-:Y:S01]  /*0f00*/  FADD.FTZ R59, R73, R58 ;  /* 0x0000003a493b7221 */ /* 0x000fe20000010000 */
[----:B------:R-:W-:Y:S01]  /*0f10*/  FFMA.FTZ R79, R132, R125, R79 ;  /* 0x0000007d844f7223 */ /* 0x000fe2000001004f */
[----:B------:R-:W-:Y:S01]  /*0f20*/  FADD.FTZ R78, R125, R78 ;  /* 0x0000004e7d4e7221 */ /* 0x000fe20000010000 */
[--C-:B------:R-:W-:Y:S01]  /*0f30*/  SHF.R.U64 R137, R152, 0x10, R153.reuse ;  /* 0x0000001098897819 */ /* 0x100fe20000001299 */
[--C-:B------:R-:W-:Y:S01]  /*0f40*/  IMAD.MOV.U32 R139, RZ, RZ, R153.reuse ;  /* 0x000000ffff8b7224 */ /* 0x100fe200078e0099 */
[----:B------:R-:W-:Y:S01]  /*0f50*/  SHF.R.U32.HI R141, RZ, 0x10, R153 ;  /* 0x00000010ff8d7819 */ /* 0x000fe20000011699 */
[----:B------:R-:W-:Y:S01]  /*0f60*/  FMUL.FTZ R125, R62, UR11 ;  /* 0x0000000b3e7d7c20 */ /* 0x000fe20008410000 */
[C---:B------:R-:W-:Y:S01]  /*0f70*/  FADD.FTZ R61, -R160.reuse, R61 ;  /* 0x0000003da03d7221 */ /* 0x040fe20000010100 */
[C---:B------:R-:W-:Y:S01]  /*0f80*/  FADD.FTZ R57, -R160.reuse, R65 ;  /* 0x00000041a0397221 */ /* 0x040fe20000010100 */
[----:B------:R-:W-:Y:S01]  /*0f90*/  FADD.FTZ R153, -R160, R69 ;  /* 0x00000045a0997221 */ /* 0x000fe20000010100 */
[----:B------:R-:W-:Y:S01]  /*0fa0*/  SHF.L.U32 R62, R144, 0x10, RZ ;  /* 0x00000010903e7819 */ /* 0x000fe200000006ff */
[----:B------:R-:W-:Y:S01]  /*0fb0*/  FMUL.FTZ R69, R113, R56 ;  /* 0x0000003871457220 */ /* 0x000fe20000410000 */
[----:B------:R-:W-:Y:S01]  /*0fc0*/  FADD.FTZ R58, R72, R59 ;  /* 0x0000003b483a7221 */ /* 0x000fe20000010000 */
[C---:B------:R-:W-:Y:S01]  /*0fd0*/  FADD.FTZ R156, -R160.reuse, R71 ;  /* 0x00000047a09c7221 */ /* 0x040fe20000010100 */
[C---:B------:R-:W-:Y:S01]  /*0fe0*/  FADD.FTZ R64, -R160.reuse, R64 ;  /* 0x00000040a0407221 */ /* 0x040fe20000010100 */
[----:B------:R-:W-:Y:S01]  /*0ff0*/  FADD.FTZ R151, -R160, R68 ;  /* 0x00000044a0977221 */ /* 0x000fe20000010100 */
[----:B------:R-:W-:Y:S01]  /*1000*/  FMUL.FTZ R126, R61, UR11 ;  /* 0x0000000b3d7e7c20 */ /* 0x000fe20008410000 */
[----:B------:R-:W-:Y:S01]  /*1010*/  FMUL.FTZ R71, R57, UR11 ;  /* 0x0000000b39477c20 */ /* 0x000fe20008410000 */
[----:B------:R-:W-:-:S02]  /*1020*/  IMAD.U32 R61, R142, 0x10000, RZ ;  /* 0x000100008e3d7824 */ /* 0x000fc400078e00ff */
[----:B------:R-:W-:Y:S01]  /*1030*/  FFMA.FTZ R57, R0, R131, RZ ;  /* 0x0000008300397223 */ /* 0x000fe200000100ff */
[----:B------:R-:W-:Y:S01]  /*1040*/  FMUL.FTZ R68, R102, R62 ;  /* 0x0000003e66447220 */ /* 0x000fe20000410000 */
[----:B------:R-:W-:Y:S01]  /*1050*/  FADD.FTZ R59, R69, R58 ;  /* 0x0000003a453b7221 */ /* 0x000fe20000010000 */
[C---:B------:R-:W-:Y:S01]  /*1060*/  FADD.FTZ R159, -R160.reuse, R74 ;  /* 0x0000004aa09f7221 */ /* 0x040fe20000010100 */
[C---:B------:R-:W-:Y:S01]  /*1070*/  FADD.FTZ R63, -R160.reuse, R63 ;  /* 0x0000003fa03f7221 */ /* 0x040fe20000010100 */
[C---:B------:R-:W-:Y:S01]  /*1080*/  FADD.FTZ R66, -R160.reuse, R66 ;  /* 0x00000042a0427221 */ /* 0x040fe20000010100 */
[----:B------:R-:W-:Y:S01]  /*1090*/  FADD.FTZ R65, -R160, R67 ;  /* 0x00000043a0417221 */ /* 0x000fe20000010100 */
[----:B------:R-:W-:Y:S01]  /*10a0*/  FMUL.FTZ R74, R64, UR11 ;  /* 0x0000000b404a7c20 */ /* 0x000fe20008410000 */
[----:B------:R-:W-:Y:S02]  /*10b0*/  IMAD.MOV.U32 R138, RZ, RZ, R135 ;  /* 0x000000ffff8a7224 */ /* 0x000fe400078e0087 */
[----:B------:R-:W-:Y:S01]  /*10c0*/  FMUL.FTZ R67, R116, R61 ;  /* 0x0000003d74437220 */ /* 0x000fe20000410000 */
[----:B------:R-:W-:-:S02]  /*10d0*/  IMAD.U32 R60, R140, 0x10000, RZ ;  /* 0x000100008c3c7824 */ /* 0x000fc400078e00ff */
[----:B------:R-:W-:Y:S01]  /*10e0*/  FFMA.FTZ R58, R134, R130, R57 ;  /* 0x00000082863a7223 */ /* 0x000fe20000010039 */
[----:B------:R-:W-:Y:S01]  /*10f0*/  FADD.FTZ R64, R68, R59 ;  /* 0x0000003b44407221 */ /* 0x000fe20000010000 */
[C---:B------:R-:W-:Y:S01]  /*1100*/  FADD.FTZ R155, -R160.reuse, R70 ;  /* 0x00000046a09b7221 */ /* 0x040fe20000010100 */
[----:B------:R-:W-:Y:S01]  /*1110*/  SHF.R.U32.HI R135, RZ, 0x10, R135 ;  /* 0x00000010ff877819 */ /* 0x000fe20000011687 */
[----:B------:R-:W-:Y:S01]  /*1120*/  FADD.FTZ R160, -R160, R75 ;  /* 0x0000004ba0a07221 */ /* 0x000fe20000010100 */
[----:B------:R-:W-:Y:S01]  /*1130*/  FMUL.FTZ R75, R63, UR11 ;  /* 0x0000000b3f4b7c20 */ /* 0x000fe20008410000 */
[----:B------:R-:W-:Y:S01]  /*1140*/  FMUL.FTZ R70, R66, UR11 ;  /* 0x0000000b42467c20 */ /* 0x000fe20008410000 */
[----:B------:R-:W-:Y:S02]  /*1150*/  IMAD.U32 R59, R138, 0x10000, RZ ;  /* 0x000100008a3b7824 */ /* 0x000fe400078e00ff */
[----:B------:R-:W-:Y:S01]  /*1160*/  FMUL.FTZ R66, R105, R60 ;  /* 0x0000003c69427220 */ /* 0x000fe20000410000 */
[----:B------:R-:W-:Y:S01]  /*1170*/  FFMA.FTZ R57, R133, R129, R58 ;  /* 0x0000008185397223 */ /* 0x000fe2000001003a */
[----:B------:R-:W-:Y:S01]  /*1180*/  FADD.FTZ R63, R67, R64 ;  /* 0x00000040433f7221 */ /* 0x000fe20000010000 */
[----:B------:R-:W-:-:S02]  /*1190*/  IMAD.U32 R58, R135, 0x10000, RZ ;  /* 0x00010000873a7824 */ /* 0x000fc400078e00ff */
[----:B------:R-:W-:Y:S01]  /*11a0*/  FMUL.FTZ R135, R115, R59 ;  /* 0x0000003b73877220 */ /* 0x000fe20000410000 */
[----:B------:R-:W-:Y:S01]  /*11b0*/  FFMA.FTZ R64, R132, R128, R57 ;  /* 0x0000008084407223 */ /* 0x000fe20000010039 */
[----:B------:R-:W-:Y:S01]  /*11c0*/  FADD.FTZ R138, R66, R63 ;  /* 0x0000003f428a7221 */ /* 0x000fe20000010000 */
[----:B------:R-:W-:Y:S02]  /*11d0*/  IMAD.MOV.U32 R136, RZ, RZ, R152 ;  /* 0x000000ffff887224 */ /* 0x000fe400078e0098 */
[----:B------:R-:W-:Y:S01]  /*11e0*/  FFMA.FTZ R57, R127, R73, R64 ;  /* 0x000000497f397223 */ /* 0x000fe20000010040 */
[----:B------:R-:W-:Y:S01]  /*11f0*/  FADD.FTZ R63, R135, R138 ;  /* 0x0000008a873f7221 */ /* 0x000fe20000010000 */
[----:B------:R-:W-:Y:S02]  /*1200*/  IMAD.U32 R136, R136, 0x10000, RZ ;  /* 0x0001000088887824 */ /* 0x000fe400078e00ff */
[----:B------:R-:W-:Y:S01]  /*1210*/  FMUL.FTZ R138, R104, R58 ;  /* 0x0000003a688a7220 */ /* 0x000fe20000410000 */
[----:B------:R-:W-:Y:S01]  /*1220*/  FFMA.FTZ R64, R126, R72, R57 ;  /* 0x000000487e407223 */ /* 0x000fe20000010039 */
[----:B------:R-:W-:-:S02]  /*1230*/  IMAD.U32 R137, R137, 0x10000, RZ ;  /* 0x0001000089897824 */ /* 0x000fc400078e00ff */
[----:B------:R-:W-:Y:S01]  /*1240*/  FMUL.FTZ R140, R118, R136 ;  /* 0x00000088768c7220 */ /* 0x000fe20000410000 */
[----:B------:R-:W-:Y:S01]  /*1250*/  FADD.FTZ R63, R138, R63 ;  /* 0x0000003f8a3f7221 */ /* 0x000fe20000010000 */
[----:B------:R-:W-:Y:S01]  /*1260*/  FFMA.FTZ R64, R125, R69, R64 ;  /* 0x000000457d407223 */ /* 0x000fe20000010040 */
[----:B------:R-:W-:Y:S02]  /*1270*/  IMAD.U32 R139, R139, 0x10000, RZ ;  /* 0x000100008b8b7824 */ /* 0x000fe400078e00ff */
[----:B------:R-:W-:Y:S01]  /*1280*/  FMUL.FTZ R142, R107, R137 ;  /* 0x000000896b8e7220 */ /* 0x000fe20000410000 */
[----:B------:R-:W-:Y:S01]  /*1290*/  FADD.FTZ R63, R140, R63 ;  /* 0x0000003f8c3f7221 */ /* 0x000fe20000010000 */
[----:B------:R-:W-:Y:S01]  /*12a0*/  SHF.L.U32 R141, R141, 0x10, RZ ;  /* 0x000000108d8d7819 */ /* 0x000fe200000006ff */
[----:B------:R-:W-:Y:S01]  /*12b0*/  FFMA.FTZ R57, R75, R68, R64 ;  /* 0x000000444b397223 */ /* 0x000fe20000010040 */
[----:B------:R-:W-:Y:S01]  /*12c0*/  FMUL.FTZ R144, R117, R139 ;  /* 0x0000008b75907220 */ /* 0x000fe20000410000 */
[----:B------:R-:W-:Y:S01]  /*12d0*/  FADD.FTZ R63, R142, R63 ;  /* 0x0000003f8e3f7221 */ /* 0x000fe20000010000 */
[----:B------:R-:W-:-:S02]  /*12e0*/  IMAD.U32 R143, R143, 0x10000, RZ ;  /* 0x000100008f8f7824 */ /* 0x000fc400078e00ff */
[----:B------:R-:W-:Y:S01]  /*12f0*/  FFMA.FTZ R64, R74, R67, R57 ;  /* 0x000000434a407223 */ /* 0x000fe20000010039 */
[----:B------:R-:W-:Y:S01]  /*1300*/  FMUL.FTZ R146, R106, R141 ;  /* 0x0000008d6a927220 */ /* 0x000fe20000410000 */
[----:B------:R-:W-:Y:S01]  /*1310*/  FADD.FTZ R63, R144, R63 ;  /* 0x0000003f903f7221 */ /* 0x000fe20000010000 */
[----:B------:R-:W-:Y:S01]  /*1320*/  FFMA.FTZ R3, R126, R148, R3 ;  /* 0x000000947e037223 */ /* 0x000fe20000010003 */
[----:B------:R-:W-:Y:S01]  /*1330*/  FADD.FTZ R19, R148, R19 ;  /* 0x0000001394137221 */ /* 0x000fe20000010000 */
[----:B------:R-:W-:Y:S01]  /*1340*/  FFMA.FTZ R57, R71, R66, R64 ;  /* 0x0000004247397223 */ /* 0x000fe20000010040 */
[----:B------:R-:W-:Y:S02]  /*1350*/  IMAD.U32 R145, R145, 0x10000, RZ ;  /* 0x0001000091917824 */ /* 0x000fe400078e00ff */
[----:B------:R-:W-:Y:S01]  /*1360*/  FADD.FTZ R63, R146, R63 ;  /* 0x0000003f923f7221 */ /* 0x000fe20000010000 */
[----:B------:R-:W-:Y:S01]  /*1370*/  FMUL.FTZ R148, R120, R143 ;  /* 0x0000008f78947220 */ /* 0x000fe20000410000 */
[----:B------:R-:W-:Y:S01]  /*1380*/  FMUL.FTZ R65, R65, UR11 ;  /* 0x0000000b41417c20 */ /* 0x000fe20008410000 */
[----:B------:R-:W-:Y:S01]  /*1390*/  FFMA.FTZ R64, R70, R135, R57 ;  /* 0x0000008746407223 */ /* 0x000fe20000010039 */
[----:B------:R-:W-:-:S02]  /*13a0*/  IMAD.U32 R147, R147, 0x10000, RZ ;  /* 0x0001000093937824 */ /* 0x000fc400078e00ff */
[----:B------:R-:W-:Y:S01]  /*13b0*/  FADD.FTZ R63, R148, R63 ;  /* 0x0000003f943f7221 */ /* 0x000fe20000010000 */
[----:B------:R-:W-:Y:S01]  /*13c0*/  FMUL.FTZ R150, R109, R145 ;  /* 0x000000916d967220 */ /* 0x000fe20000410000 */
[----:B------:R-:W-:Y:S01]  /*13d0*/  FMUL.FTZ R151, R151, UR11 ;  /* 0x0000000b97977c20 */ /* 0x000fe20008410000 */
[----:B------:R-:W-:Y:S01]  /*13e0*/  FFMA.FTZ R64, R65, R138, R64 ;  /* 0x0000008a41407223 */ /* 0x000fe20000010040 */
[----:B------:R-:W-:Y:S02]  /*13f0*/  IMAD.U32 R149, R149, 0x10000, RZ ;  /* 0x0001000095957824 */ /* 0x000fe400078e00ff */
[----:B------:R-:W-:Y:S01]  /*1400*/  FADD.FTZ R63, R63, R150 ;  /* 0x000000963f3f7221 */ /* 0x000fe20000010000 */
[----:B------:R-:W-:Y:S01]  /*1410*/  FMUL.FTZ R152, R119, R147 ;  /* 0x0000009377987220 */ /* 0x000fe20000410000 */
[----:B------:R-:W-:Y:S01]  /*1420*/  FMUL.FTZ R153, R153, UR11 ;  /* 0x0000000b99997c20 */ /* 0x000fe20008410000 */
[----:B------:R-:W-:Y:S01]  /*1430*/  FFMA.FTZ R64, R151, R140, R64 ;  /* 0x0000008c97407223 */ /* 0x000fe20000010040 */
[----:B------:R-:W-:Y:S01]  /*1440*/  FMUL.FTZ R154, R108, R149 ;  /* 0x000000956c9a7220 */ /* 0x000fe20000410000 */
[----:B------:R-:W-:Y:S01]  /*1450*/  FADD.FTZ R57, R63, R152 ;  /* 0x000000983f397221 */ /* 0x000fe20000010000 */
[----:B------:R-:W-:Y:S01]  /*1460*/  FMUL.FTZ R155, R155, UR11 ;  /* 0x0000000b9b9b7c20 */ /* 0x000fe20008410000 */
[----:B------:R-:W-:-:S02]  /*1470*/  FFMA.FTZ R64, R153, R142, R64 ;  /* 0x0000008e99407223 */ /* 0x000fc40000010040 */
[----:B------:R-:W-:Y:S01]  /*1480*/  FADD.FTZ R57, R57, R154 ;  /* 0x0000009a39397221 */ /* 0x000fe20000010000 */
[----:B------:R-:W-:Y:S01]  /*1490*/  FMUL.FTZ R156, R156, UR11 ;  /* 0x0000000b9c9c7c20 */ /* 0x000fe20008410000 */
[----:B------:R-:W-:-:S03]  /*14a0*/  FFMA.FTZ R63, R155, R144, R64 ;  /* 0x000000909b3f7223 */ /* 0x000fc60000010040 */
[----:B------:R-:W0:Y:S01]  /*14b0*/  SHFL.DOWN PT, R64, R57, 0x10, 0x1f ;  /* 0x0a001f0039407f89 */ /* 0x000e2200000e0000 */
[----:B------:R-:W-:Y:S01]  /*14c0*/  FMUL.FTZ R157, R157, UR11 ;  /* 0x0000000b9d9d7c20 */ /* 0x000fe20008410000 */
[----:B------:R-:W-:Y:S01]  /*14d0*/  FFMA.FTZ R162, R156, R146, R63 ;  /* 0x000000929ca27223 */ /* 0x000fe2000001003f */
[----:B------:R-:W-:-:S03]  /*14e0*/  FMUL.FTZ R158, R158, UR11 ;  /* 0x0000000b9e9e7c20 */ /* 0x000fc60008410000 */
[----:B------:R-:W-:Y:S01]  /*14f0*/  FFMA.FTZ R63, R157, R148, R162 ;  /* 0x000000949d3f7223 */ /* 0x000fe200000100a2 */
[----:B------:R-:W-:-:S03]  /*1500*/  FMUL.FTZ R159, R159, UR11 ;  /* 0x0000000b9f9f7c20 */ /* 0x000fc60008410000 */
[----:B------:R-:W-:Y:S01]  /*1510*/  FFMA.FTZ R162, R158, R150, R63 ;  /* 0x000000969ea27223 */ /* 0x000fe2000001003f */
[----:B------:R-:W-:-:S03]  /*1520*/  FMUL.FTZ R160, R160, UR11 ;  /* 0x0000000ba0a07c20 */ /* 0x000fc60008410000 */
[----:B------:R-:W-:-:S04]  /*1530*/  FFMA.FTZ R63, R159, R152, R162 ;  /* 0x000000989f3f7223 */ /* 0x000fc800000100a2 */
[----:B------:R-:W-:Y:S01]  /*1540*/  FFMA.FTZ R63, R160, R154, R63 ;  /* 0x0000009aa03f7223 */ /* 0x000fe2000001003f */
[----:B0-----:R-:W-:-:S04]  /*1550*/  FADD.FTZ R161, R57, R64 ;  /* 0x0000004039a17221 */ /* 0x001fc80000010000 */
[----:B------:R-:W0:Y:S04]  /*1560*/  SHFL.DOWN PT, R64, R63, 0x10, 0x1f ;  /* 0x0a001f003f407f89 */ /* 0x000e2800000e0000 */
        /* <DEDUP_REMOVED lines=9> */
[----:B------:R-:W2:Y:S01]  /*1600*/  S2R R64, SR_TID.X ;  /* 0x0000000000407919 */ /* 0x000ea20000002100 */
[----:B0-----:R-:W-:-:S05]  /*1610*/  FADD.FTZ R164, R57, R164 ;  /* 0x000000a439a47221 */ /* 0x001fca0000010000 */
[----:B------:R-:W0:Y:S01]  /*1620*/  SHFL.DOWN PT, R63, R164, 0x2, 0x1f ;  /* 0x08401f00a43f7f89 */ /* 0x000e2200000e0000 */
[----:B-1----:R-:W-:Y:S01]  /*1630*/  FADD.FTZ R165, R163, R165 ;  /* 0x000000a5a3a57221 */ /* 0x002fe20000010000 */
[----:B------:R-:W-:Y:S01]  /*1640*/  FFMA.FTZ R4, R125, R56, R4 ;  /* 0x000000387d047223 */ /* 0x000fe20000010004 */
[----:B------:R-:W-:-:S03]  /*1650*/  FADD.FTZ R20, R56, R20 ;  /* 0x0000001438147221 */ /* 0x000fc60000010000 */
[----:B------:R-:W1:Y:S01]  /*1660*/  SHFL.DOWN PT, R56, R165, 0x1, 0x1f ;  /* 0x08201f00a5387f89 */ /* 0x000e6200000e0000 */
[----:B0-----:R-:W-:-:S05]  /*1670*/  FADD.FTZ R63, R164, R63 ;  /* 0x0000003fa43f7221 */ /* 0x001fca0000010000 */
[----:B------:R-:W0:Y:S01]  /*1680*/  SHFL.DOWN PT, R162, R63, 0x1, 0x1f ;  /* 0x08201f003fa27f89 */ /* 0x000e2200000e0000 */
[----:B--2---:R-:W-:Y:S01]  /*1690*/  LOP3.LUT P2, RZ, R64, 0x1f, RZ, 0xc0, !PT ;  /* 0x0000001f40ff7812 */ /* 0x004fe2000784c0ff */
[----:B------:R-:W-:Y:S01]  /*16a0*/  BSSY.RECONVERGENT B0, `(.L_x_2165) ;  /* 0x000000c000007945 */ /* 0x000fe20003800200 */
[----:B-1----:R-:W-:Y:S01]  /*16b0*/  FADD.FTZ R56, R165, R56 ;  /* 0x00000038a5387221 */ /* 0x002fe20000010000 */
[----:B0-----:R-:W-:-:S10]  /*16c0*/  FADD.FTZ R57, R63, R162 ;  /* 0x000000a23f397221 */ /* 0x001fd40000010000 */
        /* <DEDUP_REMOVED lines=9> */
.L_x_2166:
[----:B------:R-:W-:Y:S05]  /*1760*/  BSYNC.RECONVERGENT B0 ;  /* 0x0000000000007941 */ /* 0x000fea0003800200 */
.L_x_2165:
        /* <DEDUP_REMOVED lines=13> */
[----:B------:R-:W-:Y:S01]  /*1840*/  UISETP.NE.U32.AND UP0, UPT, UR22, URZ, UPT ;  /* 0x000000ff1600728c */ /* 0x000fe2000bf05070 */
[----:B------:R-:W-:Y:S01]  /*1850*/  ISETP.NE.AND P3, PT, RZ, UR26, PT ;  /* 0x0000001aff007c0c */ /* 0x000fe2000bf65270 */
[----:B------:R-:W-:Y:S01]  /*1860*/  FADD.FTZ R26, R136, R26 ;  /* 0x0000001a881a7221 */ /* 0x000fe20000010000 */
[----:B------:R-:W-:Y:S01]  /*1870*/  FFMA.FTZ R10, R151, R136, R10 ;  /* 0x00000088970a7223 */ /* 0x000fe2000001000a */
[----:B------:R-:W-:Y:S01]  /*1880*/  UISETP.NE.AND.EX UP0, UPT, UR23, URZ, UPT, UP0 ;  /* 0x000000ff1700728c */ /* 0x000fe2000bf05300 */
[----:B------:R-:W-:Y:S01]  /*1890*/  FADD.FTZ R27, R137, R27 ;  /* 0x0000001b891b7221 */ /* 0x000fe20000010000 */
[----:B------:R-:W-:Y:S01]  /*18a0*/  UIADD3 UR4, UPT, UPT, UR4, UR20, URZ ;  /* 0x0000001404047290 */ /* 0x000fe2000fffe0ff */
        /* <DEDUP_REMOVED lines=18> */
[----:B------:R-:W-:Y:S01]  /*19d0*/  UISETP.GE.AND UP2, UPT, UR4, UR21, UPT ;  /* 0x000000150400728c */ /* 0x000fe2000bf46270 */
        /* <DEDUP_REMOVED lines=13> */
[----:B------:R-:W-:Y:S01]  /*1ab0*/  FSEL R136, R57, RZ, !P3 ;  /* 0x000000ff39887208 */ /* 0x000fe20005800000 */
[----:B------:R-:W-:-:S12]  /*1ac0*/  BRA.U UP0, `(.L_x_2167) ;  /* 0x0000000900247547 */ /* 0x000fd8000b800000 */
        /* <DEDUP_REMOVED lines=39> */
.L_x_2169:
        /* <DEDUP_REMOVED lines=31> */
.L_x_2168:
        /* <DEDUP_REMOVED lines=16> */
[----:B------:R-:W-:Y:S01]  /*2030*/  FFMA.FTZ R59, R128, UR11, R39 ;  /* 0x0000000b803b7c23 */ /* 0x000fe20008010027 */
        /* <DEDUP_REMOVED lines=19> */
.L_x_2171:
        /* <DEDUP_REMOVED lines=31> */
.L_x_2167:
        /* <DEDUP_REMOVED lines=13> */
[----:B------:R-:W-:Y:S01]  /*2430*/  FADD.FTZ R0, R131, -R0 ;  /* 0x8000000083007221 */ /* 0x000fe20000010000 */
[----:B------:R-:W-:Y:S01]  /*2440*/  FFMA.FTZ R61, R132, UR10, R136 ;  /* 0x0000000a843d7c23 */ /* 0x000fe20008010088 */
[----:B------:R-:W-:Y:S01]  /*2450*/  FADD.FTZ R58, R129, -R58 ;  /* 0x8000003a813a7221 */ /* 0x000fe20000010000 */
[----:B------:R-:W-:Y:S01]  /*2460*/  FMUL.FTZ R57, R57, UR11 ;  /* 0x0000000b39397c20 */ /* 0x000fe20008410000 */
[----:B------:R-:W-:Y:S01]  /*2470*/  FMUL.FTZ R56, R0, UR11 ;  /* 0x0000000b00387c20 */ /* 0x000fe20008410000 */
[----:B------:R-:W-:Y:S01]  /*2480*/  FADD.FTZ R61, R128, -R61 ;  /* 0x8000003d803d7221 */ /* 0x000fe20000010000 */
[----:B------:R-:W-:Y:S01]  /*2490*/  LOP3.LUT P5, RZ, R90, 0xff, RZ, 0xc0, !PT ;  /* 0x000000ff5aff7812 */ /* 0x000fe200078ac0ff */
[----:B------:R-:W-:Y:S01]  /*24a0*/  FMUL.FTZ R57, R57, UR7 ;  /* 0x0000000739397c20 */ /* 0x000fe20008410000 */
[----:B------:R-:W-:Y:S01]  /*24b0*/  FMUL.FTZ R56, R56, UR7 ;  /* 0x0000000738387c20 */ /* 0x000fe20008410000 */
[----:B------:R-:W-:Y:S01]  /*24c0*/  FMUL.FTZ R58, R58, UR11 ;  /* 0x0000000b3a3a7c20 */ /* 0x000fe20008410000 */
[----:B------:R-:W-:Y:S01]  /*24d0*/  FMUL.FTZ R61, R61, UR11 ;  /* 0x0000000b3d3d7c20 */ /* 0x000fe20008410000 */
        /* <DEDUP_REMOVED lines=29> */
.L_x_2173:
[--C-:B------:R-:W-:Y:S01]  /*26b0*/  FFMA.FTZ R53, R134, UR10, R136.reuse ;  /* 0x0000000a86357c23 */ /* 0x100fe20008010088 */
[----:B-----5:R-:W-:Y:S01]  /*26c0*/  LOP3.LUT P6, RZ, R90, 0xff00, RZ, 0xc0, !PT ;  /* 0x0000ff005aff7812 */ /* 0x020fe200078cc0ff */
[--C-:B------:R-:W-:Y:S01]  /*26d0*/  FFMA.FTZ R0, R0, UR10, R136.reuse ;  /* 0x0000000a00007c23 */ /* 0x100fe20008010088 */
[--C-:B------:R-:W-:Y:S01]  /*26e0*/  FFMA.FTZ R56, R133, UR10, R136.reuse ;  /* 0x0000000a85387c23 */ /* 0x100fe20008010088 */
[----:B------:R-:W-:Y:S01]  /*26f0*/  FADD.FTZ R53, R130, -R53 ;  /* 0x8000003582357221 */ /* 0x000fe20000010000 */
[----:B------:R-:W-:Y:S01]  /*2700*/  FFMA.FTZ R57, R132, UR10, R136 ;  /* 0x0000000a84397c23 */ /* 0x000fe20008010088 */
[----:B------:R-:W-:Y:S01]  /*2710*/  FADD.FTZ R0, R131, -R0 ;  /* 0x8000000083007221 */ /* 0x000fe20000010000 */
[----:B------:R-:W-:Y:S01]  /*2720*/  FADD.FTZ R56, R129, -R56 ;  /* 0x8000003881387221 */ /* 0x000fe20000010000 */
[----:B------:R-:W-:Y:S01]  /*2730*/  FMUL.FTZ R53, R53, UR11 ;  /* 0x0000000b35357c20 */ /* 0x000fe20008410000 */
[----:B------:R-:W-:Y:S01]  /*2740*/  FADD.FTZ R57, R128, -R57 ;  /* 0x8000003980397221 */ /* 0x000fe20000010000 */
[----:B------:R-:W-:Y:S01]  /*2750*/  FMUL.FTZ R52, R0, UR11 ;  /* 0x0000000b00347c20 */ /* 0x000fe20008410000 */
[C---:B------:R-:W-:Y:S01]  /*2760*/  LOP3.LUT P4, RZ, R90.reuse, 0xff, RZ, 0xc0, !PT ;  /* 0x000000ff5aff7812 */ /* 0x040fe2000788c0ff */
[----:B------:R-:W-:Y:S01]  /*2770*/  FMUL.FTZ R54, R53, UR7 ;  /* 0x0000000735367c20 */ /* 0x000fe20008410000 */
[----:B------:R-:W-:Y:S01]  /*2780*/  LOP3.LUT P2, RZ, R90, 0xff0000, RZ, 0xc0, !PT ;  /* 0x00ff00005aff7812 */ /* 0x000fe2000784c0ff */
[----:B------:R-:W-:Y:S01]  /*2790*/  FMUL.FTZ R0, R52, UR7 ;  /* 0x0000000734007c20 */ /* 0x000fe20008410000 */
[----:B------:R-:W-:-:S02]  /*27a0*/  ISETP.GE.U32.AND P5, PT, R90, 0x1000000, PT ;  /* 0x010000005a00780c */ /* 0x000fc40003fa6070 */
[----:B------:R-:W-:Y:S02]  /*27b0*/  FSEL R55, R54, RZ, P6 ;  /* 0x000000ff36377208 */ /* 0x000fe40003000000 */
[----:B------:R-:W-:-:S04]  /*27c0*/  LOP3.LUT P6, RZ, R94, 0xff00, RZ, 0xc0, !PT ;  /* 0x0000ff005eff7812 */ /* 0x000fc800078cc0ff */
[----:B------:R-:W-:Y:S02]  /*27d0*/  FSEL R54, R54, RZ, P6 ;  /* 0x000000ff36367208 */ /* 0x000fe40003000000 */
[----:B------:R-:W-:Y:S02]  /*27e0*/  LOP3.LUT P6, RZ, R94, 0xff, RZ, 0xc0, !PT ;  /* 0x000000ff5eff7812 */ /* 0x000fe400078cc0ff */
[----:B------:R-:W-:Y:S01]  /*27f0*/  F2FP.BF16.F32.PACK_AB R60, R54, R55 ;  /* 0x00000037363c723e */ /* 0x000fe200000010ff */
[----:B------:R-:W-:Y:S01]  /*2800*/  FMUL.FTZ R54, R56, UR11 ;  /* 0x0000000b38367c20 */ /* 0x000fe20008410000 */
[----:B------:R-:W-:Y:S01]  /*2810*/  FMUL.FTZ R55, R57, UR11 ;  /* 0x0000000b39377c20 */ /* 0x000fe20008410000 */
[C---:B------:R-:W-:Y:S02]  /*2820*/  FSEL R56, R0.reuse, RZ, P4 ;  /* 0x000000ff00387208 */ /* 0x040fe40002000000 */
[----:B------:R-:W-:Y:S01]  /*2830*/  FSEL R57, R0, RZ, P6 ;  /* 0x000000ff00397208 */ /* 0x000fe20003000000 */
[----:B------:R-:W-:Y:S01]  /*2840*/  FMUL.FTZ R0, R54, UR7 ;  /* 0x0000000736007c20 */ /* 0x000fe20008410000 */
[C---:B------:R-:W-:Y:S01]  /*2850*/  LOP3.LUT P4, RZ, R94.reuse, 0xff0000, RZ, 0xc0, !PT ;  /* 0x00ff00005eff7812 */ /* 0x040fe2000788c0ff */
[----:B------:R-:W-:Y:S01]  /*2860*/  FMUL.FTZ R58, R55, UR7 ;  /* 0x00000007373a7c20 */ /* 0x000fe20008410000 */
[----:B------:R-:W-:-:S02]  /*2870*/  ISETP.GE.U32.AND P6, PT, R94, 0x1000000, PT ;  /* 0x010000005e00780c */ /* 0x000fc40003fc6070 */
[----:B------:R-:W-:Y:S02]  /*2880*/  F2FP.BF16.F32.PACK_AB R61, R57, R56 ;  /* 0x00000038393d723e */ /* 0x000fe400000010ff */
[C---:B------:R-:W-:Y:S02]  /*2890*/  FSEL R56, R0.reuse, RZ, P2 ;  /* 0x000000ff00387208 */ /* 0x040fe40001000000 */
[----:B------:R-:W-:Y:S02]  /*28a0*/  FSEL R57, R0, RZ, P4 ;  /* 0x000000ff00397208 */ /* 0x000fe40002000000 */
[C---:B------:R-:W-:Y:S02]  /*28b0*/  FSEL R0, R58.reuse, RZ, P5 ;  /* 0x000000ff3a007208 */ /* 0x040fe40002800000 */
[----:B------:R-:W-:Y:S02]  /*28c0*/  FSEL R59, R58, RZ, P6 ;  /* 0x000000ff3a3b7208 */ /* 0x000fe40003000000 */
        /* <DEDUP_REMOVED lines=8> */
[----:B------:R-:W-:Y:S01]  /*2950*/  PRMT R129, R59, 0x7610, R129 ;  /* 0x000076103b817816 */ /* 0x000fe20000000081 */
[----:B------:R-:W-:Y:S06]  /*2960*/  BRA `(.L_x_2170) ;  /* 0x0000000400707947 */ /* 0x000fec0003800000 */
.L_x_2172:
        /* <DEDUP_REMOVED lines=13> */
[----:B------:R-:W-:Y:S01]  /*2a40*/  FFMA.FTZ R130, R130, UR11, R37 ;  /* 0x0000000b82827c23 */ /* 0x000fe20008010025 */
[----:B------:R-:W-:Y:S01]  /*2a50*/  FFMA.FTZ R131, R131, UR11, R36 ;  /* 0x0000000b83837c23 */ /* 0x000fe20008010024 */
[----:B------:R-:W-:Y:S01]  /*2a60*/  FADD.FTZ R128, R128, -R59 ;  /* 0x8000003b80807221 */ /* 0x000fe20000010000 */
[----:B------:R-:W-:Y:S01]  /*2a70*/  LOP3.LUT P4, RZ, R90, 0xff, RZ, 0xc0, !PT ;  /* 0x000000ff5aff7812 */ /* 0x000fe2000788c0ff */
[----:B------:R-:W-:Y:S01]  /*2a80*/  FMUL.FTZ R130, R130, UR7 ;  /* 0x0000000782827c20 */ /* 0x000fe20008410000 */
[----:B------:R-:W-:Y:S01]  /*2a90*/  FMUL.FTZ R131, R131, UR7 ;  /* 0x0000000783837c20 */ /* 0x000fe20008410000 */
[----:B------:R-:W-:Y:S01]  /*2aa0*/  FFMA.FTZ R129, R129, UR11, R38 ;  /* 0x0000000b81817c23 */ /* 0x000fe20008010026 */
[----:B------:R-:W-:Y:S01]  /*2ab0*/  FFMA.FTZ R128, R128, UR11, R39 ;  /* 0x0000000b80807c23 */ /* 0x000fe20008010027 */
        /* <DEDUP_REMOVED lines=28> */
.L_x_2174:
[--C-:B------:R-:W-:Y:S01]  /*2c80*/  FFMA.FTZ R53, R134, UR10, R136.reuse ;  /* 0x0000000a86357c23 */ /* 0x100fe20008010088 */
[----:B-----5:R-:W-:Y:S01]  /*2c90*/  LOP3.LUT P6, RZ, R90, 0xff00, RZ, 0xc0, !PT ;  /* 0x0000ff005aff7812 */ /* 0x020fe200078cc0ff */
[--C-:B------:R-:W-:Y:S01]  /*2ca0*/  FFMA.FTZ R0, R0, UR10, R136.reuse ;  /* 0x0000000a00007c23 */ /* 0x100fe20008010088 */
[----:B------:R-:W-:Y:S01]  /*2cb0*/  FFMA.FTZ R57, R132, UR10, R136 ;  /* 0x0000000a84397c23 */ /* 0x000fe20008010088 */
[----:B------:R-:W-:Y:S01]  /*2cc0*/  FADD.FTZ R130, R130, -R53 ;  /* 0x8000003582827221 */ /* 0x000fe20000010000 */
[----:B------:R-:W-:Y:S01]  /*2cd0*/  LOP3.LUT P4, RZ, R90, 0xff, RZ, 0xc0, !PT ;  /* 0x000000ff5aff7812 */ /* 0x000fe2000788c0ff */
[----:B------:R-:W-:Y:S01]  /*2ce0*/  FADD.FTZ R131, R131, -R0 ;  /* 0x8000000083837221 */ /* 0x000fe20000010000 */
[----:B------:R-:W-:Y:S01]  /*2cf0*/  FFMA.FTZ R0, R133, UR10, R136 ;  /* 0x0000000a85007c23 */ /* 0x000fe20008010088 */
[----:B------:R-:W-:Y:S01]  /*2d00*/  FFMA.FTZ R53, R130, UR11, R37 ;  /* 0x0000000b82357c23 */ /* 0x000fe20008010025 */
[----:B------:R-:W-:Y:S01]  /*2d10*/  FADD.FTZ R128, R128, -R57 ;  /* 0x8000003980807221 */ /* 0x000fe20000010000 */
[----:B------:R-:W-:Y:S01]  /*2d20*/  FFMA.FTZ R52, R131, UR11, R36 ;  /* 0x0000000b83347c23 */ /* 0x000fe20008010024 */
[----:B------:R-:W-:Y:S01]  /*2d30*/  FADD.FTZ R129, R129, -R0 ;  /* 0x8000000081817221 */ /* 0x000fe20000010000 */
[----:B------:R-:W-:Y:S01]  /*2d40*/  FMUL.FTZ R54, R53, UR7 ;  /* 0x0000000735367c20 */ /* 0x000fe20008410000 */
[----:B------:R-:W-:Y:S01]  /*2d50*/  LOP3.LUT P2, RZ, R90, 0xff0000, RZ, 0xc0, !PT ;  /* 0x00ff00005aff7812 */ /* 0x000fe2000784c0ff */
[----:B------:R-:W-:Y:S01]  /*2d60*/  FMUL.FTZ R0, R52, UR7 ;  /* 0x0000000734007c20 */ /* 0x000fe20008410000 */
[----:B------:R-:W-:-:S02]  /*2d70*/  ISETP.GE.U32.AND P5, PT, R90, 0x1000000, PT ;  /* 0x010000005a00780c */ /* 0x000fc40003fa6070 */
[----:B------:R-:W-:Y:S02]  /*2d80*/  FSEL R55, R54, RZ, P6 ;  /* 0x000000ff36377208 */ /* 0x000fe40003000000 */
[----:B------:R-:W-:Y:S02]  /*2d90*/  LOP3.LUT P6, RZ, R94, 0xff00, RZ, 0xc0, !PT ;  /* 0x0000ff005eff7812 */ /* 0x000fe400078cc0ff */
[----:B------:R-:W-:Y:S02]  /*2da0*/  FSEL R56, R0, RZ, P4 ;  /* 0x000000ff00387208 */ /* 0x000fe40002000000 */
[----:B------:R-:W-:Y:S02]  /*2db0*/  FSEL R54, R54, RZ, P6 ;  /* 0x000000ff36367208 */ /* 0x000fe40003000000 */
[----:B------:R-:W-:Y:S02]  /*2dc0*/  LOP3.LUT P6, RZ, R94, 0xff, RZ, 0xc0, !PT ;  /* 0x000000ff5eff7812 */ /* 0x000fe400078cc0ff */
[----:B------:R-:W-:Y:S01]  /*2dd0*/  F2FP.BF16.F32.PACK_AB R60, R54, R55 ;  /* 0x00000037363c723e */ /* 0x000fe200000010ff */
[----:B------:R-:W-:Y:S01]  /*2de0*/  FFMA.FTZ R54, R129, UR11, R38 ;  /* 0x0000000b81367c23 */ /* 0x000fe20008010026 */
[----:B------:R-:W-:Y:S01]  /*2df0*/  FFMA.FTZ R55, R128, UR11, R39 ;  /* 0x0000000b80377c23 */ /* 0x000fe20008010027 */
[----:B------:R-:W-:-:S02]  /*2e00*/  FSEL R57, R0, RZ, P6 ;  /* 0x000000ff00397208 */ /* 0x000fc40003000000 */
[----:B------:R-:W-:Y:S01]  /*2e10*/  FMUL.FTZ R0, R54, UR7 ;  /* 0x0000000736007c20 */ /* 0x000fe20008410000 */
[C---:B------:R-:W-:Y:S01]  /*2e20*/  LOP3.LUT P4, RZ, R94.reuse, 0xff0000, RZ, 0xc0, !PT ;  /* 0x00ff00005eff7812 */ /* 0x040fe2000788c0ff */
        /* <DEDUP_REMOVED lines=16> */
.L_x_2170:
        /* <DEDUP_REMOVED lines=22> */
.L_x_2175:
[----:B------:R-:W-:Y:S05]  /*3090*/  @!P1 BRA `(.L_x_2176) ;  /* 0x0000000800d09947 */ /* 0x000fea0003800000 */
[----:B------:R-:W-:Y:S05]  /*30a0*/  @!P0 BRA `(.L_x_2177) ;  /* 0x0000000400648947 */ /* 0x000fea0003800000 */
[----:B------:R-:W-:Y:S05]  /*30b0*/  @!P2 BRA `(.L_x_2178) ;  /* 0x0000000000b0a947 */ /* 0x000fea0003800000 */
[--C-:B0-----:R-:W-:Y:S01]  /*30c0*/  FFMA.FTZ R53, R126, UR10, R136.reuse ;  /* 0x0000000a7e357c23 */ /* 0x101fe20008010088 */
[--C-:B------:R-:W-:Y:S01]  /*30d0*/  FFMA.FTZ R52, R125, UR10, R136.reuse ;  /* 0x0000000a7d347c23 */ /* 0x100fe20008010088 */
[--C-:B------:R-:W-:Y:S01]  /*30e0*/  FFMA.FTZ R0, R127, UR10, R136.reuse ;  /* 0x0000000a7f007c23 */ /* 0x100fe20008010088 */
[----:B------:R-:W-:Y:S01]  /*30f0*/  FFMA.FTZ R75, R75, UR10, R136 ;  /* 0x0000000a4b4b7c23 */ /* 0x000fe20008010088 */
[----:B------:R-:W-:Y:S01]  /*3100*/  FADD.FTZ R72, R72, -R53 ;  /* 0x8000003548487221 */ /* 0x000fe20000010000 */
[----:B------:R-:W-:Y:S01]  /*3110*/  FADD.FTZ R69, R69, -R52 ;  /* 0x8000003445457221 */ /* 0x000fe20000010000 */
[----:B------:R-:W-:Y:S01]  /*3120*/  FADD.FTZ R73, R73, -R0 ;  /* 0x8000000049497221 */ /* 0x000fe20000010000 */
[----:B------:R-:W-:Y:S01]  /*3130*/  LOP3.LUT P5, RZ, R89, 0xff00, RZ, 0xc0, !PT ;  /* 0x0000ff0059ff7812 */ /* 0x000fe200078ac0ff */
[----:B------:R-:W-:Y:S01]  /*3140*/  FFMA.FTZ R53, R72, UR11, R33 ;  /* 0x0000000b48357c23 */ /* 0x000fe20008010021 */
[----:B------:R-:W-:Y:S01]  /*3150*/  FFMA.FTZ R54, R69, UR11, R34 ;  /* 0x0000000b45367c23 */ /* 0x000fe20008010022 */
[----:B------:R-:W-:Y:S01]  /*3160*/  LOP3.LUT P6, RZ, R89, 0xff0000, RZ, 0xc0, !PT ;  /* 0x00ff000059ff7812 */ /* 0x000fe200078cc0ff */
[----:B------:R-:W-:Y:S01]  /*3170*/  FFMA.FTZ R52, R73, UR11, R32 ;  /* 0x0000000b49347c23 */ /* 0x000fe20008010020 */
        /* <DEDUP_REMOVED lines=9> */
[----:B------:R-:W-:Y:S01]  /*3210*/  FFMA.FTZ R55, R68, UR11, R35 ;  /* 0x0000000b44377c23 */ /* 0x000fe20008010023 */
        /* <DEDUP_REMOVED lines=22> */
.L_x_2178:
[--C-:B01----:R-:W-:Y:S01]  /*3380*/  FFMA.FTZ R59, R126, UR10, R136.reuse ;  /* 0x0000000a7e3b7c23 */ /* 0x103fe20008010088 */
        /* <DEDUP_REMOVED lines=9> */
[----:B------:R-:W-:Y:S01]  /*3420*/  FFMA.FTZ R73, R73, UR11, R32 ;  /* 0x0000000b49497c23 */ /* 0x000fe20008010020 */
[----:B------:R-:W-:Y:S01]  /*3430*/  LOP3.LUT P6, RZ, R89, 0xff0000, RZ, 0xc0, !PT ;  /* 0x00ff000059ff7812 */ /* 0x000fe200078cc0ff */
[----:B------:R-:W-:Y:S01]  /*3440*/  FMUL.FTZ R72, R72, UR7 ;  /* 0x0000000748487c20 */ /* 0x000fe20008410000 */
[----:B------:R-:W-:Y:S01]  /*3450*/  FMUL.FTZ R69, R69, UR7 ;  /* 0x0000000745457c20 */ /* 0x000fe20008410000 */
[----:B------:R-:W-:Y:S01]  /*3460*/  FADD.FTZ R68, R68, -R75 ;  /* 0x8000004b44447221 */ /* 0x000fe20000010000 */
[----:B------:R-:W-:Y:S01]  /*3470*/  FMUL.FTZ R73, R73, UR7 ;  /* 0x0000000749497c20 */ /* 0x000fe20008410000 */
[----:B------:R-:W-:-:S02]  /*3480*/  LOP3.LUT P4, RZ, R93, 0xff00, RZ, 0xc0, !PT ;  /* 0x0000ff005dff7812 */ /* 0x000fc4000788c0ff */
[----:B------:R-:W-:Y:S01]  /*3490*/  FSEL R58, R72, RZ, P5 ;  /* 0x000000ff483a7208 */ /* 0x000fe20002800000 */
[----:B------:R-:W-:Y:S01]  /*34a0*/  FFMA.FTZ R68, R68, UR11, R35 ;  /* 0x0000000b44447c23 */ /* 0x000fe20008010023 */
        /* <DEDUP_REMOVED lines=25> */
.L_x_2177:
        /* <DEDUP_REMOVED lines=9> */
[----:B------:R-:W-:Y:S01]  /*36d0*/  FMUL.FTZ R53, R53, UR11 ;  /* 0x0000000b35357c20 */ /* 0x000fe20008410000 */
[----:B------:R-:W-:Y:S01]  /*36e0*/  FMUL.FTZ R54, R52, UR11 ;  /* 0x0000000b34367c20 */ /* 0x000fe20008410000 */
[----:B------:R-:W-:Y:S01]  /*36f0*/  LOP3.LUT P6, RZ, R89, 0xff0000, RZ, 0xc0, !PT ;  /* 0x00ff000059ff7812 */ /* 0x000fe200078cc0ff */
[----:B------:R-:W-:Y:S01]  /*3700*/  FMUL.FTZ R52, R0, UR11 ;  /* 0x0000000b00347c20 */ /* 0x000fe20008410000 */
        /* <DEDUP_REMOVED lines=9> */
[----:B------:R-:W-:Y:S01]  /*37a0*/  FMUL.FTZ R55, R75, UR11 ;  /* 0x0000000b4b377c20 */ /* 0x000fe20008410000 */
        /* <DEDUP_REMOVED lines=22> */
.L_x_2180:
        /* <DEDUP_REMOVED lines=10> */
[----:B------:R-:W-:Y:S01]  /*39b0*/  LOP3.LUT P5, RZ, R89, 0xff00, RZ, 0xc0, !PT ;  /* 0x0000ff0059ff7812 */ /* 0x000fe200078ac0ff */
[----:B------:R-:W-:Y:S01]  /*39c0*/  FMUL.FTZ R0, R0, UR11 ;  /* 0x0000000b00007c20 */ /* 0x000fe20008410000 */
[----:B------:R-:W-:Y:S01]  /*39d0*/  FMUL.FTZ R59, R59, UR7 ;  /* 0x000000073b3b7c20 */ /* 0x000fe20008410000 */
[----:B------:R-:W-:Y:S01]  /*39e0*/  FMUL.FTZ R62, R58, UR7 ;  /* 0x000000073a3e7c20 */ /* 0x000fe20008410000 */
[----:B------:R-:W-:Y:S01]  /*39f0*/  LOP3.LUT P6, RZ, R89, 0xff0000, RZ, 0xc0, !PT ;  /* 0x00ff000059ff7812 */ /* 0x000fe200078cc0ff */
[----:B------:R-:W-:Y:S01]  /*3a00*/  FMUL.FTZ R0, R0, UR7 ;  /* 0x0000000700007c20 */ /* 0x000fe20008410000 */
[----:B------:R-:W-:Y:S01]  /*3a10*/  LOP3.LUT P4, RZ, R93, 0xff00, RZ, 0xc0, !PT ;  /* 0x0000ff005dff7812 */ /* 0x000fe2000788c0ff */
[----:B------:R-:W-:Y:S01]  /*3a20*/  FMUL.FTZ R75, R75, UR11 ;  /* 0x0000000b4b4b7c20 */ /* 0x000fe20008410000 */
[----:B------:R-:W-:-:S02]  /*3a30*/  FSEL R60, R59, RZ, P5 ;  /* 0x000000ff3b3c7208 */ /* 0x000fc40002800000 */
[----:B------:R-:W-:Y:S01]  /*3a40*/  FSEL R63, R62, RZ, P6 ;  /* 0x000000ff3e3f7208 */ /* 0x000fe20003000000 */
[----:B------:R-:W-:Y:S01]  /*3a50*/  FMUL.FTZ R75, R75, UR7 ;  /* 0x000000074b4b7c20 */ /* 0x000fe20008410000 */
[----:B------:R-:W-:Y:S02]  /*3a60*/  LOP3.LUT P5, RZ, R89, 0xff, RZ, 0xc0, !PT ;  /* 0x000000ff59ff7812 */ /* 0x000fe400078ac0ff */
[----:B------:R-:W-:Y:S02]  /*3a70*/  LOP3.LUT P6, RZ, R93, 0xff, RZ, 0xc0, !PT ;  /* 0x000000ff5dff7812 */ /* 0x000fe400078cc0ff */
[----:B------:R-:W-:Y:S02]  /*3a80*/  FSEL R61, R59, RZ, P4 ;  /* 0x000000ff3b3d7208 */ /* 0x000fe40002000000 */
[----:B------:R-:W-:Y:S02]  /*3a90*/  ISETP.GE.U32.AND P4, PT, R89, 0x1000000, PT ;  /* 0x010000005900780c */ /* 0x000fe40003f86070 */
[----:B------:R-:W-:-:S02]  /*3aa0*/  FSEL R58, R0, RZ, P5 ;  /* 0x000000ff003a7208 */ /* 0x000fc40002800000 */
[----:B------:R-:W-:Y:S02]  /*3ab0*/  FSEL R59, R0, RZ, P6 ;  /* 0x000000ff003b7208 */ /* 0x000fe40003000000 */
[C---:B------:R-:W-:Y:S02]  /*3ac0*/  LOP3.LUT P5, RZ, R93.reuse, 0xff0000, RZ, 0xc0, !PT ;  /* 0x00ff00005dff7812 */ /* 0x040fe400078ac0ff */
[----:B------:R-:W-:Y:S02]  /*3ad0*/  ISETP.GE.U32.AND P6, PT, R93, 0x1000000, PT ;  /* 0x010000005d00780c */ /* 0x000fe40003fc6070 */
[C---:B------:R-:W-:Y:S02]  /*3ae0*/  FSEL R0, R75.reuse, RZ, P4 ;  /* 0x000000ff4b007208 */ /* 0x040fe40002000000 */
        /* <DEDUP_REMOVED lines=15> */
.L_x_2176:
[----:B------:R-:W-:Y:S05]  /*3be0*/  @!P0 BRA `(.L_x_2181) ;  /* 0x0000000000f88947 */ /* 0x000fea0003800000 */
[----:B------:R-:W-:Y:S05]  /*3bf0*/  @!P2 BRA `(.L_x_2182) ;  /* 0x000000000078a947 */ /* 0x000fea0003800000 */
[--C-:B------:R-:W-:Y:S01]  /*3c00*/  FFMA.FTZ R0, R127, UR10, R136.reuse ;  /* 0x0000000a7f007c23 */ /* 0x100fe20008010088 */
[--C-:B0-----:R-:W-:Y:S01]  /*3c10*/  FFMA.FTZ R52, R125, UR10, R136.reuse ;  /* 0x0000000a7d347c23 */ /* 0x101fe20008010088 */
[--C-:B------:R-:W-:Y:S01]  /*3c20*/  FFMA.FTZ R53, R126, UR10, R136.reuse ;  /* 0x0000000a7e357c23 */ /* 0x100fe20008010088 */
[----:B------:R-:W-:Y:S01]  /*3c30*/  FFMA.FTZ R75, R75, UR10, R136 ;  /* 0x0000000a4b4b7c23 */ /* 0x000fe20008010088 */
[----:B------:R-:W-:Y:S01]  /*3c40*/  FADD.FTZ R73, R73, -R0 ;  /* 0x8000000049497221 */ /* 0x000fe20000010000 */
[----:B------:R-:W-:Y:S01]  /*3c50*/  FADD.FTZ R69, R69, -R52 ;  /* 0x8000003445457221 */ /* 0x000fe20000010000 */
[----:B------:R-:W-:Y:S01]  /*3c60*/  FADD.FTZ R72, R72, -R53 ;  /* 0x8000003548487221 */ /* 0x000fe20000010000 */
[----:B------:R-:W-:Y:S01]  /*3c70*/  FADD.FTZ R68, R68, -R75 ;  /* 0x8000004b44447221 */ /* 0x000fe20000010000 */
[----:B------:R-:W-:Y:S01]  /*3c80*/  FFMA.FTZ R52, R73, UR11, R32 ;  /* 0x0000000b49347c23 */ /* 0x000fe20008010020 */
[----:B------:R-:W-:Y:S01]  /*3c90*/  LOP3.LUT P6, RZ, R89, 0xff, RZ, 0xc0, !PT ;  /* 0x000000ff59ff7812 */ /* 0x000fe200078cc0ff */
[----:B------:R-:W-:Y:S01]  /*3ca0*/  FFMA.FTZ R53, R72, UR11, R33 ;  /* 0x0000000b48357c23 */ /* 0x000fe20008010021 */
[----:B------:R-:W-:Y:S01]  /*3cb0*/  FFMA.FTZ R54, R69, UR11, R34 ;  /* 0x0000000b45367c23 */ /* 0x000fe20008010022 */
[----:B------:R-:W-:Y:S01]  /*3cc0*/  FMUL.FTZ R0, R52, UR7 ;  /* 0x0000000734007c20 */ /* 0x000fe20008410000 */
[----:B------:R-:W-:Y:S01]  /*3cd0*/  FFMA.FTZ R55, R68, UR11, R35 ;  /* 0x0000000b44377c23 */ /* 0x000fe20008010023 */
        /* <DEDUP_REMOVED lines=16> */
.L_x_2182:
[--C-:B------:R-:W-:Y:S01]  /*3de0*/  FFMA.FTZ R0, R127, UR10, R136.reuse ;  /* 0x0000000a7f007c23 */ /* 0x100fe20008010088 */
[--C-:B01----:R-:W-:Y:S01]  /*3df0*/  FFMA.FTZ R59, R126, UR10, R136.reuse ;  /* 0x0000000a7e3b7c23 */ /* 0x103fe20008010088 */
        /* <DEDUP_REMOVED lines=29> */
.L_x_2181:
        /* <DEDUP_REMOVED lines=9> */
[----:B------:R-:W-:Y:S01]  /*4060*/  FMUL.FTZ R52, R0, UR11 ;  /* 0x0000000b00347c20 */ /* 0x000fe20008410000 */
[----:B------:R-:W-:Y:S01]  /*4070*/  LOP3.LUT P6, RZ, R89, 0xff, RZ, 0xc0, !PT ;  /* 0x000000ff59ff7812 */ /* 0x000fe200078cc0ff */
[----:B------:R-:W-:Y:S01]  /*4080*/  FMUL.FTZ R53, R53, UR11 ;  /* 0x0000000b35357c20 */ /* 0x000fe20008410000 */
[----:B------:R-:W-:Y:S01]  /*4090*/  FMUL.FTZ R54, R54, UR11 ;  /* 0x0000000b36367c20 */ /* 0x000fe20008410000 */
[----:B------:R-:W-:Y:S01]  /*40a0*/  FMUL.FTZ R0, R52, UR7 ;  /* 0x0000000734007c20 */ /* 0x000fe20008410000 */
[----:B------:R-:W-:Y:S01]  /*40b0*/  FMUL.FTZ R55, R75, UR11 ;  /* 0x0000000b4b377c20 */ /* 0x000fe20008410000 */
        /* <DEDUP_REMOVED lines=16> */
.L_x_2183:
        /* <DEDUP_REMOVED lines=30> */
.L_x_2179:
        /* <DEDUP_REMOVED lines=19> */
.L_x_2184:
[----:B------:R-:W-:Y:S05]  /*44d0*/  @!P1 BRA `(.L_x_2185) ;  /* 0x0000000800c49947 */ /* 0x000fea0003800000 */
[----:B------:R-:W-:Y:S05]  /*44e0*/  @!P0 BRA `(.L_x_2186) ;  /* 0x0000000400648947 */ /* 0x000fea0003800000 */
[----:B------:R-:W-:Y:S05]  /*44f0*/  @!P2 BRA `(.L_x_2187) ;  /* 0x0000000000b0a947 */ /* 0x000fea0003800000 */
[--C-:B------:R-:W-:Y:S01]  /*4500*/  FFMA.FTZ R71, R71, UR10, R136.reuse ;  /* 0x0000000a47477c23 */ /* 0x100fe20008010088 */
[--C-:B------:R-:W-:Y:S01]  /*4510*/  FFMA.FTZ R70, R70, UR10, R136.reuse ;  /* 0x0000000a46467c23 */ /* 0x100fe20008010088 */
[--C-:B------:R-:W-:Y:S01]  /*4520*/  FFMA.FTZ R74, R74, UR10, R136.reuse ;  /* 0x0000000a4a4a7c23 */ /* 0x100fe20008010088 */
[----:B------:R-:W-:Y:S01]  /*4530*/  FFMA.FTZ R65, R65, UR10, R136 ;  /* 0x0000000a41417c23 */ /* 0x000fe20008010088 */
[----:B------:R-:W-:Y:S01]  /*4540*/  FADD.FTZ R66, R66, -R71 ;  /* 0x8000004742427221 */ /* 0x000fe20000010000 */
[----:B------:R-:W-:Y:S01]  /*4550*/  FADD.FTZ R135, R135, -R70 ;  /* 0x8000004687877221 */ /* 0x000fe20000010000 */
[----:B------:R-:W-:Y:S01]  /*4560*/  FADD.FTZ R67, R67, -R74 ;  /* 0x8000004a43437221 */ /* 0x000fe20000010000 */
[----:B------:R-:W-:Y:S01]  /*4570*/  LOP3.LUT P5, RZ, R88, 0xff00, RZ, 0xc0, !PT ;  /* 0x0000ff0058ff7812 */ /* 0x000fe200078ac0ff */
[----:B0-----:R-:W-:Y:S01]  /*4580*/  FFMA.FTZ R53, R66, UR11, R41 ;  /* 0x0000000b42357c23 */ /* 0x001fe20008010029 */
        /* <DEDUP_REMOVED lines=35> */
.L_x_2187:
        /* <DEDUP_REMOVED lines=17> */
[----:B01----:R-:W-:Y:S01]  /*48d0*/  FSEL R58, R66, RZ, P5 ;  /* 0x000000ff423a7208 */ /* 0x003fe20002800000 */
        /* <DEDUP_REMOVED lines=26> */
.L_x_2186:
        /* <DEDUP_REMOVED lines=9> */
[----:B0-----:R-:W-:Y:S01]  /*4b10*/  FMUL.FTZ R53, R71, UR11 ;  /* 0x0000000b47357c20 */ /* 0x001fe20008410000 */
        /* <DEDUP_REMOVED lines=35> */
.L_x_2189:
        /* <DEDUP_REMOVED lines=14> */
[----:B------:R-:W-:Y:S01]  /*4e30*/  FADD.FTZ R65, R138, -R65 ;  /* 0x800000418a417221 */ /* 0x000fe20000010000 */
[----:B------:R-:W-:Y:S01]  /*4e40*/  FMUL.FTZ R74, R74, UR7 ;  /* 0x000000074a4a7c20 */ /* 0x000fe20008410000 */
[----:B------:R-:W-:-:S02]  /*4e50*/  LOP3.LUT P4, RZ, R92, 0xff00, RZ, 0xc0, !PT ;  /* 0x0000ff005cff7812 */ /* 0x000fc4000788c0ff */
[----:B01----:R-:W-:Y:S01]  /*4e60*/  FSEL R58, R71, RZ, P5 ;  /* 0x000000ff473a7208 */ /* 0x003fe20002800000 */
[----:B------:R-:W-:Y:S01]  /*4e70*/  FMUL.FTZ R65, R65, UR11 ;  /* 0x0000000b41417c20 */ /* 0x000fe20008410000 */
        /* <DEDUP_REMOVED lines=12> */
[----:B------:R-:W-:Y:S02]  /*4f40*/  FSEL R59, R70, RZ, P5 ;  /* 0x000000ff463b7208 */ /* 0x000fe40002800000 */
[----:B------:R-:W-:Y:S02]  /*4f50*/  FSEL R65, R65, RZ, P6 ;  /* 0x000000ff41417208 */ /* 0x000fe40003000000 */
[----:B------:R-:W-:Y:S02]  /*4f60*/  F2FP.BF16.F32.PACK_AB R58, R71, R58 ;  /* 0x0000003a473a723e */ /* 0x000fe400000010ff */
[----:B------:R-:W-:Y:S02]  /*4f70*/  F2FP.BF16.F32.PACK_AB R60, R59, R60 ;  /* 0x0000003c3b3c723e */ /* 0x000fe400000010ff */
[----:B------:R-:W-:Y:S02]  /*4f80*/  F2FP.BF16.F32.PACK_AB R65, R65, R0 ;  /* 0x000000004141723e */ /* 0x000fe400000010ff */
[----:B------:R-:W-:-:S02]  /*4f90*/  PRMT R121, R61, 0x7632, R121 ;  /* 0x000076323d797816 */ /* 0x000fc40000000079 */
[C---:B------:R-:W-:Y:S02]  /*4fa0*/  PRMT R122, R58.reuse, 0x7632, R122 ;  /* 0x000076323a7a7816 */ /* 0x040fe4000000007a */
[----:B------:R-:W-:Y:S02]  /*4fb0*/  PRMT R0, R58, 0x7610, R0 ;  /* 0x000076103a007816 */ /* 0x000fe40000000000 */
[----:B------:R-:W-:Y:S02]  /*4fc0*/  PRMT R123, R60, 0x7632, R123 ;  /* 0x000076323c7b7816 */ /* 0x000fe4000000007b */
[----:B------:R-:W-:Y:S01]  /*4fd0*/  PRMT R124, R65, 0x7632, R124 ;  /* 0x00007632417c7816 */ /* 0x000fe2000000007c */
[----:B------:R-:W-:Y:S06]  /*4fe0*/  BRA `(.L_x_2188) ;  /* 0x0000000400f07947 */ /* 0x000fec0003800000 */
.L_x_2185:
        /* <DEDUP_REMOVED lines=10> */
[----:B0-----:R-:W-:Y:S01]  /*5090*/  FFMA.FTZ R52, R67, UR11, R40 ;  /* 0x0000000b43347c23 */ /* 0x001fe20008010028 */
        /* <DEDUP_REMOVED lines=21> */
.L_x_2191:
        /* <DEDUP_REMOVED lines=27> */
[----:B01----:R-:W-:Y:S02]  /*53a0*/  PRMT R61, R66, 0x7610, R61 ;  /* 0x00007610423d7816 */ /* 0x003fe4000000003d */
[C---:B------:R-:W-:Y:S02]  /*53b0*/  PRMT R65, R135.reuse, 0x7632, R65 ;  /* 0x0000763287417816 */ /* 0x040fe40000000041 */
[----:B------:R-:W-:Y:S01]  /*53c0*/  PRMT R60, R135, 0x7610, R60 ;  /* 0x00007610873c7816 */ /* 0x000fe2000000003c */
[----:B------:R-:W-:Y:S06]  /*53d0*/  BRA `(.L_x_2188) ;  /* 0x0000000000f47947 */ /* 0x000fec0003800000 */
.L_x_2190:
        /* <DEDUP_REMOVED lines=9> */
[----:B0-----:R-:W-:Y:S01]  /*5470*/  FMUL.FTZ R52, R74, UR11 ;  /* 0x0000000b4a347c20 */ /* 0x001fe20008410000 */
        /* <DEDUP_REMOVED lines=21> */
.L_x_2192:
        /* <DEDUP_REMOVED lines=29> */
[----:B------:R-:W-:-:S07]  /*57a0*/  PRMT R60, R70, 0x7610, R60 ;  /* 0x00007610463c7816 */ /* 0x000fce000000003c */
.L_x_2188:
        /* <DEDUP_REMOVED lines=19> */
.L_x_2193:
[----:B------:R-:W-:Y:S05]  /*58e0*/  @!P1 BRA `(.L_x_2194) ;  /* 0x0000000800d09947 */ /* 0x000fea0003800000 */
[----:B------:R-:W-:Y:S05]  /*58f0*/  @!P0 BRA `(.L_x_2195) ;  /* 0x0000000400648947 */ /* 0x000fea0003800000 */
[----:B------:R-:W-:Y:S05]  /*5900*/  @!P2 BRA `(.L_x_2196) ;  /* 0x0000000000b0a947 */ /* 0x000fea0003800000 */
[--C-:B------:R-:W-:Y:S01]  /*5910*/  FFMA.FTZ R153, R153, UR10, R136.reuse ;  /* 0x0000000a99997c23 */ /* 0x100fe20008010088 */
[--C-:B------:R-:W-:Y:S01]  /*5920*/  FFMA.FTZ R155, R155, UR10, R136.reuse ;  /* 0x0000000a9b9b7c23 */ /* 0x100fe20008010088 */
[--C-:B0-----:R-:W-:Y:S01]  /*5930*/  FFMA.FTZ R53, R156, UR10, R136.reuse ;  /* 0x0000000a9c357c23 */ /* 0x101fe20008010088 */
[----:B------:R-:W-:Y:S01]  /*5940*/  FFMA.FTZ R151, R151, UR10, R136 ;  /* 0x0000000a97977c23 */ /* 0x000fe20008010088 */
[----:B------:R-:W-:Y:S01]  /*5950*/  FADD.FTZ R142, R142, -R153 ;  /* 0x800000998e8e7221 */ /* 0x000fe20000010000 */
[----:B------:R-:W-:Y:S01]  /*5960*/  FADD.FTZ R155, R144, -R155 ;  /* 0x8000009b909b7221 */ /* 0x000fe20000010000 */
[----:B------:R-:W-:Y:S01]  /*5970*/  FADD.FTZ R146, R146, -R53 ;  /* 0x8000003592927221 */ /* 0x000fe20000010000 */
[----:B------:R-:W-:Y:S01]  /*5980*/  FADD.FTZ R151, R140, -R151 ;  /* 0x800000978c977221 */ /* 0x000fe20000010000 */
[----:B------:R-:W-:Y:S01]  /*5990*/  FFMA.FTZ R53, R142, UR11, R45 ;  /* 0x0000000b8e357c23 */ /* 0x000fe2000801002d */
[----:B------:R-:W-:Y:S01]  /*59a0*/  FFMA.FTZ R54, R155, UR11, R46 ;  /* 0x0000000b9b367c23 */ /* 0x000fe2000801002e */
[----:B------:R-:W-:Y:S01]  /*59b0*/  LOP3.LUT P5, RZ, R87, 0xff00, RZ, 0xc0, !PT ;  /* 0x0000ff0057ff7812 */ /* 0x000fe200078ac0ff */
[----:B------:R-:W-:Y:S01]  /*59c0*/  FFMA.FTZ R52, R151, UR11, R44 ;  /* 0x0000000b97347c23 */ /* 0x000fe2000801002c */
[----:B------:R-:W-:Y:S01]  /*59d0*/  FMUL.FTZ R55, R53, UR7 ;  /* 0x0000000735377c20 */ /* 0x000fe20008410000 */
[----:B------:R-:W-:Y:S01]  /*59e0*/  FMUL.FTZ R62, R54, UR7 ;  /* 0x00000007363e7c20 */ /* 0x000fe20008410000 */
[----:B------:R-:W-:Y:S01]  /*59f0*/  LOP3.LUT P6, RZ, R87, 0xff0000, RZ, 0xc0, !PT ;  /* 0x00ff000057ff7812 */ /* 0x000fe200078cc0ff */
[----:B------:R-:W-:Y:S01]  /*5a00*/  FMUL.FTZ R0, R52, UR7 ;  /* 0x0000000734007c20 */ /* 0x000fe20008410000 */
[----:B------:R-:W-:-:S02]  /*5a10*/  LOP3.LUT P4, RZ, R91, 0xff00, RZ, 0xc0, !PT ;  /* 0x0000ff005bff7812 */ /* 0x000fc4000788c0ff */
[----:B-1----:R-:W-:Y:S02]  /*5a20*/  FSEL R60, R55, RZ, P5 ;  /* 0x000000ff373c7208 */ /* 0x002fe40002800000 */
[----:B------:R-:W-:Y:S02]  /*5a30*/  FSEL R63, R62, RZ, P6 ;  /* 0x000000ff3e3f7208 */ /* 0x000fe40003000000 */
[----:B------:R-:W-:Y:S02]  /*5a40*/  LOP3.LUT P5, RZ, R87, 0xff, RZ, 0xc0, !PT ;  /* 0x000000ff57ff7812 */ /* 0x000fe400078ac0ff */
[----:B------:R-:W-:Y:S01]  /*5a50*/  FSEL R61, R55, RZ, P4 ;  /* 0x000000ff373d7208 */ /* 0x000fe20002000000 */
[----:B------:R-:W-:Y:S01]  /*5a60*/  FFMA.FTZ R55, R146, UR11, R47 ;  /* 0x0000000b92377c23 */ /* 0x000fe2000801002f */
        /* <DEDUP_REMOVED lines=22> */
.L_x_2196:
[--C-:B------:R-:W-:Y:S01]  /*5bd0*/  FFMA.FTZ R153, R153, UR10, R136.reuse ;  /* 0x0000000a99997c23 */ /* 0x100fe20008010088 */
[--C-:B------:R-:W-:Y:S01]  /*5be0*/  FFMA.FTZ R155, R155, UR10, R136.reuse ;  /* 0x0000000a9b9b7c23 */ /* 0x100fe20008010088 */
[--C-:B------:R-:W-:Y:S01]  /*5bf0*/  FFMA.FTZ R151, R151, UR10, R136.reuse ;  /* 0x0000000a97977c23 */ /* 0x100fe20008010088 */
[----:B01----:R-:W-:Y:S01]  /*5c00*/  FFMA.FTZ R59, R156, UR10, R136 ;  /* 0x0000000a9c3b7c23 */ /* 0x003fe20008010088 */
        /* <DEDUP_REMOVED lines=40> */
.L_x_2195:
        /* <DEDUP_REMOVED lines=22> */
[----:B------:R-:W-:Y:S01]  /*5ff0*/  FMUL.FTZ R55, R146, UR11 ;  /* 0x0000000b92377c20 */ /* 0x000fe20008410000 */
        /* <DEDUP_REMOVED lines=22> */
.L_x_2198:
        /* <DEDUP_REMOVED lines=8> */
[----:B------:R-:W-:Y:S01]  /*61e0*/  FMUL.FTZ R153, R153, UR11 ;  /* 0x0000000b99997c20 */ /* 0x000fe20008410000 */
[----:B------:R-:W-:Y:S01]  /*61f0*/  FMUL.FTZ R155, R155, UR11 ;  /* 0x0000000b9b9b7c20 */ /* 0x000fe20008410000 */
[----:B------:R-:W-:Y:S01]  /*6200*/  FMUL.FTZ R151, R151, UR11 ;  /* 0x0000000b97977c20 */ /* 0x000fe20008410000 */
[----:B------:R-:W-:Y:S01]  /*6210*/  LOP3.LUT P6, RZ, R87, 0xff0000, RZ, 0xc0, !PT ;  /* 0x00ff000057ff7812 */ /* 0x000fe200078cc0ff */
[----:B------:R-:W-:Y:S01]  /*6220*/  FMUL.FTZ R153, R153, UR7 ;  /* 0x0000000799997c20 */ /* 0x000fe20008410000 */
[----:B------:R-:W-:Y:S01]  /*6230*/  FMUL.FTZ R155, R155, UR7 ;  /* 0x000000079b9b7c20 */ /* 0x000fe20008410000 */
[----:B------:R-:W-:Y:S01]  /*6240*/  FADD.FTZ R146, R146, -R59 ;  /* 0x8000003b92927221 */ /* 0x000fe20000010000 */
[----:B------:R-:W-:Y:S01]  /*6250*/  FMUL.FTZ R151, R151, UR7 ;  /* 0x0000000797977c20 */ /* 0x000fe20008410000 */
[----:B------:R-:W-:-:S02]  /*6260*/  LOP3.LUT P4, RZ, R91, 0xff00, RZ, 0xc0, !PT ;  /* 0x0000ff005bff7812 */ /* 0x000fc4000788c0ff */
[----:B------:R-:W-:Y:S01]  /*6270*/  FSEL R58, R153, RZ, P5 ;  /* 0x000000ff993a7208 */ /* 0x000fe20002800000 */
[----:B------:R-:W-:Y:S01]  /*6280*/  FMUL.FTZ R146, R146, UR11 ;  /* 0x0000000b92927c20 */ /* 0x000fe20008410000 */
        /* <DEDUP_REMOVED lines=26> */
.L_x_2194:
[----:B------:R-:W-:Y:S05]  /*6430*/  @!P0 BRA `(.L_x_2199) ;  /* 0x0000000000f88947 */ /* 0x000fea0003800000 */
[----:B------:R-:W-:Y:S05]  /*6440*/  @!P2 BRA `(.L_x_2200) ;  /* 0x000000000078a947 */ /* 0x000fea0003800000 */
[--C-:B------:R-:W-:Y:S01]  /*6450*/  FFMA.FTZ R151, R151, UR10, R136.reuse ;  /* 0x0000000a97977c23 */ /* 0x100fe20008010088 */
[--C-:B------:R-:W-:Y:S01]  /*6460*/  FFMA.FTZ R153, R153, UR10, R136.reuse ;  /* 0x0000000a99997c23 */ /* 0x100fe20008010088 */
[--C-:B------:R-:W-:Y:S01]  /*6470*/  FFMA.FTZ R155, R155, UR10, R136.reuse ;  /* 0x0000000a9b9b7c23 */ /* 0x100fe20008010088 */
[----:B0-----:R-:W-:Y:S01]  /*6480*/  FFMA.FTZ R53, R156, UR10, R136 ;  /* 0x0000000a9c357c23 */ /* 0x001fe20008010088 */
        /* <DEDUP_REMOVED lines=26> */
.L_x_2200:
[--C-:B------:R-:W-:Y:S01]  /*6630*/  FFMA.FTZ R151, R151, UR10, R136.reuse ;  /* 0x0000000a97977c23 */ /* 0x100fe20008010088 */
[--C-:B------:R-:W-:Y:S01]  /*6640*/  FFMA.FTZ R153, R153, UR10, R136.reuse ;  /* 0x0000000a99997c23 */ /* 0x100fe20008010088 */
[--C-:B------:R-:W-:Y:S01]  /*6650*/  FFMA.FTZ R155, R155, UR10, R136.reuse ;  /* 0x0000000a9b9b7c23 */ /* 0x100fe20008010088 */
[----:B01----:R-:W-:Y:S01]  /*6660*/  FFMA.FTZ R59, R156, UR10, R136 ;  /* 0x0000000a9c3b7c23 */ /* 0x003fe20008010088 */
        /* <DEDUP_REMOVED lines=27> */
.L_x_2199:
        /* <DEDUP_REMOVED lines=31> */
.L_x_2201:
        /* <DEDUP_REMOVED lines=30> */
.L_x_2197:
        /* <DEDUP_REMOVED lines=19> */
.L_x_2202:
        /* <DEDUP_REMOVED lines=43> */
[C---:B------:R-:W-:Y:S02]  /*6fd0*/  PRMT R124, R58.reuse, 0x7632, R124 ;  /* 0x000076323a7c7816 */ /* 0x040fe4000000007c */
[----:B------:R-:W-:Y:S01]  /*6fe0*/  PRMT R63, R58, 0x7610, R63 ;  /* 0x000076103a3f7816 */ /* 0x000fe2000000003f */
[----:B------:R-:W-:Y:S06]  /*6ff0*/  BRA `(.L_x_2206) ;  /* 0x0000001000107947 */ /* 0x000fec0003800000 */
.L_x_2205:
        /* <DEDUP_REMOVED lines=45> */
.L_x_2204:
        /* <DEDUP_REMOVED lines=44> */
.L_x_2207:
[--C-:B01----:R-:W-:Y:S01]  /*7590*/  FFMA.FTZ R59, R158, UR10, R136.reuse ;  /* 0x0000000a9e3b7c23 */ /* 0x103fe20008010088 */
[--C-:B------:R-:W-:Y:S01]  /*75a0*/  FFMA.FTZ R159, R159, UR10, R136.reuse ;  /* 0x0000000a9f9f7c23 */ /* 0x100fe20008010088 */
[--C-:B------:R-:W-:Y:S01]  /*75b0*/  FFMA.FTZ R157, R157, UR10, R136.reuse ;  /* 0x0000000a9d9d7c23 */ /* 0x100fe20008010088 */
[----:B------:R-:W-:Y:S01]  /*75c0*/  FFMA.FTZ R61, R160, UR10, R136 ;  /* 0x0000000aa03d7c23 */ /* 0x000fe20008010088 */
[----:B------:R-:W-:Y:S01]  /*75d0*/  FADD.FTZ R59, R150, -R59 ;  /* 0x8000003b963b7221 */ /* 0x000fe20000010000 */
[----:B------:R-:W-:Y:S01]  /*75e0*/  FADD.FTZ R159, R152, -R159 ;  /* 0x8000009f989f7221 */ /* 0x000fe20000010000 */
[----:B------:R-:W-:Y:S01]  /*75f0*/  FADD.FTZ R157, R148, -R157 ;  /* 0x8000009d949d7221 */ /* 0x000fe20000010000 */
[C---:B------:R-:W-:Y:S01]  /*7600*/  LOP3.LUT P5, RZ, R86.reuse, 0xff00, RZ, 0xc0, !PT ;  /* 0x0000ff0056ff7812 */ /* 0x040fe200078ac0ff */
        /* <DEDUP_REMOVED lines=37> */
.L_x_2203:
        /* <DEDUP_REMOVED lines=33> */
.L_x_2209:
        /* <DEDUP_REMOVED lines=31> */
.L_x_2208:
        /* <DEDUP_REMOVED lines=32> */
.L_x_2210:
        /* <DEDUP_REMOVED lines=9> */
[C---:B------:R-:W-:Y:S01]  /*7ef0*/  LOP3.LUT P6, RZ, R86.reuse, 0xff, RZ, 0xc0, !PT ;  /* 0x000000ff56ff7812 */ /* 0x040fe200078cc0ff */
        /* <DEDUP_REMOVED lines=20> */
.L_x_2206:
        /* <DEDUP_REMOVED lines=19> */
.L_x_2211:
[----:B------:R-:W-:Y:S01]  /*8170*/  UPLOP3.LUT UP1, UPT, UPT, UPT, UP1, 0x40, 0x4 ;  /* 0x000000000004789c */ /* 0x000fe20003f2e810 */
[----:B------:R-:W-:Y:S10]  /*8180*/  BRA.U !UP2, `(.L_x_2212) ;  /* 0xffffff850a347547 */ /* 0x000ff4000b83ffff */
[----:B------:R-:W-:Y:S01]  /*8190*/  MOV R38, R4 ;  /* 0x0000000400267202 */ /* 0x000fe20000000f00 */
[----:B------:R-:W-:Y:S01]  /*81a0*/  IMAD.MOV.U32 R42, RZ, RZ, R20 ;  /* 0x000000ffff2a7224 */ /* 0x000fe200078e0014 */
[----:B------:R-:W-:Y:S01]  /*81b0*/  MOV R34, R81 ;  /* 0x0000005100227202 */ /* 0x000fe20000000f00 */
[----:B------:R-:W-:Y:S02]  /*81c0*/  IMAD.MOV.U32 R39, RZ, RZ, R5 ;  /* 0x000000ffff277224 */ /* 0x000fe400078e0005 */
[----:B------:R-:W-:Y:S01]  /*81d0*/  IMAD.MOV.U32 R43, RZ, RZ, R21 ;  /* 0x000000ffff2b7224 */ /* 0x000fe200078e0015 */
[----:B------:R-:W-:Y:S01]  /*81e0*/  MOV R21, R27 ;  /* 0x0000001b00157202 */ /* 0x000fe20000000f00 */
        /* <DEDUP_REMOVED lines=33> */
.L_x_2164:
[----:B------:R-:W3:Y:S08]  /*8400*/  S2UR UR4, SR_CTAID.X ;  /* 0x00000000000479c3 */ /* 0x000ef00000002500 */
[----:B------:R-:W3:Y:S08]  /*8410*/  LDC R11, c[0x0][0x388] ;  /* 0x0000e200ff0b7b82 */ /* 0x000ef00000000800 */
[----:B------:R-:W4:Y:S08]  /*8420*/  LDC.64 R2, c[0x0][0x440] ;  /* 0x00011000ff027b82 */ /* 0x000f300000000a00 */
[----:B------:R-:W5:Y:S01]  /*8430*/  LDC.64 R8, c[0x0][0x448] ;  /* 0x00011200ff087b82 */ /* 0x000f620000000a00 */
[----:B---3--:R-:W-:-:S05]  /*8440*/  IMAD R11, R11, UR4, RZ ;  /* 0x000000040b0b7c24 */ /* 0x008fca000f8e02ff */
[----:B------:R-:W-:-:S05]  /*8450*/  LEA.HI R11, R11, R64, RZ, 0x1e ;  /* 0x000000400b0b7211 */ /* 0x000fca00078ff0ff */
[----:B----4-:R-:W-:-:S05]  /*8460*/  IMAD.WIDE.U32 R2, R11, 0x10, R2 ;  /* 0x000000100b027825 */ /* 0x010fca00078e0002 */
[----:B--2---:R-:W-:Y:S01]  /*8470*/  STG.E.128 desc[UR16][R2.64], R84 ;  /* 0x0000005402007986 */ /* 0x004fe2000c101d10 */
[----:B-----5:R-:W-:-:S05]  /*8480*/  IMAD.WIDE.U32 R8, R11, 0x10, R8 ;  /* 0x000000100b087825 */ /* 0x020fca00078e0008 */
        /* <DEDUP_REMOVED lines=10> */
.L_x_2213:
        /* <DEDUP_REMOVED lines=13> */
.L_x_5419:


//--------------------- .text._ZN10layer_norm31ln_parallel_residual_bwd_kernelINS_13Kernel_traitsIf13__nv_bfloat16fS2_fjLj2560ELj1ELj1ELj4ELj8ENS_18Kernel_traits_baseILj2560EfS2_fS2_fjLj128EEEEELb0ELb0ELb0EEEvNS_9BwdParamsE --------------------------
	.section	.text._ZN10layer_norm31ln_parallel_residual_bwd_kernelINS_13Kernel_traitsIf13__nv_bfloat16fS2_fjLj2560ELj1ELj1ELj4ELj8ENS_18Kernel_traits_baseILj2560EfS2_fS2_fjLj128EEEEELb0ELb0ELb0EEEvNS_9BwdParamsE,"ax",@progbits
	.align	128
        .global         _ZN10layer_norm31ln_parallel_residual_bwd_kernelINS_13Kernel_traitsIf13__nv_bfloat16fS2_fjLj2560ELj1ELj1ELj4ELj8ENS_18Kernel_traits_baseILj2560EfS2_fS2_fjLj128EEEEELb0ELb0ELb0EEEvNS_9BwdParamsE
        .type           _ZN10layer_norm31ln_parallel_residual_bwd_kernelINS_13Kernel_traitsIf13__nv_bfloat16fS2_fjLj2560ELj1ELj1ELj4ELj8ENS_18Kernel_traits_baseILj2560EfS2_fS2_fjLj128EEEEELb0ELb0ELb0EEEvNS_9BwdParamsE,@function
        .size           _ZN10layer_norm31ln_parallel_residual_bwd_kernelINS_13Kernel_traitsIf13__nv_bfloat16fS2_fjLj2560ELj1ELj1ELj4ELj8ENS_18Kernel_traits_baseILj2560EfS2_fS2_fjLj128EEEEELb0ELb0ELb0EEEvNS_9BwdParamsE,(.L_x_5420 - _ZN10layer_norm31ln_parallel_residual_bwd_kernelINS_13Kernel_traitsIf13__nv_bfloat16fS2_fjLj2560ELj1ELj1ELj4ELj8ENS_18Kernel_traits_baseILj2560EfS2_fS2_fjLj128EEEEELb0ELb0ELb0EEEvNS_9BwdParamsE)
        .other          _ZN10layer_norm31ln_parallel_residual_bwd_kernelINS_13Kernel_traitsIf13__nv_bfloat16fS2_fjLj2560ELj1ELj1ELj4ELj8ENS_18Kernel_traits_baseILj2560EfS2_fS2_fjLj128EEEEELb0ELb0ELb0EEEvNS_9BwdParamsE,@"STO_CUDA_ENTRY STV_DEFAULT"
_ZN10layer_norm31ln_parallel_residual_bwd_kernelINS_13Kernel_traitsIf13__nv_bfloat16fS2_fjLj2560ELj1ELj1ELj4ELj8ENS_18Kernel_traits_baseILj2560EfS2_fS2_fjLj128EEEEELb0ELb0ELb0EEEvNS_9BwdParamsE:
.text._ZN10layer_norm31ln_parallel_residual_bwd_kernelINS_13Kernel_traitsIf13__nv_bfloat16fS2_fjLj2560ELj1ELj1ELj4ELj8ENS_18Kernel_traits_baseILj2560EfS2_fS2_fjLj128EEEEELb0ELb0ELb0EEEvNS_9BwdParamsE:
        /* <DEDUP_REMOVED lines=27> */
[----:B------:R3:W5:Y:S04]  /*01b0*/  @P0 LDG.E.128 R152, desc[UR12][R4.64] ;  /* 0x0000000c04980981 */ /* 0x000768000c1e1d00 */
[C---:B----4-:R-:W-:Y:S01]  /*01c0*/  @P1 IMAD.WIDE.U32 R14, R3.reuse, 0x10, R10 ;  /* 0x00000010030e1825 */ /* 0x050fe200078e000a */
[----:B------:R-:W4:Y:S01]  /*01d0*/  LDC.64 R24, c[0x0][0x3d0] ;  /* 0x0000f400ff187b82 */ /* 0x000f220000000a00 */
[----:B------:R0:W5:Y:S02]  /*01e0*/  @P0 LDG.E.128 R148, desc[UR12][R6.64] ;  /* 0x0000000c06940981 */ /* 0x000164000c1e1d00 */
[C---:B-1----:R-:W-:Y:S01]  /*01f0*/  @P1 IMAD.WIDE.U32 R12, R3.reuse, 0x10, R8 ;  /* 0x00000010030c1825 */ /* 0x042fe200078e0008 */
[----:B------:R-:W-:Y:S01]  /*0200*/  @P1 IADD3 R3, PT, PT, R3, 0x80, RZ ;  /* 0x0000008003031810 */ /* 0x000fe20007ffe0ff */
[----:B------:R1:W5:Y:S03]  /*0210*/  @P1 LDG.E.128 R140, desc[UR12][R14.64] ;  /* 0x0000000c0e8c1981 */ /* 0x000366000c1e1d00 */
[----:B------:R-:W3:Y:S01]  /*0220*/  LDC.64 R26, c[0x0][0x3d8] ;  /* 0x0000f600ff1a7b82 */ /* 0x000ee20000000a00 */
[C---:B------:R-:W-:Y:S01]  /*0230*/  @P2 IMAD.WIDE.U32 R16, R3.reuse, 0x10, R16 ;  /* 0x0000001003102825 */ /* 0x040fe200078e0010 */
[----:B------:R1:W5:Y:S03]  /*0240*/  @P1 LDG.E.128 R144, desc[UR12][R12.64] ;  /* 0x0000000c0c901981 */ /* 0x000366000c1e1d00 */
[C---:B0-----:R-:W-:Y:S01]  /*0250*/  @P2 IMAD.WIDE.U32 R18, R3.reuse, 0x10, R18 ;  /* 0x0000001003122825 */ /* 0x041fe200078e0012 */
[----:B------:R-:W-:Y:S01]  /*0260*/  @P2 IADD3 R3, PT, PT, R3, 0x80, RZ ;  /* 0x0000008003032810 */ /* 0x000fe20007ffe0ff */
[----:B------:R1:W5:Y:S04]  /*0270*/  @P2 LDG.E.128 R136, desc[UR12][R16.64] ;  /* 0x0000000c10882981 */ /* 0x000368000c1e1d00 */
[C---:B------:R-:W-:Y:S01]  /*0280*/  @P3 IMAD.WIDE.U32 R20, R3.reuse, 0x10, R20 ;  /* 0x0000001003143825 */ /* 0x040fe200078e0014 */
[----:B------:R1:W5:Y:S03]  /*0290*/  @P2 LDG.E.128 R132, desc[UR12][R18.64] ;  /* 0x0000000c12842981 */ /* 0x000366000c1e1d00 */
[C---:B--2---:R-:W-:Y:S01]  /*02a0*/  @P3 IMAD.WIDE.U32 R22, R3.reuse, 0x10, R22 ;  /* 0x0000001003163825 */ /* 0x044fe200078e0016 */
[----:B------:R-:W-:Y:S01]  /*02b0*/  @P3 IADD3 R3, PT, PT, R3, 0x80, RZ ;  /* 0x0000008003033810 */ /* 0x000fe20007ffe0ff */
[----:B------:R1:W5:Y:S04]  /*02c0*/  @P3 LDG.E.128 R128, desc[UR12][R20.64] ;  /* 0x0000000c14803981 */ /* 0x000368000c1e1d00 */
[C---:B----4-:R-:W-:Y:S01]  /*02d0*/  @P4 IMAD.WIDE.U32 R8, R3.reuse, 0x10, R24 ;  /* 0x0000001003084825 */ /* 0x050fe200078e0018 */
[----:B------:R1:W5:Y:S03]  /*02e0*/  @P3 LDG.E.128 R124, desc[UR12][R22.64] ;  /* 0x0000000c167c3981 */ /* 0x000366000c1e1d00 */
[----:B---3--:R-:W-:Y:S01]  /*02f0*/  @P4 IMAD.WIDE.U32 R10, R3, 0x10, R26 ;  /* 0x00000010030a4825 */ /* 0x008fe200078e001a */
[----:B------:R1:W5:Y:S04]  /*0300*/  @P4 LDG.E.128 R120, desc[UR12][R8.64] ;  /* 0x0000000c08784981 */ /* 0x000368000c1e1d00 */
[----:B------:R1:W5:Y:S01]  /*0310*/  @P4 LDG.E.128 R116, desc[UR12][R10.64] ;  /* 0x0000000c0a744981 */ /* 0x000362000c1e1d00 */
[----:B------:R-:W0:Y:S01]  /*0320*/  S2UR UR4, SR_CTAID.X ;  /* 0x00000000000479c3 */ /* 0x000e220000002500 */
[----:B------:R-:W-:-:S02]  /*0330*/  CS2R R112, SRZ ;  /* 0x0000000000707805 */ /* 0x000fc4000001ff00 */
[----:B------:R-:W-:Y:S02]  /*0340*/  CS2R R114, SRZ ;  /* 0x0000000000727805 */ /* 0x000fe4000001ff00 */
[----:B------:R-:W-:Y:S02]  /*0350*/  CS2R R108, SRZ ;  /* 0x00000000006c7805 */ /* 0x000fe4000001ff00 */
[----:B------:R-:W-:Y:S02]  /*0360*/  CS2R R110, SRZ ;  /* 0x00000000006e7805 */ /* 0x000fe4000001ff00 */
[----:B------:R-:W-:Y:S02]  /*0370*/  CS2R R104, SRZ ;  /* 0x0000000000687805 */ /* 0x000fe4000001ff00 */
        /* <DEDUP_REMOVED lines=37> */
[----:B-1----:R-:W-:Y:S06]  /*05d0*/  @P5 BRA `(.L_x_2214) ;  /* 0x0000006000005947 */ /* 0x002fec0003800000 */
        /* <DEDUP_REMOVED lines=24> */
[----:B------:R-:W-:Y:S02]  /*0760*/  PLOP3.LUT P1, PT, PT, PT, UP0, 0x80, 0x8 ;  /* 0x000000000008781c */ /* 0x000fe40003f2f008 */
        /* <DEDUP_REMOVED lines=16> */
[----:B------:R-:W-:Y:S02]  /*0870*/  P2R R172, PR, RZ, 0x2 ;  /* 0x00000002ffac7803 */ /* 0x000fe40000000000 */
[----:B------:R-:W-:Y:S02]  /*0880*/  CS2R R36, SRZ ;  /* 0x0000000000247805 */ /* 0x000fe4000001ff00 */
[----:B------:R-:W-:Y:S01]  /*0890*/  CS2R R38, SRZ ;  /* 0x0000000000267805 */ /* 0x000fe2000001ff00 */
[----:B------:R-:W-:Y:S01]  /*08a0*/  UPLOP3.LUT UP1, UPT, UPT, UPT, UPT, 0x40, 0x4 ;  /* 0x000000000004789c */ /* 0x000fe20003f2e870 */
[----:B------:R-:W0:Y:S01]  /*08b0*/  LDCU UR11, c[0x0][0x400] ;  /* 0x00008000ff0b77ac */ /* 0x000e220008000800 */
[----:B------:R-:W1:Y:S01]  /*08c0*/  LDCU.64 UR6, c[0x0][0x470] ;  /* 0x00008e00ff0677ac */ /* 0x000e620008000a00 */
[----:B------:R-:W2:Y:S01]  /*08d0*/  LDCU.64 UR14, c[0x0][0x438] ;  /* 0x00008700ff0e77ac */ /* 0x000ea20008000a00 */
[----:B------:R-:W3:Y:S07]  /*08e0*/  LDCU.64 UR8, c[0x0][0x478] ;  /* 0x00008f00ff0877ac */ /* 0x000eee0008000a00 */
.L_x_2281:
[----:B------:R-:W-:Y:S01]  /*08f0*/  ISETP.NE.AND P5, PT, R172, RZ, PT ;  /* 0x000000ffac00720c */ /* 0x000fe20003fa5270 */
[----:B0123--:R-:W4:Y:S08]  /*0900*/  LDC.64 R174, c[0x0][0x3c8] ;  /* 0x0000f200ffae7b82 */ /* 0x00ff300000000a00 */
[----:B------:R-:W0:Y:S08]  /*0910*/  LDC.64 R172, c[0x0][0x3c0] ;  /* 0x0000f000ffac7b82 */ /* 0x000e300000000a00 */
[----:B------:R-:W1:Y:S01]  /*0920*/  LDC R0, c[0x0][0x388] ;  /* 0x0000e200ff007b82 */ /* 0x000e620000000800 */
[----:B----4-:R-:W-:-:S05]  /*0930*/  IMAD.WIDE R174, R5, 0x4, R174 ;  /* 0x0000000405ae7825 */ /* 0x010fca00078e02ae */
[----:B-----5:R4:W5:Y:S01]  /*0940*/  LDG.E R7, desc[UR12][R174.64] ;  /* 0x0000000cae077981 */ /* 0x020962000c1e1900 */
[----:B0-----:R-:W-:-:S06]  /*0950*/  IMAD.WIDE R172, R5, 0x4, R172 ;  /* 0x0000000405ac7825 */ /* 0x001fcc00078e02ac */
[----:B------:R-:W2:Y:S01]  /*0960*/  LDG.E R172, desc[UR12][R172.64] ;  /* 0x0000000cacac7981 */ /* 0x000ea2000c1e1900 */
[----:B-1----:R-:W-:-:S05]  /*0970*/  IMAD R4, R5, R0, RZ ;  /* 0x0000000005047224 */ /* 0x002fca00078e02ff */
[----:B------:R-:W-:-:S04]  /*0980*/  SHF.R.S32.HI R177, RZ, 0x1f, R4 ;  /* 0x0000001fffb17819 */ /* 0x000fc80000011404 */
[----:B------:R-:W-:Y:S01]  /*0990*/  LEA.HI R4, R177, R4, RZ, 0x2 ;  /* 0x00000004b1047211 */ /* 0x000fe200078f10ff */
[----:B------:R-:W-:Y:S01]  /*09a0*/  BSSY.RECONVERGENT B0, `(.L_x_2215) ;  /* 0x0000052000007945 */ /* 0x000fe20003800200 */
[----:B------:R-:W-:Y:S02]  /*09b0*/  HFMA2 R177, -RZ, RZ, 0, 0 ;  /* 0x00000000ffb17431 */ /* 0x000fe400000001ff */
        /* <DEDUP_REMOVED lines=8> */
[----:B----4-:R-:W-:Y:S06]  /*0a40*/  @!P0 BRA `(.L_x_2216) ;  /* 0x00000004001c8947 */ /* 0x010fec0003800000 */
        /* <DEDUP_REMOVED lines=8> */
[----:B------:R-:W2:Y:S01]  /*0ad0*/  LDG.E.128 R12, desc[UR12][R12.64] ;  /* 0x0000000c0c0c7981 */ /* 0x000ea2000c1e1d00 */
[----:B------:R-:W-:-:S04]  /*0ae0*/  ISETP.NE.U32.AND P0, PT, RZ, UR14, PT ;  /* 0x0000000eff007c0c */ /* 0x000fc8000bf05070 */
[----:B------:R-:W-:-:S13]  /*0af0*/  ISETP.NE.AND.EX P0, PT, RZ, UR15, PT, P0 ;  /* 0x0000000fff007c0c */ /* 0x000fda000bf05300 */
[----:B------:R-:W0:Y:S02]  /*0b00*/  @P0 LDC.64 R178, c[0x0][0x438] ;  /* 0x00010e00ffb20b82 */ /* 0x000e240000000a00 */
[----:B0-----:R-:W-:-:S05]  /*0b10*/  @P0 IMAD.WIDE.U32 R178, R4, 0x10, R178 ;  /* 0x0000001004b20825 */ /* 0x001fca00078e00b2 */
[----:B------:R0:W5:Y:S01]  /*0b20*/  @P0 LDG.E.128 R32, desc[UR12][R178.64] ;  /* 0x0000000cb2200981 */ /* 0x000162000c1e1d00 */
[----:B----4-:R-:W-:Y:S02]  /*0b30*/  MOV R11, R172 ;  /* 0x000000ac000b7202 */ /* 0x010fe40000000f00 */
[--C-:B------:R-:W-:Y:S02]  /*0b40*/  SHF.R.U64 R172, R172, 0x10, R173.reuse ;  /* 0x00000010acac7819 */ /* 0x100fe400000012ad */
[----:B------:R-:W-:Y:S02]  /*0b50*/  SHF.R.U32.HI R206, RZ, 0x10, R173 ;  /* 0x00000010ffce7819 */ /* 0x000fe400000116ad */
[--C-:B---3--:R-:W-:Y:S02]  /*0b60*/  SHF.R.U64 R18, R174, 0x10, R175.reuse ;  /* 0x00000010ae127819 */ /* 0x108fe400000012af */
[----:B------:R-:W-:Y:S02]  /*0b70*/  MOV R177, R175 ;  /* 0x000000af00b17202 */ /* 0x000fe40000000f00 */
[----:B------:R-:W-:-:S02]  /*0b80*/  SHF.R.U32.HI R204, RZ, 0x10, R175 ;  /* 0x00000010ffcc7819 */ /* 0x000fc400000116af */
[----:B------:R-:W-:Y:S01]  /*0b90*/  MOV R175, R173 ;  /* 0x000000ad00af7202 */ /* 0x000fe20000000f00 */
[C---:B--2---:R-:W-:Y:S01]  /*0ba0*/  FADD.FTZ R16, -R176.reuse, R13 ;  /* 0x0000000db0107221 */ /* 0x044fe20000010100 */
[----:B------:R-:W-:Y:S01]  /*0bb0*/  MOV R3, R174 ;  /* 0x000000ae00037202 */ /* 0x000fe20000000f00 */
[C---:B------:R-:W-:Y:S01]  /*0bc0*/  FADD.FTZ R12, -R176.reuse, R12 ;  /* 0x0000000cb00c7221 */ /* 0x040fe20000010100 */
[----:B------:R-:W-:Y:S01]  /*0bd0*/  SHF.L.U32 R173, R11, 0x10, RZ ;  /* 0x000000100bad7819 */ /* 0x000fe200000006ff */
[----:B------:R-:W-:Y:S01]  /*0be0*/  FADD.FTZ R174, -R176, R14 ;  /* 0x0000000eb0ae7221 */ /* 0x000fe20000010100 */
[----:B------:R-:W-:Y:S01]  /*0bf0*/  SHF.L.U32 R172, R172, 0x10, RZ ;  /* 0x00000010acac7819 */ /* 0x000fe200000006ff */
[----:B-----5:R-:W-:Y:S01]  /*0c00*/  FMUL.FTZ R14, R7, R16 ;  /* 0x00000010070e7220 */ /* 0x020fe20000410000 */
[----:B0-----:R-:W-:Y:S02]  /*0c10*/  SHF.L.U32 R179, R175, 0x10, RZ ;  /* 0x00000010afb37819 */ /* 0x001fe400000006ff */
[----:B------:R-:W-:Y:S01]  /*0c20*/  SHF.L.U32 R206, R206, 0x10, RZ ;  /* 0x00000010cece7819 */ /* 0x000fe200000006ff */
[----:B------:R-:W-:Y:S01]  /*0c30*/  FMUL.FTZ R13, R148, R173 ;  /* 0x000000ad940d7220 */ /* 0x000fe20000410000 */
[----:B------:R-:W-:Y:S01]  /*0c40*/  SHF.L.U32 R11, R3, 0x10, RZ ;  /* 0x00000010030b7819 */ /* 0x000fe200000006ff */
[----:B------:R-:W-:Y:S01]  /*0c50*/  FMUL.FTZ R3, R7, R12 ;  /* 0x0000000c07037220 */ /* 0x000fe20000410000 */
[----:B------:R-:W-:Y:S01]  /*0c60*/  SHF.L.U32 R18, R18, 0x10, RZ ;  /* 0x0000001012127819 */ /* 0x000fe200000006ff */
[----:B------:R-:W-:Y:S01]  /*0c70*/  FADD.FTZ R178, -R176, R15 ;  /* 0x0000000fb0b27221 */ /* 0x000fe20000010100 */
[-C--:B------:R-:W-:Y:S01]  /*0c80*/  FMUL.FTZ R16, R149, R172.reuse ;  /* 0x000000ac95107220 */ /* 0x080fe20000410000 */
[----:B------:R-:W-:Y:S01]  /*0c90*/  SHF.L.U32 R177, R177, 0x10, RZ ;  /* 0x00000010b1b17819 */ /* 0x000fe200000006ff */
[----:B------:R-:W-:Y:S01]  /*0ca0*/  FADD.FTZ R53, R53, R172 ;  /* 0x000000ac35357221 */ /* 0x000fe20000010000 */
[----:B------:R-:W-:Y:S01]  /*0cb0*/  FFMA.FTZ R73, R14, R172, R73 ;  /* 0x000000ac0e497223 */ /* 0x000fe20000010049 */
[----:B------:R-:W-:Y:S01]  /*0cc0*/  SHF.L.U32 R204, R204, 0x10, RZ ;  /* 0x00000010cccc7819 */ /* 0x000fe200000006ff */
[----:B------:R-:W-:Y:S01]  /*0cd0*/  FMUL.FTZ R15, R150, R179 ;  /* 0x000000b3960f7220 */ /* 0x000fe20000410000 */
[----:B------:R-:W-:Y:S01]  /*0ce0*/  FMUL.FTZ R172, R151, R206 ;  /* 0x000000ce97ac7220 */ /* 0x000fe20000410000 */
[----:B------:R-:W-:Y:S01]  /*0cf0*/  FADD.FTZ R92, R92, R11 ;  /* 0x0000000b5c5c7221 */ /* 0x000fe20000010000 */
[-C--:B------:R-:W-:Y:S01]  /*0d00*/  FFMA.FTZ R12, R152, R11.reuse, R13 ;  /* 0x0000000b980c7223 */ /* 0x080fe2000001000d */
[----:B------:R-:W-:Y:S01]  /*0d10*/  FFMA.FTZ R112, R3, R11, R112 ;  /* 0x0000000b03707223 */ /* 0x000fe20000010070 */
[----:B------:R-:W-:Y:S01]  /*0d20*/  FFMA.FTZ R11, R153, R18, R16 ;  /* 0x00000012990b7223 */ /* 0x000fe20000010010 */
[----:B------:R-:W-:Y:S01]  /*0d30*/  FFMA.FTZ R16, R154, R177, R15 ;  /* 0x000000b19a107223 */ /* 0x000fe2000001000f */
[----:B------:R-:W-:Y:S01]  /*0d40*/  FADD.FTZ R52, R52, R173 ;  /* 0x000000ad34347221 */ /* 0x000fe20000010000 */
[----:B------:R-:W-:Y:S01]  /*0d50*/  FFMA.FTZ R72, R3, R173, R72 ;  /* 0x000000ad03487223 */ /* 0x000fe20000010048 */
[----:B------:R-:W-:Y:S01]  /*0d60*/  FFMA.FTZ R15, R155, R204, R172 ;  /* 0x000000cc9b0f7223 */ /* 0x000fe200000100ac */
[----:B------:R-:W-:Y:S01]  /*0d70*/  FADD.FTZ R172, RZ, R12 ;  /* 0x0000000cffac7221 */ /* 0x000fe20000010000 */
[----:B------:R-:W-:Y:S01]  /*0d80*/  FFMA.FTZ R173, R3, R12, RZ ;  /* 0x0000000c03ad7223 */ /* 0x000fe200000100ff */
[----:B------:R-:W-:-:S02]  /*0d90*/  FMUL.FTZ R13, R7, R174 ;  /* 0x000000ae070d7220 */ /* 0x000fc40000410000 */
[----:B------:R-:W-:Y:S01]  /*0da0*/  FADD.FTZ R175, R172, R11 ;  /* 0x0000000bacaf7221 */ /* 0x000fe20000010000 */
[C---:B------:R-:W-:Y:S01]  /*0db0*/  FFMA.FTZ R173, R14.reuse, R11, R173 ;  /* 0x0000000b0ead7223 */ /* 0x040fe200000100ad */
[----:B------:R-:W-:Y:S01]  /*0dc0*/  FADD.FTZ R93, R93, R18 ;  /* 0x000000125d5d7221 */ /* 0x000fe20000010000 */
[----:B------:R-:W-:Y:S01]  /*0dd0*/  FFMA.FTZ R113, R14, R18, R113 ;  /* 0x000000120e717223 */ /* 0x000fe20000010071 */
[----:B------:R-:W-:Y:S01]  /*0de0*/  FMUL.FTZ R18, R7, R178 ;  /* 0x000000b207127220 */ /* 0x000fe20000410000 */
[----:B------:R-:W-:Y:S01]  /*0df0*/  FADD.FTZ R172, R175, R16 ;  /* 0x00000010afac7221 */ /* 0x000fe20000010000 */
[C---:B------:R-:W-:Y:S01]  /*0e00*/  FFMA.FTZ R178, R13.reuse, R16, R173 ;  /* 0x000000100db27223 */ /* 0x040fe200000100ad */
        /* <DEDUP_REMOVED lines=11> */
.L_x_2216:
[----:B---3--:R-:W-:Y:S05]  /*0ec0*/  BSYNC.RECONVERGENT B0 ;  /* 0x0000000000007941 */ /* 0x008fea0003800200 */
.L_x_2215:
        /* <DEDUP_REMOVED lines=13> */
[----:B------:R-:W0:Y:S02]  /*0fa0*/  @P0 LDC.64 R204, c[0x0][0x438] ;  /* 0x00010e00ffcc0b82 */ /* 0x000e240000000a00 */
[----:B0-----:R-:W-:-:S05]  /*0fb0*/  @P0 IMAD.WIDE.U32 R204, R179, 0x10, R204 ;  /* 0x00000010b3cc0825 */ /* 0x001fca00078e00cc */
[----:B------:R0:W5:Y:S01]  /*0fc0*/  @P0 LDG.E.128 R28, desc[UR12][R204.64] ;  /* 0x0000000ccc1c0981 */ /* 0x000162000c1e1d00 */
[----:B------:R-:W-:Y:S02]  /*0fd0*/  IADD3 R179, PT, PT, R179, 0x80, RZ ;  /* 0x00000080b3b37810 */ /* 0x000fe40007ffe0ff */
[----:B---3--:R-:W-:Y:S02]  /*0fe0*/  MOV R17, R172 ;  /* 0x000000ac00117202 */ /* 0x008fe40000000f00 */
[----:B------:R-:W-:Y:S02]  /*0ff0*/  SHF.R.U64 R26, R172, 0x10, R173 ;  /* 0x00000010ac1a7819 */ /* 0x000fe400000012ad */
[----:B------:R-:W-:Y:S02]  /*1000*/  MOV R201, R173 ;  /* 0x000000ad00c97202 */ /* 0x000fe40000000f00 */
[----:B----4-:R-:W-:Y:S02]  /*1010*/  MOV R19, R174 ;  /* 0x000000ae00137202 */ /* 0x010fe40000000f00 */
[----:B------:R-:W-:-:S02]  /*1020*/  SHF.R.U64 R172, R174, 0x10, R175 ;  /* 0x00000010aeac7819 */ /* 0x000fc400000012af */
[----:B------:R-:W-:Y:S02]  /*1030*/  MOV R203, R175 ;  /* 0x000000af00cb7202 */ /* 0x000fe40000000f00 */
[----:B------:R-:W-:Y:S02]  /*1040*/  SHF.R.U32.HI R206, RZ, 0x10, R173 ;  /* 0x00000010ffce7819 */ /* 0x000fe400000116ad */
[----:B------:R-:W-:Y:S01]  /*1050*/  SHF.R.U32.HI R208, RZ, 0x10, R175 ;  /* 0x00000010ffd07819 */ /* 0x000fe200000116af */
[C---:B--2---:R-:W-:Y:S01]  /*1060*/  FADD.FTZ R24, -R176.reuse, R21 ;  /* 0x00000015b0187221 */ /* 0x044fe20000010100 */
[----:B------:R-:W-:Y:S01]  /*1070*/  SHF.L.U32 R173, R19, 0x10, RZ ;  /* 0x0000001013ad7819 */ /* 0x000fe200000006ff */
[----:B------:R-:W-:Y:S01]  /*1080*/  FADD.FTZ R20, -R176, R20 ;  /* 0x00000014b0147221 */ /* 0x000fe20000010100 */
[----:B------:R-:W-:Y:S01]  /*1090*/  SHF.L.U32 R172, R172, 0x10, RZ ;  /* 0x00000010acac7819 */ /* 0x000fe200000006ff */
[----:B------:R-:W-:Y:S01]  /*10a0*/  FADD.FTZ R174, -R176, R22 ;  /* 0x00000016b0ae7221 */ /* 0x000fe20000010100 */
[----:B------:R-:W-:Y:S01]  /*10b0*/  SHF.L.U32 R203, R203, 0x10, RZ ;  /* 0x00000010cbcb7819 */ /* 0x000fe200000006ff */
[----:B-----5:R-:W-:Y:S01]  /*10c0*/  FMUL.FTZ R22, R7, R24 ;  /* 0x0000001807167220 */ /* 0x020fe20000410000 */
[----:B------:R-:W-:Y:S01]  /*10d0*/  SHF.L.U32 R208, R208, 0x10, RZ ;  /* 0x00000010d0d07819 */ /* 0x000fe200000006ff */
[----:B------:R-:W-:Y:S01]  /*10e0*/  FMUL.FTZ R21, R140, R173 ;  /* 0x000000ad8c157220 */ /* 0x000fe20000410000 */
[----:B------:R-:W-:Y:S01]  /*10f0*/  SHF.L.U32 R19, R17, 0x10, RZ ;  /* 0x0000001011137819 */ /* 0x000fe200000006ff */
[----:B------:R-:W-:Y:S01]  /*1100*/  FMUL.FTZ R17, R7, R20 ;  /* 0x0000001407117220 */ /* 0x000fe20000410000 */
[----:B------:R-:W-:Y:S01]  /*1110*/  SHF.L.U32 R26, R26, 0x10, RZ ;  /* 0x000000101a1a7819 */ /* 0x000fe200000006ff */
[----:B0-----:R-:W-:Y:S01]  /*1120*/  FADD.FTZ R204, -R176, R23 ;  /* 0x00000017b0cc7221 */ /* 0x001fe20000010100 */
        /* <DEDUP_REMOVED lines=15> */
[----:B------:R-:W-:Y:S01]  /*1220*/  FADD.FTZ R172, R177, R20 ;  /* 0x00000014b1ac7221 */ /* 0x000fe20000010000 */
[----:B------:R-:W-:Y:S01]  /*1230*/  FFMA.FTZ R173, R17, R20, R178 ;  /* 0x0000001411ad7223 */ /* 0x000fe200000100b2 */
        /* <DEDUP_REMOVED lines=18> */
.L_x_2218:
[----:B------:R-:W-:Y:S05]  /*1360*/  BSYNC.RECONVERGENT B0 ;  /* 0x0000000000007941 */ /* 0x000fea0003800200 */
.L_x_2217:
        /* <DEDUP_REMOVED lines=22> */
[----:B------:R-:W-:Y:S02]  /*14d0*/  SHF.R.U32.HI R203, RZ, 0x10, R181 ;  /* 0x00000010ffcb7819 */ /* 0x000fe400000116b5 */
[----:B------:R-:W-:Y:S01]  /*14e0*/  SHF.L.U32 R181, R27, 0x10, RZ ;  /* 0x000000101bb57819 */ /* 0x000fe200000006ff */
[C---:B--2---:R-:W-:Y:S01]  /*14f0*/  FADD.FTZ R172, -R176.reuse, R172 ;  /* 0x000000acb0ac7221 */ /* 0x044fe20000010100 */
[C---:B------:R-:W-:Y:S01]  /*1500*/  FADD.FTZ R206, -R176.reuse, R174 ;  /* 0x000000aeb0ce7221 */ /* 0x040fe20000010100 */
[----:B------:R-:W-:Y:S01]  /*1510*/  MOV R201, R183 ;  /* 0x000000b700c97202 */ /* 0x000fe20000000f00 */
[----:B------:R-:W-:Y:S01]  /*1520*/  FADD.FTZ R182, -R176, R173 ;  /* 0x000000adb0b67221 */ /* 0x000fe20000010100 */
[----:B------:R-:W-:Y:S02]  /*1530*/  SHF.L.U32 R174, R180, 0x10, RZ ;  /* 0x00000010b4ae7819 */ /* 0x000fe400000006ff */
[----:B------:R-:W-:Y:S02]  /*1540*/  SHF.R.U32.HI R183, RZ, 0x10, R183 ;  /* 0x00000010ffb77819 */ /* 0x000fe400000116b7 */
[----:B------:R-:W-:Y:S01]  /*1550*/  SHF.L.U32 R27, R25, 0x10, RZ ;  /* 0x00000010191b7819 */ /* 0x000fe200000006ff */
[C---:B-----5:R-:W-:Y:S01]  /*1560*/  FMUL.FTZ R25, R7.reuse, R172 ;  /* 0x000000ac07197220 */ /* 0x060fe20000410000 */
[----:B------:R-:W-:Y:S01]  /*1570*/  FMUL.FTZ R173, R132, R181 ;  /* 0x000000b584ad7220 */ /* 0x000fe20000410000 */
[----:B------:R-:W-:Y:S01]  /*1580*/  SHF.L.U32 R172, R184, 0x10, RZ ;  /* 0x00000010b8ac7819 */ /* 0x000fe200000006ff */
[----:B------:R-:W-:Y:S01]  /*1590*/  FMUL.FTZ R182, R7, R182 ;  /* 0x000000b607b67220 */ /* 0x000fe20000410000 */
[----:B------:R-:W-:Y:S01]  /*15a0*/  FMUL.FTZ R184, R133, R174 ;  /* 0x000000ae85b87220 */ /* 0x000fe20000410000 */
[----:B------:R-:W-:-:S02]  /*15b0*/  SHF.L.U32 R201, R201, 0x10, RZ ;  /* 0x00000010c9c97819 */ /* 0x000fc400000006ff */
[----:B0-----:R-:W-:Y:S01]  /*15c0*/  SHF.L.U32 R204, R183, 0x10, RZ ;  /* 0x00000010b7cc7819 */ /* 0x001fe200000006ff */
[----:B------:R-:W-:Y:S01]  /*15d0*/  FADD.FTZ R84, R84, R27 ;  /* 0x0000001b54547221 */ /* 0x000fe20000010000 */
[-C--:B------:R-:W-:Y:S01]  /*15e0*/  FFMA.FTZ R180, R136, R27.reuse, R173 ;  /* 0x0000001b88b47223 */ /* 0x080fe200000100ad */
[----:B------:R-:W-:Y:S01]  /*15f0*/  FFMA.FTZ R104, R25, R27, R104 ;  /* 0x0000001b19687223 */ /* 0x000fe20000010068 */
[----:B------:R-:W-:Y:S01]  /*1600*/  FADD.FTZ R45, R45, R174 ;  /* 0x000000ae2d2d7221 */ /* 0x000fe20000010000 */
[----:B------:R-:W-:Y:S01]  /*1610*/  FFMA.FTZ R65, R182, R174, R65 ;  /* 0x000000aeb6417223 */ /* 0x000fe20000010041 */
[----:B------:R-:W-:Y:S01]  /*1620*/  FADD.FTZ R208, -R176, R175 ;  /* 0x000000afb0d07221 */ /* 0x000fe20000010100 */
[----:B------:R-:W-:Y:S01]  /*1630*/  FADD.FTZ R44, R44, R181 ;  /* 0x000000b52c2c7221 */ /* 0x000fe20000010000 */
[----:B------:R-:W-:Y:S01]  /*1640*/  FFMA.FTZ R64, R25, R181, R64 ;  /* 0x000000b519407223 */ /* 0x000fe20000010040 */
[----:B------:R-:W-:Y:S01]  /*1650*/  FADD.FTZ R85, R85, R172 ;  /* 0x000000ac55557221 */ /* 0x000fe20000010000 */
[-C--:B------:R-:W-:Y:S01]  /*1660*/  FFMA.FTZ R27, R137, R172.reuse, R184 ;  /* 0x000000ac891b7223 */ /* 0x080fe200000100b8 */
[----:B------:R-:W-:Y:S01]  /*1670*/  FFMA.FTZ R105, R182, R172, R105 ;  /* 0x000000acb6697223 */ /* 0x000fe20000010069 */
[----:B------:R-:W-:Y:S01]  /*1680*/  SHF.L.U32 R173, R186, 0x10, RZ ;  /* 0x00000010baad7819 */ /* 0x000fe200000006ff */
[----:B------:R-:W-:Y:S01]  /*1690*/  FMUL.FTZ R175, R134, R201 ;  /* 0x000000c986af7220 */ /* 0x000fe20000410000 */
[----:B------:R-:W-:Y:S01]  /*16a0*/  SHF.L.U32 R174, R203, 0x10, RZ ;  /* 0x00000010cbae7819 */ /* 0x000fe200000006ff */
[----:B------:R-:W-:Y:S01]  /*16b0*/  FMUL.FTZ R181, R7, R206 ;  /* 0x000000ce07b57220 */ /* 0x000fe20000410000 */
[----:B------:R-:W-:Y:S01]  /*16c0*/  FMUL.FTZ R172, R135, R204 ;  /* 0x000000cc87ac7220 */ /* 0x000fe20000410000 */
[----:B------:R-:W-:Y:S01]  /*16d0*/  FADD.FTZ R86, R86, R173 ;  /* 0x000000ad56567221 */ /* 0x000fe20000010000 */
[-C--:B------:R-:W-:Y:S01]  /*16e0*/  FFMA.FTZ R184, R138, R173.reuse, R175 ;  /* 0x000000ad8ab87223 */ /* 0x080fe200000100af */
[----:B------:R-:W-:Y:S01]  /*16f0*/  FFMA.FTZ R106, R181, R173, R106 ;  /* 0x000000adb56a7223 */ /* 0x000fe2000001006a */
[----:B------:R-:W-:Y:S01]  /*1700*/  FFMA.FTZ R183, R139, R174, R172 ;  /* 0x000000ae8bb77223 */ /* 0x000fe200000100ac */
        /* <DEDUP_REMOVED lines=15> */
.L_x_2220:
[----:B------:R-:W-:Y:S05]  /*1800*/  BSYNC.RECONVERGENT B0 ;  /* 0x0000000000007941 */ /* 0x000fea0003800200 */
.L_x_2219:
        /* <DEDUP_REMOVED lines=29> */
[----:B------:R-:W-:Y:S01]  /*19e0*/  SHF.R.U32.HI R191, RZ, 0x10, R191 ;  /* 0x00000010ffbf7819 */ /* 0x000fe200000116bf */
[----:B------:R-:W-:Y:S01]  /*19f0*/  FADD.FTZ R208, -R176, R175 ;  /* 0x000000afb0d07221 */ /* 0x000fe20000010100 */
        /* <DEDUP_REMOVED lines=10> */
[C---:B------:R-:W-:Y:S01]  /*1aa0*/  FFMA.FTZ R100, R185.reuse, R173, R100 ;  /* 0x000000adb9647223 */ /* 0x040fe20000010064 */
[----:B------:R-:W-:Y:S01]  /*1ab0*/  FADD.FTZ R40, R40, R187 ;  /* 0x000000bb28287221 */ /* 0x000fe20000010000 */
[----:B------:R-:W-:Y:S01]  /*1ac0*/  FFMA.FTZ R60, R185, R187, R60 ;  /* 0x000000bbb93c7223 */ /* 0x000fe2000001003c */
[----:B------:R-:W-:Y:S01]  /*1ad0*/  FADD.FTZ R41, R41, R174 ;  /* 0x000000ae29297221 */ /* 0x000fe20000010000 */
[C---:B------:R-:W-:Y:S01]  /*1ae0*/  FFMA.FTZ R61, R190.reuse, R174, R61 ;  /* 0x000000aebe3d7223 */ /* 0x040fe2000001003d */
        /* <DEDUP_REMOVED lines=27> */
.L_x_2222:
[----:B------:R-:W-:Y:S05]  /*1ca0*/  BSYNC.RECONVERGENT B0 ;  /* 0x0000000000007941 */ /* 0x000fea0003800200 */
.L_x_2221:
        /* <DEDUP_REMOVED lines=16> */
[----:B---3--:R-:W-:-:S04]  /*1db0*/  MOV R193, R198 ;  /* 0x000000c600c17202 */ /* 0x008fc80000000f00 */
[----:B------:R-:W-:Y:S02]  /*1dc0*/  SHF.L.U32 R195, R193, 0x10, RZ ;  /* 0x00000010c1c37819 */ /* 0x000fe400000006ff */
[----:B----4-:R-:W-:Y:S02]  /*1dd0*/  MOV R179, R196 ;  /* 0x000000c400b37202 */ /* 0x010fe40000000f00 */
[----:B------:R-:W-:Y:S02]  /*1de0*/  SHF.R.U64 R205, R196, 0x10, R197 ;  /* 0x00000010c4cd7819 */ /* 0x000fe400000012c5 */
[----:B------:R-:W-:Y:S01]  /*1df0*/  SHF.R.U64 R196, R198, 0x10, R199 ;  /* 0x00000010c6c47819 */ /* 0x000fe200000012c7 */
[C---:B--2---:R-:W-:Y:S01]  /*1e00*/  FADD.FTZ R172, -R176.reuse, R172 ;  /* 0x000000acb0ac7221 */ /* 0x044fe20000010100 */
[----:B------:R-:W-:Y:S01]  /*1e10*/  FADD.FTZ R198, -R176, R173 ;  /* 0x000000adb0c67221 */ /* 0x000fe20000010100 */
[----:B------:R-:W-:Y:S01]  /*1e20*/  SHF.L.U32 R179, R179, 0x10, RZ ;  /* 0x00000010b3b37819 */ /* 0x000fe200000006ff */
[----:B------:R-:W-:Y:S01]  /*1e30*/  FMUL.FTZ R173, R116, R195 ;  /* 0x000000c374ad7220 */ /* 0x000fe20000410000 */
[----:B------:R-:W-:Y:S01]  /*1e40*/  MOV R202, R197 ;  /* 0x000000c500ca7202 */ /* 0x000fe20000000f00 */
[----:B-----5:R-:W-:Y:S01]  /*1e50*/  FMUL.FTZ R193, R7, R172 ;  /* 0x000000ac07c17220 */ /* 0x020fe20000410000 */
[----:B------:R-:W-:Y:S01]  /*1e60*/  SHF.R.U32.HI R203, RZ, 0x10, R197 ;  /* 0x00000010ffcb7819 */ /* 0x000fe200000116c5 */
[----:B0-----:R-:W-:Y:S01]  /*1e70*/  FADD.FTZ R200, -R176, R174 ;  /* 0x000000aeb0c87221 */ /* 0x001fe20000010100 */
[----:B------:R-:W-:Y:S01]  /*1e80*/  MOV R197, R199 ;  /* 0x000000c700c57202 */ /* 0x000fe20000000f00 */
[----:B------:R-:W-:Y:S01]  /*1e90*/  FADD.FTZ R76, R76, R179 ;  /* 0x000000b34c4c7221 */ /* 0x000fe20000010000 */
[----:B------:R-:W-:Y:S01]  /*1ea0*/  SHF.L.U32 R174, R196, 0x10, RZ ;  /* 0x00000010c4ae7819 */ /* 0x000fe200000006ff */
[-C--:B------:R-:W-:Y:S01]  /*1eb0*/  FFMA.FTZ R196, R120, R179.reuse, R173 ;  /* 0x000000b378c47223 */ /* 0x080fe200000100ad */
[----:B------:R-:W-:Y:S01]  /*1ec0*/  FFMA.FTZ R96, R193, R179, R96 ;  /* 0x000000b3c1607223 */ /* 0x000fe20000010060 */
[----:B------:R-:W-:Y:S01]  /*1ed0*/  SHF.L.U32 R179, R197, 0x10, RZ ;  /* 0x00000010c5b37819 */ /* 0x000fe200000006ff */
[----:B------:R-:W-:Y:S01]  /*1ee0*/  FADD.FTZ R204, -R176, R175 ;  /* 0x000000afb0cc7221 */ /* 0x000fe20000010100 */
[----:B------:R-:W-:Y:S01]  /*1ef0*/  SHF.L.U32 R172, R205, 0x10, RZ ;  /* 0x00000010cdac7819 */ /* 0x000fe200000006ff */
[----:B------:R-:W-:Y:S01]  /*1f00*/  FMUL.FTZ R176, R117, R174 ;  /* 0x000000ae75b07220 */ /* 0x000fe20000410000 */
[----:B------:R-:W-:Y:S01]  /*1f10*/  SHF.L.U32 R173, R202, 0x10, RZ ;  /* 0x00000010caad7819 */ /* 0x000fe200000006ff */
[C---:B------:R-:W-:Y:S01]  /*1f20*/  FMUL.FTZ R198, R7.reuse, R198 ;  /* 0x000000c607c67220 */ /* 0x040fe20000410000 */
[----:B------:R-:W-:Y:S01]  /*1f30*/  SHF.R.U32.HI R199, RZ, 0x10, R199 ;  /* 0x00000010ffc77819 */ /* 0x000fe200000116c7 */
[----:B------:R-:W-:Y:S01]  /*1f40*/  FMUL.FTZ R175, R118, R179 ;  /* 0x000000b376af7220 */ /* 0x000fe20000410000 */
[----:B------:R-:W-:Y:S01]  /*1f50*/  FMUL.FTZ R197, R7, R200 ;  /* 0x000000c807c57220 */ /* 0x000fe20000410000 */
[----:B------:R-:W-:Y:S01]  /*1f60*/  FADD.FTZ R36, R36, R195 ;  /* 0x000000c324247221 */ /* 0x000fe20000010000 */
[----:B------:R-:W-:Y:S01]  /*1f70*/  FFMA.FTZ R56, R193, R195, R56 ;  /* 0x000000c3c1387223 */ /* 0x000fe20000010038 */
[-C--:B------:R-:W-:Y:S01]  /*1f80*/  FFMA.FTZ R195, R121, R172.reuse, R176 ;  /* 0x000000ac79c37223 */ /* 0x080fe200000100b0 */
[----:B------:R-:W-:Y:S01]  /*1f90*/  FADD.FTZ R77, R77, R172 ;  /* 0x000000ac4d4d7221 */ /* 0x000fe20000010000 */
[----:B------:R-:W-:Y:S01]  /*1fa0*/  FFMA.FTZ R97, R198, R172, R97 ;  /* 0x000000acc6617223 */ /* 0x000fe20000010061 */
[----:B------:R-:W-:Y:S01]  /*1fb0*/  SHF.L.U32 R176, R199, 0x10, RZ ;  /* 0x00000010c7b07819 */ /* 0x000fe200000006ff */
[----:B------:R-:W-:Y:S01]  /*1fc0*/  FADD.FTZ R78, R78, R173 ;  /* 0x000000ad4e4e7221 */ /* 0x000fe20000010000 */
[-C--:B------:R-:W-:Y:S01]  /*1fd0*/  FFMA.FTZ R200, R122, R173.reuse, R175 ;  /* 0x000000ad7ac87223 */ /* 0x080fe200000100af */
[----:B------:R-:W-:Y:S01]  /*1fe0*/  FFMA.FTZ R98, R197, R173, R98 ;  /* 0x000000adc5627223 */ /* 0x000fe20000010062 */
[----:B------:R-:W-:Y:S01]  /*1ff0*/  FADD.FTZ R172, R177, R196 ;  /* 0x000000c4b1ac7221 */ /* 0x000fe20000010000 */
[----:B------:R-:W-:Y:S01]  /*2000*/  FFMA.FTZ R173, R193, R196, R178 ;  /* 0x000000c4c1ad7223 */ /* 0x000fe200000100b2 */
[----:B------:R-:W-:Y:S01]  /*2010*/  FADD.FTZ R37, R37, R174 ;  /* 0x000000ae25257221 */ /* 0x000fe20000010000 */
[----:B------:R-:W-:Y:S01]  /*2020*/  FFMA.FTZ R57, R198, R174, R57 ;  /* 0x000000aec6397223 */ /* 0x000fe20000010039 */
[----:B------:R-:W-:Y:S01]  /*2030*/  SHF.L.U32 R174, R203, 0x10, RZ ;  /* 0x00000010cbae7819 */ /* 0x000fe200000006ff */
[----:B------:R-:W-:Y:S01]  /*2040*/  FMUL.FTZ R202, R7, R204 ;  /* 0x000000cc07ca7220 */ /* 0x000fe20000410000 */
[----:B------:R-:W-:Y:S01]  /*2050*/  FMUL.FTZ R204, R119, R176 ;  /* 0x000000b077cc7220 */ /* 0x000fe20000410000 */
[----:B------:R-:W-:Y:S01]  /*2060*/  FADD.FTZ R175, R172, R195 ;  /* 0x000000c3acaf7221 */ /* 0x000fe20000010000 */
[----:B------:R-:W-:-:S02]  /*2070*/  FFMA.FTZ R173, R198, R195, R173 ;  /* 0x000000c3c6ad7223 */ /* 0x000fc400000100ad */
        /* <DEDUP_REMOVED lines=11> */
.L_x_2224:
[----:B------:R-:W-:Y:S05]  /*2130*/  BSYNC.RECONVERGENT B0 ;  /* 0x0000000000007941 */ /* 0x000fea0003800200 */
.L_x_2223:
        /* <DEDUP_REMOVED lines=32> */
.L_x_2226:
[----:B------:R-:W-:Y:S05]  /*2340*/  BSYNC.RECONVERGENT B0 ;  /* 0x0000000000007941 */ /* 0x000fea0003800200 */
.L_x_2225:
        /* <DEDUP_REMOVED lines=24> */
[----:B------:R-:W-:Y:S01]  /*24d0*/  FADD.FTZ R173, R179, R172 ;  /* 0x000000acb3ad7221 */ /* 0x000fe20000010000 */
[----:B------:R-:W-:Y:S02]  /*24e0*/  P2R R172, PR, RZ, 0x40 ;  /* 0x00000040ffac7803 */ /* 0x000fe40000000000 */
[----:B------:R-:W-:Y:S01]  /*24f0*/  FMUL.FTZ R178, R178, UR11 ;  /* 0x0000000bb2b27c20 */ /* 0x000fe20008410000 */
[----:B------:R-:W-:Y:S01]  /*2500*/  P2R R172, PR, RZ, 0x20 ;  /* 0x00000020ffac7803 */ /* 0x000fe20000000000 */
[----:B------:R-:W-:-:S03]  /*2510*/  FMUL.FTZ R173, R173, UR11 ;  /* 0x0000000badad7c20 */ /* 0x000fc60008410000 */
        /* <DEDUP_REMOVED lines=32> */
.L_x_2231:
        /* <DEDUP_REMOVED lines=23> */
.L_x_2230:
        /* <DEDUP_REMOVED lines=20> */
.L_x_2233:
        /* <DEDUP_REMOVED lines=21> */
.L_x_2229:
        /* <DEDUP_REMOVED lines=27> */
.L_x_2235:
        /* <DEDUP_REMOVED lines=23> */
.L_x_2234:
        /* <DEDUP_REMOVED lines=20> */
.L_x_2236:
        /* <DEDUP_REMOVED lines=20> */
.L_x_2232:
        /* <DEDUP_REMOVED lines=24> */
.L_x_2237:
[----:B------:R-:W-:-:S07]  /*3240*/  IADD3 R4, PT, PT, R4, 0x80, RZ ;  /* 0x0000008004047810 */ /* 0x000fce0007ffe0ff */
.L_x_2228:
[----:B------:R-:W-:Y:S05]  /*3250*/  BSYNC.RECONVERGENT B0 ;  /* 0x0000000000007941 */ /* 0x000fea0003800200 */
.L_x_2227:
        /* <DEDUP_REMOVED lines=27> */
[----:B0-----:R-:W-:Y:S02]  /*3410*/  PRMT R174, R179, 0x7632, R174 ;  /* 0x00007632b3ae7816 */ /* 0x001fe400000000ae */
[----:B------:R-:W-:Y:S02]  /*3420*/  PRMT R6, R206, 0x7610, R6 ;  /* 0x00007610ce067816 */ /* 0x000fe40000000006 */
[----:B------:R-:W-:-:S02]  /*3430*/  PRMT R9, R203, 0x7610, R9 ;  /* 0x00007610cb097816 */ /* 0x000fc40000000009 */
[----:B------:R-:W-:Y:S02]  /*3440*/  PRMT R8, R174, 0x7610, R8 ;  /* 0x00007610ae087816 */ /* 0x000fe40000000008 */
[----:B------:R-:W-:Y:S01]  /*3450*/  PRMT R10, R179, 0x7610, R10 ;  /* 0x00007610b30a7816 */ /* 0x000fe2000000000a */
[----:B------:R-:W-:Y:S06]  /*3460*/  BRA `(.L_x_2243) ;  /* 0x00000008005c7947 */ /* 0x000fec0003800000 */
.L_x_2242:
        /* <DEDUP_REMOVED lines=17> */
.L_x_2241:
        /* <DEDUP_REMOVED lines=26> */
.L_x_2244:
        /* <DEDUP_REMOVED lines=19> */
.L_x_2240:
        /* <DEDUP_REMOVED lines=28> */
.L_x_2246:
        /* <DEDUP_REMOVED lines=17> */
.L_x_2245:
        /* <DEDUP_REMOVED lines=26> */
.L_x_2247:
        /* <DEDUP_REMOVED lines=18> */
.L_x_2243:
        /* <DEDUP_REMOVED lines=20> */
.L_x_2248:
[----:B------:R-:W-:-:S07]  /*3f20*/  IADD3 R4, PT, PT, R4, 0x80, RZ ;  /* 0x0000008004047810 */ /* 0x000fce0007ffe0ff */
.L_x_2239:
[----:B------:R-:W-:Y:S05]  /*3f30*/  BSYNC.RECONVERGENT B0 ;  /* 0x0000000000007941 */ /* 0x000fea0003800200 */
.L_x_2238:
        /* <DEDUP_REMOVED lines=33> */
.L_x_2253:
        /* <DEDUP_REMOVED lines=17> */
.L_x_2252:
        /* <DEDUP_REMOVED lines=26> */
.L_x_2255:
        /* <DEDUP_REMOVED lines=19> */
.L_x_2251:
        /* <DEDUP_REMOVED lines=28> */
.L_x_2257:
        /* <DEDUP_REMOVED lines=17> */
.L_x_2256:
        /* <DEDUP_REMOVED lines=26> */
.L_x_2258:
        /* <DEDUP_REMOVED lines=18> */
.L_x_2254:
        /* <DEDUP_REMOVED lines=20> */
.L_x_2259:
[----:B------:R-:W-:-:S07]  /*4c00*/  IADD3 R4, PT, PT, R4, 0x80, RZ ;  /* 0x0000008004047810 */ /* 0x000fce0007ffe0ff */
.L_x_2250:
[----:B------:R-:W-:Y:S05]  /*4c10*/  BSYNC.RECONVERGENT B0 ;  /* 0x0000000000007941 */ /* 0x000fea0003800200 */
.L_x_2249:
        /* <DEDUP_REMOVED lines=33> */
.L_x_2264:
        /* <DEDUP_REMOVED lines=17> */
.L_x_2263:
        /* <DEDUP_REMOVED lines=26> */
.L_x_2266:
        /* <DEDUP_REMOVED lines=19> */
.L_x_2262:
        /* <DEDUP_REMOVED lines=28> */
.L_x_2268:
        /* <DEDUP_REMOVED lines=17> */
.L_x_2267:
        /* <DEDUP_REMOVED lines=26> */
.L_x_2269:
        /* <DEDUP_REMOVED lines=18> */
.L_x_2265:
        /* <DEDUP_REMOVED lines=20> */
.L_x_2270:
[----:B------:R-:W-:-:S07]  /*58e0*/  IADD3 R4, PT, PT, R4, 0x80, RZ ;  /* 0x0000008004047810 */ /* 0x000fce0007ffe0ff */
.L_x_2261:
[----:B------:R-:W-:Y:S05]  /*58f0*/  BSYNC.RECONVERGENT B0 ;  /* 0x0000000000007941 */ /* 0x000fea0003800200 */
.L_x_2260:
        /* <DEDUP_REMOVED lines=33> */
.L_x_2275:
        /* <DEDUP_REMOVED lines=17> */
.L_x_2274:
        /* <DEDUP_REMOVED lines=26> */
.L_x_2277:
        /* <DEDUP_REMOVED lines=19> */
.L_x_2273:
        /* <DEDUP_REMOVED lines=28> */
.L_x_2279:
        /* <DEDUP_REMOVED lines=17> */
.L_x_2278:
        /* <DEDUP_REMOVED lines=25> */
.L_x_2280:
        /* <DEDUP_REMOVED lines=18> */
.L_x_2276:
        /* <DEDUP_REMOVED lines=20> */
.L_x_2272:
[----:B------:R-:W-:Y:S05]  /*65b0*/  BSYNC.RECONVERGENT B0 ;  /* 0x0000000000007941 */ /* 0x000fea0003800200 */
.L_x_2271:
[----:B------:R-:W-:Y:S01]  /*65c0*/  UPLOP3.LUT UP1, UPT, UPT, UPT, UP1, 0x40, 0x4 ;  /* 0x000000000004789c */ /* 0x000fe20003f2e810 */
[----:B------:R-:W-:Y:S10]  /*65d0*/  @!P6 BRA `(.L_x_2281) ;  /* 0xffffffa000c4e947 */ /* 0x000ff4000383ffff */
.L_x_2214:
[----:B------:R-:W4:Y:S01]  /*65e0*/  S2UR UR4, SR_CTAID.X ;  /* 0x00000000000479c3 */ /* 0x000f220000002500 */
[----:B------:R-:W-:Y:S01]  /*65f0*/  BSSY.RECONVERGENT B0, `(.L_x_2282) ;  /* 0x0000011000007945 */ /* 0x000fe20003800200 */
[----:B----4-:R-:W-:-:S05]  /*6600*/  IMAD R0, R0, UR4, RZ ;  /* 0x0000000400007c24 */ /* 0x010fca000f8e02ff */
[----:B------:R-:W-:Y:S01]  /*6610*/  LEA.HI R201, R0, R201, RZ, 0x1e ;  /* 0x000000c900c97211 */ /* 0x000fe200078ff0ff */
[----:B------:R-:W-:Y:S06]  /*6620*/  @!P0 BRA `(.L_x_2283) ;  /* 0x0000000000348947 */ /* 0x000fec0003800000 */
[----:B------:R-:W4:Y:S08]  /*6630*/  LDC.64 R2, c[0x0][0x440] ;  /* 0x00011000ff027b82 */ /* 0x000f300000000a00 */
[----:B------:R-:W0:Y:S08]  /*6640*/  LDC.64 R4, c[0x0][0x448] ;  /* 0x00011200ff047b82 */ /* 0x000e300000000a00 */
[----:B-----5:R-:W1:Y:S08]  /*6650*/  LDC.64 R6, c[0x0][0x450] ;  /* 0x00011400ff067b82 */ /* 0x020e700000000a00 */
        /* <DEDUP_REMOVED lines=10> */
.L_x_2283:
[----:B------:R-:W-:Y:S05]  /*6700*/  BSYNC.RECONVERGENT B0 ;  /* 0x0000000000007941 */ /* 0x000fea0003800200 */
.L_x_2282:
[----:B------:R-:W-:Y:S04]  /*6710*/  BSSY.RECONVERGENT B0, `(.L_x_2284) ;  /* 0x000000f000007945 */ /* 0x000fe80003800200 */
[----:B------:R-:W-:Y:S05]  /*6720*/  @!P1 BRA `(.L_x_2285) ;  /* 0x0000000000349947 */ /* 0x000fea0003800000 */
[----:B----4-:R-:W4:Y:S08]  /*6730*/  LDC.64 R2, c[0x0][0x440] ;  /* 0x00011000ff027b82 */ /* 0x010f300000000a00 */
        /* <DEDUP_REMOVED lines=12> */
.L_x_2285:
[----:B------:R-:W-:Y:S05]  /*6800*/  BSYNC.RECONVERGENT B0 ;  /* 0x0000000000007941 */ /* 0x000fea0003800200 */
.L_x_2284:
        /* <DEDUP_REMOVED lines=15> */
.L_x_2287:
[----:B------:R-:W-:Y:S05]  /*6900*/  BSYNC.RECONVERGENT B0 ;  /* 0x0000000000007941 */ /* 0x000fea0003800200 */
.L_x_2286:
        /* <DEDUP_REMOVED lines=15> */
.L_x_2289:
[----:B------:R-:W-:Y:S05]  /*6a00*/  BSYNC.RECONVERGENT B0 ;  /* 0x0000000000007941 */ /* 0x000fea0003800200 */
.L_x_2288:
[----:B------:R-:W-:Y:S05]  /*6a10*/  @!P4 EXIT ;  /* 0x000000000000c94d */ /* 0x000fea0003800000 */
[----:B----4-:R-:W4:Y:S08]  /*6a20*/  LDC.64 R2, c[0x0][0x440] ;  /* 0x00011000ff027b82 */ /* 0x010f300000000a00 */
[----:B------:R-:W0:Y:S08]  /*6a30*/  LDC.64 R4, c[0x0][0x448] ;  /* 0x00011200ff047b82 */ /* 0x000e300000000a00 */
[----:B-----5:R-:W1:Y:S08]  /*6a40*/  LDC.64 R6, c[0x0][0x450] ;  /* 0x00011400ff067b82 */ /* 0x020e700000000a00 */
        /* <DEDUP_REMOVED lines=10> */
.L_x_2290:
        /* <DEDUP_REMOVED lines=9> */
.L_x_5420:


//--------------------- .text._ZN10layer_norm31ln_parallel_residual_bwd_kernelINS_13Kernel_traitsIf13__nv_bfloat16fS2_fjLj2560ELj1ELj1ELj4ELj8ENS_18Kernel_traits_baseILj2560EfS2_fS2_fjLj128EEEEELb0ELb0ELb1EEEvNS_9BwdParamsE --------------------------
	.section	.text._ZN10layer_norm31ln_parallel_residual_bwd_kernelINS_13Kernel_traitsIf13__nv_bfloat16fS2_fjLj2560ELj1ELj1ELj4ELj8ENS_18Kernel_traits_baseILj2560EfS2_fS2_fjLj128EEEEELb0ELb0ELb1EEEvNS_9BwdParamsE,"ax",@progbits
	.align	128
        .global         _ZN10layer_norm31ln_parallel_residual_bwd_kernelINS_13Kernel_traitsIf13__nv_bfloat16fS2_fjLj2560ELj1ELj1ELj4ELj8ENS_18Kernel_traits_baseILj2560EfS2_fS2_fjLj128EEEEELb0ELb0ELb1EEEvNS_9BwdParamsE
        .type           _ZN10layer_norm31ln_parallel_residual_bwd_kernelINS_13Kernel_traitsIf13__nv_bfloat16fS2_fjLj2560ELj1ELj1ELj4ELj8ENS_18Kernel_traits_baseILj2560EfS2_fS2_fjLj128EEEEELb0ELb0ELb1EEEvNS_9BwdParamsE,@function
        .size           _ZN10layer_norm31ln_parallel_residual_bwd_kernelINS_13Kernel_traitsIf13__nv_bfloat16fS2_fjLj2560ELj1ELj1ELj4ELj8ENS_18Kernel_traits_baseILj2560EfS2_fS2_fjLj128EEEEELb0ELb0ELb1EEEvNS_9BwdParamsE,(.L_x_5421 - _ZN10layer_norm31ln_parallel_residual_bwd_kernelINS_13Kernel_traitsIf13__nv_bfloat16fS2_fjLj2560ELj1ELj1ELj4ELj8ENS_18Kernel_traits_baseILj2560EfS2_fS2_fjLj128EEEEELb0ELb0ELb1EEEvNS_9BwdParamsE)
        .other          _ZN10layer_norm31ln_parallel_residual_bwd_kernelINS_13Kernel_traitsIf13__nv_bfloat16fS2_fjLj2560ELj1ELj1ELj4ELj8ENS_18Kernel_traits_baseILj2560EfS2_fS2_fjLj128EEEEELb0ELb0ELb1EEEvNS_9BwdParamsE,@"STO_CUDA_ENTRY STV_DEFAULT"
_ZN10layer_norm31ln_parallel_residual_bwd_kernelINS_13Kernel_traitsIf13__nv_bfloat16fS2_fjLj2560ELj1ELj1ELj4ELj8ENS_18Kernel_traits_baseILj2560EfS2_fS2_fjLj128EEEEELb0ELb0ELb1EEEvNS_9BwdParamsE:
.text._ZN10layer_norm31ln_parallel_residual_bwd_kernelINS_13Kernel_traitsIf13__nv_bfloat16fS2_fjLj2560ELj1ELj1ELj4ELj8ENS_18Kernel_traits_baseILj2560EfS2_fS2_fjLj128EEEEELb0ELb0ELb1EEEvNS_9BwdParamsE:
        /* <DEDUP_REMOVED lines=110> */
.L_x_2339:
[----:B------:R-:W2:Y:S01]  /*06e0*/  LDC.64 R116, c[0x0][0x3c0] ;  /* 0x0000f000ff747b82 */ /* 0x000ea20000000a00 */
[----:B0-----:R-:W-:-:S05]  /*06f0*/  IMAD R0, R187, UR16, RZ ;  /* 0x00000010bb007c24 */ /* 0x001fca000f8e02ff */
[----:B-1----:R-:W-:Y:S02]  /*0700*/  SHF.R.S32.HI R109, RZ, 0x1f, R0 ;  /* 0x0000001fff6d7819 */ /* 0x002fe40000011400 */
[----:B------:R-:W0:Y:S02]  /*0710*/  LDC.64 R124, c[0x0][0x3a8] ;  /* 0x0000ea00ff7c7b82 */ /* 0x000e240000000a00 */
[----:B------:R-:W-:-:S04]  /*0720*/  LEA.HI R109, R109, R0, RZ, 0x2 ;  /* 0x000000006d6d7211 */ /* 0x000fc800078f10ff */
[----:B------:R-:W-:Y:S02]  /*0730*/  LEA.HI.SX32 R191, R109, R118, 0x1e ;  /* 0x000000766dbf7211 */ /* 0x000fe400078ff2ff */
[----:B------:R-:W3:Y:S02]  /*0740*/  LDC.64 R174, c[0x0][0x428] ;  /* 0x00010a00ffae7b82 */ /* 0x000ee40000000a00 */
[----:B------:R-:W-:Y:S01]  /*0750*/  IADD3 R193, PT, PT, R191, 0x80, RZ ;  /* 0x00000080bfc17810 */ /* 0x000fe20007ffe0ff */
[----:B--2---:R-:W-:-:S05]  /*0760*/  IMAD.WIDE R116, R187, 0x4, R116 ;  /* 0x00000004bb747825 */ /* 0x004fca00078e0274 */
[----:B------:R-:W2:Y:S01]  /*0770*/  LDC.64 R176, c[0x0][0x430] ;  /* 0x00010c00ffb07b82 */ /* 0x000ea20000000a00 */
[----:B------:R4:W2:Y:S01]  /*0780*/  LDG.E R0, desc[UR12][R116.64] ;  /* 0x0000000c74007981 */ /* 0x0008a2000c1e1900 */
[----:B0-----:R-:W-:-:S06]  /*0790*/  IMAD.WIDE.U32 R112, R193, 0x10, R124 ;  /* 0x00000010c1707825 */ /* 0x001fcc00078e007c */
[----:B------:R-:W0:Y:S01]  /*07a0*/  LDC.64 R178, c[0x0][0x3c8] ;  /* 0x0000f200ffb27b82 */ /* 0x000e220000000a00 */
[C---:B------:R-:W-:Y:S01]  /*07b0*/  IMAD.WIDE.U32 R108, R191.reuse, 0x10, R124 ;  /* 0x00000010bf6c7825 */ /* 0x040fe200078e007c */
[----:B------:R-:W2:Y:S01]  /*07c0*/  LDG.E.128 R112, desc[UR12][R112.64] ;  /* 0x0000000c70707981 */ /* 0x000ea2000c1e1d00 */
[C---:B------:R-:W-:Y:S02]  /*07d0*/  IADD3 R195, PT, PT, R191.reuse, 0x100, RZ ;  /* 0x00000100bfc37810 */ /* 0x040fe40007ffe0ff */
[----:B---3--:R-:W-:Y:S02]  /*07e0*/  IMAD.WIDE.U32 R158, R191, 0x8, R174 ;  /* 0x00000008bf9e7825 */ /* 0x008fe400078e00ae */
[----:B------:R-:W3:Y:S02]  /*07f0*/  LDG.E.128 R108, desc[UR12][R108.64] ;  /* 0x0000000c6c6c7981 */ /* 0x000ee4000c1e1d00 */
[----:B----4-:R-:W-:Y:S02]  /*0800*/  IMAD.WIDE.U32 R116, R195, 0x10, R124 ;  /* 0x00000010c3747825 */ /* 0x010fe400078e007c */
[----:B------:R-:W4:Y:S02]  /*0810*/  LDG.E.64 R158, desc[UR12][R158.64] ;  /* 0x0000000c9e9e7981 */ /* 0x000f24000c1e1b00 */
[----:B--2---:R-:W-:-:S02]  /*0820*/  IMAD.WIDE.U32 R160, R191, 0x8, R176 ;  /* 0x00000008bfa07825 */ /* 0x004fc400078e00b0 */
[----:B------:R-:W2:Y:S01]  /*0830*/  LDG.E.128 R116, desc[UR12][R116.64] ;  /* 0x0000000c74747981 */ /* 0x000ea2000c1e1d00 */
[C---:B------:R-:W-:Y:S02]  /*0840*/  IADD3 R197, PT, PT, R191.reuse, 0x180, RZ ;  /* 0x00000180bfc57810 */ /* 0x040fe40007ffe0ff */
[----:B------:R-:W-:Y:S01]  /*0850*/  IADD3 R199, PT, PT, R191, 0x200, RZ ;  /* 0x00000200bfc77810 */ /* 0x000fe20007ffe0ff */
[----:B------:R-:W4:Y:S02]  /*0860*/  LDG.E.64 R160, desc[UR12][R160.64] ;  /* 0x0000000ca0a07981 */ /* 0x000f24000c1e1b00 */
[----:B------:R-:W-:-:S04]  /*0870*/  IMAD.WIDE.U32 R120, R197, 0x10, R124 ;  /* 0x00000010c5787825 */ /* 0x000fc800078e007c */
[----:B------:R-:W-:Y:S02]  /*0880*/  IMAD.WIDE.U32 R124, R199, 0x10, R124 ;  /* 0x00000010c77c7825 */ /* 0x000fe400078e007c */
[----:B------:R-:W4:Y:S02]  /*0890*/  LDG.E.128 R120, desc[UR12][R120.64] ;  /* 0x0000000c78787981 */ /* 0x000f24000c1e1d00 */
[----:B0-----:R-:W-:Y:S02]  /*08a0*/  IMAD.WIDE R178, R187, 0x4, R178 ;  /* 0x00000004bbb27825 */ /* 0x001fe400078e02b2 */
[----:B------:R-:W4:Y:S02]  /*08b0*/  LDG.E.128 R124, desc[UR12][R124.64] ;  /* 0x0000000c7c7c7981 */ /* 0x000f24000c1e1d00 */
[C---:B------:R-:W-:Y:S02]  /*08c0*/  IMAD.WIDE.U32 R164, R193.reuse, 0x8, R176 ;  /* 0x00000008c1a47825 */ /* 0x040fe400078e00b0 */
[----:B------:R0:W4:Y:S02]  /*08d0*/  LDG.E R179, desc[UR12][R178.64] ;  /* 0x0000000cb2b37981 */ /* 0x000124000c1e1900 */
[----:B------:R-:W-:-:S02]  /*08e0*/  IMAD.WIDE.U32 R162, R193, 0x8, R174 ;  /* 0x00000008c1a27825 */ /* 0x000fc400078e00ae */
[----:B------:R-:W4:Y:S02]  /*08f0*/  LDG.E.64 R164, desc[UR12][R164.64] ;  /* 0x0000000ca4a47981 */ /* 0x000f24000c1e1b00 */
[--C-:B------:R-:W-:Y:S02]  /*0900*/  IMAD.WIDE.U32 R166, R195, 0x8, R174.reuse ;  /* 0x00000008c3a67825 */ /* 0x100fe400078e00ae */
[----:B------:R-:W4:Y:S02]  /*0910*/  LDG.E.64 R162, desc[UR12][R162.64] ;  /* 0x0000000ca2a27981 */ /* 0x000f24000c1e1b00 */
[--C-:B------:R-:W-:Y:S02]  /*0920*/  IMAD.WIDE.U32 R170, R197, 0x8, R174.reuse ;  /* 0x00000008c5aa7825 */ /* 0x100fe400078e00ae */
[----:B------:R-:W4:Y:S02]  /*0930*/  LDG.E.64 R166, desc[UR12][R166.64] ;  /* 0x0000000ca6a67981 */ /* 0x000f24000c1e1b00 */
[----:B------:R-:W-:-:S02]  /*0940*/  IMAD.WIDE.U32 R174, R199, 0x8, R174 ;  /* 0x00000008c7ae7825 */ /* 0x000fc400078e00ae */
        /* <DEDUP_REMOVED lines=8> */
[----:B------:R-:W-:-:S04]  /*09d0*/  ISETP.NE.U32.AND P0, PT, RZ, UR14, PT ;  /* 0x0000000eff007c0c */ /* 0x000fc8000bf05070 */
[----:B------:R-:W-:Y:S02]  /*09e0*/  ISETP.NE.AND.EX P0, PT, RZ, UR15, PT, P0 ;  /* 0x0000000fff007c0c */ /* 0x000fe4000bf05300 */
[----:B------:R-:W-:-:S04]  /*09f0*/  ISETP.NE.AND P1, PT, RZ, UR11, PT ;  /* 0x0000000bff007c0c */ /* 0x000fc8000bf25270 */
[----:B------:R-:W-:-:S05]  /*0a00*/  FSEL R0, R0, RZ, !P1 ;  /* 0x000000ff00007208 */ /* 0x000fca0004800000 */
[C---:B------:R-:W-:Y:S01]  /*0a10*/  FADD.FTZ R206, -R0.reuse, R112 ;  /* 0x0000007000ce7221 */ /* 0x040fe20000010100 */
[C---:B------:R-:W-:Y:S02]  /*0a20*/  FADD.FTZ R208, -R0.reuse, R113 ;  /* 0x0000007100d07221 */ /* 0x040fe40000010100 */
[----:B------:R-:W1:Y:S01]  /*0a30*/  @P0 LDC.64 R112, c[0x0][0x438] ;  /* 0x00010e00ff700b82 */ /* 0x000e620000000a00 */
[C---:B---3--:R-:W-:Y:S01]  /*0a40*/  FADD.FTZ R198, -R0.reuse, R110 ;  /* 0x0000006e00c67221 */ /* 0x048fe20000010100 */
[C---:B------:R-:W-:Y:S01]  /*0a50*/  FADD.FTZ R200, -R0.reuse, R111 ;  /* 0x0000006f00c87221 */ /* 0x040fe20000010100 */
[C---:B------:R-:W-:Y:S01]  /*0a60*/  FADD.FTZ R210, -R0.reuse, R114 ;  /* 0x0000007200d27221 */ /* 0x040fe20000010100 */
[----:B------:R-:W-:-:S04]  /*0a70*/  FADD.FTZ R212, -R0, R115 ;  /* 0x0000007300d47221 */ /* 0x000fc80000010100 */
[----:B------:R-:W3:Y:S01]  /*0a80*/  @P0 LDC.64 R110, c[0x0][0x438] ;  /* 0x00010e00ff6e0b82 */ /* 0x000ee20000000a00 */
[C---:B------:R-:W-:Y:S01]  /*0a90*/  FADD.FTZ R196, -R0.reuse, R108 ;  /* 0x0000006c00c47221 */ /* 0x040fe20000010100 */
[----:B------:R-:W-:-:S06]  /*0aa0*/  FADD.FTZ R194, -R0, R109 ;  /* 0x0000006d00c27221 */ /* 0x000fcc0000010100 */
[----:B------:R-:W0:Y:S08]  /*0ab0*/  @P0 LDC.64 R114, c[0x0][0x438] ;  /* 0x00010e00ff720b82 */ /* 0x000e300000000a00 */
[----:B------:R-:W0:Y:S01]  /*0ac0*/  @P0 LDC.64 R108, c[0x0][0x438] ;  /* 0x00010e00ff6c0b82 */ /* 0x000e220000000a00 */
[C---:B--2---:R-:W-:Y:S01]  /*0ad0*/  FADD.FTZ R214, -R0.reuse, R116 ;  /* 0x0000007400d67221 */ /* 0x044fe20000010100 */
[----:B------:R-:W-:Y:S01]  /*0ae0*/  FADD.FTZ R216, -R0, R117 ;  /* 0x0000007500d87221 */ /* 0x000fe20000010100 */
[----:B----4-:R-:W-:Y:S01]  /*0af0*/  MOV R202, R158 ;  /* 0x0000009e00ca7202 */ /* 0x010fe20000000f00 */
[----:B-1----:R-:W-:Y:S01]  /*0b00*/  @P0 IMAD.WIDE.U32 R112, R195, 0x10, R112 ;  /* 0x00000010c3700825 */ /* 0x002fe200078e0070 */
[----:B------:R-:W-:-:S02]  /*0b10*/  SHF.R.U64 R158, R158, 0x10, R159 ;  /* 0x000000109e9e7819 */ /* 0x000fc4000000129f */
[----:B------:R-:W-:Y:S01]  /*0b20*/  MOV R203, R159 ;  /* 0x0000009f00cb7202 */ /* 0x000fe20000000f00 */
[----:B------:R-:W1:Y:S01]  /*0b30*/  @P0 LDC.64 R116, c[0x0][0x438] ;  /* 0x00010e00ff740b82 */ /* 0x000e620000000a00 */
[----:B------:R-:W-:Y:S01]  /*0b40*/  SHF.R.U32.HI R204, RZ, 0x10, R159 ;  /* 0x00000010ffcc7819 */ /* 0x000fe2000001169f */
[----:B---3--:R-:W-:Y:S01]  /*0b50*/  @P0 IMAD.WIDE.U32 R110, R193, 0x10, R110 ;  /* 0x00000010c16e0825 */ /* 0x008fe200078e006e */
[----:B------:R-:W-:Y:S01]  /*0b60*/  MOV R159, R160 ;  /* 0x000000a0009f7202 */ /* 0x000fe20000000f00 */
[----:B-----5:R2:W5:Y:S01]  /*0b70*/  @P0 LDG.E.128 R52, desc[UR12][R112.64] ;  /* 0x0000000c70340981 */ /* 0x020562000c1e1d00 */
[----:B------:R-:W-:Y:S02]  /*0b80*/  SHF.R.U64 R160, R160, 0x10, R161 ;  /* 0x00000010a0a07819 */ /* 0x000fe400000012a1 */
[----:B0-----:R-:W-:Y:S01]  /*0b90*/  MOV R178, R161 ;  /* 0x000000a100b27202 */ /* 0x001fe20000000f00 */
[----:B------:R-:W-:Y:S01]  /*0ba0*/  @P0 IMAD.WIDE.U32 R114, R197, 0x10, R114 ;  /* 0x00000010c5720825 */ /* 0x000fe200078e0072 */
[----:B------:R-:W-:Y:S01]  /*0bb0*/  SHF.R.U32.HI R161, RZ, 0x10, R161 ;  /* 0x00000010ffa17819 */ /* 0x000fe200000116a1 */
[----:B------:R0:W5:Y:S01]  /*0bc0*/  @P0 LDG.E.128 R56, desc[UR12][R110.64] ;  /* 0x0000000c6e380981 */ /* 0x000162000c1e1d00 */
[----:B--2---:R-:W-:-:S03]  /*0bd0*/  SHF.L.U32 R113, R159, 0x10, RZ ;  /* 0x000000109f717819 */ /* 0x004fc600000006ff */
[----:B------:R2:W5:Y:S01]  /*0be0*/  @P0 LDG.E.128 R48, desc[UR12][R114.64] ;  /* 0x0000000c72300981 */ /* 0x000562000c1e1d00 */
[----:B------:R-:W-:Y:S01]  /*0bf0*/  @P0 IMAD.WIDE.U32 R108, R191, 0x10, R108 ;  /* 0x00000010bf6c0825 */ /* 0x000fe200078e006c */
[----:B------:R-:W-:Y:S02]  /*0c00*/  SHF.L.U32 R112, R160, 0x10, RZ ;  /* 0x00000010a0707819 */ /* 0x000fe400000006ff */
[----:B0-----:R-:W-:Y:S01]  /*0c10*/  SHF.L.U32 R111, R202, 0x10, RZ ;  /* 0x00000010ca6f7819 */ /* 0x001fe200000006ff */
[C---:B------:R-:W-:Y:S01]  /*0c20*/  FADD.FTZ R118, -R0.reuse, R118 ;  /* 0x0000007600767221 */ /* 0x040fe20000010100 */
[----:B------:R-:W-:Y:S01]  /*0c30*/  FADD.FTZ R228, -R0, R126 ;  /* 0x0000007e00e47221 */ /* 0x000fe20000010100 */
[----:B------:R-:W-:Y:S01]  /*0c40*/  SHF.L.U32 R110, R158, 0x10, RZ ;  /* 0x000000109e6e7819 */ /* 0x000fe200000006ff */
[----:B------:R0:W5:Y:S01]  /*0c50*/  @P0 LDG.E.128 R60, desc[UR12][R108.64] ;  /* 0x0000000c6c3c0981 */ /* 0x000162000c1e1d00 */
[----:B--2---:R-:W-:Y:S01]  /*0c60*/  SHF.L.U32 R114, R161, 0x10, RZ ;  /* 0x00000010a1727819 */ /* 0x004fe200000006ff */
[----:B------:R-:W-:Y:S01]  /*0c70*/  FMUL.FTZ R161, R84, R113 ;  /* 0x0000007154a17220 */ /* 0x000fe20000410000 */
[----:B------:R-:W-:Y:S01]  /*0c80*/  SHF.L.U32 R115, R178, 0x10, RZ ;  /* 0x00000010b2737819 */ /* 0x000fe200000006ff */
[----:B------:R-:W-:Y:S01]  /*0c90*/  FMUL.FTZ R126, R85, R112 ;  /* 0x00000070557e7220 */ /* 0x000fe20000410000 */
        /* <DEDUP_REMOVED lines=10> */
[----:B0-----:R-:W-:Y:S01]  /*0d40*/  FMUL.FTZ R109, R86, R115 ;  /* 0x00000073566d7220 */ /* 0x001fe20000410000 */
[C---:B------:R-:W-:Y:S01]  /*0d50*/  FMUL.FTZ R0, R179.reuse, R196 ;  /* 0x000000c4b3007220 */ /* 0x040fe20000410000 */
[----:B------:R-:W-:Y:S01]  /*0d60*/  MOV R209, R164 ;  /* 0x000000a400d17202 */ /* 0x000fe20000000f00 */
[----:B------:R-:W-:Y:S01]  /*0d70*/  FMUL.FTZ R124, R179, R118 ;  /* 0x00000076b37c7220 */ /* 0x000fe20000410000 */
[----:B------:R-:W-:Y:S01]  /*0d80*/  FFMA.FTZ R241, R65, R110, R126 ;  /* 0x0000006e41f17223 */ /* 0x000fe2000001007e */
[----:B------:R-:W-:Y:S01]  /*0d90*/  FADD.FTZ R118, RZ, R239 ;  /* 0x000000efff767221 */ /* 0x000fe20000010000 */
[----:B------:R-:W-:Y:S01]  /*0da0*/  MOV R223, R174 ;  /* 0x000000ae00df7202 */ /* 0x000fe20000000f00 */
[----:B------:R-:W-:Y:S01]  /*0db0*/  FFMA.FTZ R243, R66, R203, R109 ;  /* 0x000000cb42f37223 */ /* 0x000fe2000001006d */
[----:B------:R-:W-:Y:S01]  /*0dc0*/  SHF.R.U64 R174, R174, 0x10, R175 ;  /* 0x00000010aeae7819 */ /* 0x000fe200000012af */
[----:B------:R-:W-:Y:S01]  /*0dd0*/  FMUL.FTZ R194, R179, R194 ;  /* 0x000000c2b3c27220 */ /* 0x000fe20000410000 */
[----:B------:R-:W-:Y:S01]  /*0de0*/  MOV R224, R175 ;  /* 0x000000af00e07202 */ /* 0x000fe20000000f00 */
[----:B------:R-:W-:Y:S01]  /*0df0*/  FFMA.FTZ R109, R0, R239, RZ ;  /* 0x000000ef006d7223 */ /* 0x000fe200000100ff */
[----:B------:R-:W-:Y:S01]  /*0e00*/  MOV R205, R162 ;  /* 0x000000a200cd7202 */ /* 0x000fe20000000f00 */
[----:B------:R-:W-:Y:S01]  /*0e10*/  FMUL.FTZ R108, R87, R114 ;  /* 0x00000072576c7220 */ /* 0x000fe20000410000 */
[----:B------:R-:W-:Y:S01]  /*0e20*/  SHF.R.U64 R164, R164, 0x10, R165 ;  /* 0x00000010a4a47819 */ /* 0x000fe200000012a5 */
[----:B------:R-:W-:Y:S01]  /*0e30*/  FADD.FTZ R118, R241, R118 ;  /* 0x00000076f1767221 */ /* 0x000fe20000010000 */
[----:B------:R-:W-:-:S02]  /*0e40*/  SHF.R.U32.HI R175, RZ, 0x10, R175 ;  /* 0x00000010ffaf7819 */ /* 0x000fc400000116af */
[----:B------:R-:W-:Y:S02]  /*0e50*/  SHF.L.U32 R204, R204, 0x10, RZ ;  /* 0x00000010cccc7819 */ /* 0x000fe400000006ff */
[----:B------:R-:W-:Y:S01]  /*0e60*/  SHF.L.U32 R209, R209, 0x10, RZ ;  /* 0x00000010d1d17819 */ /* 0x000fe200000006ff */
[----:B-1----:R-:W-:-:S04]  /*0e70*/  @P0 IMAD.WIDE.U32 R116, R199, 0x10, R116 ;  /* 0x00000010c7740825 */ /* 0x002fc800078e0074 */
[----:B------:R-:W-:Y:S01]  /*0e80*/  FMUL.FTZ R198, R179, R198 ;  /* 0x000000c6b3c67220 */ /* 0x000fe20000410000 */
[----:B------:R-:W-:Y:S01]  /*0e90*/  FFMA.FTZ R109, R194, R241, R109 ;  /* 0x000000f1c26d7223 */ /* 0x000fe2000001006d */
[----:B------:R-:W-:Y:S01]  /*0ea0*/  SHF.R.U64 R162, R162, 0x10, R163 ;  /* 0x00000010a2a27819 */ /* 0x000fe200000012a3 */
[----:B------:R-:W-:Y:S01]  /*0eb0*/  FFMA.FTZ R245, R67, R204, R108 ;  /* 0x000000cc43f57223 */ /* 0x000fe2000001006c */
[----:B------:R-:W-:Y:S01]  /*0ec0*/  MOV R211, R165 ;  /* 0x000000a500d37202 */ /* 0x000fe20000000f00 */
[----:B------:R-:W-:Y:S01]  /*0ed0*/  FADD.FTZ R118, R243, R118 ;  /* 0x00000076f3767221 */ /* 0x000fe20000010000 */
[----:B------:R-:W-:Y:S01]  /*0ee0*/  SHF.L.U32 R205, R205, 0x10, RZ ;  /* 0x00000010cdcd7819 */ /* 0x000fe200000006ff */
[----:B------:R0:W5:Y:S01]  /*0ef0*/  @P0 LDG.E.128 R44, desc[UR12][R116.64] ;  /* 0x0000000c742c0981 */ /* 0x000162000c1e1d00 */
[----:B------:R-:W-:Y:S02]  /*0f00*/  SHF.L.U32 R178, R164, 0x10, RZ ;  /* 0x00000010a4b27819 */ /* 0x000fe400000006ff */
[----:B------:R-:W-:Y:S01]  /*0f10*/  SHF.L.U32 R237, R175, 0x10, RZ ;  /* 0x00000010afed7819 */ /* 0x000fe200000006ff */
[----:B------:R-:W-:Y:S01]  /*0f20*/  FMUL.FTZ R175, R88, R209 ;  /* 0x000000d158af7220 */ /* 0x000fe20000410000 */
[----:B------:R-:W-:Y:S01]  /*0f30*/  MOV R225, R176 ;  /* 0x000000b000e17202 */ /* 0x000fe20000000f00 */
[----:B------:R-:W-:Y:S01]  /*0f40*/  FMUL.FTZ R200, R179, R200 ;  /* 0x000000c8b3c87220 */ /* 0x000fe20000410000 */
[----:B------:R-:W-:Y:S01]  /*0f50*/  SHF.R.U64 R176, R176, 0x10, R177 ;  /* 0x00000010b0b07819 */ /* 0x000fe200000012b1 */
[----:B------:R-:W-:Y:S01]  /*0f60*/  FFMA.FTZ R109, R198, R243, R109 ;  /* 0x000000f3c66d7223 */ /* 0x000fe2000001006d */
[----:B------:R-:W-:Y:S01]  /*0f70*/  MOV R226, R177 ;  /* 0x000000b100e27202 */ /* 0x000fe20000000f00 */
[----:B------:R-:W-:Y:S01]  /*0f80*/  FMUL.FTZ R108, R89, R178 ;  /* 0x000000b2596c7220 */ /* 0x000fe20000410000 */
[----:B------:R-:W-:Y:S01]  /*0f90*/  MOV R207, R163 ;  /* 0x000000a300cf7202 */ /* 0x000fe20000000f00 */
[----:B------:R-:W-:Y:S01]  /*0fa0*/  FFMA.FTZ R175, R68, R205, R175 ;  /* 0x000000cd44af7223 */ /* 0x000fe200000100af */
[----:B------:R-:W-:Y:S01]  /*0fb0*/  SHF.R.U32.HI R165, RZ, 0x10, R165 ;  /* 0x00000010ffa57819 */ /* 0x000fe200000116a5 */
[----:B------:R-:W-:Y:S01]  /*0fc0*/  FADD.FTZ R118, R245, R118 ;  /* 0x00000076f5767221 */ /* 0x000fe20000010000 */
[----:B------:R-:W-:-:S02]  /*0fd0*/  MOV R215, R168 ;  /* 0x000000a800d77202 */ /* 0x000fc40000000f00 */
[----:B------:R-:W-:Y:S02]  /*0fe0*/  SHF.R.U32.HI R177, RZ, 0x10, R177 ;  /* 0x00000010ffb17819 */ /* 0x000fe400000116b1 */
[----:B0-----:R-:W-:Y:S02]  /*0ff0*/  SHF.L.U32 R116, R162, 0x10, RZ ;  /* 0x00000010a2747819 */ /* 0x001fe400000006ff */
[----:B------:R-:W-:Y:S01]  /*1000*/  SHF.L.U32 R211, R211, 0x10, RZ ;  /* 0x00000010d3d37819 */ /* 0x000fe200000006ff */
[----:B------:R-:W-:Y:S01]  /*1010*/  FMUL.FTZ R206, R179, R206 ;  /* 0x000000ceb3ce7220 */ /* 0x000fe20000410000 */
[----:B------:R-:W-:Y:S01]  /*1020*/  SHF.L.U32 R238, R225, 0x10, RZ ;  /* 0x00000010e1ee7819 */ /* 0x000fe200000006ff */
[----:B------:R-:W-:Y:S01]  /*1030*/  FFMA.FTZ R109, R200, R245, R109 ;  /* 0x000000f5c86d7223 */ /* 0x000fe2000001006d */
[----:B------:R-:W-:Y:S01]  /*1040*/  SHF.L.U32 R225, R176, 0x10, RZ ;  /* 0x00000010b0e17819 */ /* 0x000fe200000006ff */
[----:B------:R-:W-:Y:S01]  /*1050*/  FADD.FTZ R118, R175, R118 ;  /* 0x00000076af767221 */ /* 0x000fe20000010000 */
[----:B------:R-:W-:-:S02]  /*1060*/  SHF.R.U32.HI R163, RZ, 0x10, R163 ;  /* 0x00000010ffa37819 */ /* 0x000fc400000116a3 */
[----:B------:R-:W-:Y:S02]  /*1070*/  SHF.L.U32 R207, R207, 0x10, RZ ;  /* 0x00000010cfcf7819 */ /* 0x000fe400000006ff */
[----:B------:R-:W-:Y:S02]  /*1080*/  SHF.L.U32 R196, R165, 0x10, RZ ;  /* 0x00000010a5c47819 */ /* 0x000fe400000006ff */
[----:B------:R-:W-:Y:S01]  /*1090*/  SHF.L.U32 R229, R215, 0x10, RZ ;  /* 0x00000010d7e57819 */ /* 0x000fe200000006ff */
[----:B------:R-:W-:Y:S01]  /*10a0*/  FMUL.FTZ R215, R90, R211 ;  /* 0x000000d35ad77220 */ /* 0x000fe20000410000 */
[----:B------:R-:W-:Y:S01]  /*10b0*/  SHF.L.U32 R176, R177, 0x10, RZ ;  /* 0x00000010b1b07819 */ /* 0x000fe200000006ff */
[----:B------:R-:W-:Y:S01]  /*10c0*/  FFMA.FTZ R177, R69, R116, R108 ;  /* 0x0000007445b17223 */ /* 0x000fe2000001006c */
[----:B------:R-:W-:Y:S01]  /*10d0*/  MOV R121, R170 ;  /* 0x000000aa00797202 */ /* 0x000fe20000000f00 */
[----:B------:R-:W-:Y:S01]  /*10e0*/  FMUL.FTZ R208, R179, R208 ;  /* 0x000000d0b3d07220 */ /* 0x000fe20000410000 */
[----:B------:R-:W-:Y:S01]  /*10f0*/  SHF.R.U64 R123, R170, 0x10, R171 ;  /* 0x00000010aa7b7819 */ /* 0x000fe200000012ab */
[----:B------:R-:W-:Y:S01]  /*1100*/  FFMA.FTZ R109, R206, R175, R109 ;  /* 0x000000afce6d7223 */ /* 0x000fe2000001006d */
[----:B------:R-:W-:-:S02]  /*1110*/  MOV R219, R171 ;  /* 0x000000ab00db7202 */ /* 0x000fc40000000f00 */
[----:B------:R-:W-:Y:S01]  /*1120*/  SHF.R.U32.HI R170, RZ, 0x10, R171 ;  /* 0x00000010ffaa7819 */ /* 0x000fe200000116ab */
[----:B------:R-:W-:Y:S01]  /*1130*/  FMUL.FTZ R108, R91, R196 ;  /* 0x000000c45b6c7220 */ /* 0x000fe20000410000 */
[----:B------:R-:W-:Y:S01]  /*1140*/  MOV R119, R166 ;  /* 0x000000a600777202 */ /* 0x000fe20000000f00 */
[----:B------:R-:W-:Y:S01]  /*1150*/  FFMA.FTZ R215, R70, R207, R215 ;  /* 0x000000cf46d77223 */ /* 0x000fe200000100d7 */
[----:B------:R-:W-:Y:S01]  /*1160*/  SHF.R.U64 R168, R168, 0x10, R169 ;  /* 0x00000010a8a87819 */ /* 0x000fe200000012a9 */
[----:B------:R-:W-:Y:S01]  /*1170*/  FADD.FTZ R118, R177, R118 ;  /* 0x00000076b1767221 */ /* 0x000fe20000010000 */
[----:B------:R-:W-:Y:S02]  /*1180*/  MOV R171, R172 ;  /* 0x000000ac00ab7202 */ /* 0x000fe40000000f00 */
[----:B------:R-:W-:Y:S01]  /*1190*/  SHF.L.U32 R117, R163, 0x10, RZ ;  /* 0x00000010a3757819 */ /* 0x000fe200000006ff */
[----:B------:R-:W-:Y:S01]  /*11a0*/  FMUL.FTZ R210, R179, R210 ;  /* 0x000000d2b3d27220 */ /* 0x000fe20000410000 */
[----:B------:R-:W-:Y:S01]  /*11b0*/  FFMA.FTZ R109, R208, R177, R109 ;  /* 0x000000b1d06d7223 */ /* 0x000fe2000001006d */
[----:B------:R-:W-:Y:S01]  /*11c0*/  SHF.R.U64 R166, R166, 0x10, R167 ;  /* 0x00000010a6a67819 */ /* 0x000fe200000012a7 */
[----:B------:R-:W-:Y:S01]  /*11d0*/  FADD.FTZ R118, R215, R118 ;  /* 0x00000076d7767221 */ /* 0x000fe20000010000 */
[----:B------:R-:W-:-:S02]  /*11e0*/  MOV R217, R169 ;  /* 0x000000a900d97202 */ /* 0x000fc40000000f00 */
[----:B------:R-:W-:Y:S02]  /*11f0*/  SHF.L.U32 R231, R119, 0x10, RZ ;  /* 0x0000001077e77819 */ /* 0x000fe400000006ff */
[----:B------:R-:W-:Y:S02]  /*1200*/  SHF.L.U32 R202, R168, 0x10, RZ ;  /* 0x00000010a8ca7819 */ /* 0x000fe400000006ff */
[----:B------:R-:W-:Y:S01]  /*1210*/  SHF.L.U32 R233, R219, 0x10, RZ ;  /* 0x00000010dbe97819 */ /* 0x000fe200000006ff */
[----:B------:R-:W-:Y:S01]  /*1220*/  FFMA.FTZ R219, R71, R117, R108 ;  /* 0x0000007547db7223 */ /* 0x000fe2000001006c */
[----:B------:R-:W-:Y:S01]  /*1230*/  SHF.L.U32 R235, R171, 0x10, RZ ;  /* 0x00000010abeb7819 */ /* 0x000fe200000006ff */
[----:B------:R-:W-:Y:S01]  /*1240*/  FMUL.FTZ R171, R92, R229 ;  /* 0x000000e55cab7220 */ /* 0x000fe20000410000 */
[----:B------:R-:W-:Y:S01]  /*1250*/  SHF.R.U64 R172, R172, 0x10, R173 ;  /* 0x00000010acac7819 */ /* 0x000fe200000012ad */
[C---:B------:R-:W-:Y:S01]  /*1260*/  FMUL.FTZ R212, R179.reuse, R212 ;  /* 0x000000d4b3d47220 */ /* 0x040fe20000410000 */
[----:B------:R-:W-:Y:S01]  /*1270*/  MOV R221, R173 ;  /* 0x000000ad00dd7202 */ /* 0x000fe20000000f00 */
[----:B------:R-:W-:Y:S01]  /*1280*/  FMUL.FTZ R127, R179, R216 ;  /* 0x000000d8b37f7220 */ /* 0x000fe20000410000 */
[----:B------:R-:W-:Y:S01]  /*1290*/  FFMA.FTZ R109, R210, R215, R109 ;  /* 0x000000d7d26d7223 */ /* 0x000fe2000001006d */
[----:B------:R-:W-:Y:S01]  /*12a0*/  MOV R213, R167 ;  /* 0x000000a700d57202 */ /* 0x000fe20000000f00 */
[----:B------:R-:W-:Y:S01]  /*12b0*/  FFMA.FTZ R171, R72, R231, R171 ;  /* 0x000000e748ab7223 */ /* 0x000fe200000100ab */
[----:B------:R-:W-:Y:S01]  /*12c0*/  SHF.R.U32.HI R169, RZ, 0x10, R169 ;  /* 0x00000010ffa97819 */ /* 0x000fe200000116a9 */
[----:B------:R-:W-:Y:S01]  /*12d0*/  FADD.FTZ R118, R219, R118 ;  /* 0x00000076db767221 */ /* 0x000fe20000010000 */
[----:B------:R-:W-:-:S02]  /*12e0*/  SHF.R.U32.HI R173, RZ, 0x10, R173 ;  /* 0x00000010ffad7819 */ /* 0x000fc400000116ad */
[----:B------:R-:W-:Y:S01]  /*12f0*/  SHF.L.U32 R216, R166, 0x10, RZ ;  /* 0x00000010a6d87819 */ /* 0x000fe200000006ff */
[----:B------:R-:W-:Y:S01]  /*1300*/  FMUL.FTZ R166, R93, R202 ;  /* 0x000000ca5da67220 */ /* 0x000fe20000410000 */
[----:B------:R-:W-:Y:S01]  /*1310*/  SHF.L.U32 R217, R217, 0x10, RZ ;  /* 0x00000010d9d97819 */ /* 0x000fe200000006ff */
[C---:B------:R-:W-:Y:S01]  /*1320*/  FMUL.FTZ R214, R179.reuse, R214 ;  /* 0x000000d6b3d67220 */ /* 0x040fe20000410000 */
[C---:B------:R-:W-:Y:S01]  /*1330*/  FMUL.FTZ R159, R179.reuse, R218 ;  /* 0x000000dab39f7220 */ /* 0x040fe20000410000 */
[----:B------:R-:W-:Y:S01]  /*1340*/  FMUL.FTZ R119, R179, R220 ;  /* 0x000000dcb3777220 */ /* 0x000fe20000410000 */
[----:B------:R-:W-:Y:S01]  /*1350*/  SHF.L.U32 R236, R172, 0x10, RZ ;  /* 0x00000010acec7819 */ /* 0x000fe200000006ff */
[----:B------:R-:W-:Y:S01]  /*1360*/  FFMA.FTZ R109, R212, R219, R109 ;  /* 0x000000dbd46d7223 */ /* 0x000fe2000001006d */
[----:B------:R-:W-:Y:S01]  /*1370*/  SHF.R.U32.HI R167, RZ, 0x10, R167 ;  /* 0x00000010ffa77819 */ /* 0x000fe200000116a7 */
[----:B------:R-:W-:Y:S01]  /*1380*/  FFMA.FTZ R166, R73, R216, R166 ;  /* 0x000000d849a67223 */ /* 0x000fe200000100a6 */
[----:B------:R-:W-:-:S02]  /*1390*/  SHF.L.U32 R213, R213, 0x10, RZ ;  /* 0x00000010d5d57819 */ /* 0x000fc400000006ff */
[----:B------:R-:W-:Y:S02]  /*13a0*/  SHF.L.U32 R218, R169, 0x10, RZ ;  /* 0x00000010a9da7819 */ /* 0x000fe400000006ff */
[----:B------:R-:W-:Y:S01]  /*13b0*/  SHF.L.U32 R220, R121, 0x10, RZ ;  /* 0x0000001079dc7819 */ /* 0x000fe200000006ff */
[----:B------:R-:W-:Y:S01]  /*13c0*/  FADD.FTZ R121, R171, R118 ;  /* 0x00000076ab797221 */ /* 0x000fe20000010000 */
[----:B------:R-:W-:Y:S01]  /*13d0*/  SHF.L.U32 R172, R173, 0x10, RZ ;  /* 0x00000010adac7819 */ /* 0x000fe200000006ff */
[----:B------:R-:W-:Y:S01]  /*13e0*/  FMUL.FTZ R173, R94, R217 ;  /* 0x000000d95ead7220 */ /* 0x000fe20000410000 */
[----:B------:R-:W-:Y:S01]  /*13f0*/  FFMA.FTZ R108, R214, R171, R109 ;  /* 0x000000abd66c7223 */ /* 0x000fe2000001006d */
[----:B------:R-:W-:Y:S01]  /*1400*/  SHF.L.U32 R227, R167, 0x10, RZ ;  /* 0x00000010a7e37819 */ /* 0x000fe200000006ff */
[----:B------:R-:W-:Y:S01]  /*1410*/  FMUL.FTZ R168, R95, R218 ;  /* 0x000000da5fa87220 */ /* 0x000fe20000410000 */
[----:B------:R-:W-:Y:S01]  /*1420*/  FFMA.FTZ R173, R74, R213, R173 ;  /* 0x000000d54aad7223 */ /* 0x000fe200000100ad */
[----:B------:R-:W-:Y:S01]  /*1430*/  FADD.FTZ R118, R166, R121 ;  /* 0x00000079a6767221 */ /* 0x000fe20000010000 */
[----:B------:R-:W-:Y:S01]  /*1440*/  FFMA.FTZ R109, R127, R166, R108 ;  /* 0x000000a67f6d7223 */ /* 0x000fe2000001006c */
[----:B------:R-:W-:Y:S01]  /*1450*/  FMUL.FTZ R165, R96, R235 ;  /* 0x000000eb60a57220 */ /* 0x000fe20000410000 */
        /* <DEDUP_REMOVED lines=11> */
[----:B------:R-:W-:Y:S01]  /*1510*/  FMUL.FTZ R163, R98, R221 ;  /* 0x000000dd62a37220 */ /* 0x000fe20000410000 */
[----:B------:R-:W-:Y:S01]  /*1520*/  FFMA.FTZ R158, R77, R222, R158 ;  /* 0x000000de4d9e7223 */ /* 0x000fe2000001009e */
[----:B------:R-:W-:Y:S01]  /*1530*/  FADD.FTZ R121, R165, R118 ;  /* 0x00000076a5797221 */ /* 0x000fe20000010000 */
[----:B------:R-:W-:Y:S01]  /*1540*/  FFMA.FTZ R108, R120, R165, R109 ;  /* 0x000000a5786c7223 */ /* 0x000fe2000001006d */
[----:B------:R-:W-:Y:S01]  /*1550*/  FFMA.FTZ R163, R78, R233, R163 ;  /* 0x000000e94ea37223 */ /* 0x000fe200000100a3 */
[----:B------:R-:W-:Y:S01]  /*1560*/  SHF.L.U32 R170, R170, 0x10, RZ ;  /* 0x00000010aaaa7819 */ /* 0x000fe200000006ff */
[----:B------:R-:W-:Y:S01]  /*1570*/  FADD.FTZ R118, R158, R121 ;  /* 0x000000799e767221 */ /* 0x000fe20000010000 */
[----:B------:R-:W-:Y:S01]  /*1580*/  FMUL.FTZ R122, R179, R122 ;  /* 0x0000007ab37a7220 */ /* 0x000fe20000410000 */
[----:B------:R-:W-:Y:S01]  /*1590*/  FMUL.FTZ R126, R99, R172 ;  /* 0x000000ac637e7220 */ /* 0x000fe20000410000 */
[----:B------:R-:W-:Y:S01]  /*15a0*/  FFMA.FTZ R109, R119, R158, R108 ;  /* 0x0000009e776d7223 */ /* 0x000fe2000001006c */
[----:B------:R-:W-:Y:S01]  /*15b0*/  SHF.L.U32 R174, R174, 0x10, RZ ;  /* 0x00000010aeae7819 */ /* 0x000fe200000006ff */
[----:B------:R-:W-:Y:S01]  /*15c0*/  FADD.FTZ R167, R163, R118 ;  /* 0x00000076a3a77221 */ /* 0x000fe20000010000 */
[----:B------:R-:W-:Y:S01]  /*15d0*/  SHF.L.U32 R223, R223, 0x10, RZ ;  /* 0x00000010dfdf7819 */ /* 0x000fe200000006ff */
[----:B------:R-:W-:Y:S01]  /*15e0*/  FMUL.FTZ R118, R101, R225 ;  /* 0x000000e165767220 */ /* 0x000fe20000410000 */
[----:B------:R-:W-:Y:S01]  /*15f0*/  FFMA.FTZ R126, R79, R170, R126 ;  /* 0x000000aa4f7e7223 */ /* 0x000fe2000001007e */
[----:B------:R-:W-:Y:S01]  /*1600*/  FMUL.FTZ R123, R100, R238 ;  /* 0x000000ee647b7220 */ /* 0x000fe20000410000 */
[----:B------:R-:W-:Y:S01]  /*1610*/  FFMA.FTZ R108, R122, R163, R109 ;  /* 0x000000a37a6c7223 */ /* 0x000fe2000001006d */
[----:B------:R-:W-:Y:S01]  /*1620*/  SHF.L.U32 R226, R226, 0x10, RZ ;  /* 0x00000010e2e27819 */ /* 0x000fe200000006ff */
[----:B------:R-:W-:Y:S01]  /*1630*/  FFMA.FTZ R121, R81, R174, R118 ;  /* 0x000000ae51797223 */ /* 0x000fe20000010076 */
[----:B------:R-:W-:Y:S01]  /*1640*/  FMUL.FTZ R160, R179, R234 ;  /* 0x000000eab3a07220 */ /* 0x000fe20000410000 */
[----:B------:R-:W-:Y:S01]  /*1650*/  FFMA.FTZ R123, R80, R223, R123 ;  /* 0x000000df507b7223 */ /* 0x000fe2000001007b */
[----:B------:R-:W-:Y:S01]  /*1660*/  FADD.FTZ R118, R126, R167 ;  /* 0x000000a77e767221 */ /* 0x000fe20000010000 */
[----:B------:R-:W-:Y:S01]  /*1670*/  FFMA.FTZ R109, R125, R126, R108 ;  /* 0x0000007e7d6d7223 */ /* 0x000fe2000001006c */
[----:B------:R-:W-:Y:S01]  /*1680*/  SHF.L.U32 R224, R224, 0x10, RZ ;  /* 0x00000010e0e07819 */ /* 0x000fe200000006ff */
[----:B------:R-:W-:Y:S01]  /*1690*/  FMUL.FTZ R161, R179, R232 ;  /* 0x000000e8b3a17220 */ /* 0x000fe20000410000 */
[----:B------:R-:W-:Y:S01]  /*16a0*/  FMUL.FTZ R167, R102, R226 ;  /* 0x000000e266a77220 */ /* 0x000fe20000410000 */
[----:B------:R-:W-:Y:S01]  /*16b0*/  FADD.FTZ R118, R123, R118 ;  /* 0x000000767b767221 */ /* 0x000fe20000010000 */
[----:B------:R-:W-:Y:S01]  /*16c0*/  FFMA.FTZ R108, R160, R123, R109 ;  /* 0x0000007ba06c7223 */ /* 0x000fe2000001006d */
[----:B------:R-:W-:Y:S01]  /*16d0*/  FMUL.FTZ R162, R179, R228 ;  /* 0x000000e4b3a27220 */ /* 0x000fe20000410000 */
[----:B------:R-:W-:Y:S01]  /*16e0*/  FFMA.FTZ R167, R82, R224, R167 ;  /* 0x000000e052a77223 */ /* 0x000fe200000100a7 */
        /* <DEDUP_REMOVED lines=41> */
.L_x_2293:
[----:B------:R-:W-:Y:S05]  /*1980*/  BSYNC.RECONVERGENT B0 ;  /* 0x0000000000007941 */ /* 0x000fea0003800200 */
.L_x_2292:
        /* <DEDUP_REMOVED lines=134> */
.L_x_2296:
        /* <DEDUP_REMOVED lines=23> */
.L_x_2295:
        /* <DEDUP_REMOVED lines=20> */
.L_x_2298:
        /* <DEDUP_REMOVED lines=21> */
.L_x_2294:
        /* <DEDUP_REMOVED lines=27> */
.L_x_2300:
        /* <DEDUP_REMOVED lines=23> */
.L_x_2299:
        /* <DEDUP_REMOVED lines=20> */
.L_x_2301:
        /* <DEDUP_REMOVED lines=20> */
.L_x_2297:
        /* <DEDUP_REMOVED lines=24> */
.L_x_2302:
        /* <DEDUP_REMOVED lines=24> */
.L_x_2305:
        /* <DEDUP_REMOVED lines=17> */
.L_x_2304:
        /* <DEDUP_REMOVED lines=24> */
.L_x_2307:
        /* <DEDUP_REMOVED lines=19> */
.L_x_2303:
        /* <DEDUP_REMOVED lines=23> */
.L_x_2309:
        /* <DEDUP_REMOVED lines=17> */
.L_x_2308:
        /* <DEDUP_REMOVED lines=24> */
.L_x_2310:
        /* <DEDUP_REMOVED lines=18> */
.L_x_2306:
[----:B-1----:R-:W0:Y:S01]  /*3770*/  @P1 LDC.64 R110, c[0x0][0x478] ;  /* 0x00011e00ff6e1b82 */ /* 0x002e220000000a00 */
        /* <DEDUP_REMOVED lines=18> */
.L_x_2311:
        /* <DEDUP_REMOVED lines=24> */
.L_x_2314:
        /* <DEDUP_REMOVED lines=17> */
.L_x_2313:
        /* <DEDUP_REMOVED lines=24> */
.L_x_2316:
        /* <DEDUP_REMOVED lines=19> */
.L_x_2312:
        /* <DEDUP_REMOVED lines=23> */
.L_x_2318:
        /* <DEDUP_REMOVED lines=17> */
.L_x_2317:
        /* <DEDUP_REMOVED lines=24> */
.L_x_2319:
        /* <DEDUP_REMOVED lines=18> */
.L_x_2315:
        /* <DEDUP_REMOVED lines=19> */
.L_x_2320:
        /* <DEDUP_REMOVED lines=24> */
.L_x_2323:
        /* <DEDUP_REMOVED lines=17> */
.L_x_2322:
        /* <DEDUP_REMOVED lines=24> */
.L_x_2325:
        /* <DEDUP_REMOVED lines=19> */
.L_x_2321:
        /* <DEDUP_REMOVED lines=23> */
.L_x_2327:
        /* <DEDUP_REMOVED lines=17> */
.L_x_2326:
        /* <DEDUP_REMOVED lines=24> */
.L_x_2328:
        /* <DEDUP_REMOVED lines=18> */
.L_x_2324:
        /* <DEDUP_REMOVED lines=19> */
.L_x_2329:
        /* <DEDUP_REMOVED lines=24> */
.L_x_2332:
        /* <DEDUP_REMOVED lines=17> */
.L_x_2331:
        /* <DEDUP_REMOVED lines=24> */
.L_x_2334:
        /* <DEDUP_REMOVED lines=19> */
.L_x_2330:
        /* <DEDUP_REMOVED lines=23> */
.L_x_2336:
        /* <DEDUP_REMOVED lines=17> */
.L_x_2335:
        /* <DEDUP_REMOVED lines=24> */
.L_x_2337:
        /* <DEDUP_REMOVED lines=18> */
.L_x_2333:
        /* <DEDUP_REMOVED lines=19> */
.L_x_2338:
[----:B------:R-:W-:Y:S01]  /*5b50*/  UPLOP3.LUT UP1, UPT, UPT, UPT, UP1, 0x40, 0x4 ;  /* 0x000000000004789c */ /* 0x000fe20003f2e810 */
[----:B------:R-:W-:Y:S10]  /*5b60*/  @!P2 BRA `(.L_x_2339) ;  /* 0xffffffa800dca947 */ /* 0x000ff4000383ffff */
[----:B------:R-:W-:Y:S02]  /*5b70*/  MOV R82, R35 ;  /* 0x0000002300527202 */ /* 0x000fe40000000f00 */
[----:B------:R-:W-:Y:S02]  /*5b80*/  MOV R86, R23 ;  /* 0x0000001700567202 */ /* 0x000fe40000000f00 */
[----:B------:R-:W-:Y:S02]  /*5b90*/  MOV R83, R34 ;  /* 0x0000002200537202 */ /* 0x000fe40000000f00 */
[----:B------:R-:W-:Y:S02]  /*5ba0*/  MOV R87, R22 ;  /* 0x0000001600577202 */ /* 0x000fe40000000f00 */
[----:B01----:R-:W-:Y:S02]  /*5bb0*/  MOV R108, R33 ;  /* 0x00000021006c7202 */ /* 0x003fe40000000f00 */
[----:B------:R-:W-:-:S02]  /*5bc0*/  MOV R100, R21 ;  /* 0x0000001500647202 */ /* 0x000fc40000000f00 */
[----:B------:R-:W-:Y:S02]  /*5bd0*/  MOV R109, R32 ;  /* 0x00000020006d7202 */ /* 0x000fe40000000f00 */
[----:B------:R-:W-:Y:S02]  /*5be0*/  MOV R101, R20 ;  /* 0x0000001400657202 */ /* 0x000fe40000000f00 */
[----:B-----5:R-:W-:Y:S02]  /*5bf0*/  MOV R44, R189 ;  /* 0x000000bd002c7202 */ /* 0x020fe40000000f00 */
        /* <DEDUP_REMOVED lines=71> */
.L_x_2291:
        /* <DEDUP_REMOVED lines=33> */
.L_x_2340:
        /* <DEDUP_REMOVED lines=16> */
.L_x_5421:


//--------------------- .text._ZN10layer_norm31ln_parallel_residual_bwd_kernelINS_13Kernel_traitsIf13__nv_bfloat16fS2_fjLj2560ELj1ELj1ELj4ELj8ENS_18Kernel_traits_baseILj2560EfS2_fS2_fjLj128EEEEELb0ELb1ELb0EEEvNS_9BwdParamsE --------------------------
	.section	.text._ZN10layer_norm31ln_parallel_residual_bwd_kernelINS_13Kernel_traitsIf13__nv_bfloat16fS2_fjLj2560ELj1ELj1ELj4ELj8ENS_18Kernel_traits_baseILj2560EfS2_fS2_fjLj128EEEEELb0ELb1ELb0EEEvNS_9BwdParamsE,"ax",@progbits
	.align	128
        .global         _ZN10layer_norm31ln_parallel_residual_bwd_kernelINS_13Kernel_traitsIf13__nv_bfloat16fS2_fjLj2560ELj1ELj1ELj4ELj8ENS_18Kernel_traits_baseILj2560EfS2_fS2_fjLj128EEEEELb0ELb1ELb0EEEvNS_9BwdParamsE
        .type           _ZN10layer_norm31ln_parallel_residual_bwd_kernelINS_13Kernel_traitsIf13__nv_bfloat16fS2_fjLj2560ELj1ELj1ELj4ELj8ENS_18Kernel_traits_baseILj2560EfS2_fS2_fjLj128EEEEELb0ELb1ELb0EEEvNS_9BwdParamsE,@function
        .size           _ZN10layer_norm31ln_parallel_residual_bwd_kernelINS_13Kernel_traitsIf13__nv_bfloat16fS2_fjLj2560ELj1ELj1ELj4ELj8ENS_18Kernel_traits_baseILj2560EfS2_fS2_fjLj128EEEEELb0ELb1ELb0EEEvNS_9BwdParamsE,(.L_x_5422 - _ZN10layer_norm31ln_parallel_residual_bwd_kernelINS_13Kernel_traitsIf13__nv_bfloat16fS2_fjLj2560ELj1ELj1ELj4ELj8ENS_18Kernel_traits_baseILj2560EfS2_fS2_fjLj128EEEEELb0ELb1ELb0EEEvNS_9BwdParamsE)
        .other          _ZN10layer_norm31ln_parallel_residual_bwd_kernelINS_13Kernel_traitsIf13__nv_bfloat16fS2_fjLj2560ELj1ELj1ELj4ELj8ENS_18Kernel_traits_baseILj2560EfS2_fS2_fjLj128EEEEELb0ELb1ELb0EEEvNS_9BwdParamsE,@"STO_CUDA_ENTRY STV_DEFAULT"
_ZN10layer_norm31ln_parallel_residual_bwd_kernelINS_13Kernel_traitsIf13__nv_bfloat16fS2_fjLj2560ELj1ELj1ELj4ELj8ENS_18Kernel_traits_baseILj2560EfS2_fS2_fjLj128EEEEELb0ELb1ELb0EEEvNS_9BwdParamsE:
.text._ZN10layer_norm31ln_parallel_residual_bwd_kernelINS_13Kernel_traitsIf13__nv_bfloat16fS2_fjLj2560ELj1ELj1ELj4ELj8ENS_18Kernel_traits_baseILj2560EfS2_fS2_fjLj128EEEEELb0ELb1ELb0EEEvNS_9BwdParamsE:
        /* <DEDUP_REMOVED lines=24> */
[----:B--2---:R0:W5:Y:S02]  /*0180*/  @P0 LDG.E.128 R84, desc[UR12][R8.64] ;  /* 0x0000000c08540981 */ /* 0x004164000c1e1d00 */
[----:B------:R-:W2:Y:S01]  /*0190*/  @P3 LDC.64 R2, c[0x0][0x3d0] ;  /* 0x0000f400ff023b82 */ /* 0x000ea20000000a00 */
[C---:B---3--:R-:W-:Y:S01]  /*01a0*/  @P1 IMAD.WIDE.U32 R12, R7.reuse, 0x10, R10 ;  /* 0x00000010070c1825 */ /* 0x048fe200078e000a */
[----:B------:R-:W-:-:S04]  /*01b0*/  @P1 IADD3 R7, PT, PT, R7, 0x80, RZ ;  /* 0x0000008007071810 */ /* 0x000fc80007ffe0ff */
[----:B------:R0:W5:Y:S01]  /*01c0*/  @P1 LDG.E.128 R80, desc[UR12][R12.64] ;  /* 0x0000000c0c501981 */ /* 0x000162000c1e1d00 */
[C---:B----4-:R-:W-:Y:S01]  /*01d0*/  @P2 IMAD.WIDE.U32 R14, R7.reuse, 0x10, R14 ;  /* 0x00000010070e2825 */ /* 0x050fe200078e000e */
[----:B------:R-:W-:-:S04]  /*01e0*/  @P2 IADD3 R7, PT, PT, R7, 0x80, RZ ;  /* 0x0000008007072810 */ /* 0x000fc80007ffe0ff */
[----:B------:R0:W5:Y:S01]  /*01f0*/  @P2 LDG.E.128 R76, desc[UR12][R14.64] ;  /* 0x0000000c0e4c2981 */ /* 0x000162000c1e1d00 */
[----:B-1----:R-:W-:-:S05]  /*0200*/  @P4 IMAD.WIDE.U32 R10, R7, 0x10, R16 ;  /* 0x00000010070a4825 */ /* 0x002fca00078e0010 */
[----:B------:R0:W5:Y:S01]  /*0210*/  @P4 LDG.E.128 R72, desc[UR12][R10.64] ;  /* 0x0000000c0a484981 */ /* 0x000162000c1e1d00 */
[----:B--2---:R-:W-:-:S05]  /*0220*/  @P3 IMAD.WIDE.U32 R2, R6, 0x10, R2 ;  /* 0x0000001006023825 */ /* 0x004fca00078e0002 */
[----:B------:R0:W5:Y:S01]  /*0230*/  @P3 LDG.E.128 R68, desc[UR12][R2.64] ;  /* 0x0000000c02443981 */ /* 0x000162000c1e1d00 */
        /* <DEDUP_REMOVED lines=23> */
[----:B------:R-:W-:Y:S02]  /*03b0*/  MOV R2, UR11 ;  /* 0x0000000b00027c02 */ /* 0x000fe40008000f00 */
        /* <DEDUP_REMOVED lines=20> */
[----:B------:R-:W-:Y:S01]  /*0500*/  CS2R R30, SRZ ;  /* 0x00000000001e7805 */ /* 0x000fe2000001ff00 */
[----:B------:R-:W-:Y:S01]  /*0510*/  UPLOP3.LUT UP1, UPT, UPT, UPT, UPT, 0x40, 0x4 ;  /* 0x000000000004789c */ /* 0x000fe20003f2e870 */
[----:B------:R-:W-:Y:S01]  /*0520*/  PLOP3.LUT P0, PT, PT, PT, UP0, 0x80, 0x8 ;  /* 0x000000000008781c */ /* 0x000fe20003f0f008 */
[----:B------:R-:W0:Y:S03]  /*0530*/  LDCU UR15, c[0x0][0x400] ;  /* 0x00008000ff0f77ac */ /* 0x000e260008000800 */
[----:B------:R-:W-:Y:S01]  /*0540*/  P2R R108, PR, RZ, 0x1 ;  /* 0x00000001ff6c7803 */ /* 0x000fe20000000000 */
[----:B------:R-:W1:Y:S01]  /*0550*/  LDCU.64 UR6, c[0x0][0x470] ;  /* 0x00008e00ff0677ac */ /* 0x000e620008000a00 */
[----:B------:R-:W2:Y:S01]  /*0560*/  LDCU.64 UR16, c[0x0][0x438] ;  /* 0x00008700ff1077ac */ /* 0x000ea20008000a00 */
[----:B------:R-:W3:Y:S06]  /*0570*/  LDCU.64 UR8, c[0x0][0x478] ;  /* 0x00008f00ff0877ac */ /* 0x000eec0008000a00 */
.L_x_2408:
        /* <DEDUP_REMOVED lines=25> */
[----:B0-----:R-:W-:-:S06]  /*0710*/  IMAD.WIDE.U32 R12, R0, 0x8, R12 ;  /* 0x00000008000c7825 */ /* 0x001fcc00078e000c */
[----:B------:R-:W4:Y:S01]  /*0720*/  LDG.E.64 R12, desc[UR12][R12.64] ;  /* 0x0000000c0c0c7981 */ /* 0x000f22000c1e1b00 */
[----:B--2---:R-:W-:-:S06]  /*0730*/  IMAD.WIDE.U32 R104, R0, 0x10, R104 ;  /* 0x0000001000687825 */ /* 0x004fcc00078e0068 */
[----:B------:R-:W2:Y:S01]  /*0740*/  LDG.E.128 R104, desc[UR12][R104.64] ;  /* 0x0000000c68687981 */ /* 0x000ea2000c1e1d00 */
[----:B------:R-:W-:-:S13]  /*0750*/  ISETP.NE.AND.EX P3, PT, RZ, UR17, PT, P3 ;  /* 0x00000011ff007c0c */ /* 0x000fda000bf65330 */
[----:B------:R-:W0:Y:S02]  /*0760*/  @P3 LDC.64 R108, c[0x0][0x438] ;  /* 0x00010e00ff6c3b82 */ /* 0x000e240000000a00 */
[----:B0-----:R-:W-:-:S05]  /*0770*/  @P3 IMAD.WIDE.U32 R108, R0, 0x10, R108 ;  /* 0x00000010006c3825 */ /* 0x001fca00078e006c */
[----:B------:R0:W5:Y:S01]  /*0780*/  @P3 LDG.E.128 R24, desc[UR12][R108.64] ;  /* 0x0000000c6c183981 */ /* 0x000162000c1e1d00 */
[----:B----4-:R-:W-:Y:S02]  /*0790*/  MOV R11, R12 ;  /* 0x0000000c000b7202 */ /* 0x010fe40000000f00 */
[----:B------:R-:W-:Y:S02]  /*07a0*/  SHF.R.U64 R140, R12, 0x10, R13 ;  /* 0x000000100c8c7819 */ /* 0x000fe4000000120d */
[----:B------:R-:W-:Y:S01]  /*07b0*/  SHF.L.U32 R11, R11, 0x10, RZ ;  /* 0x000000100b0b7819 */ /* 0x000fe200000006ff */
[C---:B--2---:R-:W-:Y:S01]  /*07c0*/  FADD.FTZ R142, -R128.reuse, R105 ;  /* 0x00000069808e7221 */ /* 0x044fe20000010100 */
[----:B------:R-:W-:Y:S01]  /*07d0*/  FADD.FTZ R110, -R128, R104 ;  /* 0x00000068806e7221 */ /* 0x000fe20000010100 */
[----:B------:R-:W-:Y:S02]  /*07e0*/  SHF.L.U32 R140, R140, 0x10, RZ ;  /* 0x000000108c8c7819 */ /* 0x000fe400000006ff */
[----:B------:R-:W-:Y:S01]  /*07f0*/  FMUL.FTZ R143, R68, R11 ;  /* 0x0000000b448f7220 */ /* 0x000fe20000410000 */
[----:B------:R-:W-:Y:S01]  /*0800*/  MOV R111, R13 ;  /* 0x0000000d006f7202 */ /* 0x000fe20000000f00 */
[C---:B-----5:R-:W-:Y:S01]  /*0810*/  FMUL.FTZ R142, R3.reuse, R142 ;  /* 0x0000008e038e7220 */ /* 0x060fe20000410000 */
[----:B------:R-:W-:Y:S01]  /*0820*/  FMUL.FTZ R145, R3, R110 ;  /* 0x0000006e03917220 */ /* 0x000fe20000410000 */
[----:B------:R-:W-:Y:S01]  /*0830*/  SHF.R.U32.HI R129, RZ, 0x10, R13 ;  /* 0x00000010ff817819 */ /* 0x000fe2000001160d */
[----:B------:R-:W-:Y:S01]  /*0840*/  FADD.FTZ R106, -R128, R106 ;  /* 0x0000006a806a7221 */ /* 0x000fe20000010100 */
[----:B------:R-:W-:Y:S01]  /*0850*/  SHF.L.U32 R111, R111, 0x10, RZ ;  /* 0x000000106f6f7819 */ /* 0x000fe200000006ff */
[----:B------:R-:W-:Y:S01]  /*0860*/  FADD.FTZ R45, R45, R140 ;  /* 0x0000008c2d2d7221 */ /* 0x000fe20000010000 */
[-C--:B------:R-:W-:Y:S01]  /*0870*/  FFMA.FTZ R65, R142, R140.reuse, R65 ;  /* 0x0000008c8e417223 */ /* 0x080fe20000010041 */
[----:B------:R-:W-:Y:S01]  /*0880*/  FMUL.FTZ R140, R69, R140 ;  /* 0x0000008c458c7220 */ /* 0x000fe20000410000 */
[----:B------:R-:W-:Y:S01]  /*0890*/  FADD.FTZ R13, RZ, R143 ;  /* 0x0000008fff0d7221 */ /* 0x000fe20000010000 */
[----:B------:R-:W-:Y:S01]  /*08a0*/  FFMA.FTZ R105, R145, R143, RZ ;  /* 0x0000008f91697223 */ /* 0x000fe200000100ff */
[----:B0-----:R-:W-:Y:S01]  /*08b0*/  SHF.L.U32 R108, R129, 0x10, RZ ;  /* 0x00000010816c7819 */ /* 0x001fe200000006ff */
[----:B------:R-:W-:Y:S01]  /*08c0*/  FMUL.FTZ R141, R3, R106 ;  /* 0x0000006a038d7220 */ /* 0x000fe20000410000 */
[----:B------:R-:W-:Y:S01]  /*08d0*/  FADD.FTZ R44, R44, R11 ;  /* 0x0000000b2c2c7221 */ /* 0x000fe20000010000 */
[----:B------:R-:W-:Y:S01]  /*08e0*/  FFMA.FTZ R64, R145, R11, R64 ;  /* 0x0000000b91407223 */ /* 0x000fe20000010040 */
[----:B------:R-:W-:Y:S01]  /*08f0*/  FADD.FTZ R12, -R128, R107 ;  /* 0x0000006b800c7221 */ /* 0x000fe20000010100 */
[----:B------:R-:W-:Y:S01]  /*0900*/  FMUL.FTZ R11, R70, R111 ;  /* 0x0000006f460b7220 */ /* 0x000fe20000410000 */
[----:B------:R-:W-:Y:S01]  /*0910*/  FADD.FTZ R104, R13, R140 ;  /* 0x0000008c0d687221 */ /* 0x000fe20000010000 */
[----:B------:R-:W-:Y:S01]  /*0920*/  FFMA.FTZ R106, R142, R140, R105 ;  /* 0x0000008c8e6a7223 */ /* 0x000fe20000010069 */
[----:B------:R-:W-:Y:S01]  /*0930*/  FMUL.FTZ R12, R3, R12 ;  /* 0x0000000c030c7220 */ /* 0x000fe20000410000 */
[-C--:B------:R-:W-:Y:S01]  /*0940*/  FMUL.FTZ R13, R71, R108.reuse ;  /* 0x0000006c470d7220 */ /* 0x080fe20000410000 */
[----:B------:R-:W-:Y:S01]  /*0950*/  FADD.FTZ R104, R104, R11 ;  /* 0x0000000b68687221 */ /* 0x000fe20000010000 */
[C---:B------:R-:W-:Y:S01]  /*0960*/  FFMA.FTZ R106, R141.reuse, R11, R106 ;  /* 0x0000000b8d6a7223 */ /* 0x040fe2000001006a */
[----:B------:R-:W-:Y:S01]  /*0970*/  FADD.FTZ R46, R46, R111 ;  /* 0x0000006f2e2e7221 */ /* 0x000fe20000010000 */
[----:B------:R-:W-:Y:S01]  /*0980*/  FFMA.FTZ R66, R141, R111, R66 ;  /* 0x0000006f8d427223 */ /* 0x000fe20000010042 */
[----:B------:R-:W-:Y:S01]  /*0990*/  FADD.FTZ R47, R47, R108 ;  /* 0x0000006c2f2f7221 */ /* 0x000fe20000010000 */
[----:B------:R-:W-:Y:S01]  /*09a0*/  FFMA.FTZ R67, R12, R108, R67 ;  /* 0x0000006c0c437223 */ /* 0x000fe20000010043 */
[----:B------:R-:W-:Y:S01]  /*09b0*/  IADD3 R129, PT, PT, R0, 0x80, RZ ;  /* 0x0000008000817810 */ /* 0x000fe20007ffe0ff */
[----:B------:R-:W-:Y:S01]  /*09c0*/  FADD.FTZ R147, R104, R13 ;  /* 0x0000000d68937221 */ /* 0x000fe20000010000 */
[----:B------:R-:W-:-:S07]  /*09d0*/  FFMA.FTZ R144, R12, R13, R106 ;  /* 0x0000000d0c907223 */ /* 0x000fce000001006a */
.L_x_2343:
[----:B-1-3--:R-:W-:Y:S05]  /*09e0*/  BSYNC.RECONVERGENT B0 ;  /* 0x0000000000007941 */ /* 0x00afea0003800200 */
.L_x_2342:
        /* <DEDUP_REMOVED lines=10> */
[----:B------:R-:W0:Y:S02]  /*0a90*/  @P3 LDC.64 R14, c[0x0][0x438] ;  /* 0x00010e00ff0e3b82 */ /* 0x000e240000000a00 */
[----:B0-----:R-:W-:-:S05]  /*0aa0*/  @P3 IMAD.WIDE.U32 R14, R129, 0x10, R14 ;  /* 0x00000010810e3825 */ /* 0x001fca00078e000e */
[----:B------:R0:W5:Y:S01]  /*0ab0*/  @P3 LDG.E.128 R20, desc[UR12][R14.64] ;  /* 0x0000000c0e143981 */ /* 0x000162000c1e1d00 */
[----:B------:R-:W-:Y:S02]  /*0ac0*/  IADD3 R129, PT, PT, R129, 0x80, RZ ;  /* 0x0000008081817810 */ /* 0x000fe40007ffe0ff */
[----:B--2---:R-:W-:Y:S02]  /*0ad0*/  MOV R107, R104 ;  /* 0x00000068006b7202 */ /* 0x004fe40000000f00 */
[----:B------:R-:W-:Y:S02]  /*0ae0*/  SHF.R.U64 R108, R104, 0x10, R105 ;  /* 0x00000010686c7819 */ /* 0x000fe40000001269 */
[----:B------:R-:W-:Y:S01]  /*0af0*/  SHF.L.U32 R107, R107, 0x10, RZ ;  /* 0x000000106b6b7819 */ /* 0x000fe200000006ff */
[C---:B---3--:R-:W-:Y:S01]  /*0b00*/  FADD.FTZ R18, -R128.reuse, R18 ;  /* 0x0000001280127221 */ /* 0x048fe20000010100 */
[C---:B------:R-:W-:Y:S01]  /*0b10*/  FADD.FTZ R106, -R128.reuse, R16 ;  /* 0x00000010806a7221 */ /* 0x040fe20000010100 */
[----:B------:R-:W-:Y:S01]  /*0b20*/  FADD.FTZ R104, -R128, R17 ;  /* 0x0000001180687221 */ /* 0x000fe20000010100 */
[----:B------:R-:W-:Y:S01]  /*0b30*/  SHF.L.U32 R108, R108, 0x10, RZ ;  /* 0x000000106c6c7819 */ /* 0x000fe200000006ff */
[C---:B-----5:R-:W-:Y:S01]  /*0b40*/  FMUL.FTZ R17, R3.reuse, R18 ;  /* 0x0000001203117220 */ /* 0x060fe20000410000 */
[----:B------:R-:W-:Y:S01]  /*0b50*/  MOV R109, R105 ;  /* 0x00000069006d7202 */ /* 0x000fe20000000f00 */
[-C--:B------:R-:W-:Y:S01]  /*0b60*/  FMUL.FTZ R18, R84, R107.reuse ;  /* 0x0000006b54127220 */ /* 0x080fe20000410000 */
[C---:B0-----:R-:W-:Y:S01]  /*0b70*/  FMUL.FTZ R15, R3.reuse, R106 ;  /* 0x0000006a030f7220 */ /* 0x041fe20000410000 */
[----:B------:R-:W-:Y:S01]  /*0b80*/  FADD.FTZ R16, -R128, R19 ;  /* 0x0000001380107221 */ /* 0x000fe20000010100 */
[----:B------:R-:W-:Y:S01]  /*0b90*/  FMUL.FTZ R14, R3, R104 ;  /* 0x00000068030e7220 */ /* 0x000fe20000410000 */
[----:B------:R-:W-:Y:S01]  /*0ba0*/  SHF.R.U32.HI R110, RZ, 0x10, R105 ;  /* 0x00000010ff6e7819 */ /* 0x000fe20000011669 */
[----:B------:R-:W-:Y:S01]  /*0bb0*/  FMUL.FTZ R19, R85, R108 ;  /* 0x0000006c55137220 */ /* 0x000fe20000410000 */
[----:B------:R-:W-:Y:S01]  /*0bc0*/  SHF.L.U32 R109, R109, 0x10, RZ ;  /* 0x000000106d6d7819 */ /* 0x000fe200000006ff */
[----:B------:R-:W-:Y:S01]  /*0bd0*/  FADD.FTZ R104, R147, R18 ;  /* 0x0000001293687221 */ /* 0x000fe20000010000 */
[C---:B------:R-:W-:Y:S01]  /*0be0*/  FFMA.FTZ R105, R15.reuse, R18, R144 ;  /* 0x000000120f697223 */ /* 0x040fe20000010090 */
[----:B------:R-:W-:Y:S01]  /*0bf0*/  FADD.FTZ R40, R40, R107 ;  /* 0x0000006b28287221 */ /* 0x000fe20000010000 */
[----:B------:R-:W-:Y:S01]  /*0c00*/  FFMA.FTZ R60, R15, R107, R60 ;  /* 0x0000006b0f3c7223 */ /* 0x000fe2000001003c */
[----:B------:R-:W-:Y:S01]  /*0c10*/  SHF.L.U32 R110, R110, 0x10, RZ ;  /* 0x000000106e6e7819 */ /* 0x000fe200000006ff */
[----:B------:R-:W-:Y:S01]  /*0c20*/  FADD.FTZ R107, R104, R19 ;  /* 0x00000013686b7221 */ /* 0x000fe20000010000 */
[----:B------:R-:W-:Y:S01]  /*0c30*/  FMUL.FTZ R112, R86, R109 ;  /* 0x0000006d56707220 */ /* 0x000fe20000410000 */
[C---:B------:R-:W-:Y:S01]  /*0c40*/  FFMA.FTZ R104, R14.reuse, R19, R105 ;  /* 0x000000130e687223 */ /* 0x040fe20000010069 */
        /* <DEDUP_REMOVED lines=12> */
.L_x_2345:
[----:B------:R-:W-:Y:S05]  /*0d10*/  BSYNC.RECONVERGENT B0 ;  /* 0x0000000000007941 */ /* 0x000fea0003800200 */
.L_x_2344:
        /* <DEDUP_REMOVED lines=16> */
[----:B------:R-:W-:Y:S01]  /*0e20*/  MOV R115, R111 ;  /* 0x0000006f00737202 */ /* 0x000fe20000000f00 */
[C---:B---3--:R-:W-:Y:S01]  /*0e30*/  FADD.FTZ R110, -R128.reuse, R105 ;  /* 0x00000069806e7221 */ /* 0x048fe20000010100 */
[----:B------:R-:W-:Y:S01]  /*0e40*/  FADD.FTZ R118, -R128, R104 ;  /* 0x0000006880767221 */ /* 0x000fe20000010100 */
[----:B------:R-:W-:Y:S01]  /*0e50*/  SHF.L.U32 R105, R114, 0x10, RZ ;  /* 0x0000001072697819 */ /* 0x000fe200000006ff */
[C---:B------:R-:W-:Y:S01]  /*0e60*/  FADD.FTZ R120, -R128.reuse, R107 ;  /* 0x0000006b80787221 */ /* 0x040fe20000010100 */
[----:B------:R-:W-:Y:S01]  /*0e70*/  SHF.L.U32 R104, R117, 0x10, RZ ;  /* 0x0000001075687819 */ /* 0x000fe200000006ff */
[----:B------:R-:W-:Y:S01]  /*0e80*/  FADD.FTZ R106, -R128, R106 ;  /* 0x0000006a806a7221 */ /* 0x000fe20000010100 */
[----:B------:R-:W-:Y:S01]  /*0e90*/  SHF.L.U32 R107, R115, 0x10, RZ ;  /* 0x00000010736b7819 */ /* 0x000fe200000006ff */
[C---:B-----5:R-:W-:Y:S01]  /*0ea0*/  FMUL.FTZ R115, R3.reuse, R118 ;  /* 0x0000007603737220 */ /* 0x060fe20000410000 */
[C---:B------:R-:W-:Y:S01]  /*0eb0*/  FMUL.FTZ R114, R3.reuse, R110 ;  /* 0x0000006e03727220 */ /* 0x040fe20000410000 */
[-C--:B------:R-:W-:Y:S01]  /*0ec0*/  FMUL.FTZ R118, R80, R105.reuse ;  /* 0x0000006950767220 */ /* 0x080fe20000410000 */
[----:B------:R-:W-:Y:S01]  /*0ed0*/  SHF.R.U32.HI R116, RZ, 0x10, R111 ;  /* 0x00000010ff747819 */ /* 0x000fe2000001166f */
[----:B------:R-:W-:Y:S01]  /*0ee0*/  FMUL.FTZ R117, R3, R106 ;  /* 0x0000006a03757220 */ /* 0x000fe20000410000 */
[----:B------:R-:W-:Y:S01]  /*0ef0*/  FADD.FTZ R37, R37, R104 ;  /* 0x0000006825257221 */ /* 0x000fe20000010000 */
[-C--:B------:R-:W-:Y:S01]  /*0f00*/  FFMA.FTZ R57, R114, R104.reuse, R57 ;  /* 0x0000006872397223 */ /* 0x080fe20000010039 */
[----:B------:R-:W-:Y:S01]  /*0f10*/  FMUL.FTZ R119, R81, R104 ;  /* 0x0000006851777220 */ /* 0x000fe20000410000 */
[----:B------:R-:W-:Y:S01]  /*0f20*/  FADD.FTZ R36, R36, R105 ;  /* 0x0000006924247221 */ /* 0x000fe20000010000 */
[----:B------:R-:W-:Y:S01]  /*0f30*/  FFMA.FTZ R56, R115, R105, R56 ;  /* 0x0000006973387223 */ /* 0x000fe20000010038 */
[----:B------:R-:W-:Y:S01]  /*0f40*/  FADD.FTZ R104, R147, R118 ;  /* 0x0000007693687221 */ /* 0x000fe20000010000 */
[----:B0-----:R-:W-:Y:S01]  /*0f50*/  SHF.L.U32 R108, R116, 0x10, RZ ;  /* 0x00000010746c7819 */ /* 0x001fe200000006ff */
[----:B------:R-:W-:Y:S01]  /*0f60*/  FFMA.FTZ R105, R115, R118, R144 ;  /* 0x0000007673697223 */ /* 0x000fe20000010090 */
[----:B------:R-:W-:Y:S01]  /*0f70*/  FMUL.FTZ R116, R3, R120 ;  /* 0x0000007803747220 */ /* 0x000fe20000410000 */
[----:B------:R-:W-:Y:S01]  /*0f80*/  FADD.FTZ R38, R38, R107 ;  /* 0x0000006b26267221 */ /* 0x000fe20000010000 */
[-C--:B------:R-:W-:Y:S01]  /*0f90*/  FFMA.FTZ R58, R117, R107.reuse, R58 ;  /* 0x0000006b753a7223 */ /* 0x080fe2000001003a */
        /* <DEDUP_REMOVED lines=9> */
[----:B------:R-:W-:-:S07]  /*1030*/  FFMA.FTZ R144, R116, R121, R104 ;  /* 0x0000007974907223 */ /* 0x000fce0000010068 */
.L_x_2347:
[----:B------:R-:W-:Y:S05]  /*1040*/  BSYNC.RECONVERGENT B0 ;  /* 0x0000000000007941 */ /* 0x000fea0003800200 */
.L_x_2346:
        /* <DEDUP_REMOVED lines=50> */
.L_x_2349:
[----:B------:R-:W-:Y:S05]  /*1370*/  BSYNC.RECONVERGENT B0 ;  /* 0x0000000000007941 */ /* 0x000fea0003800200 */
.L_x_2348:
[----:B------:R-:W-:Y:S04]  /*1380*/  BSSY.RECONVERGENT B0, `(.L_x_2350) ;  /* 0x0000031000007945 */ /* 0x000fe80003800200 */
[----:B------:R-:W-:Y:S05]  /*1390*/  @!P4 BRA `(.L_x_2351) ;  /* 0x0000000000bcc947 */ /* 0x000fea0003800000 */
[----:B------:R-:W0:Y:S01]  /*13a0*/  LDC.64 R110, c[0x0][0x428] ;  /* 0x00010a00ff6e7b82 */ /* 0x000e220000000a00 */
[----:B------:R-:W-:-:S04]  /*13b0*/  ISETP.NE.U32.AND P3, PT, RZ, UR16, PT ;  /* 0x00000010ff007c0c */ /* 0x000fc8000bf65070 */
[----:B------:R-:W-:-:S03]  /*13c0*/  ISETP.NE.AND.EX P3, PT, RZ, UR17, PT, P3 ;  /* 0x00000011ff007c0c */ /* 0x000fc6000bf65330 */
[----:B------:R-:W1:Y:S10]  /*13d0*/  LDC.64 R104, c[0x0][0x3a8] ;  /* 0x0000ea00ff687b82 */ /* 0x000e740000000a00 */
[----:B------:R-:W2:Y:S01]  /*13e0*/  @P3 LDC.64 R108, c[0x0][0x438] ;  /* 0x00010e00ff6c3b82 */ /* 0x000ea20000000a00 */
[----:B0-----:R-:W-:-:S06]  /*13f0*/  IMAD.WIDE.U32 R110, R129, 0x8, R110 ;  /* 0x00000008816e7825 */ /* 0x001fcc00078e006e */
[----:B------:R-:W3:Y:S01]  /*1400*/  LDG.E.64 R110, desc[UR12][R110.64] ;  /* 0x0000000c6e6e7981 */ /* 0x000ee2000c1e1b00 */
[----:B-1----:R-:W-:-:S06]  /*1410*/  IMAD.WIDE.U32 R104, R129, 0x10, R104 ;  /* 0x0000001081687825 */ /* 0x002fcc00078e0068 */
[----:B------:R-:W4:Y:S01]  /*1420*/  LDG.E.128 R104, desc[UR12][R104.64] ;  /* 0x0000000c68687981 */ /* 0x000f22000c1e1d00 */
[----:B--2---:R-:W-:-:S05]  /*1430*/  @P3 IMAD.WIDE.U32 R108, R129, 0x10, R108 ;  /* 0x00000010816c3825 */ /* 0x004fca00078e006c */
[----:B------:R0:W5:Y:S01]  /*1440*/  @P3 LDG.E.128 R96, desc[UR12][R108.64] ;  /* 0x0000000c6c603981 */ /* 0x000162000c1e1d00 */
[----:B---3--:R-:W-:Y:S02]  /*1450*/  MOV R129, R110 ;  /* 0x0000006e00817202 */ /* 0x008fe40000000f00 */
[----:B------:R-:W-:Y:S02]  /*1460*/  MOV R133, R111 ;  /* 0x0000006f00857202 */ /* 0x000fe40000000f00 */
[----:B------:R-:W-:Y:S02]  /*1470*/  SHF.R.U64 R136, R110, 0x10, R111 ;  /* 0x000000106e887819 */ /* 0x000fe4000000126f */
[----:B------:R-:W-:Y:S01]  /*1480*/  SHF.L.U32 R129, R129, 0x10, RZ ;  /* 0x0000001081817819 */ /* 0x000fe200000006ff */
[C---:B----4-:R-:W-:Y:S01]  /*1490*/  FADD.FTZ R132, -R128.reuse, R104 ;  /* 0x0000006880847221 */ /* 0x050fe20000010100 */
[C---:B------:R-:W-:Y:S01]  /*14a0*/  FADD.FTZ R134, -R128.reuse, R105 ;  /* 0x0000006980867221 */ /* 0x040fe20000010100 */
[C---:B------:R-:W-:Y:S01]  /*14b0*/  FADD.FTZ R138, -R128.reuse, R107 ;  /* 0x0000006b808a7221 */ /* 0x040fe20000010100 */
[----:B------:R-:W-:Y:S01]  /*14c0*/  SHF.L.U32 R107, R133, 0x10, RZ ;  /* 0x00000010856b7819 */ /* 0x000fe200000006ff */
[C---:B-----5:R-:W-:Y:S01]  /*14d0*/  FMUL.FTZ R133, R3.reuse, R132 ;  /* 0x0000008403857220 */ /* 0x060fe20000410000 */
[----:B------:R-:W-:Y:S01]  /*14e0*/  SHF.R.U32.HI R135, RZ, 0x10, R111 ;  /* 0x00000010ff877819 */ /* 0x000fe2000001166f */
[----:B------:R-:W-:Y:S01]  /*14f0*/  FADD.FTZ R106, -R128, R106 ;  /* 0x0000006a806a7221 */ /* 0x000fe20000010100 */
[----:B------:R-:W-:Y:S01]  /*1500*/  SHF.L.U32 R104, R136, 0x10, RZ ;  /* 0x0000001088687819 */ /* 0x000fe200000006ff */
[----:B------:R-:W-:Y:S01]  /*1510*/  FMUL.FTZ R132, R3, R134 ;  /* 0x0000008603847220 */ /* 0x000fe20000410000 */
[----:B------:R-:W-:Y:S01]  /*1520*/  FMUL.FTZ R134, R72, R129 ;  /* 0x0000008148867220 */ /* 0x000fe20000410000 */
[----:B0-----:R-:W-:Y:S01]  /*1530*/  SHF.L.U32 R108, R135, 0x10, RZ ;  /* 0x00000010876c7819 */ /* 0x001fe200000006ff */
[----:B------:R-:W-:Y:S01]  /*1540*/  FMUL.FTZ R135, R3, R106 ;  /* 0x0000006a03877220 */ /* 0x000fe20000410000 */
[----:B------:R-:W-:Y:S01]  /*1550*/  FADD.FTZ R29, R29, R104 ;  /* 0x000000681d1d7221 */ /* 0x000fe20000010000 */
[-C--:B------:R-:W-:Y:S01]  /*1560*/  FFMA.FTZ R49, R132, R104.reuse, R49 ;  /* 0x0000006884317223 */ /* 0x080fe20000010031 */
[----:B------:R-:W-:Y:S01]  /*1570*/  FMUL.FTZ R137, R73, R104 ;  /* 0x0000006849897220 */ /* 0x000fe20000410000 */
[----:B------:R-:W-:Y:S01]  /*1580*/  FADD.FTZ R104, R147, R134 ;  /* 0x0000008693687221 */ /* 0x000fe20000010000 */
[----:B------:R-:W-:Y:S01]  /*1590*/  FFMA.FTZ R105, R133, R134, R144 ;  /* 0x0000008685697223 */ /* 0x000fe20000010090 */
[----:B------:R-:W-:Y:S01]  /*15a0*/  FADD.FTZ R30, R30, R107 ;  /* 0x0000006b1e1e7221 */ /* 0x000fe20000010000 */
[-C--:B------:R-:W-:Y:S01]  /*15b0*/  FFMA.FTZ R50, R135, R107.reuse, R50 ;  /* 0x0000006b87327223 */ /* 0x080fe20000010032 */
        /* <DEDUP_REMOVED lines=13> */
.L_x_2351:
[----:B------:R-:W-:Y:S05]  /*1690*/  BSYNC.RECONVERGENT B0 ;  /* 0x0000000000007941 */ /* 0x000fea0003800200 */
.L_x_2350:
        /* <DEDUP_REMOVED lines=32> */
.L_x_2353:
[----:B------:R-:W-:Y:S05]  /*18a0*/  BSYNC.RECONVERGENT B0 ;  /* 0x0000000000007941 */ /* 0x000fea0003800200 */
.L_x_2352:
        /* <DEDUP_REMOVED lines=60> */
.L_x_2358:
        /* <DEDUP_REMOVED lines=23> */
.L_x_2357:
        /* <DEDUP_REMOVED lines=20> */
.L_x_2360:
        /* <DEDUP_REMOVED lines=21> */
.L_x_2356:
        /* <DEDUP_REMOVED lines=27> */
.L_x_2362:
        /* <DEDUP_REMOVED lines=23> */
.L_x_2361:
        /* <DEDUP_REMOVED lines=20> */
.L_x_2363:
        /* <DEDUP_REMOVED lines=20> */
.L_x_2359:
        /* <DEDUP_REMOVED lines=24> */
.L_x_2364:
[----:B------:R-:W-:-:S07]  /*2790*/  IADD3 R0, PT, PT, R0, 0x80, RZ ;  /* 0x0000008000007810 */ /* 0x000fce0007ffe0ff */
.L_x_2355:
[----:B------:R-:W-:Y:S05]  /*27a0*/  BSYNC.RECONVERGENT B0 ;  /* 0x0000000000007941 */ /* 0x000fea0003800200 */
.L_x_2354:
        /* <DEDUP_REMOVED lines=20> */
[C---:B-1---5:R-:W-:Y:S01]  /*28f0*/  FFMA.FTZ R102, R3.reuse, R9, R22 ;  /* 0x0000000903667223 */ /* 0x062fe20000010016 */
[C---:B------:R-:W-:Y:S01]  /*2900*/  FFMA.FTZ R103, R3.reuse, R10, R23 ;  /* 0x0000000a03677223 */ /* 0x040fe20000010017 */
[C---:B------:R-:W-:Y:S01]  /*2910*/  FFMA.FTZ R100, R3.reuse, R7, R20 ;  /* 0x0000000703647223 */ /* 0x040fe20000010014 */
[----:B------:R-:W-:-:S03]  /*2920*/  FFMA.FTZ R101, R3, R8, R21 ;  /* 0x0000000803657223 */ /* 0x000fc60000010015 */
[----:B------:R-:W-:Y:S02]  /*2930*/  F2FP.BF16.F32.PACK_AB R144, R103, R102 ;  /* 0x000000666790723e */ /* 0x000fe400000010ff */
[----:B------:R-:W-:Y:S02]  /*2940*/  F2FP.BF16.F32.PACK_AB R111, R101, R100 ;  /* 0x00000064656f723e */ /* 0x000fe400000010ff */
[C---:B------:R-:W-:Y:S02]  /*2950*/  PRMT R147, R144.reuse, 0x7632, R147 ;  /* 0x0000763290937816 */ /* 0x040fe40000000093 */
[----:B0-----:R-:W-:Y:S02]  /*2960*/  PRMT R106, R111, 0x7632, R106 ;  /* 0x000076326f6a7816 */ /* 0x001fe4000000006a */
[----:B------:R-:W-:Y:S02]  /*2970*/  PRMT R7, R147, 0x7610, R7 ;  /* 0x0000761093077816 */ /* 0x000fe40000000007 */
[----:B------:R-:W-:-:S02]  /*2980*/  PRMT R8, R144, 0x7610, R8 ;  /* 0x0000761090087816 */ /* 0x000fc40000000008 */
[----:B------:R-:W-:Y:S02]  /*2990*/  PRMT R9, R106, 0x7610, R9 ;  /* 0x000076106a097816 */ /* 0x000fe40000000009 */
[----:B------:R-:W-:Y:S01]  /*29a0*/  PRMT R10, R111, 0x7610, R10 ;  /* 0x000076106f0a7816 */ /* 0x000fe2000000000a */
[----:B------:R-:W-:Y:S06]  /*29b0*/  BRA `(.L_x_2370) ;  /* 0x00000008005c7947 */ /* 0x000fec0003800000 */
.L_x_2369:
        /* <DEDUP_REMOVED lines=17> */
.L_x_2368:
        /* <DEDUP_REMOVED lines=19> */
[C---:B01----:R-:W-:Y:S02]  /*2c00*/  PRMT R106, R7.reuse, 0x7632, R106 ;  /* 0x00007632076a7816 */ /* 0x043fe4000000006a */
[----:B------:R-:W-:-:S02]  /*2c10*/  PRMT R111, R7, 0x7610, R111 ;  /* 0x00007610076f7816 */ /* 0x000fc4000000006f */
[----:B------:R-:W-:Y:S02]  /*2c20*/  PRMT R7, R147, 0x7610, R7 ;  /* 0x0000761093077816 */ /* 0x000fe40000000007 */
[----:B------:R-:W-:Y:S02]  /*2c30*/  PRMT R8, R144, 0x7610, R8 ;  /* 0x0000761090087816 */ /* 0x000fe40000000008 */
[----:B------:R-:W-:Y:S02]  /*2c40*/  PRMT R9, R106, 0x7610, R9 ;  /* 0x000076106a097816 */ /* 0x000fe40000000009 */
[----:B------:R-:W-:Y:S01]  /*2c50*/  PRMT R10, R111, 0x7610, R10 ;  /* 0x000076106f0a7816 */ /* 0x000fe2000000000a */
[----:B------:R-:W-:Y:S06]  /*2c60*/  BRA `(.L_x_2370) ;  /* 0x0000000400b07947 */ /* 0x000fec0003800000 */
.L_x_2371:
        /* <DEDUP_REMOVED lines=19> */
.L_x_2367:
        /* <DEDUP_REMOVED lines=28> */
.L_x_2373:
        /* <DEDUP_REMOVED lines=17> */
.L_x_2372:
        /* <DEDUP_REMOVED lines=26> */
.L_x_2374:
        /* <DEDUP_REMOVED lines=18> */
.L_x_2370:
        /* <DEDUP_REMOVED lines=20> */
.L_x_2375:
[----:B------:R-:W-:-:S07]  /*3470*/  IADD3 R0, PT, PT, R0, 0x80, RZ ;  /* 0x0000008000007810 */ /* 0x000fce0007ffe0ff */
.L_x_2366:
[----:B------:R-:W-:Y:S05]  /*3480*/  BSYNC.RECONVERGENT B0 ;  /* 0x0000000000007941 */ /* 0x000fea0003800200 */
.L_x_2365:
        /* <DEDUP_REMOVED lines=20> */
[C---:B01---5:R-:W-:Y:S01]  /*35d0*/  FFMA.FTZ R102, R3.reuse, R9, R90 ;  /* 0x0000000903667223 */ /* 0x063fe2000001005a */
        /* <DEDUP_REMOVED lines=12> */
.L_x_2380:
        /* <DEDUP_REMOVED lines=17> */
.L_x_2379:
        /* <DEDUP_REMOVED lines=26> */
.L_x_2382:
        /* <DEDUP_REMOVED lines=19> */
.L_x_2378:
        /* <DEDUP_REMOVED lines=28> */
.L_x_2384:
        /* <DEDUP_REMOVED lines=17> */
.L_x_2383:
        /* <DEDUP_REMOVED lines=26> */
.L_x_2385:
        /* <DEDUP_REMOVED lines=18> */
.L_x_2381:
        /* <DEDUP_REMOVED lines=20> */
.L_x_2386:
[----:B------:R-:W-:-:S07]  /*4150*/  IADD3 R0, PT, PT, R0, 0x80, RZ ;  /* 0x0000008000007810 */ /* 0x000fce0007ffe0ff */
.L_x_2377:
[----:B------:R-:W-:Y:S05]  /*4160*/  BSYNC.RECONVERGENT B0 ;  /* 0x0000000000007941 */ /* 0x000fea0003800200 */
.L_x_2376:
        /* <DEDUP_REMOVED lines=33> */
.L_x_2391:
        /* <DEDUP_REMOVED lines=17> */
.L_x_2390:
        /* <DEDUP_REMOVED lines=26> */
.L_x_2393:
        /* <DEDUP_REMOVED lines=19> */
.L_x_2389:
        /* <DEDUP_REMOVED lines=28> */
.L_x_2395:
        /* <DEDUP_REMOVED lines=17> */
.L_x_2394:
        /* <DEDUP_REMOVED lines=26> */
.L_x_2396:
        /* <DEDUP_REMOVED lines=18> */
.L_x_2392:
        /* <DEDUP_REMOVED lines=20> */
.L_x_2397:
[----:B------:R-:W-:-:S07]  /*4e30*/  IADD3 R0, PT, PT, R0, 0x80, RZ ;  /* 0x0000008000007810 */ /* 0x000fce0007ffe0ff */
.L_x_2388:
[----:B------:R-:W-:Y:S05]  /*4e40*/  BSYNC.RECONVERGENT B0 ;  /* 0x0000000000007941 */ /* 0x000fea0003800200 */
.L_x_2387:
        /* <DEDUP_REMOVED lines=33> */
.L_x_2402:
        /* <DEDUP_REMOVED lines=17> */
.L_x_2401:
        /* <DEDUP_REMOVED lines=26> */
.L_x_2404:
        /* <DEDUP_REMOVED lines=18> */
.L_x_2400:
        /* <DEDUP_REMOVED lines=28> */
.L_x_2406:
        /* <DEDUP_REMOVED lines=17> */
.L_x_2405:
        /* <DEDUP_REMOVED lines=25> */
.L_x_2407:
        /* <DEDUP_REMOVED lines=18> */
.L_x_2403:
        /* <DEDUP_REMOVED lines=20> */
.L_x_2399:
[----:B------:R-:W-:Y:S05]  /*5af0*/  BSYNC.RECONVERGENT B0 ;  /* 0x0000000000007941 */ /* 0x000fea0003800200 */
.L_x_2398:
[----:B------:R-:W-:Y:S01]  /*5b00*/  UPLOP3.LUT UP1, UPT, UPT, UPT, UP1, 0x40, 0x4 ;  /* 0x000000000004789c */ /* 0x000fe20003f2e810 */
[----:B------:R-:W-:Y:S10]  /*5b10*/  @!P6 BRA `(.L_x_2408) ;  /* 0xffffffa80098e947 */ /* 0x000ff4000383ffff */
.L_x_2341:
        /* <DEDUP_REMOVED lines=38> */
.L_x_2409:
        /* <DEDUP_REMOVED lines=16> */
.L_x_5422:


//--------------------- .text._ZN10layer_norm31ln_parallel_residual_bwd_kernelINS_13Kernel_traitsIf13__nv_bfloat16fS2_fjLj2560ELj1ELj1ELj4ELj8ENS_18Kernel_traits_baseILj2560EfS2_fS2_fjLj128EEEEELb0ELb1ELb1EEEvNS_9BwdParamsE --------------------------
	.section	.text._ZN10layer_norm31ln_parallel_residual_bwd_kernelINS_13Kernel_traitsIf13__nv_bfloat16fS2_fjLj2560ELj1ELj1ELj4ELj8ENS_18Kernel_traits_baseILj2560EfS2_fS2_fjLj128EEEEELb0ELb1ELb1EEEvNS_9BwdParamsE,"ax",@progbits
	.align	128
        .global         _ZN10layer_norm31ln_parallel_residual_bwd_kernelINS_13Kernel_traitsIf13__nv_bfloat16fS2_fjLj2560ELj1ELj1ELj4ELj8ENS_18Kernel_traits_baseILj2560EfS2_fS2_fjLj128EEEEELb0ELb1ELb1EEEvNS_9BwdParamsE
        .type           _ZN10layer_norm31ln_parallel_residual_bwd_kernelINS_13Kernel_traitsIf13__nv_bfloat16fS2_fjLj2560ELj1ELj1ELj4ELj8ENS_18Kernel_traits_baseILj2560EfS2_fS2_fjLj128EEEEELb0ELb1ELb1EEEvNS_9BwdParamsE,@function
        .size           _ZN10layer_norm31ln_parallel_residual_bwd_kernelINS_13Kernel_traitsIf13__nv_bfloat16fS2_fjLj2560ELj1ELj1ELj4ELj8ENS_18Kernel_traits_baseILj2560EfS2_fS2_fjLj128EEEEELb0ELb1ELb1EEEvNS_9BwdParamsE,(.L_x_5423 - _ZN10layer_norm31ln_parallel_residual_bwd_kernelINS_13Kernel_traitsIf13__nv_bfloat16fS2_fjLj2560ELj1ELj1ELj4ELj8ENS_18Kernel_traits_baseILj2560EfS2_fS2_fjLj128EEEEELb0ELb1ELb1EEEvNS_9BwdParamsE)
        .other          _ZN10layer_norm31ln_parallel_residual_bwd_kernelINS_13Kernel_traitsIf13__nv_bfloat16fS2_fjLj2560ELj1ELj1ELj4ELj8ENS_18Kernel_traits_baseILj2560EfS2_fS2_fjLj128EEEEELb0ELb1ELb1EEEvNS_9BwdParamsE,@"STO_CUDA_ENTRY STV_DEFAULT"
_ZN10layer_norm31ln_parallel_residual_bwd_kernelINS_13Kernel_traitsIf13__nv_bfloat16fS2_fjLj2560ELj1ELj1ELj4ELj8ENS_18Kernel_traits_baseILj2560EfS2_fS2_fjLj128EEEEELb0ELb1ELb1EEEvNS_9BwdParamsE:
.text._ZN10layer_norm31ln_parallel_residual_bwd_kernelINS_13Kernel_traitsIf13__nv_bfloat16fS2_fjLj2560ELj1ELj1ELj4ELj8ENS_18Kernel_traits_baseILj2560EfS2_fS2_fjLj128EEEEELb0ELb1ELb1EEEvNS_9BwdParamsE:
        /* <DEDUP_REMOVED lines=49> */
[----:B------:R-:W-:-:S02]  /*0310*/  CS2R R4, SRZ ;  /* 0x0000000000047805 */ /* 0x000fc4000001ff00 */
[----:B------:R-:W-:Y:S01]  /*0320*/  MOV R113, RZ ;  /* 0x000000ff00717202 */ /* 0x000fe20000000f00 */
[----:B------:R-:W0:Y:S01]  /*0330*/  LDCU UR15, c[0x0][0x388] ;  /* 0x00007100ff0f77ac */ /* 0x000e220008000800 */
[----:B------:R-:W-:Y:S01]  /*0340*/  MOV R112, UR11 ;  /* 0x0000000b00707c02 */ /* 0x000fe20008000f00 */
[----:B--2---:R-:W5:Y:S01]  /*0350*/  LDG.E.128 R28, desc[UR12][R2.64] ;  /* 0x0000000c021c7981 */ /* 0x004f62000c1e1d00 */
[----:B------:R-:W2:Y:S03]  /*0360*/  LDCU UR18, c[0x0][0x400] ;  /* 0x00008000ff1277ac */ /* 0x000ea60008000800 */
[----:B------:R-:W5:Y:S01]  /*0370*/  LDG.E.128 R32, desc[UR12][R2.64+0x800] ;  /* 0x0008000c02207981 */ /* 0x000f62000c1e1d00 */
[----:B------:R-:W3:Y:S03]  /*0380*/  LDCU.64 UR6, c[0x0][0x470] ;  /* 0x00008e00ff0677ac */ /* 0x000ee60008000a00 */
[----:B------:R-:W5:Y:S01]  /*0390*/  LDG.E.128 R36, desc[UR12][R2.64+0x1000] ;  /* 0x0010000c02247981 */ /* 0x000f62000c1e1d00 */
[----:B------:R-:W4:Y:S03]  /*03a0*/  LDCU.64 UR8, c[0x0][0x478] ;  /* 0x00008f00ff0877ac */ /* 0x000f260008000a00 */
[----:B------:R-:W5:Y:S01]  /*03b0*/  LDG.E.128 R40, desc[UR12][R2.64+0x1800] ;  /* 0x0018000c02287981 */ /* 0x000f62000c1e1d00 */
[----:B------:R-:W0:Y:S03]  /*03c0*/  LDCU.64 UR16, c[0x0][0x438] ;  /* 0x00008700ff1077ac */ /* 0x000e260008000a00 */
[----:B------:R1:W5:Y:S02]  /*03d0*/  LDG.E.128 R44, desc[UR12][R2.64+0x2000] ;  /* 0x0020000c022c7981 */ /* 0x000364000c1e1d00 */
[----:B-123--:R-:W-:-:S07]  /*03e0*/  CS2R R2, SRZ ;  /* 0x0000000000027805 */ /* 0x00efce000001ff00 */
.L_x_2458:
[----:B-1----:R-:W1:Y:S01]  /*03f0*/  LDC.64 R80, c[0x0][0x3c0] ;  /* 0x0000f000ff507b82 */ /* 0x002e620000000a00 */
[----:B0-----:R-:W-:-:S05]  /*0400*/  IMAD R0, R112, UR15, RZ ;  /* 0x0000000f70007c24 */ /* 0x001fca000f8e02ff */
[----:B------:R-:W-:Y:S02]  /*0410*/  SHF.R.S32.HI R73, RZ, 0x1f, R0 ;  /* 0x0000001fff497819 */ /* 0x000fe40000011400 */
[----:B------:R-:W0:Y:S02]  /*0420*/  LDC.64 R150, c[0x0][0x428] ;  /* 0x00010a00ff967b82 */ /* 0x000e240000000a00 */
[----:B------:R-:W-:-:S04]  /*0430*/  LEA.HI R73, R73, R0, RZ, 0x2 ;  /* 0x0000000049497211 */ /* 0x000fc800078f10ff */
[----:B------:R-:W-:Y:S02]  /*0440*/  LEA.HI.SX32 R111, R73, R98, 0x1e ;  /* 0x00000062496f7211 */ /* 0x000fe400078ff2ff */
[----:B------:R-:W2:Y:S02]  /*0450*/  LDC.64 R88, c[0x0][0x3a8] ;  /* 0x0000ea00ff587b82 */ /* 0x000ea40000000a00 */
[C---:B------:R-:W-:Y:S02]  /*0460*/  IADD3 R110, PT, PT, R111.reuse, 0x80, RZ ;  /* 0x000000806f6e7810 */ /* 0x040fe40007ffe0ff */
[----:B------:R-:W-:Y:S01]  /*0470*/  IADD3 R109, PT, PT, R111, 0x100, RZ ;  /* 0x000001006f6d7810 */ /* 0x000fe20007ffe0ff */
[----:B-1----:R-:W-:-:S03]  /*0480*/  IMAD.WIDE R80, R112, 0x4, R80 ;  /* 0x0000000470507825 */ /* 0x002fc600078e0250 */
[----:B------:R-:W1:Y:S02]  /*0490*/  LDC.64 R120, c[0x0][0x3c8] ;  /* 0x0000f200ff787b82 */ /* 0x000e640000000a00 */
[----:B------:R-:W3:Y:S01]  /*04a0*/  LDG.E R164, desc[UR12][R80.64] ;  /* 0x0000000c50a47981 */ /* 0x000ee2000c1e1900 */
[----:B0-----:R-:W-:-:S06]  /*04b0*/  IMAD.WIDE.U32 R118, R111, 0x8, R150 ;  /* 0x000000086f767825 */ /* 0x001fcc00078e0096 */
[----:B------:R-:W4:Y:S01]  /*04c0*/  LDG.E.64 R118, desc[UR12][R118.64] ;  /* 0x0000000c76767981 */ /* 0x000f22000c1e1b00 */
[----:B--2---:R-:W-:-:S04]  /*04d0*/  IMAD.WIDE.U32 R76, R110, 0x10, R88 ;  /* 0x000000106e4c7825 */ /* 0x004fc800078e0058 */
[--C-:B------:R-:W-:Y:S02]  /*04e0*/  IMAD.WIDE.U32 R82, R109, 0x10, R88.reuse ;  /* 0x000000106d527825 */ /* 0x100fe400078e0058 */
[----:B------:R-:W2:Y:S02]  /*04f0*/  LDG.E.128 R76, desc[UR12][R76.64] ;  /* 0x0000000c4c4c7981 */ /* 0x000ea4000c1e1d00 */
[C---:B------:R-:W-:Y:S02]  /*0500*/  IMAD.WIDE.U32 R72, R111.reuse, 0x10, R88 ;  /* 0x000000106f487825 */ /* 0x040fe400078e0058 */
[----:B------:R-:W2:Y:S02]  /*0510*/  LDG.E.128 R80, desc[UR12][R82.64] ;  /* 0x0000000c52507981 */ /* 0x000ea4000c1e1d00 */
[----:B------:R-:W-:Y:S02]  /*0520*/  IMAD.WIDE.U32 R132, R110, 0x8, R150 ;  /* 0x000000086e847825 */ /* 0x000fe400078e0096 */
[----:B------:R-:W2:Y:S04]  /*0530*/  LDG.E.128 R72, desc[UR12][R72.64] ;  /* 0x0000000c48487981 */ /* 0x000ea8000c1e1d00 */
[----:B------:R-:W2:Y:S01]  /*0540*/  LDG.E.64 R132, desc[UR12][R132.64] ;  /* 0x0000000c84847981 */ /* 0x000ea2000c1e1b00 */
[----:B------:R-:W-:-:S02]  /*0550*/  IADD3 R108, PT, PT, R111, 0x180, RZ ;  /* 0x000001806f6c7810 */ /* 0x000fc40007ffe0ff */
[----:B------:R-:W-:-:S03]  /*0560*/  IADD3 R106, PT, PT, R111, 0x200, RZ ;  /* 0x000002006f6a7810 */ /* 0x000fc60007ffe0ff */
[----:B------:R-:W-:-:S04]  /*0570*/  IMAD.WIDE.U32 R84, R108, 0x10, R88 ;  /* 0x000000106c547825 */ /* 0x000fc800078e0058 */
[----:B------:R-:W-:Y:S02]  /*0580*/  IMAD.WIDE.U32 R88, R106, 0x10, R88 ;  /* 0x000000106a587825 */ /* 0x000fe400078e0058 */
[----:B------:R-:W2:Y:S04]  /*0590*/  LDG.E.128 R84, desc[UR12][R84.64] ;  /* 0x0000000c54547981 */ /* 0x000ea8000c1e1d00 */
[----:B------:R-:W2:Y:S01]  /*05a0*/  LDG.E.128 R88, desc[UR12][R88.64] ;  /* 0x0000000c58587981 */ /* 0x000ea2000c1e1d00 */
[----:B-1----:R-:W-:-:S05]  /*05b0*/  IMAD.WIDE R120, R112, 0x4, R120 ;  /* 0x0000000470787825 */ /* 0x002fca00078e0278 */
[----:B------:R-:W2:Y:S01]  /*05c0*/  LDG.E R107, desc[UR12][R120.64] ;  /* 0x0000000c786b7981 */ /* 0x000ea2000c1e1900 */
        /* <DEDUP_REMOVED lines=9> */
[----:B---3--:R-:W-:Y:S02]  /*0660*/  FSEL R164, R164, RZ, !P1 ;  /* 0x000000ffa4a47208 */ /* 0x008fe40004800000 */
[----:B----4-:R-:W-:Y:S02]  /*0670*/  MOV R139, R118 ;  /* 0x00000076008b7202 */ /* 0x010fe40000000f00 */
[--C-:B------:R-:W-:Y:S02]  /*0680*/  SHF.R.U64 R135, R118, 0x10, R119.reuse ;  /* 0x0000001076877819 */ /* 0x100fe40000001277 */
[----:B------:R-:W-:Y:S02]  /*0690*/  MOV R129, R119 ;  /* 0x0000007700817202 */ /* 0x000fe40000000f00 */
[----:B------:R-:W-:Y:S01]  /*06a0*/  SHF.R.U32.HI R127, RZ, 0x10, R119 ;  /* 0x00000010ff7f7819 */ /* 0x000fe20000011677 */
[C---:B--2---:R-:W-:Y:S01]  /*06b0*/  FADD.FTZ R119, -R164.reuse, R78 ;  /* 0x0000004ea4777221 */ /* 0x044fe20000010100 */
[----:B------:R-:W-:-:S02]  /*06c0*/  FADD.FTZ R118, -R164, R79 ;  /* 0x0000004fa4767221 */ /* 0x000fc40000010100 */
[----:B------:R-:W0:Y:S01]  /*06d0*/  @P0 LDC.64 R78, c[0x0][0x438] ;  /* 0x00010e00ff4e0b82 */ /* 0x000e220000000a00 */
[C---:B------:R-:W-:Y:S01]  /*06e0*/  FADD.FTZ R124, -R164.reuse, R82 ;  /* 0x00000052a47c7221 */ /* 0x040fe20000010100 */
[C---:B------:R-:W-:Y:S01]  /*06f0*/  FADD.FTZ R134, -R164.reuse, R83 ;  /* 0x00000053a4867221 */ /* 0x040fe20000010100 */
[----:B------:R-:W-:-:S05]  /*0700*/  FADD.FTZ R131, -R164, R74 ;  /* 0x0000004aa4837221 */ /* 0x000fca0000010100 */
[----:B------:R-:W1:Y:S01]  /*0710*/  @P0 LDC.64 R82, c[0x0][0x438] ;  /* 0x00010e00ff520b82 */ /* 0x000e620000000a00 */
[C---:B------:R-:W-:Y:S01]  /*0720*/  FADD.FTZ R125, -R164.reuse, R75 ;  /* 0x0000004ba47d7221 */ /* 0x040fe20000010100 */
[C---:B------:R-:W-:Y:S01]  /*0730*/  FADD.FTZ R137, -R164.reuse, R73 ;  /* 0x00000049a4897221 */ /* 0x040fe20000010100 */
[C---:B------:R-:W-:Y:S01]  /*0740*/  FADD.FTZ R142, -R164.reuse, R76 ;  /* 0x0000004ca48e7221 */ /* 0x040fe20000010100 */
[----:B------:R-:W-:Y:S01]  /*0750*/  FADD.FTZ R148, -R164, R77 ;  /* 0x0000004da4947221 */ /* 0x000fe20000010100 */
[----:B------:R-:W-:-:S03]  /*0760*/  MOV R123, R132 ;  /* 0x00000084007b7202 */ /* 0x000fc60000000f00 */
[----:B------:R-:W2:Y:S01]  /*0770*/  @P0 LDC.64 R74, c[0x0][0x438] ;  /* 0x00010e00ff4a0b82 */ /* 0x000ea20000000a00 */
[----:B------:R-:W-:Y:S01]  /*0780*/  SHF.R.U64 R73, R132, 0x10, R133 ;  /* 0x0000001084497819 */ /* 0x000fe20000001285 */
[C---:B------:R-:W-:Y:S01]  /*0790*/  FADD.FTZ R132, -R164.reuse, R80 ;  /* 0x00000050a4847221 */ /* 0x040fe20000010100 */
[----:B------:R-:W-:-:S05]  /*07a0*/  FADD.FTZ R122, -R164, R81 ;  /* 0x00000051a47a7221 */ /* 0x000fca0000010100 */
[----:B------:R-:W3:Y:S08]  /*07b0*/  @P0 LDC.64 R76, c[0x0][0x438] ;  /* 0x00010e00ff4c0b82 */ /* 0x000ef00000000a00 */
[----:B------:R-:W4:Y:S01]  /*07c0*/  @P0 LDC.64 R80, c[0x0][0x438] ;  /* 0x00010e00ff500b82 */ /* 0x000f220000000a00 */
[C---:B------:R-:W-:Y:S01]  /*07d0*/  FADD.FTZ R152, -R164.reuse, R84 ;  /* 0x00000054a4987221 */ /* 0x040fe20000010100 */
[C---:B------:R-:W-:Y:S01]  /*07e0*/  FADD.FTZ R154, -R164.reuse, R85 ;  /* 0x00000055a49a7221 */ /* 0x040fe20000010100 */
[C---:B------:R-:W-:Y:S01]  /*07f0*/  FADD.FTZ R158, -R164.reuse, R88 ;  /* 0x00000058a49e7221 */ /* 0x040fe20000010100 */
[----:B------:R-:W-:Y:S01]  /*0800*/  FADD.FTZ R160, -R164, R89 ;  /* 0x00000059a4a07221 */ /* 0x000fe20000010100 */
[----:B-1----:R-:W-:-:S04]  /*0810*/  @P0 IMAD.WIDE.U32 R84, R111, 0x10, R82 ;  /* 0x000000106f540825 */ /* 0x002fc800078e0052 */
[----:B0-----:R-:W-:Y:S01]  /*0820*/  @P0 IMAD.WIDE.U32 R88, R109, 0x10, R78 ;  /* 0x000000106d580825 */ /* 0x001fe200078e004e */
[----:B------:R-:W-:-:S03]  /*0830*/  SHF.L.U32 R79, R139, 0x10, RZ ;  /* 0x000000108b4f7819 */ /* 0x000fc600000006ff */
[----:B------:R-:W-:Y:S01]  /*0840*/  FADD.FTZ R0, -R164, R72 ;  /* 0x00000048a4007221 */ /* 0x000fe20000010100 */
[----:B-----5:R0:W5:Y:S01]  /*0850*/  @P0 LDG.E.128 R48, desc[UR12][R84.64] ;  /* 0x0000000c54300981 */ /* 0x020162000c1e1d00 */
[----:B--2---:R-:W-:Y:S01]  /*0860*/  @P0 IMAD.WIDE.U32 R74, R106, 0x10, R74 ;  /* 0x000000106a4a0825 */ /* 0x004fe200078e004a */
[----:B------:R-:W-:-:S03]  /*0870*/  SHF.L.U32 R78, R135, 0x10, RZ ;  /* 0x00000010874e7819 */ /* 0x000fc600000006ff */
[C---:B------:R-:W-:Y:S01]  /*0880*/  FADD.FTZ R72, -R164.reuse, R86 ;  /* 0x00000056a4487221 */ /* 0x040fe20000010100 */
[C---:B------:R-:W-:Y:S01]  /*0890*/  FADD.FTZ R156, -R164.reuse, R87 ;  /* 0x00000057a49c7221 */ /* 0x040fe20000010100 */
[C---:B------:R-:W-:Y:S01]  /*08a0*/  FADD.FTZ R162, -R164.reuse, R90 ;  /* 0x0000005aa4a27221 */ /* 0x040fe20000010100 */
[----:B------:R-:W-:Y:S01]  /*08b0*/  FADD.FTZ R164, -R164, R91 ;  /* 0x0000005ba4a47221 */ /* 0x000fe20000010100 */
[----:B---3--:R-:W-:Y:S01]  /*08c0*/  @P0 IMAD.WIDE.U32 R90, R108, 0x10, R76 ;  /* 0x000000106c5a0825 */ /* 0x008fe200078e004c */
[----:B------:R1:W5:Y:S03]  /*08d0*/  @P0 LDG.E.128 R64, desc[UR12][R74.64] ;  /* 0x0000000c4a400981 */ /* 0x000366000c1e1d00 */
[----:B0-----:R-:W-:Y:S01]  /*08e0*/  FMUL.FTZ R85, R28, R79 ;  /* 0x0000004f1c557220 */ /* 0x001fe20000410000 */
[----:B------:R-:W-:Y:S01]  /*08f0*/  SHF.L.U32 R77, R129, 0x10, RZ ;  /* 0x00000010814d7819 */ /* 0x000fe200000006ff */
[----:B----4-:R-:W-:-:S04]  /*0900*/  @P0 IMAD.WIDE.U32 R86, R110, 0x10, R80 ;  /* 0x000000106e560825 */ /* 0x010fc800078e0050 */
[----:B------:R-:W-:Y:S01]  /*0910*/  FMUL.FTZ R80, R29, R78 ;  /* 0x0000004e1d507220 */ /* 0x000fe20000410000 */
[----:B------:R-:W-:Y:S01]  /*0920*/  SHF.L.U32 R76, R127, 0x10, RZ ;  /* 0x000000107f4c7819 */ /* 0x000fe200000006ff */
[----:B------:R0:W5:Y:S01]  /*0930*/  @P0 LDG.E.128 R60, desc[UR12][R90.64] ;  /* 0x0000000c5a3c0981 */ /* 0x000162000c1e1d00 */
[----:B-1----:R-:W-:Y:S01]  /*0940*/  FADD.FTZ R75, RZ, R85 ;  /* 0x00000055ff4b7221 */ /* 0x002fe20000010000 */
[----:B------:R-:W-:Y:S02]  /*0950*/  FMUL.FTZ R82, R30, R77 ;  /* 0x0000004d1e527220 */ /* 0x000fe40000410000 */
[----:B------:R1:W5:Y:S01]  /*0960*/  @P0 LDG.E.128 R56, desc[UR12][R88.64] ;  /* 0x0000000c58380981 */ /* 0x000362000c1e1d00 */
[----:B------:R-:W-:Y:S01]  /*0970*/  FADD.FTZ R75, R75, R80 ;  /* 0x000000504b4b7221 */ /* 0x000fe20000010000 */
[----:B------:R-:W-:Y:S01]  /*0980*/  FMUL.FTZ R84, R31, R76 ;  /* 0x0000004c1f547220 */ /* 0x000fe20000410000 */
[----:B------:R-:W-:Y:S01]  /*0990*/  MOV R121, R133 ;  /* 0x0000008500797202 */ /* 0x000fe20000000f00 */
[----:B0-----:R-:W-:Y:S01]  /*09a0*/  FMUL.FTZ R91, R107, R119 ;  /* 0x000000776b5b7220 */ /* 0x001fe20000410000 */
[----:B------:R-:W-:Y:S01]  /*09b0*/  SHF.L.U32 R119, R123, 0x10, RZ ;  /* 0x000000107b777819 */ /* 0x000fe200000006ff */
[----:B------:R-:W-:Y:S01]  /*09c0*/  FADD.FTZ R75, R75, R82 ;  /* 0x000000524b4b7221 */ /* 0x000fe20000010000 */
[----:B------:R-:W-:Y:S01]  /*09d0*/  SHF.L.U32 R90, R73, 0x10, RZ ;  /* 0x00000010495a7819 */ /* 0x000fe200000006ff */
[----:B------:R0:W5:Y:S01]  /*09e0*/  @P0 LDG.E.128 R52, desc[UR12][R86.64] ;  /* 0x0000000c56340981 */ /* 0x000162000c1e1d00 */
[----:B-1----:R-:W-:Y:S01]  /*09f0*/  FMUL.FTZ R88, R107, R118 ;  /* 0x000000766b587220 */ /* 0x002fe20000410000 */
[----:B------:R-:W-:Y:S01]  /*0a00*/  FMUL.FTZ R118, R32, R119 ;  /* 0x0000007720767220 */ /* 0x000fe20000410000 */
[----:B------:R-:W-:Y:S01]  /*0a10*/  FADD.FTZ R75, R75, R84 ;  /* 0x000000544b4b7221 */ /* 0x000fe20000010000 */
[----:B------:R-:W-:-:S02]  /*0a20*/  SHF.R.U32.HI R120, RZ, 0x10, R133 ;  /* 0x00000010ff787819 */ /* 0x000fc40000011685 */
[----:B------:R-:W-:Y:S01]  /*0a30*/  SHF.L.U32 R121, R121, 0x10, RZ ;  /* 0x0000001079797819 */ /* 0x000fe200000006ff */
[----:B------:R-:W-:Y:S01]  /*0a40*/  FADD.FTZ R74, R75, R118 ;  /* 0x000000764b4a7221 */ /* 0x000fe20000010000 */
[----:B0-----:R-:W-:Y:S01]  /*0a50*/  FMUL.FTZ R87, R107, R125 ;  /* 0x0000007d6b577220 */ /* 0x001fe20000410000 */
[----:B------:R-:W-:Y:S01]  /*0a60*/  FMUL.FTZ R125, R33, R90 ;  /* 0x0000005a217d7220 */ /* 0x000fe20000410000 */
[----:B------:R-:W-:Y:S01]  /*0a70*/  MOV R128, R140 ;  /* 0x0000008c00807202 */ /* 0x000fe20000000f00 */
[C---:B------:R-:W-:Y:S01]  /*0a80*/  FMUL.FTZ R127, R107.reuse, R124 ;  /* 0x0000007c6b7f7220 */ /* 0x040fe20000410000 */
[----:B------:R-:W-:Y:S01]  /*0a90*/  SHF.L.U32 R120, R120, 0x10, RZ ;  /* 0x0000001078787819 */ /* 0x000fe200000006ff */
[C---:B------:R-:W-:Y:S01]  /*0aa0*/  FMUL.FTZ R0, R107.reuse, R0 ;  /* 0x000000006b007220 */ /* 0x040fe20000410000 */
[----:B------:R-:W-:Y:S01]  /*0ab0*/  FMUL.FTZ R124, R34, R121 ;  /* 0x00000079227c7220 */ /* 0x000fe20000410000 */
[----:B------:R-:W-:Y:S01]  /*0ac0*/  FADD.FTZ R73, R74, R125 ;  /* 0x0000007d4a497221 */ /* 0x000fe20000010000 */
[----:B------:R-:W-:Y:S01]  /*0ad0*/  SHF.R.U64 R126, R140, 0x10, R141 ;  /* 0x000000108c7e7819 */ /* 0x000fe2000000128d */
[C---:B------:R-:W-:Y:S01]  /*0ae0*/  FMUL.FTZ R81, R107.reuse, R131 ;  /* 0x000000836b517220 */ /* 0x040fe20000410000 */
[C---:B------:R-:W-:Y:S01]  /*0af0*/  FMUL.FTZ R123, R107.reuse, R132 ;  /* 0x000000846b7b7220 */ /* 0x040fe20000410000 */
[----:B------:R-:W-:Y:S01]  /*0b00*/  SHF.L.U32 R129, R128, 0x10, RZ ;  /* 0x0000001080817819 */ /* 0x000fe200000006ff */
[----:B------:R-:W-:Y:S01]  /*0b10*/  FMUL.FTZ R83, R107, R137 ;  /* 0x000000896b537220 */ /* 0x000fe20000410000 */
[----:B------:R-:W-:Y:S01]  /*0b20*/  FFMA.FTZ R74, R0, R85, RZ ;  /* 0x00000055004a7223 */ /* 0x000fe200000100ff */
[----:B------:R-:W-:Y:S01]  /*0b30*/  FMUL.FTZ R131, R35, R120 ;  /* 0x0000007823837220 */ /* 0x000fe20000410000 */
[----:B------:R-:W-:Y:S01]  /*0b40*/  FADD.FTZ R132, R73, R124 ;  /* 0x0000007c49847221 */ /* 0x000fe20000010000 */
[----:B------:R-:W-:Y:S01]  /*0b50*/  MOV R133, R141 ;  /* 0x0000008d00857202 */ /* 0x000fe20000000f00 */
[----:B------:R-:W-:Y:S01]  /*0b60*/  FMUL.FTZ R128, R36, R129 ;  /* 0x0000008124807220 */ /* 0x000fe20000410000 */
[----:B------:R-:W-:Y:S01]  /*0b70*/  SHF.L.U32 R126, R126, 0x10, RZ ;  /* 0x000000107e7e7819 */ /* 0x000fe200000006ff */
[----:B------:R-:W-:Y:S01]  /*0b80*/  FFMA.FTZ R74, R83, R80, R74 ;  /* 0x00000050534a7223 */ /* 0x000fe2000001004a */
[----:B------:R-:W-:Y:S01]  /*0b90*/  FADD.FTZ R73, R132, R131 ;  /* 0x0000008384497221 */ /* 0x000fe20000010000 */
[----:B------:R-:W-:Y:S01]  /*0ba0*/  SHF.R.U32.HI R130, RZ, 0x10, R141 ;  /* 0x00000010ff827819 */ /* 0x000fe2000001168d */
[----:B------:R-:W-:Y:S01]  /*0bb0*/  FMUL.FTZ R89, R107, R142 ;  /* 0x0000008e6b597220 */ /* 0x000fe20000410000 */
[----:B------:R-:W-:Y:S01]  /*0bc0*/  SHF.L.U32 R133, R133, 0x10, RZ ;  /* 0x0000001085857819 */ /* 0x000fe200000006ff */
[----:B------:R-:W-:Y:S01]  /*0bd0*/  FMUL.FTZ R135, R37, R126 ;  /* 0x0000007e25877220 */ /* 0x000fe20000410000 */
[----:B------:R-:W-:Y:S01]  /*0be0*/  FFMA.FTZ R74, R81, R82, R74 ;  /* 0x00000052514a7223 */ /* 0x000fe2000001004a */
[----:B------:R-:W-:Y:S01]  /*0bf0*/  FADD.FTZ R142, R73, R128 ;  /* 0x00000080498e7221 */ /* 0x000fe20000010000 */
[----:B------:R-:W-:Y:S01]  /*0c00*/  MOV R138, R144 ;  /* 0x00000090008a7202 */ /* 0x000fe20000000f00 */
[----:B------:R-:W-:Y:S01]  /*0c10*/  FMUL.FTZ R132, R38, R133 ;  /* 0x0000008526847220 */ /* 0x000fe20000410000 */
[----:B------:R-:W-:Y:S01]  /*0c20*/  SHF.L.U32 R130, R130, 0x10, RZ ;  /* 0x0000001082827819 */ /* 0x000fe200000006ff */
[----:B------:R-:W-:Y:S01]  /*0c30*/  FFMA.FTZ R74, R87, R84, R74 ;  /* 0x00000054574a7223 */ /* 0x000fe2000001004a */
[----:B------:R-:W-:Y:S01]  /*0c40*/  FADD.FTZ R75, R142, R135 ;  /* 0x000000878e4b7221 */ /* 0x000fe20000010000 */
[----:B------:R-:W-:Y:S01]  /*0c50*/  SHF.L.U32 R137, R138, 0x10, RZ ;  /* 0x000000108a897819 */ /* 0x000fe200000006ff */
[----:B------:R-:W-:Y:S01]  /*0c60*/  FMUL.FTZ R86, R107, R148 ;  /* 0x000000946b567220 */ /* 0x000fe20000410000 */
[----:B------:R-:W-:Y:S01]  /*0c70*/  SHF.R.U64 R136, R144, 0x10, R145 ;  /* 0x0000001090887819 */ /* 0x000fe20000001291 */
        /* <DEDUP_REMOVED lines=8> */
[----:B------:R-:W-:Y:S01]  /*0d00*/  MOV R144, R150 ;  /* 0x0000009600907202 */ /* 0x000fe20000000f00 */
[----:B------:R-:W-:Y:S01]  /*0d10*/  FFMA.FTZ R73, R91, R124, R74 ;  /* 0x0000007c5b497223 */ /* 0x000fe2000001004a */
[----:B------:R-:W-:Y:S01]  /*0d20*/  SHF.L.U32 R141, R141, 0x10, RZ ;  /* 0x000000108d8d7819 */ /* 0x000fe200000006ff */
[----:B------:R-:W-:Y:S01]  /*0d30*/  FADD.FTZ R75, R75, R138 ;  /* 0x0000008a4b4b7221 */ /* 0x000fe20000010000 */
[----:B------:R-:W-:Y:S01]  /*0d40*/  SHF.R.U32.HI R140, RZ, 0x10, R145 ;  /* 0x00000010ff8c7819 */ /* 0x000fe20000011691 */
[----:B------:R-:W-:Y:S01]  /*0d50*/  FMUL.FTZ R142, R41, R136 ;  /* 0x00000088298e7220 */ /* 0x000fe20000410000 */
[----:B------:R-:W-:Y:S01]  /*0d60*/  SHF.L.U32 R143, R144, 0x10, RZ ;  /* 0x00000010908f7819 */ /* 0x000fe200000006ff */
[----:B------:R-:W-:Y:S01]  /*0d70*/  FFMA.FTZ R74, R88, R131, R73 ;  /* 0x00000083584a7223 */ /* 0x000fe20000010049 */
[----:B------:R-:W-:Y:S01]  /*0d80*/  SHF.L.U32 R140, R140, 0x10, RZ ;  /* 0x000000108c8c7819 */ /* 0x000fe200000006ff */
[----:B------:R-:W-:Y:S01]  /*0d90*/  FADD.FTZ R75, R75, R142 ;  /* 0x0000008e4b4b7221 */ /* 0x000fe20000010000 */
[----:B------:R-:W-:Y:S01]  /*0da0*/  FMUL.FTZ R144, R42, R141 ;  /* 0x0000008d2a907220 */ /* 0x000fe20000410000 */
[----:B------:R-:W-:Y:S01]  /*0db0*/  FFMA.FTZ R73, R123, R128, R74 ;  /* 0x000000807b497223 */ /* 0x000fe2000001004a */
[----:B------:R-:W-:Y:S01]  /*0dc0*/  SHF.R.U64 R146, R150, 0x10, R151 ;  /* 0x0000001096927819 */ /* 0x000fe20000001297 */
[----:B------:R-:W-:Y:S01]  /*0dd0*/  FMUL.FTZ R122, R107, R122 ;  /* 0x0000007a6b7a7220 */ /* 0x000fe20000410000 */
[----:B------:R-:W-:Y:S01]  /*0de0*/  FADD.FTZ R74, R75, R144 ;  /* 0x000000904b4a7221 */ /* 0x000fe20000010000 */
[----:B------:R-:W-:Y:S01]  /*0df0*/  FMUL.FTZ R145, R43, R140 ;  /* 0x0000008c2b917220 */ /* 0x000fe20000410000 */
[----:B------:R-:W-:Y:S01]  /*0e00*/  MOV R147, R151 ;  /* 0x0000009700937202 */ /* 0x000fe20000000f00 */
[----:B------:R-:W-:Y:S01]  /*0e10*/  FFMA.FTZ R73, R122, R135, R73 ;  /* 0x000000877a497223 */ /* 0x000fe20000010049 */
[----:B------:R-:W-:Y:S01]  /*0e20*/  SHF.L.U32 R146, R146, 0x10, RZ ;  /* 0x0000001092927819 */ /* 0x000fe200000006ff */
[----:B------:R-:W-:Y:S01]  /*0e30*/  FADD.FTZ R153, R74, R145 ;  /* 0x000000914a997221 */ /* 0x000fe20000010000 */
[----:B------:R-:W-:Y:S01]  /*0e40*/  FMUL.FTZ R148, R44, R143 ;  /* 0x0000008f2c947220 */ /* 0x000fe20000410000 */
[----:B------:R-:W0:Y:S01]  /*0e50*/  LDC.64 R74, c[0x0][0x380] ;  /* 0x0000e000ff4a7b82 */ /* 0x000e220000000a00 */
[----:B------:R-:W-:Y:S01]  /*0e60*/  SHF.L.U32 R147, R147, 0x10, RZ ;  /* 0x0000001093937819 */ /* 0x000fe200000006ff */
[----:B------:R-:W-:Y:S01]  /*0e70*/  FMUL.FTZ R134, R107, R134 ;  /* 0x000000866b867220 */ /* 0x000fe20000410000 */
[----:B------:R-:W-:Y:S01]  /*0e80*/  SHF.R.U32.HI R150, RZ, 0x10, R151 ;  /* 0x00000010ff967819 */ /* 0x000fe20000011697 */
[----:B------:R-:W-:Y:S01]  /*0e90*/  FFMA.FTZ R73, R127, R132, R73 ;  /* 0x000000847f497223 */ /* 0x000fe20000010049 */
[----:B------:R-:W-:Y:S01]  /*0ea0*/  FADD.FTZ R153, R153, R148 ;  /* 0x0000009499997221 */ /* 0x000fe20000010000 */
[----:B------:R-:W-:Y:S01]  /*0eb0*/  FMUL.FTZ R149, R45, R146 ;  /* 0x000000922d957220 */ /* 0x000fe20000410000 */
[----:B------:R-:W-:Y:S01]  /*0ec0*/  FMUL.FTZ R151, R107, R152 ;  /* 0x000000986b977220 */ /* 0x000fe20000410000 */
        /* <DEDUP_REMOVED lines=8> */
[----:B------:R-:W-:Y:S01]  /*0f50*/  FMUL.FTZ R155, R107, R72 ;  /* 0x000000486b9b7220 */ /* 0x000fe20000410000 */
[----:B------:R-:W-:Y:S02]  /*0f60*/  FFMA.FTZ R73, R154, R142, R73 ;  /* 0x0000008e9a497223 */ /* 0x000fe40000010049 */
        /* <DEDUP_REMOVED lines=45> */
.L_x_2412:
[----:B------:R-:W-:Y:S05]  /*1240*/  BSYNC.RECONVERGENT B0 ;  /* 0x0000000000007941 */ /* 0x000fea0003800200 */
.L_x_2411:
        /* <DEDUP_REMOVED lines=92> */
.L_x_2415:
        /* <DEDUP_REMOVED lines=23> */
.L_x_2414:
        /* <DEDUP_REMOVED lines=20> */
.L_x_2417:
        /* <DEDUP_REMOVED lines=21> */
.L_x_2413:
        /* <DEDUP_REMOVED lines=27> */
.L_x_2419:
        /* <DEDUP_REMOVED lines=23> */
.L_x_2418:
        /* <DEDUP_REMOVED lines=20> */
.L_x_2420:
        /* <DEDUP_REMOVED lines=20> */
.L_x_2416:
        /* <DEDUP_REMOVED lines=24> */
.L_x_2421:
        /* <DEDUP_REMOVED lines=24> */
.L_x_2424:
        /* <DEDUP_REMOVED lines=17> */
.L_x_2423:
        /* <DEDUP_REMOVED lines=24> */
.L_x_2426:
        /* <DEDUP_REMOVED lines=19> */
.L_x_2422:
        /* <DEDUP_REMOVED lines=23> */
.L_x_2428:
        /* <DEDUP_REMOVED lines=17> */
.L_x_2427:
        /* <DEDUP_REMOVED lines=24> */
.L_x_2429:
        /* <DEDUP_REMOVED lines=18> */
.L_x_2425:
        /* <DEDUP_REMOVED lines=19> */
.L_x_2430:
        /* <DEDUP_REMOVED lines=24> */
.L_x_2433:
        /* <DEDUP_REMOVED lines=17> */
.L_x_2432:
        /* <DEDUP_REMOVED lines=24> */
.L_x_2435:
        /* <DEDUP_REMOVED lines=19> */
.L_x_2431:
        /* <DEDUP_REMOVED lines=23> */
.L_x_2437:
        /* <DEDUP_REMOVED lines=17> */
.L_x_2436:
        /* <DEDUP_REMOVED lines=24> */
.L_x_2438:
        /* <DEDUP_REMOVED lines=18> */
.L_x_2434:
        /* <DEDUP_REMOVED lines=19> */
.L_x_2439:
[----:B------:R-:W-:Y:S05]  /*3a50*/  @!P0 BRA `(.L_x_2440) ;  /* 0x00000004004c8947 */ /* 0x000fea0003800000 */
[----:B------:R-:W-:Y:S05]  /*3a60*/  @!P1 BRA `(.L_x_2441) ;  /* 0x00000000009c9947 */ /* 0x000fea0003800000 */
[----:B------:R-:W-:Y:S05]  /*3a70*/  BRA.U !UP0, `(.L_x_2442) ;  /* 0x0000000108547547 */ /* 0x000fea000b800000 */
        /* <DEDUP_REMOVED lines=21> */
.L_x_2442:
        /* <DEDUP_REMOVED lines=17> */
.L_x_2441:
[----:B------:R-:W-:Y:S05]  /*3ce0*/  BRA.U !UP0, `(.L_x_2444) ;  /* 0x00000001085c7547 */ /* 0x000fea000b800000 */
        /* <DEDUP_REMOVED lines=23> */
.L_x_2444:
        /* <DEDUP_REMOVED lines=19> */
.L_x_2440:
        /* <DEDUP_REMOVED lines=23> */
.L_x_2446:
        /* <DEDUP_REMOVED lines=17> */
.L_x_2445:
        /* <DEDUP_REMOVED lines=24> */
.L_x_2447:
        /* <DEDUP_REMOVED lines=18> */
.L_x_2443:
        /* <DEDUP_REMOVED lines=19> */
.L_x_2448:
        /* <DEDUP_REMOVED lines=24> */
.L_x_2451:
        /* <DEDUP_REMOVED lines=17> */
.L_x_2450:
        /* <DEDUP_REMOVED lines=24> */
.L_x_2453:
        /* <DEDUP_REMOVED lines=19> */
.L_x_2449:
        /* <DEDUP_REMOVED lines=23> */
.L_x_2455:
        /* <DEDUP_REMOVED lines=17> */
.L_x_2454:
        /* <DEDUP_REMOVED lines=24> */
.L_x_2456:
        /* <DEDUP_REMOVED lines=18> */
.L_x_2452:
        /* <DEDUP_REMOVED lines=19> */
.L_x_2457:
        /* <DEDUP_REMOVED lines=42> */
.L_x_2410:
        /* <DEDUP_REMOVED lines=18> */
.L_x_2459:
        /* <DEDUP_REMOVED lines=13> */
.L_x_5423:


//--------------------- .text._ZN10layer_norm31ln_parallel_residual_bwd_kernelINS_13Kernel_traitsIf13__nv_bfloat16fS2_fjLj2560ELj1ELj1ELj4ELj8ENS_18Kernel_traits_baseILj2560EfS2_fS2_fjLj128EEEEELb1ELb0ELb0EEEvNS_9BwdParamsE --------------------------
	.section	.text._ZN10layer_norm31ln_parallel_residual_bwd_kernelINS_13Kernel_traitsIf13__nv_bfloat16fS2_fjLj2560ELj1ELj1ELj4ELj8ENS_18Kernel_traits_baseILj2560EfS2_fS2_fjLj128EEEEELb1ELb0ELb0EEEvNS_9BwdParamsE,"ax",@progbits
	.align	128
        .global         _ZN10layer_norm31ln_parallel_residual_bwd_kernelINS_13Kernel_traitsIf13__nv_bfloat16fS2_fjLj2560ELj1ELj1ELj4ELj8ENS_18Kernel_traits_baseILj2560EfS2_fS2_fjLj128EEEEELb1ELb0ELb0EEEvNS_9BwdParamsE
        .type           _ZN10layer_norm31ln_parallel_residual_bwd_kernelINS_13Kernel_traitsIf13__nv_bfloat16fS2_fjLj2560ELj1ELj1ELj4ELj8ENS_18Kernel_traits_baseILj2560EfS2_fS2_fjLj128EEEEELb1ELb0ELb0EEEvNS_9BwdParamsE,@function
        .size           _ZN10layer_norm31ln_parallel_residual_bwd_kernelINS_13Kernel_traitsIf13__nv_bfloat16fS2_fjLj2560ELj1ELj1ELj4ELj8ENS_18Kernel_traits_baseILj2560EfS2_fS2_fjLj128EEEEELb1ELb0ELb0EEEvNS_9BwdParamsE,(.L_x_5424 - _ZN10layer_norm31ln_parallel_residual_bwd_kernelINS_13Kernel_traitsIf13__nv_bfloat16fS2_fjLj2560ELj1ELj1ELj4ELj8ENS_18Kernel_traits_baseILj2560EfS2_fS2_fjLj128EEEEELb1ELb0ELb0EEEvNS_9BwdParamsE)
        .other          _ZN10layer_norm31ln_parallel_residual_bwd_kernelINS_13Kernel_traitsIf13__nv_bfloat16fS2_fjLj2560ELj1ELj1ELj4ELj8ENS_18Kernel_traits_baseILj2560EfS2_fS2_fjLj128EEEEELb1ELb0ELb0EEEvNS_9BwdParamsE,@"STO_CUDA_ENTRY STV_DEFAULT"
_ZN10layer_norm31ln_parallel_residual_bwd_kernelINS_13Kernel_traitsIf13__nv_bfloat16fS2_fjLj2560ELj1ELj1ELj4ELj8ENS_18Kernel_traits_baseILj2560EfS2_fS2_fjLj128EEEEELb1ELb0ELb0EEEvNS_9BwdParamsE:
.text._ZN10layer_norm31ln_parallel_residual_bwd_kernelINS_13Kernel_traitsIf13__nv_bfloat16fS2_fjLj2560ELj1ELj1ELj4ELj8ENS_18Kernel_traits_baseILj2560EfS2_fS2_fjLj128EEEEELb1ELb0ELb0EEEvNS_9BwdParamsE:
        /* <DEDUP_REMOVED lines=144> */
.L_x_2527:
        /* <DEDUP_REMOVED lines=38> */
[----:B-1----:R-:W-:-:S05]  /*0b60*/  @P0 IMAD.WIDE.U32 R204, R4, 0x10, R204 ;  /* 0x0000001004cc0825 */ /* 0x002fca00078e00cc */
[----:B------:R1:W5:Y:S01]  /*0b70*/  @P0 LDG.E.128 R40, desc[UR10][R204.64] ;  /* 0x0000000acc280981 */ /* 0x000362000c1e1d00 */
[----:B----4-:R-:W-:-:S05]  /*0b80*/  @P5 IMAD.WIDE.U32 R206, R4, 0x4, R206 ;  /* 0x0000000404ce5825 */ /* 0x010fca00078e00ce */
[----:B------:R4:W5:Y:S01]  /*0b90*/  @P5 LDG.E R2, desc[UR10][R206.64] ;  /* 0x0000000ace025981 */ /* 0x000962000c1e1900 */
[----:B0-----:R-:W-:-:S05]  /*0ba0*/  IMAD.WIDE.U32 R214, R4, 0x4, R214 ;  /* 0x0000000404d67825 */ /* 0x001fca00078e00d6 */
[----:B------:R0:W5:Y:S01]  /*0bb0*/  LDG.E R0, desc[UR10][R214.64] ;  /* 0x0000000ad6007981 */ /* 0x000162000c1e1900 */
[----:B---3--:R-:W-:Y:S01]  /*0bc0*/  IMAD.MOV.U32 R3, RZ, RZ, R178 ;  /* 0x000000ffff037224 */ /* 0x008fe200078e00b2 */
[--C-:B------:R-:W-:Y:S01]  /*0bd0*/  SHF.R.U64 R217, R178, 0x10, R179.reuse ;  /* 0x00000010b2d97819 */ /* 0x100fe200000012b3 */
[--C-:B------:R-:W-:Y:S01]  /*0be0*/  IMAD.MOV.U32 R200, RZ, RZ, R179.reuse ;  /* 0x000000ffffc87224 */ /* 0x100fe200078e00b3 */
[----:B------:R-:W-:Y:S01]  /*0bf0*/  SHF.R.U32.HI R216, RZ, 0x10, R179 ;  /* 0x00000010ffd87819 */ /* 0x000fe200000116b3 */
[----:B------:R-:W-:Y:S01]  /*0c00*/  IMAD.MOV.U32 R178, RZ, RZ, R176 ;  /* 0x000000ffffb27224 */ /* 0x000fe200078e00b0 */
[--C-:B------:R-:W-:Y:S01]  /*0c10*/  SHF.R.U64 R210, R176, 0x10, R177.reuse ;  /* 0x00000010b0d27819 */ /* 0x100fe200000012b1 */
[--C-:B------:R-:W-:Y:S01]  /*0c20*/  IMAD.MOV.U32 R179, RZ, RZ, R177.reuse ;  /* 0x000000ffffb37224 */ /* 0x100fe200078e00b1 */
[----:B------:R-:W-:Y:S01]  /*0c30*/  SHF.R.U32.HI R203, RZ, 0x10, R177 ;  /* 0x00000010ffcb7819 */ /* 0x000fe200000116b1 */
[----:B------:R-:W-:Y:S02]  /*0c40*/  IMAD.U32 R177, R178, 0x10000, RZ ;  /* 0x00010000b2b17824 */ /* 0x000fe400078e00ff */
[C---:B--2---:R-:W-:Y:S01]  /*0c50*/  FADD.FTZ R172, -R202.reuse, R172 ;  /* 0x000000accaac7221 */ /* 0x044fe20000010100 */
[C---:B------:R-:W-:Y:S01]  /*0c60*/  FADD.FTZ R208, -R202.reuse, R173 ;  /* 0x000000adcad07221 */ /* 0x040fe20000010100 */
[----:B------:R-:W-:Y:S01]  /*0c70*/  FADD.FTZ R176, -R202, R174 ;  /* 0x000000aecab07221 */ /* 0x000fe20000010100 */
[----:B------:R-:W-:-:S02]  /*0c80*/  IMAD.U32 R173, R3, 0x10000, RZ ;  /* 0x0001000003ad7824 */ /* 0x000fc400078e00ff */
[----:B-1----:R-:W-:Y:S01]  /*0c90*/  FADD.FTZ R204, -R202, R175 ;  /* 0x000000afcacc7221 */ /* 0x002fe20000010100 */
[----:B------:R-:W-:Y:S01]  /*0ca0*/  FMUL.FTZ R175, R156, R177 ;  /* 0x000000b19caf7220 */ /* 0x000fe20000410000 */
[----:B-----5:R-:W-:Y:S01]  /*0cb0*/  FMUL.FTZ R3, R5, R172 ;  /* 0x000000ac05037220 */ /* 0x020fe20000410000 */
[----:B------:R-:W-:Y:S02]  /*0cc0*/  IMAD.U32 R174, R210, 0x10000, RZ ;  /* 0x00010000d2ae7824 */ /* 0x000fe400078e00ff */
[----:B------:R-:W-:Y:S01]  /*0cd0*/  IMAD.U32 R179, R179, 0x10000, RZ ;  /* 0x00010000b3b37824 */ /* 0x000fe200078e00ff */
[----:B------:R-:W-:Y:S01]  /*0ce0*/  SHF.L.U32 R172, R217, 0x10, RZ ;  /* 0x00000010d9ac7819 */ /* 0x000fe200000006ff */
[----:B------:R-:W-:Y:S01]  /*0cf0*/  FADD.FTZ R100, R100, R173 ;  /* 0x000000ad64647221 */ /* 0x000fe20000010000 */
[-C--:B------:R-:W-:Y:S01]  /*0d00*/  FFMA.FTZ R210, R160, R173.reuse, R175 ;  /* 0x000000ada0d27223 */ /* 0x080fe200000100af */
[----:B------:R-:W-:Y:S01]  /*0d10*/  FFMA.FTZ R120, R3, R173, R120 ;  /* 0x000000ad03787223 */ /* 0x000fe20000010078 */
[----:B------:R-:W-:Y:S01]  /*0d20*/  FMUL.FTZ R208, R5, R208 ;  /* 0x000000d005d07220 */ /* 0x000fe20000410000 */
[----:B----4-:R-:W-:Y:S01]  /*0d30*/  FMUL.FTZ R206, R157, R174 ;  /* 0x000000ae9dce7220 */ /* 0x010fe20000410000 */
[----:B------:R-:W-:-:S02]  /*0d40*/  IMAD.U32 R178, R203, 0x10000, RZ ;  /* 0x00010000cbb27824 */ /* 0x000fc400078e00ff */
[----:B------:R-:W-:Y:S01]  /*0d50*/  FMUL.FTZ R205, R158, R179 ;  /* 0x000000b39ecd7220 */ /* 0x000fe20000410000 */
[----:B------:R-:W-:Y:S02]  /*0d60*/  IMAD.U32 R173, R200, 0x10000, RZ ;  /* 0x00010000c8ad7824 */ /* 0x000fe400078e00ff */
[----:B------:R-:W-:Y:S01]  /*0d70*/  FMUL.FTZ R207, R5, R176 ;  /* 0x000000b005cf7220 */ /* 0x000fe20000410000 */
[----:B------:R-:W-:Y:S01]  /*0d80*/  FADD.FTZ R101, R101, R172 ;  /* 0x000000ac65657221 */ /* 0x000fe20000010000 */
[-C--:B------:R-:W-:Y:S01]  /*0d90*/  FFMA.FTZ R206, R161, R172.reuse, R206 ;  /* 0x000000aca1ce7223 */ /* 0x080fe200000100ce */
[----:B------:R-:W-:Y:S01]  /*0da0*/  FFMA.FTZ R121, R208, R172, R121 ;  /* 0x000000acd0797223 */ /* 0x000fe20000010079 */
[----:B------:R-:W-:Y:S02]  /*0db0*/  IMAD.U32 R172, R216, 0x10000, RZ ;  /* 0x00010000d8ac7824 */ /* 0x000fe400078e00ff */
[----:B------:R-:W-:Y:S01]  /*0dc0*/  FMUL.FTZ R200, R159, R178 ;  /* 0x000000b29fc87220 */ /* 0x000fe20000410000 */
[----:B------:R-:W-:Y:S01]  /*0dd0*/  FADD.FTZ R102, R102, R173 ;  /* 0x000000ad66667221 */ /* 0x000fe20000010000 */
[-C--:B------:R-:W-:Y:S01]  /*0de0*/  FFMA.FTZ R205, R162, R173.reuse, R205 ;  /* 0x000000ada2cd7223 */ /* 0x080fe200000100cd */
[----:B------:R-:W-:Y:S01]  /*0df0*/  FFMA.FTZ R122, R207, R173, R122 ;  /* 0x000000adcf7a7223 */ /* 0x000fe2000001007a */
[----:B------:R-:W-:Y:S01]  /*0e00*/  FMUL.FTZ R204, R5, R204 ;  /* 0x000000cc05cc7220 */ /* 0x000fe20000410000 */
[----:B------:R-:W-:Y:S01]  /*0e10*/  FADD.FTZ R173, RZ, R210 ;  /* 0x000000d2ffad7221 */ /* 0x000fe20000010000 */
[----:B------:R-:W-:Y:S01]  /*0e20*/  FFMA.FTZ R175, R3, R210, RZ ;  /* 0x000000d203af7223 */ /* 0x000fe200000100ff */
        /* <DEDUP_REMOVED lines=15> */
[----:B------:R-:W-:Y:S02]  /*0f20*/  VIADD R203, R4, 0x80 ;  /* 0x0000008004cb7836 */ /* 0x000fe40000000000 */
[----:B------:R-:W-:Y:S01]  /*0f30*/  FADD.FTZ R216, R173, R200 ;  /* 0x000000c8add87221 */ /* 0x000fe20000010000 */
[----:B0-----:R-:W-:-:S07]  /*0f40*/  FFMA.FTZ R214, R204, R200, R175 ;  /* 0x000000c8ccd67223 */ /* 0x001fce00000100af */
.L_x_2462:
[----:B---34-:R-:W-:Y:S05]  /*0f50*/  BSYNC.RECONVERGENT B0 ;  /* 0x0000000000007941 */ /* 0x018fea0003800200 */
.L_x_2461:
        /* <DEDUP_REMOVED lines=19> */
[----:B------:R0:W5:Y:S01]  /*1090*/  LDG.E R10, desc[UR10][R198.64] ;  /* 0x0000000ac60a7981 */ /* 0x000162000c1e1900 */
[----:B-1----:R-:W-:-:S05]  /*10a0*/  @P5 IMAD.WIDE.U32 R196, R203, 0x4, R196 ;  /* 0x00000004cbc45825 */ /* 0x002fca00078e00c4 */
[----:B------:R1:W5:Y:S01]  /*10b0*/  @P5 LDG.E R8, desc[UR10][R196.64] ;  /* 0x0000000ac4085981 */ /* 0x000362000c1e1900 */
[----:B------:R-:W-:-:S05]  /*10c0*/  @P0 IMAD.WIDE.U32 R194, R203, 0x10, R194 ;  /* 0x00000010cbc20825 */ /* 0x000fca00078e00c2 */
[----:B------:R1:W5:Y:S01]  /*10d0*/  @P0 LDG.E.128 R36, desc[UR10][R194.64] ;  /* 0x0000000ac2240981 */ /* 0x000362000c1e1d00 */
        /* <DEDUP_REMOVED lines=10> */
[C---:B--2---:R-:W-:Y:S01]  /*1180*/  FADD.FTZ R172, -R202.reuse, R172 ;  /* 0x000000accaac7221 */ /* 0x044fe20000010100 */
[C---:B------:R-:W-:Y:S01]  /*1190*/  FADD.FTZ R176, -R202.reuse, R174 ;  /* 0x000000aecab07221 */ /* 0x040fe20000010100 */
[----:B0-----:R-:W-:Y:S01]  /*11a0*/  FADD.FTZ R198, -R202, R173 ;  /* 0x000000adcac67221 */ /* 0x001fe20000010100 */
[----:B------:R-:W-:Y:S02]  /*11b0*/  IMAD.U32 R174, R219, 0x10000, RZ ;  /* 0x00010000dbae7824 */ /* 0x000fe400078e00ff */
[----:B------:R-:W-:Y:S01]  /*11c0*/  FMUL.FTZ R199, R148, R177 ;  /* 0x000000b194c77220 */ /* 0x000fe20000410000 */
[----:B------:R-:W-:Y:S02]  /*11d0*/  IMAD.U32 R173, R192, 0x10000, RZ ;  /* 0x00010000c0ad7824 */ /* 0x000fe400078e00ff */
[C---:B-----5:R-:W-:Y:S01]  /*11e0*/  FMUL.FTZ R201, R5.reuse, R172 ;  /* 0x000000ac05c97220 */ /* 0x060fe20000410000 */
[----:B------:R-:W-:Y:S02]  /*11f0*/  IMAD.U32 R172, R220, 0x10000, RZ ;  /* 0x00010000dcac7824 */ /* 0x000fe400078e00ff */
[----:B------:R-:W-:Y:S01]  /*1200*/  FMUL.FTZ R198, R5, R198 ;  /* 0x000000c605c67220 */ /* 0x000fe20000410000 */
[----:B-1----:R-:W-:Y:S01]  /*1210*/  FMUL.FTZ R196, R149, R174 ;  /* 0x000000ae95c47220 */ /* 0x002fe20000410000 */
[----:B------:R-:W-:Y:S01]  /*1220*/  FADD.FTZ R194, -R202, R175 ;  /* 0x000000afcac27221 */ /* 0x000fe20000010100 */
[----:B------:R-:W-:Y:S01]  /*1230*/  SHF.L.U32 R179, R179, 0x10, RZ ;  /* 0x00000010b3b37819 */ /* 0x000fe200000006ff */
[----:B------:R-:W-:-:S02]  /*1240*/  IMAD.U32 R178, R217, 0x10000, RZ ;  /* 0x00010000d9b27824 */ /* 0x000fc400078e00ff */
[-C--:B------:R-:W-:Y:S01]  /*1250*/  FFMA.FTZ R199, R152, R173.reuse, R199 ;  /* 0x000000ad98c77223 */ /* 0x080fe200000100c7 */
[----:B------:R-:W-:Y:S01]  /*1260*/  FADD.FTZ R97, R97, R172 ;  /* 0x000000ac61617221 */ /* 0x000fe20000010000 */
[-C--:B------:R-:W-:Y:S01]  /*1270*/  FFMA.FTZ R196, R153, R172.reuse, R196 ;  /* 0x000000ac99c47223 */ /* 0x080fe200000100c4 */
[----:B------:R-:W-:Y:S01]  /*1280*/  FFMA.FTZ R117, R198, R172, R117 ;  /* 0x000000acc6757223 */ /* 0x000fe20000010075 */
[----:B------:R-:W-:Y:S01]  /*1290*/  FADD.FTZ R96, R96, R173 ;  /* 0x000000ad60607221 */ /* 0x000fe20000010000 */
[----:B------:R-:W-:Y:S01]  /*12a0*/  FFMA.FTZ R116, R201, R173, R116 ;  /* 0x000000adc9747223 */ /* 0x000fe20000010074 */
[----:B------:R-:W-:Y:S02]  /*12b0*/  IMAD.U32 R172, R218, 0x10000, RZ ;  /* 0x00010000daac7824 */ /* 0x000fe400078e00ff */
[----:B------:R-:W-:Y:S01]  /*12c0*/  FMUL.FTZ R192, R151, R178 ;  /* 0x000000b297c07220 */ /* 0x000fe20000410000 */
[----:B------:R-:W-:Y:S01]  /*12d0*/  FMUL.FTZ R194, R5, R194 ;  /* 0x000000c205c27220 */ /* 0x000fe20000410000 */
[----:B------:R-:W-:-:S02]  /*12e0*/  IMAD.U32 R215, R215, 0x10000, RZ ;  /* 0x00010000d7d77824 */ /* 0x000fc400078e00ff */
[----:B------:R-:W-:Y:S01]  /*12f0*/  FMUL.FTZ R195, R150, R179 ;  /* 0x000000b396c37220 */ /* 0x000fe20000410000 */
[----:B------:R-:W-:Y:S01]  /*1300*/  FADD.FTZ R173, R216, R199 ;  /* 0x000000c7d8ad7221 */ /* 0x000fe20000010000 */
[----:B------:R-:W-:Y:S01]  /*1310*/  FFMA.FTZ R175, R201, R199, R214 ;  /* 0x000000c7c9af7223 */ /* 0x000fe200000100d6 */
[----:B------:R-:W-:Y:S01]  /*1320*/  FADD.FTZ R57, R57, R174 ;  /* 0x000000ae39397221 */ /* 0x000fe20000010000 */
[----:B------:R-:W-:Y:S01]  /*1330*/  FFMA.FTZ R77, R198, R174, R77 ;  /* 0x000000aec64d7223 */ /* 0x000fe2000001004d */
[----:B------:R-:W-:Y:S01]  /*1340*/  FADD.FTZ R99, R99, R172 ;  /* 0x000000ac63637221 */ /* 0x000fe20000010000 */
[-C--:B------:R-:W-:Y:S01]  /*1350*/  FFMA.FTZ R192, R155, R172.reuse, R192 ;  /* 0x000000ac9bc07223 */ /* 0x080fe200000100c0 */
[----:B------:R-:W-:Y:S01]  /*1360*/  FFMA.FTZ R119, R194, R172, R119 ;  /* 0x000000acc2777223 */ /* 0x000fe20000010077 */
[----:B------:R-:W-:Y:S01]  /*1370*/  FMUL.FTZ R197, R5, R176 ;  /* 0x000000b005c57220 */ /* 0x000fe20000410000 */
        /* <DEDUP_REMOVED lines=14> */
[----:B------:R-:W-:-:S07]  /*1460*/  FFMA.FTZ R214, R194, R192, R175 ;  /* 0x000000c0c2d67223 */ /* 0x000fce00000100af */
.L_x_2464:
[----:B------:R-:W-:Y:S05]  /*1470*/  BSYNC.RECONVERGENT B0 ;  /* 0x0000000000007941 */ /* 0x000fea0003800200 */
.L_x_2463:
        /* <DEDUP_REMOVED lines=21> */
[----:B------:R0:W5:Y:S01]  /*15d0*/  @P0 LDG.E.128 R32, desc[UR10][R176.64] ;  /* 0x0000000ab0200981 */ /* 0x000162000c1e1d00 */
        /* <DEDUP_REMOVED lines=13> */
[C---:B0-----:R-:W-:Y:S01]  /*16b0*/  FADD.FTZ R176, -R202.reuse, R174 ;  /* 0x000000aecab07221 */ /* 0x041fe20000010100 */
[----:B------:R-:W-:Y:S01]  /*16c0*/  FADD.FTZ R190, -R202, R173 ;  /* 0x000000adcabe7221 */ /* 0x000fe20000010100 */
[----:B------:R-:W-:Y:S02]  /*16d0*/  IMAD.U32 R174, R218, 0x10000, RZ ;  /* 0x00010000daae7824 */ /* 0x000fe400078e00ff */
[----:B------:R-:W-:Y:S01]  /*16e0*/  FMUL.FTZ R191, R140, R179 ;  /* 0x000000b38cbf7220 */ /* 0x000fe20000410000 */
[----:B------:R-:W-:Y:S02]  /*16f0*/  IMAD.U32 R173, R184, 0x10000, RZ ;  /* 0x00010000b8ad7824 */ /* 0x000fe400078e00ff */
[----:B-----5:R-:W-:Y:S01]  /*1700*/  FMUL.FTZ R193, R5, R172 ;  /* 0x000000ac05c17220 */ /* 0x020fe20000410000 */
[----:B------:R-:W-:Y:S02]  /*1710*/  IMAD.U32 R172, R219, 0x10000, RZ ;  /* 0x00010000dbac7824 */ /* 0x000fe400078e00ff */
[----:B------:R-:W-:Y:S01]  /*1720*/  FMUL.FTZ R190, R5, R190 ;  /* 0x000000be05be7220 */ /* 0x000fe20000410000 */
[----:B-1----:R-:W-:Y:S01]  /*1730*/  FMUL.FTZ R188, R141, R174 ;  /* 0x000000ae8dbc7220 */ /* 0x002fe20000410000 */
[----:B------:R-:W-:Y:S01]  /*1740*/  SHF.L.U32 R178, R178, 0x10, RZ ;  /* 0x00000010b2b27819 */ /* 0x000fe200000006ff */
[----:B------:R-:W-:Y:S01]  /*1750*/  FADD.FTZ R186, -R202, R175 ;  /* 0x000000afcaba7221 */ /* 0x000fe20000010100 */
[----:B------:R-:W-:Y:S01]  /*1760*/  FFMA.FTZ R191, R144, R173, R191 ;  /* 0x000000ad90bf7223 */ /* 0x000fe200000100bf */
[----:B------:R-:W-:-:S02]  /*1770*/  IMAD.U32 R177, R187, 0x10000, RZ ;  /* 0x00010000bbb17824 */ /* 0x000fc400078e00ff */
        /* <DEDUP_REMOVED lines=8> */
[----:B------:R-:W-:Y:S02]  /*1800*/  IMAD.U32 R215, R215, 0x10000, RZ ;  /* 0x00010000d7d77824 */ /* 0x000fe400078e00ff */
        /* <DEDUP_REMOVED lines=24> */
.L_x_2466:
[----:B------:R-:W-:Y:S05]  /*1990*/  BSYNC.RECONVERGENT B0 ;  /* 0x0000000000007941 */ /* 0x000fea0003800200 */
.L_x_2465:
        /* <DEDUP_REMOVED lines=21> */
[----:B------:R-:W5:Y:S01]  /*1af0*/  @P5 LDG.E R13, desc[UR10][R180.64] ;  /* 0x0000000ab40d5981 */ /* 0x000f62000c1e1900 */
        /* <DEDUP_REMOVED lines=13> */
[----:B0-----:R-:W-:-:S03]  /*1bd0*/  FADD.FTZ R182, -R202, R173 ;  /* 0x000000adcab67221 */ /* 0x001fc60000010100 */
[----:B-----5:R-:W-:Y:S01]  /*1be0*/  FMUL.FTZ R185, R5, R172 ;  /* 0x000000ac05b97220 */ /* 0x020fe20000410000 */
[----:B------:R-:W-:Y:S02]  /*1bf0*/  IMAD.U32 R172, R219, 0x10000, RZ ;  /* 0x00010000dbac7824 */ /* 0x000fe400078e00ff */
[----:B------:R-:W-:Y:S01]  /*1c00*/  FMUL.FTZ R183, R132, R177 ;  /* 0x000000b184b77220 */ /* 0x000fe20000410000 */
[----:B------:R-:W-:Y:S02]  /*1c10*/  IMAD.U32 R25, R25, 0x10000, RZ ;  /* 0x0001000019197824 */ /* 0x000fe400078e00ff */
[----:B------:R-:W-:Y:S01]  /*1c20*/  FADD.FTZ R174, -R202, R174 ;  /* 0x000000aecaae7221 */ /* 0x000fe20000010100 */
[----:B-1----:R-:W-:Y:S02]  /*1c30*/  IMAD.U32 R26, R220, 0x10000, RZ ;  /* 0x00010000dc1a7824 */ /* 0x002fe400078e00ff */
[----:B------:R-:W-:Y:S01]  /*1c40*/  FMUL.FTZ R182, R5, R182 ;  /* 0x000000b605b67220 */ /* 0x000fe20000410000 */
[----:B------:R-:W-:Y:S01]  /*1c50*/  FMUL.FTZ R180, R133, R172 ;  /* 0x000000ac85b47220 */ /* 0x000fe20000410000 */
[----:B------:R-:W-:Y:S01]  /*1c60*/  SHF.L.U32 R178, R217, 0x10, RZ ;  /* 0x00000010d9b27819 */ /* 0x000fe200000006ff */
[----:B------:R-:W-:Y:S01]  /*1c70*/  FADD.FTZ R176, -R202, R175 ;  /* 0x000000afcab07221 */ /* 0x000fe20000010100 */
[----:B------:R-:W-:Y:S01]  /*1c80*/  FFMA.FTZ R183, R136, R25, R183 ;  /* 0x0000001988b77223 */ /* 0x000fe200000100b7 */
[----:B------:R-:W-:-:S02]  /*1c90*/  IMAD.U32 R179, R179, 0x10000, RZ ;  /* 0x00010000b3b37824 */ /* 0x000fc400078e00ff */
[----:B------:R-:W-:Y:S01]  /*1ca0*/  FADD.FTZ R89, R89, R26 ;  /* 0x0000001a59597221 */ /* 0x000fe20000010000 */
[-C--:B------:R-:W-:Y:S01]  /*1cb0*/  FFMA.FTZ R180, R137, R26.reuse, R180 ;  /* 0x0000001a89b47223 */ /* 0x080fe200000100b4 */
[C---:B------:R-:W-:Y:S01]  /*1cc0*/  FFMA.FTZ R109, R182.reuse, R26, R109 ;  /* 0x0000001ab66d7223 */ /* 0x040fe2000001006d */
[----:B------:R-:W-:Y:S01]  /*1cd0*/  FADD.FTZ R49, R49, R172 ;  /* 0x000000ac31317221 */ /* 0x000fe20000010000 */
[----:B------:R-:W-:Y:S01]  /*1ce0*/  FFMA.FTZ R69, R182, R172, R69 ;  /* 0x000000acb6457223 */ /* 0x000fe20000010045 */
[----:B------:R-:W-:Y:S01]  /*1cf0*/  FMUL.FTZ R181, R5, R174 ;  /* 0x000000ae05b57220 */ /* 0x000fe20000410000 */
[----:B------:R-:W-:Y:S02]  /*1d00*/  IMAD.U32 R172, R218, 0x10000, RZ ;  /* 0x00010000daac7824 */ /* 0x000fe400078e00ff */
[----:B------:R-:W-:Y:S01]  /*1d10*/  FMUL.FTZ R174, R135, R178 ;  /* 0x000000b287ae7220 */ /* 0x000fe20000410000 */
[----:B------:R-:W-:Y:S01]  /*1d20*/  FMUL.FTZ R26, R5, R176 ;  /* 0x000000b0051a7220 */ /* 0x000fe20000410000 */
[----:B------:R-:W-:-:S02]  /*1d30*/  IMAD.U32 R215, R215, 0x10000, RZ ;  /* 0x00010000d7d77824 */ /* 0x000fc400078e00ff */
[----:B------:R-:W-:Y:S01]  /*1d40*/  FMUL.FTZ R27, R134, R179 ;  /* 0x000000b3861b7220 */ /* 0x000fe20000410000 */
[----:B------:R-:W-:Y:S01]  /*1d50*/  FADD.FTZ R173, R216, R183 ;  /* 0x000000b7d8ad7221 */ /* 0x000fe20000010000 */
[C---:B------:R-:W-:Y:S01]  /*1d60*/  FFMA.FTZ R175, R185.reuse, R183, R214 ;  /* 0x000000b7b9af7223 */ /* 0x040fe200000100d6 */
[----:B------:R-:W-:Y:S01]  /*1d70*/  FADD.FTZ R88, R88, R25 ;  /* 0x0000001958587221 */ /* 0x000fe20000010000 */
[----:B------:R-:W-:Y:S01]  /*1d80*/  FFMA.FTZ R108, R185, R25, R108 ;  /* 0x00000019b96c7223 */ /* 0x000fe2000001006c */
        /* <DEDUP_REMOVED lines=18> */
.L_x_2468:
[----:B------:R-:W-:Y:S05]  /*1eb0*/  BSYNC.RECONVERGENT B0 ;  /* 0x0000000000007941 */ /* 0x000fea0003800200 */
.L_x_2467:
        /* <DEDUP_REMOVED lines=8> */
[----:B------:R-:W3:Y:S01]  /*1f40*/  LDG.E.128 R20, desc[UR10][R20.64] ;  /* 0x0000000a14147981 */ /* 0x000ee2000c1e1d00 */
        /* <DEDUP_REMOVED lines=12> */
[----:B------:R-:W5:Y:S01]  /*2010*/  @P5 LDG.E R16, desc[UR10][R174.64] ;  /* 0x0000000aae105981 */ /* 0x000f62000c1e1900 */
[----:B------:R-:W-:-:S05]  /*2020*/  @P0 IMAD.WIDE.U32 R176, R203, 0x10, R176 ;  /* 0x00000010cbb00825 */ /* 0x000fca00078e00b0 */
[----:B------:R0:W5:Y:S01]  /*2030*/  @P0 LDG.E.128 R164, desc[UR10][R176.64] ;  /* 0x0000000ab0a40981 */ /* 0x000162000c1e1d00 */
[C---:B---3--:R-:W-:Y:S01]  /*2040*/  FADD.FTZ R24, -R202.reuse, R21 ;  /* 0x00000015ca187221 */ /* 0x048fe20000010100 */
[C---:B------:R-:W-:Y:S01]  /*2050*/  FADD.FTZ R218, -R202.reuse, R22 ;  /* 0x00000016cada7221 */ /* 0x040fe20000010100 */
[C---:B------:R-:W-:Y:S01]  /*2060*/  FADD.FTZ R20, -R202.reuse, R20 ;  /* 0x00000014ca147221 */ /* 0x040fe20000010100 */
[----:B------:R-:W-:Y:S01]  /*2070*/  FADD.FTZ R220, -R202, R23 ;  /* 0x00000017cadc7221 */ /* 0x000fe20000010100 */
[----:B----4-:R-:W-:Y:S01]  /*2080*/  IMAD.MOV.U32 R21, RZ, RZ, R18 ;  /* 0x000000ffff157224 */ /* 0x010fe200078e0012 */
[--C-:B0-----:R-:W-:Y:S01]  /*2090*/  SHF.R.U32.HI R176, RZ, 0x10, R19.reuse ;  /* 0x00000010ffb07819 */ /* 0x101fe20000011613 */
[----:B------:R-:W-:Y:S02]  /*20a0*/  IMAD.MOV.U32 R174, RZ, RZ, R19 ;  /* 0x000000ffffae7224 */ /* 0x000fe400078e0013 */
[----:B--2---:R-:W-:Y:S01]  /*20b0*/  IMAD.MOV.U32 R17, RZ, RZ, R172 ;  /* 0x000000ffff117224 */ /* 0x004fe200078e00ac */
[--C-:B------:R-:W-:Y:S01]  /*20c0*/  SHF.R.U64 R22, R172, 0x10, R173.reuse ;  /* 0x00000010ac167819 */ /* 0x100fe200000012ad */
[--C-:B------:R-:W-:Y:S01]  /*20d0*/  IMAD.MOV.U32 R202, RZ, RZ, R173.reuse ;  /* 0x000000ffffca7224 */ /* 0x100fe200078e00ad */
[----:B------:R-:W-:Y:S01]  /*20e0*/  SHF.R.U32.HI R203, RZ, 0x10, R173 ;  /* 0x00000010ffcb7819 */ /* 0x000fe200000116ad */
[----:B------:R-:W-:Y:S01]  /*20f0*/  IMAD.U32 R173, R21, 0x10000, RZ ;  /* 0x0001000015ad7824 */ /* 0x000fe200078e00ff */
[----:B------:R-:W-:Y:S01]  /*2100*/  SHF.R.U64 R172, R18, 0x10, R19 ;  /* 0x0000001012ac7819 */ /* 0x000fe20000001213 */
[----:B------:R-:W-:-:S02]  /*2110*/  IMAD.U32 R17, R17, 0x10000, RZ ;  /* 0x0001000011117824 */ /* 0x000fc400078e00ff */
[----:B------:R-:W-:Y:S02]  /*2120*/  FMUL.FTZ R19, R124, R173 ;  /* 0x000000ad7c137220 */ /* 0x000fe40000410000 */
[----:B------:R-:W-:Y:S02]  /*2130*/  IMAD.U32 R172, R172, 0x10000, RZ ;  /* 0x00010000acac7824 */ /* 0x000fe400078e00ff */
[----:B-----5:R-:W-:Y:S01]  /*2140*/  FMUL.FTZ R23, R5, R20 ;  /* 0x0000001405177220 */ /* 0x020fe20000410000 */
[----:B------:R-:W-:Y:S02]  /*2150*/  IMAD.U32 R18, R22, 0x10000, RZ ;  /* 0x0001000016127824 */ /* 0x000fe400078e00ff */
[-C--:B------:R-:W-:Y:S01]  /*2160*/  FFMA.FTZ R22, R128, R17.reuse, R19 ;  /* 0x0000001180167223 */ /* 0x080fe20000010013 */
[----:B------:R-:W-:Y:S02]  /*2170*/  IMAD.U32 R177, R174, 0x10000, RZ ;  /* 0x00010000aeb17824 */ /* 0x000fe400078e00ff */
[----:B------:R-:W-:Y:S01]  /*2180*/  FMUL.FTZ R20, R125, R172 ;  /* 0x000000ac7d147220 */ /* 0x000fe20000410000 */
[----:B------:R-:W-:Y:S01]  /*2190*/  FMUL.FTZ R24, R5, R24 ;  /* 0x0000001805187220 */ /* 0x000fe20000410000 */
[----:B------:R-:W-:Y:S01]  /*21a0*/  FFMA.FTZ R104, R23, R17, R104 ;  /* 0x0000001117687223 */ /* 0x000fe20000010068 */
[----:B------:R-:W-:Y:S01]  /*21b0*/  FADD.FTZ R84, R84, R17 ;  /* 0x0000001154547221 */ /* 0x000fe20000010000 */
[----:B------:R-:W-:Y:S01]  /*21c0*/  SHF.L.U32 R176, R176, 0x10, RZ ;  /* 0x00000010b0b07819 */ /* 0x000fe200000006ff */
[----:B------:R-:W-:-:S02]  /*21d0*/  IMAD.U32 R17, R202, 0x10000, RZ ;  /* 0x00010000ca117824 */ /* 0x000fc400078e00ff */
[----:B------:R-:W-:Y:S01]  /*21e0*/  FMUL.FTZ R175, R126, R177 ;  /* 0x000000b17eaf7220 */ /* 0x000fe20000410000 */
[----:B------:R-:W-:Y:S01]  /*21f0*/  FFMA.FTZ R21, R129, R18, R20 ;  /* 0x0000001281157223 */ /* 0x000fe20000010014 */
[----:B------:R-:W-:Y:S01]  /*2200*/  FADD.FTZ R216, R216, R22 ;  /* 0x00000016d8d87221 */ /* 0x000fe20000010000 */
[----:B------:R-:W-:Y:S01]  /*2210*/  FFMA.FTZ R214, R23, R22, R214 ;  /* 0x0000001617d67223 */ /* 0x000fe200000100d6 */
[----:B------:R-:W-:Y:S01]  /*2220*/  FFMA.FTZ R105, R24, R18, R105 ;  /* 0x0000001218697223 */ /* 0x000fe20000010069 */
[----:B------:R-:W-:Y:S01]  /*2230*/  FADD.FTZ R85, R85, R18 ;  /* 0x0000001255557221 */ /* 0x000fe20000010000 */
[----:B------:R-:W-:Y:S01]  /*2240*/  FMUL.FTZ R19, R5, R218 ;  /* 0x000000da05137220 */ /* 0x000fe20000410000 */
[----:B------:R-:W-:Y:S01]  /*2250*/  FFMA.FTZ R18, R130, R17, R175 ;  /* 0x0000001182127223 */ /* 0x000fe200000100af */
[----:B------:R-:W-:Y:S01]  /*2260*/  FFMA.FTZ R64, R23, R173, R64 ;  /* 0x000000ad17407223 */ /* 0x000fe20000010040 */
[----:B------:R-:W-:Y:S01]  /*2270*/  FADD.FTZ R44, R44, R173 ;  /* 0x000000ad2c2c7221 */ /* 0x000fe20000010000 */
[----:B------:R-:W-:-:S02]  /*2280*/  IMAD.U32 R174, R203, 0x10000, RZ ;  /* 0x00010000cbae7824 */ /* 0x000fc400078e00ff */
[----:B------:R-:W-:Y:S01]  /*2290*/  FMUL.FTZ R178, R127, R176 ;  /* 0x000000b07fb27220 */ /* 0x000fe20000410000 */
[----:B------:R-:W-:Y:S01]  /*22a0*/  FADD.FTZ R173, R216, R21 ;  /* 0x00000015d8ad7221 */ /* 0x000fe20000010000 */
[----:B------:R-:W-:Y:S01]  /*22b0*/  FFMA.FTZ R175, R24, R21, R214 ;  /* 0x0000001518af7223 */ /* 0x000fe200000100d6 */
[----:B------:R-:W-:Y:S01]  /*22c0*/  FFMA.FTZ R106, R19, R17, R106 ;  /* 0x00000011136a7223 */ /* 0x000fe2000001006a */
[----:B------:R-:W-:Y:S01]  /*22d0*/  FADD.FTZ R86, R86, R17 ;  /* 0x0000001156567221 */ /* 0x000fe20000010000 */
[----:B------:R-:W-:Y:S01]  /*22e0*/  FMUL.FTZ R20, R5, R220 ;  /* 0x000000dc05147220 */ /* 0x000fe20000410000 */
[----:B------:R-:W-:Y:S01]  /*22f0*/  FFMA.FTZ R17, R131, R174, R178 ;  /* 0x000000ae83117223 */ /* 0x000fe200000100b2 */
[----:B------:R-:W-:Y:S01]  /*2300*/  FADD.FTZ R216, R173, R18 ;  /* 0x00000012add87221 */ /* 0x000fe20000010000 */
[----:B------:R-:W-:Y:S01]  /*2310*/  FFMA.FTZ R214, R19, R18, R175 ;  /* 0x0000001213d67223 */ /* 0x000fe200000100af */
        /* <DEDUP_REMOVED lines=8> */
[----:B------:R-:W-:Y:S01]  /*23a0*/  FADD.FTZ R216, R216, R17 ;  /* 0x00000011d8d87221 */ /* 0x000fe20000010000 */
[----:B------:R-:W-:-:S07]  /*23b0*/  FFMA.FTZ R214, R20, R17, R214 ;  /* 0x0000001114d67223 */ /* 0x000fce00000100d6 */
.L_x_2470:
[----:B------:R-:W-:Y:S05]  /*23c0*/  BSYNC.RECONVERGENT B0 ;  /* 0x0000000000007941 */ /* 0x000fea0003800200 */
.L_x_2469:
        /* <DEDUP_REMOVED lines=32> */
.L_x_2472:
[----:B------:R-:W-:Y:S05]  /*25d0*/  BSYNC.RECONVERGENT B0 ;  /* 0x0000000000007941 */ /* 0x000fea0003800200 */
.L_x_2471:
        /* <DEDUP_REMOVED lines=44> */
[-CC-:B------:R-:W-:Y:S02]  /*28a0*/  FFMA.FTZ R175, R204, R177.reuse, R178.reuse ;  /* 0x000000b1ccaf7223 */ /* 0x180fe400000100b2 */
[----:B------:R-:W-:Y:S01]  /*28b0*/  FADD.FTZ R172, R210, -R173 ;  /* 0x800000add2ac7221 */ /* 0x000fe20000010000 */
[----:B------:R-:W-:Y:S01]  /*28c0*/  FFMA.FTZ R173, R208, R177, R178 ;  /* 0x000000b1d0ad7223 */ /* 0x000fe200000100b2 */
[----:B------:R-:W-:Y:S02]  /*28d0*/  FADD.FTZ R202, R200, -R175 ;  /* 0x800000afc8ca7221 */ /* 0x000fe40000010000 */
[C---:B-----5:R-:W-:Y:S01]  /*28e0*/  FMUL.FTZ R172, R5.reuse, R172 ;  /* 0x000000ac05ac7220 */ /* 0x060fe20000410000 */
[----:B------:R-:W-:Y:S01]  /*28f0*/  FADD.FTZ R174, R206, -R173 ;  /* 0x800000adceae7221 */ /* 0x000fe20000010000 */
[----:B------:R-:W-:-:S02]  /*2900*/  FMUL.FTZ R202, R5, R202 ;  /* 0x000000ca05ca7220 */ /* 0x000fc40000410000 */
[----:B------:R-:W-:Y:S01]  /*2910*/  FMUL.FTZ R172, R172, UR14 ;  /* 0x0000000eacac7c20 */ /* 0x000fe20008410000 */
[----:B------:R-:W-:Y:S01]  /*2920*/  FMUL.FTZ R174, R5, R174 ;  /* 0x000000ae05ae7220 */ /* 0x000fe20000410000 */
[----:B------:R-:W-:-:S03]  /*2930*/  FMUL.FTZ R202, R202, UR14 ;  /* 0x0000000ecaca7c20 */ /* 0x000fc60008410000 */
[----:B------:R-:W-:Y:S01]  /*2940*/  FSEL R172, R172, RZ, P5 ;  /* 0x000000ffacac7208 */ /* 0x000fe20002800000 */
[----:B------:R-:W-:Y:S01]  /*2950*/  FMUL.FTZ R174, R174, UR14 ;  /* 0x0000000eaeae7c20 */ /* 0x000fe20008410000 */
        /* <DEDUP_REMOVED lines=17> */
.L_x_2477:
        /* <DEDUP_REMOVED lines=31> */
.L_x_2476:
        /* <DEDUP_REMOVED lines=11> */
[C---:B-----5:R-:W-:Y:S01]  /*2d10*/  FFMA.FTZ R172, R5.reuse, R172, R40 ;  /* 0x000000ac05ac7223 */ /* 0x060fe20000010028 */
[----:B------:R-:W-:Y:S01]  /*2d20*/  FADD.FTZ R174, R206, -R173 ;  /* 0x800000adceae7221 */ /* 0x000fe20000010000 */
[----:B------:R-:W-:-:S02]  /*2d30*/  FFMA.FTZ R175, R5, R202, R43 ;  /* 0x000000ca05af7223 */ /* 0x000fc4000001002b */
[----:B------:R-:W-:Y:S01]  /*2d40*/  FMUL.FTZ R172, R172, UR14 ;  /* 0x0000000eacac7c20 */ /* 0x000fe20008410000 */
[----:B------:R-:W-:Y:S01]  /*2d50*/  FFMA.FTZ R173, R5, R174, R41 ;  /* 0x000000ae05ad7223 */ /* 0x000fe20000010029 */
[----:B------:R-:W-:Y:S01]  /*2d60*/  FFMA.FTZ R174, R207, R177, R178 ;  /* 0x000000b1cfae7223 */ /* 0x000fe200000100b2 */
[----:B------:R-:W-:Y:S02]  /*2d70*/  FMUL.FTZ R175, R175, UR14 ;  /* 0x0000000eafaf7c20 */ /* 0x000fe40008410000 */
[----:B------:R-:W-:Y:S01]  /*2d80*/  FSEL R172, R172, RZ, P5 ;  /* 0x000000ffacac7208 */ /* 0x000fe20002800000 */
[----:B------:R-:W-:Y:S01]  /*2d90*/  FADD.FTZ R174, R205, -R174 ;  /* 0x800000aecdae7221 */ /* 0x000fe20000010000 */
[----:B------:R-:W-:Y:S01]  /*2da0*/  FMUL.FTZ R173, R173, UR14 ;  /* 0x0000000eadad7c20 */ /* 0x000fe20008410000 */
[----:B------:R-:W-:Y:S02]  /*2db0*/  LOP3.LUT P5, RZ, R0, 0xff00, RZ, 0xc0, !PT ;  /* 0x0000ff0000ff7812 */ /* 0x000fe400078ac0ff */
[----:B------:R-:W-:-:S02]  /*2dc0*/  FFMA.FTZ R174, R5, R174, R42 ;  /* 0x000000ae05ae7223 */ /* 0x000fc4000001002a */
[----:B------:R-:W-:Y:S02]  /*2dd0*/  FSEL R173, R173, RZ, P5 ;  /* 0x000000ffadad7208 */ /* 0x000fe40002800000 */
[----:B------:R-:W-:Y:S01]  /*2de0*/  FMUL.FTZ R174, R174, UR14 ;  /* 0x0000000eaeae7c20 */ /* 0x000fe20008410000 */
[----:B------:R-:W-:Y:S02]  /*2df0*/  LOP3.LUT P5, RZ, R0, 0xff0000, RZ, 0xc0, !PT ;  /* 0x00ff000000ff7812 */ /* 0x000fe400078ac0ff */
[----:B------:R-:W-:Y:S02]  /*2e00*/  F2FP.BF16.F32.PACK_AB R172, R173, R172 ;  /* 0x000000acadac723e */ /* 0x000fe400000010ff */
[----:B------:R-:W-:Y:S02]  /*2e10*/  FSEL R174, R174, RZ, P5 ;  /* 0x000000ffaeae7208 */ /* 0x000fe40002800000 */
[----:B------:R-:W-:Y:S02]  /*2e20*/  ISETP.GE.U32.AND P5, PT, R0, 0x1000000, PT ;  /* 0x010000000000780c */ /* 0x000fe40003fa6070 */
[----:B------:R-:W-:-:S02]  /*2e30*/  PRMT R215, R172, 0x7610, R215 ;  /* 0x00007610acd77816 */ /* 0x000fc400000000d7 */
[----:B------:R-:W-:-:S04]  /*2e40*/  FSEL R175, R175, RZ, P5 ;  /* 0x000000ffafaf7208 */ /* 0x000fc80002800000 */
[----:B------:R-:W-:Y:S02]  /*2e50*/  F2FP.BF16.F32.PACK_AB R175, R175, R174 ;  /* 0x000000aeafaf723e */ /* 0x000fe400000010ff */
[----:B------:R-:W-:Y:S02]  /*2e60*/  PRMT R174, R172, 0x7632, R174 ;  /* 0x00007632acae7816 */ /* 0x000fe400000000ae */
[C---:B------:R-:W-:Y:S02]  /*2e70*/  PRMT R217, R175.reuse, 0x7632, R217 ;  /* 0x00007632afd97816 */ /* 0x040fe400000000d9 */
[----:B------:R-:W-:Y:S01]  /*2e80*/  PRMT R216, R175, 0x7610, R216 ;  /* 0x00007610afd87816 */ /* 0x000fe200000000d8 */
[----:B------:R-:W-:Y:S06]  /*2e90*/  BRA `(.L_x_2478) ;  /* 0x0000000c006c7947 */ /* 0x000fec0003800000 */
.L_x_2479:
        /* <DEDUP_REMOVED lines=31> */
.L_x_2475:
        /* <DEDUP_REMOVED lines=26> */
[----:B------:R-:W-:Y:S01]  /*3230*/  FADD.FTZ R172, R210, -R175 ;  /* 0x800000afd2ac7221 */ /* 0x000fe20000010000 */
[----:B------:R-:W-:Y:S01]  /*3240*/  FFMA.FTZ R175, R204, R177, R178 ;  /* 0x000000b1ccaf7223 */ /* 0x000fe200000100b2 */
[----:B------:R-:W-:Y:S02]  /*3250*/  LOP3.LUT P5, RZ, R0, 0xff, RZ, 0xc0, !PT ;  /* 0x000000ff00ff7812 */ /* 0x000fe400078ac0ff */
[----:B------:R-:W-:Y:S01]  /*3260*/  FMUL.FTZ R172, R5, R172 ;  /* 0x000000ac05ac7220 */ /* 0x000fe20000410000 */
[----:B------:R-:W-:-:S03]  /*3270*/  FADD.FTZ R212, R200, -R175 ;  /* 0x800000afc8d47221 */ /* 0x000fc60000010000 */
[----:B------:R-:W-:Y:S01]  /*3280*/  FMUL.FTZ R172, R172, UR14 ;  /* 0x0000000eacac7c20 */ /* 0x000fe20008410000 */
[----:B------:R-:W-:-:S04]  /*3290*/  FMUL.FTZ R212, R5, R212 ;  /* 0x000000d405d47220 */ /* 0x000fc80000410000 */
        /* <DEDUP_REMOVED lines=20> */
.L_x_2481:
        /* <DEDUP_REMOVED lines=43> */
.L_x_2480:
        /* <DEDUP_REMOVED lines=25> */
[----:B------:R-:W-:Y:S02]  /*3820*/  FSEL R174, R172, RZ, P5 ;  /* 0x000000ffacae7208 */ /* 0x000fe40002800000 */
[----:B------:R-:W-:-:S04]  /*3830*/  LOP3.LUT P5, RZ, R0, 0xff, RZ, 0xc0, !PT ;  /* 0x000000ff00ff7812 */ /* 0x000fc800078ac0ff */
[----:B------:R-:W-:Y:S02]  /*3840*/  FSEL R203, R175, RZ, P5 ;  /* 0x000000ffafcb7208 */ /* 0x000fe40002800000 */
[----:B------:R-:W-:-:S04]  /*3850*/  LOP3.LUT P5, RZ, R2, 0xff, RZ, 0xc0, !PT ;  /* 0x000000ff02ff7812 */ /* 0x000fc800078ac0ff */
[----:B------:R-:W-:Y:S01]  /*3860*/  FSEL R172, R175, RZ, P5 ;  /* 0x000000ffafac7208 */ /* 0x000fe20002800000 */
[----:B------:R-:W-:Y:S01]  /*3870*/  FFMA.FTZ R175, R204, R177, R178 ;  /* 0x000000b1ccaf7223 */ /* 0x000fe200000100b2 */
[----:B------:R-:W-:Y:S02]  /*3880*/  ISETP.GE.U32.AND P5, PT, R0, 0x1000000, PT ;  /* 0x010000000000780c */ /* 0x000fe40003fa6070 */
[----:B------:R-:W-:Y:S01]  /*3890*/  F2FP.BF16.F32.PACK_AB R172, R172, R203 ;  /* 0x000000cbacac723e */ /* 0x000fe200000010ff */
[----:B------:R-:W-:-:S03]  /*38a0*/  FADD.FTZ R212, R200, -R175 ;  /* 0x800000afc8d47221 */ /* 0x000fc60000010000 */
[C---:B------:R-:W-:Y:S01]  /*38b0*/  PRMT R209, R172.reuse, 0x7632, R209 ;  /* 0x00007632acd17816 */ /* 0x040fe200000000d1 */
[----:B------:R-:W-:Y:S01]  /*38c0*/  FFMA.FTZ R212, R5, R212, R43 ;  /* 0x000000d405d47223 */ /* 0x000fe2000001002b */
[----:B------:R-:W-:Y:S02]  /*38d0*/  PRMT R215, R172, 0x7610, R215 ;  /* 0x00007610acd77816 */ /* 0x000fe400000000d7 */
[----:B------:R-:W-:Y:S01]  /*38e0*/  F2FP.BF16.F32.PACK_AB R172, R174, R211 ;  /* 0x000000d3aeac723e */ /* 0x000fe200000010ff */
[----:B------:R-:W-:Y:S01]  /*38f0*/  FMUL.FTZ R212, R212, UR14 ;  /* 0x0000000ed4d47c20 */ /* 0x000fe20008410000 */
[C---:B------:R-:W-:Y:S02]  /*3900*/  PRMT R211, R173.reuse, 0x7632, R211 ;  /* 0x00007632add37816 */ /* 0x040fe400000000d3 */
[----:B------:R-:W-:Y:S02]  /*3910*/  PRMT R174, R173, 0x7610, R174 ;  /* 0x00007610adae7816 */ /* 0x000fe400000000ae */
[----:B------:R-:W-:-:S02]  /*3920*/  FSEL R216, R212, RZ, P5 ;  /* 0x000000ffd4d87208 */ /* 0x000fc40002800000 */
[----:B------:R-:W-:-:S04]  /*3930*/  ISETP.GE.U32.AND P5, PT, R2, 0x1000000, PT ;  /* 0x010000000200780c */ /* 0x000fc80003fa6070 */
[----:B------:R-:W-:Y:S02]  /*3940*/  FSEL R175, R212, RZ, P5 ;  /* 0x000000ffd4af7208 */ /* 0x000fe40002800000 */
[C---:B------:R-:W-:Y:S02]  /*3950*/  PRMT R212, R172.reuse, 0x7632, R212 ;  /* 0x00007632acd47816 */ /* 0x040fe400000000d4 */
[----:B------:R-:W-:Y:S02]  /*3960*/  F2FP.BF16.F32.PACK_AB R175, R175, R216 ;  /* 0x000000d8afaf723e */ /* 0x000fe400000010ff */
[----:B------:R-:W-:Y:S02]  /*3970*/  PRMT R216, R172, 0x7610, R216 ;  /* 0x00007610acd87816 */ /* 0x000fe400000000d8 */
[C---:B------:R-:W-:Y:S02]  /*3980*/  PRMT R213, R175.reuse, 0x7632, R213 ;  /* 0x00007632afd57816 */ /* 0x040fe400000000d5 */
[----:B------:R-:W-:Y:S01]  /*3990*/  PRMT R217, R175, 0x7610, R217 ;  /* 0x00007610afd97816 */ /* 0x000fe200000000d9 */
[----:B------:R-:W-:Y:S06]  /*39a0*/  BRA `(.L_x_2478) ;  /* 0x0000000000a87947 */ /* 0x000fec0003800000 */
.L_x_2482:
[----:B------:R-:W-:Y:S01]  /*39b0*/  FFMA.FTZ R169, R3, R177, R178 ;  /* 0x000000b103a97223 */ /* 0x000fe200000100b2 */
        /* <DEDUP_REMOVED lines=41> */
.L_x_2478:
        /* <DEDUP_REMOVED lines=24> */
.L_x_2483:
[----:B------:R-:W-:-:S07]  /*3dd0*/  VIADD R4, R4, 0x80 ;  /* 0x0000008004047836 */ /* 0x000fce0000000000 */
.L_x_2474:
[----:B------:R-:W-:Y:S05]  /*3de0*/  BSYNC.RECONVERGENT B0 ;  /* 0x0000000000007941 */ /* 0x000fea0003800200 */
.L_x_2473:
        /* <DEDUP_REMOVED lines=55> */
.L_x_2488:
        /* <DEDUP_REMOVED lines=43> */
.L_x_2487:
        /* <DEDUP_REMOVED lines=47> */
.L_x_2490:
        /* <DEDUP_REMOVED lines=43> */
.L_x_2486:
        /* <DEDUP_REMOVED lines=38> */
.L_x_2492:
        /* <DEDUP_REMOVED lines=31> */
.L_x_2491:
        /* <DEDUP_REMOVED lines=35> */
.L_x_2493:
        /* <DEDUP_REMOVED lines=30> */
.L_x_2489:
        /* <DEDUP_REMOVED lines=20> */
.L_x_2494:
[----:B------:R-:W-:-:S07]  /*5350*/  VIADD R4, R4, 0x80 ;  /* 0x0000008004047836 */ /* 0x000fce0000000000 */
.L_x_2485:
[----:B------:R-:W-:Y:S05]  /*5360*/  BSYNC.RECONVERGENT B0 ;  /* 0x0000000000007941 */ /* 0x000fea0003800200 */
.L_x_2484:
        /* <DEDUP_REMOVED lines=55> */
.L_x_2499:
        /* <DEDUP_REMOVED lines=43> */
.L_x_2498:
        /* <DEDUP_REMOVED lines=47> */
.L_x_2501:
        /* <DEDUP_REMOVED lines=43> */
.L_x_2497:
        /* <DEDUP_REMOVED lines=38> */
.L_x_2503:
        /* <DEDUP_REMOVED lines=31> */
.L_x_2502:
        /* <DEDUP_REMOVED lines=35> */
.L_x_2504:
        /* <DEDUP_REMOVED lines=30> */
.L_x_2500:
        /* <DEDUP_REMOVED lines=20> */
.L_x_2505:
[----:B------:R-:W-:-:S07]  /*68d0*/  VIADD R4, R4, 0x80 ;  /* 0x0000008004047836 */ /* 0x000fce0000000000 */
.L_x_2496:
[----:B------:R-:W-:Y:S05]  /*68e0*/  BSYNC.RECONVERGENT B0 ;  /* 0x0000000000007941 */ /* 0x000fea0003800200 */
.L_x_2495:
        /* <DEDUP_REMOVED lines=12> */
[-CC-:B01----:R-:W-:Y:S01]  /*69b0*/  FFMA.FTZ R168, R185, R177.reuse, R178.reuse ;  /* 0x000000b1b9a87223 */ /* 0x183fe200000100b2 */
[----:B------:R-:W-:Y:S01]  /*69c0*/  LOP3.LUT P6, RZ, R14, 0xff, RZ, 0xc0, !PT ;  /* 0x000000ff0eff7812 */ /* 0x000fe200078cc0ff */
[----:B------:R-:W-:Y:S02]  /*69d0*/  FFMA.FTZ R212, R26, R177, R178 ;  /* 0x000000b11ad47223 */ /* 0x000fe400000100b2 */
[----:B------:R-:W-:Y:S02]  /*69e0*/  FADD.FTZ R168, R183, -R168 ;  /* 0x800000a8b7a87221 */ /* 0x000fe40000010000 */
[----:B------:R-:W-:Y:S02]  /*69f0*/  FADD.FTZ R212, R25, -R212 ;  /* 0x800000d419d47221 */ /* 0x000fe40000010000 */
        /* <DEDUP_REMOVED lines=38> */
.L_x_2510:
        /* <DEDUP_REMOVED lines=43> */
.L_x_2509:
[----:B01----:R-:W0:Y:S02]  /*6f10*/  LDC.64 R172, c[0x0][0x478] ;  /* 0x00011e00ffac7b82 */ /* 0x003e240000000a00 */
[----:B0-----:R-:W-:-:S04]  /*6f20*/  ISETP.NE.U32.AND P5, PT, R172, RZ, PT ;  /* 0x000000ffac00720c */ /* 0x001fc80003fa5070 */
[----:B------:R-:W-:-:S13]  /*6f30*/  ISETP.NE.AND.EX P5, PT, R173, RZ, PT, P5 ;  /* 0x000000ffad00720c */ /* 0x000fda0003fa5350 */
[----:B------:R-:W-:Y:S05]  /*6f40*/  @!P5 BRA `(.L_x_2512) ;  /* 0x0000000000acd947 */ /* 0x000fea0003800000 */
[-CC-:B------:R-:W-:Y:S01]  /*6f50*/  FFMA.FTZ R168, R185, R177.reuse, R178.reuse ;  /* 0x000000b1b9a87223 */ /* 0x180fe200000100b2 */
[----:B------:R-:W-:Y:S01]  /*6f60*/  LOP3.LUT P6, RZ, R14, 0xff, RZ, 0xc0, !PT ;  /* 0x000000ff0eff7812 */ /* 0x000fe200078cc0ff */
[----:B------:R-:W-:Y:S02]  /*6f70*/  FFMA.FTZ R212, R26, R177, R178 ;  /* 0x000000b11ad47223 */ /* 0x000fe400000100b2 */
[----:B------:R-:W-:Y:S02]  /*6f80*/  FADD.FTZ R168, R183, -R168 ;  /* 0x800000a8b7a87221 */ /* 0x000fe40000010000 */
[----:B------:R-:W-:Y:S02]  /*6f90*/  FADD.FTZ R212, R25, -R212 ;  /* 0x800000d419d47221 */ /* 0x000fe40000010000 */
        /* <DEDUP_REMOVED lines=38> */
.L_x_2512:
        /* <DEDUP_REMOVED lines=43> */
.L_x_2508:
[----:B------:R-:W-:-:S04]  /*74b0*/  UISETP.NE.U32.AND UP2, UPT, UR16, URZ, UPT ;  /* 0x000000ff1000728c */ /* 0x000fc8000bf45070 */
[----:B------:R-:W-:-:S09]  /*74c0*/  UISETP.NE.AND.EX UP2, UPT, UR17, URZ, UPT, UP2 ;  /* 0x000000ff1100728c */ /* 0x000fd2000bf45320 */
[----:B------:R-:W-:Y:S05]  /*74d0*/  BRA.U !UP2, `(.L_x_2513) ;  /* 0x000000050a087547 */ /* 0x000fea000b800000 */
        /* <DEDUP_REMOVED lines=35> */
.L_x_2514:
        /* <DEDUP_REMOVED lines=31> */
.L_x_2513:
        /* <DEDUP_REMOVED lines=35> */
.L_x_2515:
        /* <DEDUP_REMOVED lines=30> */
.L_x_2511:
        /* <DEDUP_REMOVED lines=20> */
.L_x_2516:
[----:B------:R-:W-:-:S07]  /*7e50*/  VIADD R4, R4, 0x80 ;  /* 0x0000008004047836 */ /* 0x000fce0000000000 */
.L_x_2507:
[----:B------:R-:W-:Y:S05]  /*7e60*/  BSYNC.RECONVERGENT B0 ;  /* 0x0000000000007941 */ /* 0x000fea0003800200 */
.L_x_2506:
        /* <DEDUP_REMOVED lines=13> */
[----:B------:R-:W-:Y:S01]  /*7f40*/  ISETP.GE.U32.AND P6, PT, R15, 0x1000000, PT ;  /* 0x010000000f00780c */ /* 0x000fe20003fc6070 */
[-CC-:B------:R-:W-:Y:S01]  /*7f50*/  FFMA.FTZ R169, R23, R177.reuse, R178.reuse ;  /* 0x000000b117a97223 */ /* 0x180fe200000100b2 */
[-C--:B------:R-:W-:Y:S01]  /*7f60*/  FFMA.FTZ R170, R24, R177.reuse, R178 ;  /* 0x000000b118aa7223 */ /* 0x080fe200000100b2 */
[----:B------:R-:W-:Y:S01]  /*7f70*/  FADD.FTZ R168, R17, -R168 ;  /* 0x800000a811a87221 */ /* 0x000fe20000010000 */
[----:B------:R-:W-:Y:S01]  /*7f80*/  FFMA.FTZ R177, R19, R177, R178 ;  /* 0x000000b113b17223 */ /* 0x000fe200000100b2 */
[----:B------:R-:W-:Y:S01]  /*7f90*/  FADD.FTZ R169, R22, -R169 ;  /* 0x800000a916a97221 */ /* 0x000fe20000010000 */
[----:B------:R-:W-:Y:S01]  /*7fa0*/  FADD.FTZ R170, R21, -R170 ;  /* 0x800000aa15aa7221 */ /* 0x000fe20000010000 */
[----:B-----5:R-:W-:Y:S01]  /*7fb0*/  FFMA.FTZ R171, R5, R168, R167 ;  /* 0x000000a805ab7223 */ /* 0x020fe200000100a7 */
[----:B------:R-:W-:-:S03]  /*7fc0*/  FADD.FTZ R177, R18, -R177 ;  /* 0x800000b112b17221 */ /* 0x000fc60000010000 */
[----:B------:R-:W-:-:S05]  /*7fd0*/  FMUL.FTZ R168, R171, UR14 ;  /* 0x0000000eaba87c20 */ /* 0x000fca0008410000 */
[----:B------:R-:W-:Y:S02]  /*7fe0*/  FSEL R202, R168, RZ, P6 ;  /* 0x000000ffa8ca7208 */ /* 0x000fe40003000000 */
[----:B------:R-:W-:-:S04]  /*7ff0*/  ISETP.GE.U32.AND P6, PT, R16, 0x1000000, PT ;  /* 0x010000001000780c */ /* 0x000fc80003fc6070 */
        /* <DEDUP_REMOVED lines=30> */
.L_x_2521:
[-CC-:B01----:R-:W-:Y:S01]  /*81e0*/  FFMA.FTZ R172, R24, R177.reuse, R178.reuse ;  /* 0x000000b118ac7223 */ /* 0x183fe200000100b2 */
[----:B------:R-:W-:Y:S01]  /*81f0*/  FFMA.FTZ R173, R19, R177, R178 ;  /* 0x000000b113ad7223 */ /* 0x000fe200000100b2 */
[----:B------:R-:W-:Y:S02]  /*8200*/  LOP3.LUT P6, RZ, R15, 0xff00, RZ, 0xc0, !PT ;  /* 0x0000ff000fff7812 */ /* 0x000fe400078cc0ff */
[----:B------:R-:W-:Y:S01]  /*8210*/  FADD.FTZ R172, R21, -R172 ;  /* 0x800000ac15ac7221 */ /* 0x000fe20000010000 */
[----:B------:R-:W-:-:S03]  /*8220*/  FADD.FTZ R173, R18, -R173 ;  /* 0x800000ad12ad7221 */ /* 0x000fc60000010000 */
[C---:B-----5:R-:W-:Y:S01]  /*8230*/  FFMA.FTZ R172, R5.reuse, R172, R165 ;  /* 0x000000ac05ac7223 */ /* 0x060fe200000100a5 */
        /* <DEDUP_REMOVED lines=37> */
.L_x_2520:
[----:B01----:R-:W0:Y:S02]  /*8490*/  LDC.64 R172, c[0x0][0x478] ;  /* 0x00011e00ffac7b82 */ /* 0x003e240000000a00 */
[----:B0-----:R-:W-:-:S04]  /*84a0*/  ISETP.NE.U32.AND P5, PT, R172, RZ, PT ;  /* 0x000000ffac00720c */ /* 0x001fc80003fa5070 */
[----:B------:R-:W-:-:S13]  /*84b0*/  ISETP.NE.AND.EX P5, PT, R173, RZ, PT, P5 ;  /* 0x000000ffad00720c */ /* 0x000fda0003fa5350 */
[----:B------:R-:W-:Y:S05]  /*84c0*/  @!P5 BRA `(.L_x_2523) ;  /* 0x0000000000acd947 */ /* 0x000fea0003800000 */
[-CC-:B------:R-:W-:Y:S01]  /*84d0*/  FFMA.FTZ R168, R20, R177.reuse, R178.reuse ;  /* 0x000000b114a87223 */ /* 0x180fe200000100b2 */
[----:B------:R-:W-:Y:S01]  /*84e0*/  ISETP.GE.U32.AND P6, PT, R15, 0x1000000, PT ;  /* 0x010000000f00780c */ /* 0x000fe20003fc6070 */
[-CC-:B------:R-:W-:Y:S01]  /*84f0*/  FFMA.FTZ R169, R23, R177.reuse, R178.reuse ;  /* 0x000000b117a97223 */ /* 0x180fe200000100b2 */
[-C--:B------:R-:W-:Y:S01]  /*8500*/  FFMA.FTZ R170, R24, R177.reuse, R178 ;  /* 0x000000b118aa7223 */ /* 0x080fe200000100b2 */
[----:B------:R-:W-:Y:S01]  /*8510*/  FADD.FTZ R168, R17, -R168 ;  /* 0x800000a811a87221 */ /* 0x000fe20000010000 */
[----:B------:R-:W-:Y:S02]  /*8520*/  FFMA.FTZ R177, R19, R177, R178 ;  /* 0x000000b113b17223 */ /* 0x000fe400000100b2 */
[----:B------:R-:W-:Y:S01]  /*8530*/  FADD.FTZ R170, R21, -R170 ;  /* 0x800000aa15aa7221 */ /* 0x000fe20000010000 */
[----:B-----5:R-:W-:-:S04]  /*8540*/  FMUL.FTZ R171, R5, R168 ;  /* 0x000000a805ab7220 */ /* 0x020fc80000410000 */
[----:B------:R-:W-:-:S05]  /*8550*/  FMUL.FTZ R168, R171, UR14 ;  /* 0x0000000eaba87c20 */ /* 0x000fca0008410000 */
[----:B------:R-:W-:Y:S02]  /*8560*/  FSEL R202, R168, RZ, P6 ;  /* 0x000000ffa8ca7208 */ /* 0x000fe40003000000 */
[----:B------:R-:W-:-:S04]  /*8570*/  ISETP.GE.U32.AND P6, PT, R16, 0x1000000, PT ;  /* 0x010000001000780c */ /* 0x000fc80003fc6070 */
        /* <DEDUP_REMOVED lines=32> */
.L_x_2523:
        /* <DEDUP_REMOVED lines=19> */
[----:B------:R-:W-:Y:S02]  /*88b0*/  FSEL R202, R172, RZ, P6 ;  /* 0x000000ffacca7208 */ /* 0x000fe40003000000 */
        /* <DEDUP_REMOVED lines=23> */
.L_x_2519:
        /* <DEDUP_REMOVED lines=15> */
[----:B-----5:R-:W-:Y:S02]  /*8b20*/  FFMA.FTZ R168, R5, R169, R164 ;  /* 0x000000a905a87223 */ /* 0x020fe400000100a4 */
[----:B------:R-:W-:-:S02]  /*8b30*/  FADD.FTZ R178, R17, -R178 ;  /* 0x800000b211b27221 */ /* 0x000fc40000010000 */
[----:B------:R-:W-:-:S05]  /*8b40*/  FMUL.FTZ R169, R168, UR14 ;  /* 0x0000000ea8a97c20 */ /* 0x000fca0008410000 */
[----:B------:R-:W-:Y:S01]  /*8b50*/  FSEL R172, R169, RZ, P6 ;  /* 0x000000ffa9ac7208 */ /* 0x000fe20003000000 */
[----:B------:R-:W-:Y:S01]  /*8b60*/  FFMA.FTZ R169, R5, R170, R165 ;  /* 0x000000aa05a97223 */ /* 0x000fe200000100a5 */
[----:B------:R-:W-:-:S03]  /*8b70*/  LOP3.LUT P6, RZ, R15, 0xff00, RZ, 0xc0, !PT ;  /* 0x0000ff000fff7812 */ /* 0x000fc600078cc0ff */
[----:B------:R-:W-:-:S05]  /*8b80*/  FMUL.FTZ R170, R169, UR14 ;  /* 0x0000000ea9aa7c20 */ /* 0x000fca0008410000 */
[----:B------:R-:W-:Y:S01]  /*8b90*/  FSEL R173, R170, RZ, P6 ;  /* 0x000000ffaaad7208 */ /* 0x000fe20003000000 */
[----:B------:R-:W-:Y:S01]  /*8ba0*/  FFMA.FTZ R170, R5, R171, R166 ;  /* 0x000000ab05aa7223 */ /* 0x000fe200000100a6 */
[----:B------:R-:W-:Y:S02]  /*8bb0*/  LOP3.LUT P6, RZ, R15, 0xff0000, RZ, 0xc0, !PT ;  /* 0x00ff00000fff7812 */ /* 0x000fe400078cc0ff */
[----:B------:R-:W-:Y:S01]  /*8bc0*/  F2FP.BF16.F32.PACK_AB R172, R173, R172 ;  /* 0x000000acadac723e */ /* 0x000fe200000010ff */
        /* <DEDUP_REMOVED lines=11> */
.L_x_2525:
[-CC-:B------:R-:W-:Y:S01]  /*8c80*/  FFMA.FTZ R172, R20, R177.reuse, R178.reuse ;  /* 0x000000b114ac7223 */ /* 0x180fe200000100b2 */
[----:B------:R-:W-:Y:S01]  /*8c90*/  ISETP.GE.U32.AND P6, PT, R15, 0x1000000, PT ;  /* 0x010000000f00780c */ /* 0x000fe20003fc6070 */
[----:B------:R-:W-:Y:S02]  /*8ca0*/  FFMA.FTZ R173, R23, R177, R178 ;  /* 0x000000b117ad7223 */ /* 0x000fe400000100b2 */
[----:B------:R-:W-:Y:S02]  /*8cb0*/  FADD.FTZ R172, R17, -R172 ;  /* 0x800000ac11ac7221 */ /* 0x000fe40000010000 */
[----:B------:R-:W-:Y:S02]  /*8cc0*/  FADD.FTZ R173, R22, -R173 ;  /* 0x800000ad16ad7221 */ /* 0x000fe40000010000 */
[C---:B-----5:R-:W-:Y:S02]  /*8cd0*/  FFMA.FTZ R172, R5.reuse, R172, R167 ;  /* 0x000000ac05ac7223 */ /* 0x060fe400000100a7 */
[----:B------:R-:W-:-:S02]  /*8ce0*/  FFMA.FTZ R173, R5, R173, R164 ;  /* 0x000000ad05ad7223 */ /* 0x000fc400000100a4 */
[----:B------:R-:W-:Y:S02]  /*8cf0*/  FMUL.FTZ R172, R172, UR14 ;  /* 0x0000000eacac7c20 */ /* 0x000fe40008410000 */
[----:B------:R-:W-:-:S03]  /*8d00*/  FMUL.FTZ R173, R173, UR14 ;  /* 0x0000000eadad7c20 */ /* 0x000fc60008410000 */
[----:B------:R-:W-:Y:S01]  /*8d10*/  FSEL R174, R172, RZ, P6 ;  /* 0x000000ffacae7208 */ /* 0x000fe20003000000 */
[-CC-:B------:R-:W-:Y:S01]  /*8d20*/  FFMA.FTZ R172, R24, R177.reuse, R178.reuse ;  /* 0x000000b118ac7223 */ /* 0x180fe200000100b2 */
[----:B------:R-:W-:Y:S01]  /*8d30*/  FFMA.FTZ R177, R19, R177, R178 ;  /* 0x000000b113b17223 */ /* 0x000fe200000100b2 */
[----:B------:R-:W-:Y:S02]  /*8d40*/  LOP3.LUT P6, RZ, R15, 0xff, RZ, 0xc0, !PT ;  /* 0x000000ff0fff7812 */ /* 0x000fe400078cc0ff */
[----:B------:R-:W-:Y:S01]  /*8d50*/  FADD.FTZ R172, R21, -R172 ;  /* 0x800000ac15ac7221 */ /* 0x000fe20000010000 */
[----:B------:R-:W-:Y:S01]  /*8d60*/  FADD.FTZ R177, R18, -R177 ;  /* 0x800000b112b17221 */ /* 0x000fe20000010000 */
[----:B------:R-:W-:Y:S02]  /*8d70*/  FSEL R173, R173, RZ, P6 ;  /* 0x000000ffadad7208 */ /* 0x000fe40003000000 */
[----:B------:R-:W-:Y:S01]  /*8d80*/  FFMA.FTZ R172, R5, R172, R165 ;  /* 0x000000ac05ac7223 */ /* 0x000fe200000100a5 */
[----:B------:R-:W-:Y:S01]  /*8d90*/  LOP3.LUT P6, RZ, R15, 0xff00, RZ, 0xc0, !PT ;  /* 0x0000ff000fff7812 */ /* 0x000fe200078cc0ff */
[----:B------:R-:W-:-:S02]  /*8da0*/  FFMA.FTZ R177, R5, R177, R166 ;  /* 0x000000b105b17223 */ /* 0x000fc400000100a6 */
[----:B------:R-:W-:Y:S02]  /*8db0*/  FMUL.FTZ R172, R172, UR14 ;  /* 0x0000000eacac7c20 */ /* 0x000fe40008410000 */
[----:B------:R-:W-:-:S03]  /*8dc0*/  FMUL.FTZ R177, R177, UR14 ;  /* 0x0000000eb1b17c20 */ /* 0x000fc60008410000 */
[----:B------:R-:W-:Y:S02]  /*8dd0*/  FSEL R172, R172, RZ, P6 ;  /* 0x000000ffacac7208 */ /* 0x000fe40003000000 */
[----:B------:R-:W-:Y:S02]  /*8de0*/  LOP3.LUT P6, RZ, R15, 0xff0000, RZ, 0xc0, !PT ;  /* 0x00ff00000fff7812 */ /* 0x000fe400078cc0ff */
[----:B------:R-:W-:Y:S02]  /*8df0*/  F2FP.BF16.F32.PACK_AB R172, R172, R173 ;  /* 0x000000adacac723e */ /* 0x000fe400000010ff */
[----:B------:R-:W-:Y:S02]  /*8e00*/  FSEL R177, R177, RZ, P6 ;  /* 0x000000ffb1b17208 */ /* 0x000fe40003000000 */
[----:B------:R-:W-:Y:S02]  /*8e10*/  PRMT R5, R172, 0x7610, R5 ;  /* 0x00007610ac057816 */ /* 0x000fe40000000005 */
[----:B------:R-:W-:-:S02]  /*8e20*/  F2FP.BF16.F32.PACK_AB R177, R174, R177 ;  /* 0x000000b1aeb1723e */ /* 0x000fc400000010ff */
[----:B------:R-:W-:Y:S02]  /*8e30*/  PRMT R174, R172, 0x7632, R174 ;  /* 0x00007632acae7816 */ /* 0x000fe400000000ae */
[----:B------:R-:W-:Y:S01]  /*8e40*/  PRMT R178, R177, 0x7632, R178 ;  /* 0x00007632b1b27816 */ /* 0x000fe200000000b2 */
[----:B------:R-:W-:Y:S06]  /*8e50*/  BRA `(.L_x_2522) ;  /* 0x0000000400007947 */ /* 0x000fec0003800000 */
.L_x_2524:
        /* <DEDUP_REMOVED lines=10> */
[----:B------:R-:W-:Y:S02]  /*8f00*/  FFMA.FTZ R178, R20, R177, R178 ;  /* 0x000000b114b27223 */ /* 0x000fe400000100b2 */
[----:B-----5:R-:W-:Y:S02]  /*8f10*/  FMUL.FTZ R168, R5, R168 ;  /* 0x000000a805a87220 */ /* 0x020fe40000410000 */
[----:B------:R-:W-:-:S02]  /*8f20*/  FADD.FTZ R178, R17, -R178 ;  /* 0x800000b211b27221 */ /* 0x000fc40000010000 */
[----:B------:R-:W-:-:S05]  /*8f30*/  FMUL.FTZ R169, R168, UR14 ;  /* 0x0000000ea8a97c20 */ /* 0x000fca0008410000 */
[----:B------:R-:W-:Y:S01]  /*8f40*/  FSEL R172, R169, RZ, P6 ;  /* 0x000000ffa9ac7208 */ /* 0x000fe20003000000 */
[----:B------:R-:W-:Y:S01]  /*8f50*/  FMUL.FTZ R169, R5, R170 ;  /* 0x000000aa05a97220 */ /* 0x000fe20000410000 */
[----:B------:R-:W-:-:S03]  /*8f60*/  LOP3.LUT P6, RZ, R15, 0xff00, RZ, 0xc0, !PT ;  /* 0x0000ff000fff7812 */ /* 0x000fc600078cc0ff */
[----:B------:R-:W-:-:S05]  /*8f70*/  FMUL.FTZ R170, R169, UR14 ;  /* 0x0000000ea9aa7c20 */ /* 0x000fca0008410000 */
[----:B------:R-:W-:Y:S01]  /*8f80*/  FSEL R173, R170, RZ, P6 ;  /* 0x000000ffaaad7208 */ /* 0x000fe20003000000 */
[----:B------:R-:W-:Y:S01]  /*8f90*/  FADD.FTZ R170, R18, -R171 ;  /* 0x800000ab12aa7221 */ /* 0x000fe20000010000 */
[----:B------:R-:W-:Y:S02]  /*8fa0*/  LOP3.LUT P6, RZ, R15, 0xff0000, RZ, 0xc0, !PT ;  /* 0x00ff00000fff7812 */ /* 0x000fe400078cc0ff */
[----:B------:R-:W-:Y:S01]  /*8fb0*/  F2FP.BF16.F32.PACK_AB R172, R173, R172 ;  /* 0x000000acadac723e */ /* 0x000fe200000010ff */
        /* <DEDUP_REMOVED lines=12> */
.L_x_2526:
[-CC-:B------:R-:W-:Y:S01]  /*9080*/  FFMA.FTZ R172, R20, R177.reuse, R178.reuse ;  /* 0x000000b114ac7223 */ /* 0x180fe200000100b2 */
        /* <DEDUP_REMOVED lines=27> */
[C---:B------:R-:W-:Y:S02]  /*9240*/  PRMT R178, R175.reuse, 0x7632, R178 ;  /* 0x00007632afb27816 */ /* 0x040fe400000000b2 */
[----:B------:R-:W-:-:S07]  /*9250*/  PRMT R177, R175, 0x7610, R177 ;  /* 0x00007610afb17816 */ /* 0x000fce00000000b1 */
.L_x_2522:
        /* <DEDUP_REMOVED lines=20> */
.L_x_2518:
[----:B------:R-:W-:Y:S05]  /*93a0*/  BSYNC.RECONVERGENT B0 ;  /* 0x0000000000007941 */ /* 0x000fea0003800200 */
.L_x_2517:
[----:B------:R-:W-:Y:S01]  /*93b0*/  ISETP.NE.AND P5, PT, R179, RZ, PT ;  /* 0x000000ffb300720c */ /* 0x000fe20003fa5270 */
[----:B------:R-:W-:-:S12]  /*93c0*/  UPLOP3.LUT UP1, UPT, UPT, UPT, UP1, 0x40, 0x4 ;  /* 0x000000000004789c */ /* 0x000fd80003f2e810 */
[----:B------:R-:W-:Y:S05]  /*93d0*/  @!P5 BRA `(.L_x_2527) ;  /* 0xffffff740048d947 */ /* 0x000fea000383ffff */
.L_x_2460:
        /* <DEDUP_REMOVED lines=18> */
.L_x_2529:
[----:B------:R-:W-:Y:S05]  /*9500*/  BSYNC.RECONVERGENT B0 ;  /* 0x0000000000007941 */ /* 0x000fea0003800200 */
.L_x_2528:
        /* <DEDUP_REMOVED lines=15> */
.L_x_2531:
[----:B------:R-:W-:Y:S05]  /*9600*/  BSYNC.RECONVERGENT B0 ;  /* 0x0000000000007941 */ /* 0x000fea0003800200 */
.L_x_2530:
        /* <DEDUP_REMOVED lines=15> */
.L_x_2533:
[----:B------:R-:W-:Y:S05]  /*9700*/  BSYNC.RECONVERGENT B0 ;  /* 0x0000000000007941 */ /* 0x000fea0003800200 */
.L_x_2532:
        /* <DEDUP_REMOVED lines=15> */
.L_x_2535:
[----:B------:R-:W-:Y:S05]  /*9800*/  BSYNC.RECONVERGENT B0 ;  /* 0x0000000000007941 */ /* 0x000fea0003800200 */
.L_x_2534:
        /* <DEDUP_REMOVED lines=14> */
.L_x_2536:
        /* <DEDUP_REMOVED lines=9> */
.L_x_5424:


//--------------------- .text._ZN10layer_norm31ln_parallel_residual_bwd_kernelINS_13Kernel_traitsIf13__nv_bfloat16fS2_fjLj2560ELj1ELj1ELj4ELj8ENS_18Kernel_traits_baseILj2560EfS2_fS2_fjLj128EEEEELb1ELb0ELb1EEEvNS_9BwdParamsE --------------------------
	.section	.text._ZN10layer_norm31ln_parallel_residual_bwd_kernelINS_13Kernel_traitsIf13__nv_bfloat16fS2_fjLj2560ELj1ELj1ELj4ELj8ENS_18Kernel_traits_baseILj2560EfS2_fS2_fjLj128EEEEELb1ELb0ELb1EEEvNS_9BwdParamsE,"ax",@progbits
	.align	128
        .global         _ZN10layer_norm31ln_parallel_residual_bwd_kernelINS_13Kernel_traitsIf13__nv_bfloat16fS2_fjLj2560ELj1ELj1ELj4ELj8ENS_18Kernel_traits_baseILj2560EfS2_fS2_fjLj128EEEEELb1ELb0ELb1EEEvNS_9BwdParamsE
        .type           _ZN10layer_norm31ln_parallel_residual_bwd_kernelINS_13Kernel_traitsIf13__nv_bfloat16fS2_fjLj2560ELj1ELj1ELj4ELj8ENS_18Kernel_traits_baseILj2560EfS2_fS2_fjLj128EEEEELb1ELb0ELb1EEEvNS_9BwdParamsE,@function
        .size           _ZN10layer_norm31ln_parallel_residual_bwd_kernelINS_13Kernel_traitsIf13__nv_bfloat16fS2_fjLj2560ELj1ELj1ELj4ELj8ENS_18Kernel_traits_baseILj2560EfS2_fS2_fjLj128EEEEELb1ELb0ELb1EEEvNS_9BwdParamsE,(.L_x_5425 - _ZN10layer_norm31ln_parallel_residual_bwd_kernelINS_13Kernel_traitsIf13__nv_bfloat16fS2_fjLj2560ELj1ELj1ELj4ELj8ENS_18Kernel_traits_baseILj2560EfS2_fS2_fjLj128EEEEELb1ELb0ELb1EEEvNS_9BwdParamsE)
        .other          _ZN10layer_norm31ln_parallel_residual_bwd_kernelINS_13Kernel_traitsIf13__nv_bfloat16fS2_fjLj2560ELj1ELj1ELj4ELj8ENS_18Kernel_traits_baseILj2560EfS2_fS2_fjLj128EEEEELb1ELb0ELb1EEEvNS_9BwdParamsE,@"STO_CUDA_ENTRY STV_DEFAULT"
_ZN10layer_norm31ln_parallel_residual_bwd_kernelINS_13Kernel_traitsIf13__nv_bfloat16fS2_fjLj2560ELj1ELj1ELj4ELj8ENS_18Kernel_traits_baseILj2560EfS2_fS2_fjLj128EEEEELb1ELb0ELb1EEEvNS_9BwdParamsE:
.text._ZN10layer_norm31ln_parallel_residual_bwd_kernelINS_13Kernel_traitsIf13__nv_bfloat16fS2_fjLj2560ELj1ELj1ELj4ELj8ENS_18Kernel_traits_baseILj2560EfS2_fS2_fjLj128EEEEELb1ELb0ELb1EEEvNS_9BwdParamsE:
        /* <DEDUP_REMOVED lines=91> */
[----:B------:R-:W-:Y:S01]  /*05b0*/  CS2R R160, SRZ ;  /* 0x0000000000a07805 */ /* 0x000fe2000001ff00 */
[----:B------:R-:W-:Y:S01]  /*05c0*/  IMAD.MOV.U32 R164, RZ, RZ, RZ ;  /* 0x000000ffffa47224 */ /* 0x000fe200078e00ff */
[----:B------:R-:W5:Y:S01]  /*05d0*/  LDG.E.128 R68, desc[UR10][R4.64+0x800] ;  /* 0x0008000a04447981 */ /* 0x000f62000c1e1d00 */
[----:B------:R-:W-:Y:S02]  /*05e0*/  CS2R R12, SRZ ;  /* 0x00000000000c7805 */ /* 0x000fe4000001ff00 */
[----:B------:R-:W-:Y:S02]  /*05f0*/  CS2R R10, SRZ ;  /* 0x00000000000a7805 */ /* 0x000fe4000001ff00 */
[----:B------:R-:W-:Y:S01]  /*0600*/  CS2R R8, SRZ ;  /* 0x0000000000087805 */ /* 0x000fe2000001ff00 */
[----:B------:R-:W5:Y:S01]  /*0610*/  LDG.E.128 R72, desc[UR10][R4.64+0x1000] ;  /* 0x0010000a04487981 */ /* 0x000f62000c1e1d00 */
[----:B------:R-:W-:Y:S02]  /*0620*/  CS2R R6, SRZ ;  /* 0x0000000000067805 */ /* 0x000fe4000001ff00 */
[----:B0-----:R-:W-:Y:S01]  /*0630*/  CS2R R2, SRZ ;  /* 0x0000000000027805 */ /* 0x001fe2000001ff00 */
        /* <DEDUP_REMOVED lines=11> */
.L_x_2585:
[----:B01----:R-:W3:Y:S01]  /*06f0*/  LDC.64 R108, c[0x0][0x3c0] ;  /* 0x0000f000ff6c7b82 */ /* 0x003ee20000000a00 */
[----:B--2---:R-:W-:-:S05]  /*0700*/  IMAD R0, R177, UR13, RZ ;  /* 0x0000000db1007c24 */ /* 0x004fca000f8e02ff */
[----:B------:R-:W-:Y:S02]  /*0710*/  SHF.R.S32.HI R111, RZ, 0x1f, R0 ;  /* 0x0000001fff6f7819 */ /* 0x000fe40000011400 */
[----:B------:R-:W2:Y:S02]  /*0720*/  LDC.64 R124, c[0x0][0x3a8] ;  /* 0x0000ea00ff7c7b82 */ /* 0x000ea40000000a00 */
[----:B------:R-:W-:-:S04]  /*0730*/  LEA.HI R111, R111, R0, RZ, 0x2 ;  /* 0x000000006f6f7211 */ /* 0x000fc800078f10ff */
[----:B------:R-:W-:Y:S02]  /*0740*/  LEA.HI.SX32 R175, R111, R116, 0x1e ;  /* 0x000000746faf7211 */ /* 0x000fe400078ff2ff */
[----:B------:R-:W4:Y:S01]  /*0750*/  LDC.64 R114, c[0x0][0x428] ;  /* 0x00010a00ff727b82 */ /* 0x000f220000000a00 */
[----:B---3--:R-:W-:-:S07]  /*0760*/  IMAD.WIDE R108, R177, 0x4, R108 ;  /* 0x00000004b16c7825 */ /* 0x008fce00078e026c */
[----:B------:R-:W3:Y:S01]  /*0770*/  LDC.64 R112, c[0x0][0x430] ;  /* 0x00010c00ff707b82 */ /* 0x000ee20000000a00 */
[----:B------:R2:W3:Y:S01]  /*0780*/  LDG.E R226, desc[UR10][R108.64] ;  /* 0x0000000a6ce27981 */ /* 0x0004e2000c1e1900 */
[----:B------:R-:W-:-:S06]  /*0790*/  IADD3 R172, PT, PT, R175, 0x180, RZ ;  /* 0x00000180afac7810 */ /* 0x000fcc0007ffe0ff */
[----:B------:R-:W1:Y:S01]  /*07a0*/  LDC.64 R186, c[0x0][0x3c8] ;  /* 0x0000f200ffba7b82 */ /* 0x000e620000000a00 */
[----:B--2---:R-:W-:-:S04]  /*07b0*/  IMAD.WIDE.U32 R108, R175, 0x10, R124 ;  /* 0x00000010af6c7825 */ /* 0x004fc800078e007c */
[----:B------:R-:W-:Y:S02]  /*07c0*/  VIADD R174, R175, 0x80 ;  /* 0x00000080afae7836 */ /* 0x000fe40000000000 */
[----:B------:R-:W2:Y:S01]  /*07d0*/  LDG.E.128 R108, desc[UR10][R108.64] ;  /* 0x0000000a6c6c7981 */ /* 0x000ea2000c1e1d00 */
[----:B----4-:R-:W-:-:S04]  /*07e0*/  IMAD.WIDE.U32 R204, R172, 0x8, R114 ;  /* 0x00000008accc7825 */ /* 0x010fc800078e0072 */
[C---:B------:R-:W-:Y:S02]  /*07f0*/  VIADD R170, R175.reuse, 0x200 ;  /* 0x00000200afaa7836 */ /* 0x040fe40000000000 */
[----:B------:R-:W4:Y:S01]  /*0800*/  LDG.E.64 R204, desc[UR10][R204.64] ;  /* 0x0000000acccc7981 */ /* 0x000f22000c1e1b00 */
[C---:B------:R-:W-:Y:S02]  /*0810*/  VIADD R173, R175.reuse, 0x100 ;  /* 0x00000100afad7836 */ /* 0x040fe40000000000 */
[----:B---3--:R-:W-:-:S04]  /*0820*/  IMAD.WIDE.U32 R194, R175, 0x8, R112 ;  /* 0x00000008afc27825 */ /* 0x008fc800078e0070 */
[----:B------:R-:W-:Y:S02]  /*0830*/  IMAD.WIDE.U32 R192, R174, 0x8, R114 ;  /* 0x00000008aec07825 */ /* 0x000fe400078e0072 */
        /* <DEDUP_REMOVED lines=9> */
[--C-:B------:R-:W-:Y:S02]  /*08d0*/  IMAD.WIDE.U32 R208, R173, 0x8, R112.reuse ;  /* 0x00000008add07825 */ /* 0x100fe400078e0070 */
[----:B------:R-:W3:Y:S02]  /*08e0*/  LDG.E.64 R184, desc[UR10][R184.64] ;  /* 0x0000000ab8b87981 */ /* 0x000ee4000c1e1b00 */
[----:B------:R-:W-:-:S02]  /*08f0*/  IMAD.WIDE.U32 R182, R170, 0x8, R112 ;  /* 0x00000008aab67825 */ /* 0x000fc400078e0070 */
[----:B------:R-:W3:Y:S02]  /*0900*/  LDG.E.64 R208, desc[UR10][R208.64] ;  /* 0x0000000ad0d07981 */ /* 0x000ee4000c1e1b00 */
[C---:B------:R-:W-:Y:S02]  /*0910*/  IMAD.WIDE.U32 R190, R173.reuse, 0x8, R114 ;  /* 0x00000008adbe7825 */ /* 0x040fe400078e0072 */
[----:B------:R-:W3:Y:S02]  /*0920*/  LDG.E.64 R182, desc[UR10][R182.64] ;  /* 0x0000000ab6b67981 */ /* 0x000ee4000c1e1b00 */
[--C-:B------:R-:W-:Y:S02]  /*0930*/  IMAD.WIDE.U32 R112, R174, 0x10, R124.reuse ;  /* 0x00000010ae707825 */ /* 0x100fe400078e007c */
[----:B------:R-:W3:Y:S04]  /*0940*/  LDG.E.64 R190, desc[UR10][R190.64] ;  /* 0x0000000abebe7981 */ /* 0x000ee8000c1e1b00 */
[----:B------:R-:W3:Y:S01]  /*0950*/  LDG.E.128 R112, desc[UR10][R112.64] ;  /* 0x0000000a70707981 */ /* 0x000ee2000c1e1d00 */
[----:B------:R-:W-:-:S04]  /*0960*/  IMAD.WIDE.U32 R116, R173, 0x10, R124 ;  /* 0x00000010ad747825 */ /* 0x000fc800078e007c */
[--C-:B------:R-:W-:Y:S02]  /*0970*/  IMAD.WIDE.U32 R120, R172, 0x10, R124.reuse ;  /* 0x00000010ac787825 */ /* 0x100fe400078e007c */
[----:B------:R-:W3:Y:S02]  /*0980*/  LDG.E.128 R116, desc[UR10][R116.64] ;  /* 0x0000000a74747981 */ /* 0x000ee4000c1e1d00 */
[----:B------:R-:W-:Y:S02]  /*0990*/  IMAD.WIDE.U32 R124, R170, 0x10, R124 ;  /* 0x00000010aa7c7825 */ /* 0x000fe400078e007c */
[----:B------:R-:W3:Y:S04]  /*09a0*/  LDG.E.128 R120, desc[UR10][R120.64] ;  /* 0x0000000a78787981 */ /* 0x000ee8000c1e1d00 */
[----:B------:R-:W3:Y:S01]  /*09b0*/  LDG.E.128 R124, desc[UR10][R124.64] ;  /* 0x0000000a7c7c7981 */ /* 0x000ee2000c1e1d00 */
[----:B-1----:R-:W-:-:S05]  /*09c0*/  IMAD.WIDE R186, R177, 0x4, R186 ;  /* 0x00000004b1ba7825 */ /* 0x002fca00078e02ba */
[----:B------:R1:W3:Y:S01]  /*09d0*/  LDG.E R171, desc[UR10][R186.64] ;  /* 0x0000000abaab7981 */ /* 0x0002e2000c1e1900 */
[----:B0-----:R-:W-:-:S04]  /*09e0*/  ISETP.NE.U32.AND P0, PT, RZ, UR16, PT ;  /* 0x00000010ff007c0c */ /* 0x001fc8000bf05070 */
[----:B------:R-:W-:Y:S02]  /*09f0*/  ISETP.NE.AND.EX P0, PT, RZ, UR17, PT, P0 ;  /* 0x00000011ff007c0c */ /* 0x000fe4000bf05300 */
[----:B------:R-:W-:Y:S02]  /*0a00*/  ISETP.NE.AND P4, PT, RZ, UR12, PT ;  /* 0x0000000cff007c0c */ /* 0x000fe4000bf85270 */
[----:B------:R-:W-:-:S04]  /*0a10*/  ISETP.NE.U32.AND P1, PT, RZ, UR14, PT ;  /* 0x0000000eff007c0c */ /* 0x000fc8000bf25070 */
[----:B------:R-:W-:-:S05]  /*0a20*/  ISETP.NE.AND.EX P1, PT, RZ, UR15, PT, P1 ;  /* 0x0000000fff007c0c */ /* 0x000fca000bf25310 */
[----:B------:R-:W0:Y:S08]  /*0a30*/  @P0 LDC.64 R216, c[0x0][0x3b8] ;  /* 0x0000ee00ffd80b82 */ /* 0x000e300000000a00 */
[----:B------:R-:W1:Y:S02]  /*0a40*/  @P1 LDC.64 R212, c[0x0][0x438] ;  /* 0x00010e00ffd41b82 */ /* 0x000e640000000a00 */
[----:B-1----:R-:W-:-:S05]  /*0a50*/  @P1 IMAD.WIDE.U32 R212, R175, 0x10, R212 ;  /* 0x00000010afd41825 */ /* 0x002fca00078e00d4 */
[----:B-----5:R-:W5:Y:S01]  /*0a60*/  @P1 LDG.E.128 R84, desc[UR10][R212.64] ;  /* 0x0000000ad4541981 */ /* 0x020f62000c1e1d00 */
[----:B0-----:R-:W-:-:S05]  /*0a70*/  @P0 IMAD.WIDE.U32 R216, R174, 0x4, R216 ;  /* 0x00000004aed80825 */ /* 0x001fca00078e00d8 */
[----:B------:R-:W5:Y:S01]  /*0a80*/  @P0 LDG.E R168, desc[UR10][R216.64] ;  /* 0x0000000ad8a80981 */ /* 0x000f62000c1e1900 */
[----:B------:R-:W-:-:S05]  /*0a90*/  FSEL R226, R226, RZ, !P4 ;  /* 0x000000ffe2e27208 */ /* 0x000fca0006000000 */
[C---:B--2---:R-:W-:Y:S01]  /*0aa0*/  FADD.FTZ R0, -R226.reuse, R108 ;  /* 0x0000006ce2007221 */ /* 0x044fe20000010100 */
[----:B------:R-:W-:Y:S02]  /*0ab0*/  FADD.FTZ R187, -R226, R109 ;  /* 0x0000006de2bb7221 */ /* 0x000fe40000010100 */
[----:B------:R-:W0:Y:S01]  /*0ac0*/  @P0 LDC.64 R108, c[0x0][0x3b8] ;  /* 0x0000ee00ff6c0b82 */ /* 0x000e220000000a00 */
[----:B----4-:R-:W-:Y:S01]  /*0ad0*/  IMAD.MOV.U32 R228, RZ, RZ, R204 ;  /* 0x000000ffffe47224 */ /* 0x010fe200078e00cc */
[--C-:B------:R-:W-:Y:S02]  /*0ae0*/  SHF.R.U64 R229, R204, 0x10, R205.reuse ;  /* 0x00000010cce57819 */ /* 0x100fe400000012cd */
[----:B------:R-:W-:Y:S02]  /*0af0*/  MOV R230, R205 ;  /* 0x000000cd00e67202 */ /* 0x000fe40000000f00 */
[----:B------:R-:W-:Y:S02]  /*0b00*/  SHF.R.U32.HI R231, RZ, 0x10, R205 ;  /* 0x00000010ffe77819 */ /* 0x000fe400000116cd */
[----:B------:R-:W1:Y:S01]  /*0b10*/  @P0 LDC.64 R204, c[0x0][0x3b8] ;  /* 0x0000ee00ffcc0b82 */ /* 0x000e620000000a00 */
[C---:B------:R-:W-:Y:S01]  /*0b20*/  FADD.FTZ R188, -R226.reuse, R110 ;  /* 0x0000006ee2bc7221 */ /* 0x040fe20000010100 */
[----:B------:R-:W-:-:S06]  /*0b30*/  FADD.FTZ R201, -R226, R111 ;  /* 0x0000006fe2c97221 */ /* 0x000fcc0000010100 */
[----:B------:R-:W2:Y:S01]  /*0b40*/  @P0 LDC.64 R110, c[0x0][0x3b8] ;  /* 0x0000ee00ff6e0b82 */ /* 0x000ea20000000a00 */
[----:B0-----:R-:W-:Y:S01]  /*0b50*/  @P0 IMAD.WIDE.U32 R108, R175, 0x4, R108 ;  /* 0x00000004af6c0825 */ /* 0x001fe200078e006c */
[----:B---3--:R-:W-:Y:S02]  /*0b60*/  SHF.R.U64 R244, R194, 0x10, R195 ;  /* 0x00000010c2f47819 */ /* 0x008fe400000012c3 */
[--C-:B------:R-:W-:Y:S01]  /*0b70*/  SHF.R.U64 R239, R192, 0x10, R193.reuse ;  /* 0x00000010c0ef7819 */ /* 0x100fe200000012c1 */
[----:B------:R-:W-:Y:S01]  /*0b80*/  IMAD.MOV.U32 R245, RZ, RZ, R194 ;  /* 0x000000fffff57224 */ /* 0x000fe200078e00c2 */
[----:B------:R0:W5:Y:S01]  /*0b90*/  @P0 LDG.E R169, desc[UR10][R108.64] ;  /* 0x0000000a6ca90981 */ /* 0x000162000c1e1900 */
[--C-:B------:R-:W-:Y:S01]  /*0ba0*/  IMAD.MOV.U32 R238, RZ, RZ, R193.reuse ;  /* 0x000000ffffee7224 */ /* 0x100fe200078e00c1 */
[----:B------:R-:W-:Y:S01]  /*0bb0*/  SHF.R.U32.HI R237, RZ, 0x10, R193 ;  /* 0x00000010ffed7819 */ /* 0x000fe200000116c1 */
[----:B------:R-:W-:Y:S01]  /*0bc0*/  IMAD.MOV.U32 R232, RZ, RZ, R196 ;  /* 0x000000ffffe87224 */ /* 0x000fe200078e00c4 */
[--C-:B------:R-:W-:Y:S01]  /*0bd0*/  SHF.R.U64 R233, R196, 0x10, R197.reuse ;  /* 0x00000010c4e97819 */ /* 0x100fe200000012c5 */
[--C-:B------:R-:W-:Y:S01]  /*0be0*/  IMAD.MOV.U32 R193, RZ, RZ, R197.reuse ;  /* 0x000000ffffc17224 */ /* 0x100fe200078e00c5 */
[----:B------:R-:W-:Y:S01]  /*0bf0*/  SHF.R.U32.HI R194, RZ, 0x10, R197 ;  /* 0x00000010ffc27819 */ /* 0x000fe200000116c5 */
[----:B------:R-:W-:Y:S01]  /*0c00*/  IMAD.MOV.U32 R248, RZ, RZ, R198 ;  /* 0x000000fffff87224 */ /* 0x000fe200078e00c6 */
[----:B------:R-:W-:Y:S01]  /*0c10*/  MOV R196, R206 ;  /* 0x000000ce00c47202 */ /* 0x000fe20000000f00 */
[----:B0-----:R-:W0:Y:S01]  /*0c20*/  LDC.64 R108, c[0x0][0x3b0] ;  /* 0x0000ec00ff6c7b82 */ /* 0x001e220000000a00 */
[----:B------:R-:W-:Y:S01]  /*0c30*/  SHF.R.U64 R197, R206, 0x10, R207 ;  /* 0x00000010cec57819 */ /* 0x000fe200000012cf */
[----:B------:R-:W-:Y:S01]  /*0c40*/  IMAD.MOV.U32 R243, RZ, RZ, R195 ;  /* 0x000000fffff37224 */ /* 0x000fe200078e00c3 */
[----:B------:R-:W-:Y:S01]  /*0c50*/  SHF.R.U64 R247, R198, 0x10, R199 ;  /* 0x00000010c6f77819 */ /* 0x000fe200000012c7 */
[----:B------:R-:W-:Y:S01]  /*0c60*/  IMAD.MOV.U32 R206, RZ, RZ, R182 ;  /* 0x000000ffffce7224 */ /* 0x000fe200078e00b6 */
[----:B------:R-:W-:Y:S01]  /*0c70*/  SHF.R.U32.HI R242, RZ, 0x10, R195 ;  /* 0x00000010fff27819 */ /* 0x000fe200000116c3 */
[----:B------:R-:W-:Y:S01]  /*0c80*/  IMAD.MOV.U32 R203, RZ, RZ, R190 ;  /* 0x000000ffffcb7224 */ /* 0x000fe200078e00be */
[----:B------:R-:W-:Y:S01]  /*0c90*/  MOV R240, R192 ;  /* 0x000000c000f07202 */ /* 0x000fe20000000f00 */
[----:B------:R-:W-:Y:S01]  /*0ca0*/  IMAD.MOV.U32 R195, RZ, RZ, R191 ;  /* 0x000000ffffc37224 */ /* 0x000fe200078e00bf */
[----:B------:R-:W-:Y:S01]  /*0cb0*/  SHF.R.U64 R210, R182, 0x10, R183 ;  /* 0x00000010b6d27819 */ /* 0x000fe200000012b7 */
[----:B------:R-:W-:Y:S01]  /*0cc0*/  FADD.FTZ R182, -R226, R112 ;  /* 0x00000070e2b67221 */ /* 0x000fe20000010100 */
[----:B------:R-:W-:-:S02]  /*0cd0*/  MOV R214, R183 ;  /* 0x000000b700d67202 */ /* 0x000fc40000000f00 */
[----:B------:R-:W-:Y:S01]  /*0ce0*/  SHF.R.U32.HI R218, RZ, 0x10, R183 ;  /* 0x00000010ffda7819 */ /* 0x000fe200000116b7 */
[----:B------:R-:W-:Y:S01]  /*0cf0*/  FADD.FTZ R183, -R226, R113 ;  /* 0x00000071e2b77221 */ /* 0x000fe20000010100 */
[----:B------:R-:W-:Y:S01]  /*0d00*/  SHF.R.U64 R198, R190, 0x10, R191 ;  /* 0x00000010bec67819 */ /* 0x000fe200000012bf */
[----:B------:R-:W-:Y:S01]  /*0d10*/  IMAD.MOV.U32 R189, RZ, RZ, R209 ;  /* 0x000000ffffbd7224 */ /* 0x000fe200078e00d1 */
[----:B------:R-:W-:Y:S01]  /*0d20*/  SHF.R.U32.HI R192, RZ, 0x10, R191 ;  /* 0x00000010ffc07819 */ /* 0x000fe200000116bf */
[----:B-1----:R-:W-:Y:S01]  /*0d30*/  @P0 IMAD.WIDE.U32 R112, R172, 0x4, R204 ;  /* 0x00000004ac700825 */ /* 0x002fe200078e00cc */
[----:B------:R-:W-:Y:S02]  /*0d40*/  MOV R191, R208 ;  /* 0x000000d000bf7202 */ /* 0x000fe40000000f00 */
[--C-:B------:R-:W-:Y:S02]  /*0d50*/  SHF.R.U64 R190, R208, 0x10, R209.reuse ;  /* 0x00000010d0be7819 */ /* 0x100fe400000012d1 */
[----:B------:R-:W-:Y:S01]  /*0d60*/  SHF.R.U32.HI R227, RZ, 0x10, R209 ;  /* 0x00000010ffe37819 */ /* 0x000fe200000116d1 */
[----:B------:R1:W5:Y:S01]  /*0d70*/  @P0 LDG.E R166, desc[UR10][R112.64] ;  /* 0x0000000a70a60981 */ /* 0x000362000c1e1900 */
[----:B------:R-:W3:Y:S01]  /*0d80*/  @P0 LDC.64 R208, c[0x0][0x3b8] ;  /* 0x0000ee00ffd00b82 */ /* 0x000ee20000000a00 */
[----:B--2---:R-:W-:Y:S01]  /*0d90*/  @P0 IMAD.WIDE.U32 R110, R170, 0x4, R110 ;  /* 0x00000004aa6e0825 */ /* 0x004fe200078e006e */
[----:B------:R-:W-:-:S02]  /*0da0*/  MOV R246, R199 ;  /* 0x000000c700f67202 */ /* 0x000fc40000000f00 */
[----:B------:R-:W-:-:S04]  /*0db0*/  SHF.R.U32.HI R241, RZ, 0x10, R199 ;  /* 0x00000010fff17819 */ /* 0x000fc800000116c7 */
[----:B-1----:R-:W1:Y:S01]  /*0dc0*/  @P1 LDC.64 R112, c[0x0][0x438] ;  /* 0x00010e00ff701b82 */ /* 0x002e620000000a00 */
[--C-:B------:R-:W-:Y:S01]  /*0dd0*/  IMAD.MOV.U32 R199, RZ, RZ, R207.reuse ;  /* 0x000000ffffc77224 */ /* 0x100fe200078e00cf */
[----:B------:R-:W-:Y:S01]  /*0de0*/  SHF.R.U32.HI R200, RZ, 0x10, R207 ;  /* 0x00000010ffc87819 */ /* 0x000fe200000116cf */
[----:B------:R2:W5:Y:S01]  /*0df0*/  @P0 LDG.E R165, desc[UR10][R110.64] ;  /* 0x0000000a6ea50981 */ /* 0x000562000c1e1900 */
[C---:B------:R-:W-:Y:S01]  /*0e00*/  FADD.FTZ R205, -R226.reuse, R122 ;  /* 0x0000007ae2cd7221 */ /* 0x040fe20000010100 */
[C---:B------:R-:W-:Y:S01]  /*0e10*/  FADD.FTZ R207, -R226.reuse, R123 ;  /* 0x0000007be2cf7221 */ /* 0x040fe20000010100 */
[C---:B------:R-:W-:Y:S01]  /*0e20*/  FADD.FTZ R222, -R226.reuse, R124 ;  /* 0x0000007ce2de7221 */ /* 0x040fe20000010100 */
[----:B------:R-:W-:Y:S01]  /*0e30*/  FADD.FTZ R224, -R226, R125 ;  /* 0x0000007de2e07221 */ /* 0x000fe20000010100 */
[----:B------:R-:W4:Y:S01]  /*0e40*/  @P1 LDC.64 R122, c[0x0][0x438] ;  /* 0x00010e00ff7a1b82 */ /* 0x000f220000000a00 */
[----:B0-----:R-:W-:Y:S01]  /*0e50*/  IMAD.WIDE.U32 R124, R174, 0x4, R108 ;  /* 0x00000004ae7c7825 */ /* 0x001fe200078e006c */
[----:B------:R-:W-:-:S03]  /*0e60*/  SHF.R.U64 R235, R184, 0x10, R185 ;  /* 0x00000010b8eb7819 */ /* 0x000fc600000012b9 */
[C---:B------:R-:W-:Y:S01]  /*0e70*/  FADD.FTZ R186, -R226.reuse, R117 ;  /* 0x00000075e2ba7221 */ /* 0x040fe20000010100 */
[----:B------:R-:W-:Y:S02]  /*0e80*/  IMAD.MOV.U32 R236, RZ, RZ, R184 ;  /* 0x000000ffffec7224 */ /* 0x000fe400078e00b8 */
[----:B--2---:R-:W0:Y:S01]  /*0e90*/  @P1 LDC.64 R110, c[0x0][0x438] ;  /* 0x00010e00ff6e1b82 */ /* 0x004e220000000a00 */
        /* <DEDUP_REMOVED lines=8> */
[----:B------:R-:W5:Y:S01]  /*0f20*/  LDG.E R117, desc[UR10][R124.64] ;  /* 0x0000000a7c757981 */ /* 0x000f62000c1e1900 */
[----:B---3--:R-:W-:-:S04]  /*0f30*/  @P0 IMAD.WIDE.U32 R208, R173, 0x4, R208 ;  /* 0x00000004add00825 */ /* 0x008fc800078e00d0 */
[----:B------:R-:W-:Y:S01]  /*0f40*/  FADD.FTZ R226, -R226, R127 ;  /* 0x0000007fe2e27221 */ /* 0x000fe20000010100 */
[--C-:B------:R-:W-:Y:S01]  /*0f50*/  IMAD.WIDE.U32 R120, R175, 0x4, R108.reuse ;  /* 0x00000004af787825 */ /* 0x100fe200078e006c */
[----:B------:R2:W5:Y:S03]  /*0f60*/  @P0 LDG.E R167, desc[UR10][R208.64] ;  /* 0x0000000ad0a70981 */ /* 0x000566000c1e1900 */
[----:B------:R-:W-:-:S04]  /*0f70*/  IMAD.WIDE.U32 R126, R173, 0x4, R108 ;  /* 0x00000004ad7e7825 */ /* 0x000fc800078e006c */
[----:B------:R-:W-:Y:S02]  /*0f80*/  IMAD.U32 R245, R245, 0x10000, RZ ;  /* 0x00010000f5f57824 */ /* 0x000fe400078e00ff */
[----:B------:R-:W-:Y:S01]  /*0f90*/  IMAD.U32 R248, R248, 0x10000, RZ ;  /* 0x00010000f8f87824 */ /* 0x000fe200078e00ff */
[----:B--2---:R-:W2:Y:S01]  /*0fa0*/  @P1 LDC.64 R208, c[0x0][0x438] ;  /* 0x00010e00ffd01b82 */ /* 0x004ea20000000a00 */
[--C-:B------:R-:W-:Y:S01]  /*0fb0*/  IMAD.WIDE.U32 R124, R172, 0x4, R108.reuse ;  /* 0x00000004ac7c7825 */ /* 0x100fe200078e006c */
[----:B------:R-:W-:Y:S01]  /*0fc0*/  SHF.L.U32 R243, R243, 0x10, RZ ;  /* 0x00000010f3f37819 */ /* 0x000fe200000006ff */
[----:B------:R3:W5:Y:S02]  /*0fd0*/  LDG.E R120, desc[UR10][R120.64] ;  /* 0x0000000a78787981 */ /* 0x000764000c1e1900 */
[----:B------:R-:W-:Y:S02]  /*0fe0*/  IMAD.WIDE.U32 R108, R170, 0x4, R108 ;  /* 0x00000004aa6c7825 */ /* 0x000fe400078e006c */
[----:B------:R-:W5:Y:S02]  /*0ff0*/  LDG.E R125, desc[UR10][R124.64] ;  /* 0x0000000a7c7d7981 */ /* 0x000f64000c1e1900 */
[----:B-1----:R-:W-:-:S04]  /*1000*/  @P1 IMAD.WIDE.U32 R112, R172, 0x10, R112 ;  /* 0x00000010ac701825 */ /* 0x002fc800078e0070 */
[----:B------:R-:W-:Y:S01]  /*1010*/  IMAD.U32 R244, R244, 0x10000, RZ ;  /* 0x00010000f4f47824 */ /* 0x000fe200078e00ff */
[----:B------:R1:W5:Y:S04]  /*1020*/  @P1 LDG.E.128 R100, desc[UR10][R112.64] ;  /* 0x0000000a70641981 */ /* 0x000368000c1e1d00 */
[----:B------:R4:W5:Y:S01]  /*1030*/  LDG.E R124, desc[UR10][R108.64] ;  /* 0x0000000a6c7c7981 */ /* 0x000962000c1e1900 */
[----:B------:R-:W-:Y:S02]  /*1040*/  IMAD.U32 R247, R247, 0x10000, RZ ;  /* 0x00010000f7f77824 */ /* 0x000fe400078e00ff */
[----:B---3--:R-:W-:Y:S01]  /*1050*/  FMUL.FTZ R121, R171, R201 ;  /* 0x000000c9ab797220 */ /* 0x008fe20000410000 */
[----:B------:R-:W-:Y:S01]  /*1060*/  SHF.L.U32 R246, R246, 0x10, RZ ;  /* 0x00000010f6f67819 */ /* 0x000fe200000006ff */
[----:B------:R-:W-:-:S02]  /*1070*/  IMAD.U32 R242, R242, 0x10000, RZ ;  /* 0x00010000f2f27824 */ /* 0x000fc400078e00ff */
[----:B------:R-:W-:Y:S01]  /*1080*/  FMUL.FTZ R0, R171, R0 ;  /* 0x00000000ab007220 */ /* 0x000fe20000410000 */
[----:B-1----:R-:W-:Y:S01]  /*1090*/  IMAD.U32 R113, R195, 0x10000, RZ ;  /* 0x00010000c3717824 */ /* 0x002fe200078e00ff */
[----:B------:R-:W-:Y:S01]  /*10a0*/  MOV R234, R185 ;  /* 0x000000b900ea7202 */ /* 0x000fe20000000f00 */
[----:B0-----:R-:W-:Y:S01]  /*10b0*/  @P1 IMAD.WIDE.U32 R110, R170, 0x10, R110 ;  /* 0x00000010aa6e1825 */ /* 0x001fe200078e006e */
[----:B------:R-:W-:-:S03]  /*10c0*/  SHF.L.U32 R240, R240, 0x10, RZ ;  /* 0x00000010f0f07819 */ /* 0x000fc600000006ff */
[----:B----4-:R-:W-:Y:S01]  /*10d0*/  FMUL.FTZ R109, R64, R245 ;  /* 0x000000f5406d7220 */ /* 0x010fe20000410000 */
[----:B------:R-:W-:Y:S01]  /*10e0*/  FMUL.FTZ R108, R65, R244 ;  /* 0x000000f4416c7220 */ /* 0x000fe20000410000 */
[----:B------:R-:W-:Y:S01]  /*10f0*/  SHF.L.U32 R112, R198, 0x10, RZ ;  /* 0x00000010c6707819 */ /* 0x000fe200000006ff */
[----:B------:R-:W-:Y:S01]  /*1100*/  FMUL.FTZ R201, R66, R243 ;  /* 0x000000f342c97220 */ /* 0x000fe20000410000 */
[----:B------:R-:W-:Y:S01]  /*1110*/  FFMA.FTZ R195, R44, R248, R109 ;  /* 0x000000f82cc37223 */ /* 0x000fe2000001006d */
[----:B------:R-:W-:Y:S01]  /*1120*/  FFMA.FTZ R198, R45, R247, R108 ;  /* 0x000000f72dc67223 */ /* 0x000fe2000001006c */
[----:B------:R-:W-:-:S04]  /*1130*/  @P1 IMAD.WIDE.U32 R122, R173, 0x10, R122 ;  /* 0x00000010ad7a1825 */ /* 0x000fc800078e007a */
[----:B------:R-:W-:Y:S01]  /*1140*/  FMUL.FTZ R202, R67, R242 ;  /* 0x000000f243ca7220 */ /* 0x000fe20000410000 */
[----:B------:R-:W-:Y:S01]  /*1150*/  FADD.FTZ R109, RZ, R195 ;  /* 0x000000c3ff6d7221 */ /* 0x000fe20000010000 */
[----:B------:R-:W-:Y:S01]  /*1160*/  FFMA.FTZ R201, R46, R246, R201 ;  /* 0x000000f62ec97223 */ /* 0x000fe200000100c9 */
[----:B------:R-:W-:Y:S01]  /*1170*/  IMAD.U32 R241, R241, 0x10000, RZ ;  /* 0x00010000f1f17824 */ /* 0x000fe200078e00ff */
[----:B------:R0:W5:Y:S01]  /*1180*/  @P1 LDG.E.128 R104, desc[UR10][R110.64] ;  /* 0x0000000a6e681981 */ /* 0x000162000c1e1d00 */
[----:B------:R-:W-:Y:S02]  /*1190*/  IMAD.U32 R236, R236, 0x10000, RZ ;  /* 0x00010000ecec7824 */ /* 0x000fe400078e00ff */
[----:B------:R-:W-:Y:S01]  /*11a0*/  FADD.FTZ R108, R198, R109 ;  /* 0x0000006dc66c7221 */ /* 0x000fe20000010000 */
[----:B------:R-:W-:Y:S01]  /*11b0*/  SHF.R.U32.HI R185, RZ, 0x10, R185 ;  /* 0x00000010ffb97819 */ /* 0x000fe200000116b9 */
[----:B------:R1:W5:Y:S01]  /*11c0*/  @P1 LDG.E.128 R96, desc[UR10][R122.64] ;  /* 0x0000000a7a601981 */ /* 0x000362000c1e1d00 */
[----:B------:R-:W-:-:S02]  /*11d0*/  IMAD.U32 R235, R235, 0x10000, RZ ;  /* 0x00010000ebeb7824 */ /* 0x000fc400078e00ff */
[----:B------:R-:W-:Y:S01]  /*11e0*/  FFMA.FTZ R202, R47, R241, R202 ;  /* 0x000000f12fca7223 */ /* 0x000fe200000100ca */
[----:B------:R-:W-:Y:S01]  /*11f0*/  FADD.FTZ R109, R201, R108 ;  /* 0x0000006cc96d7221 */ /* 0x000fe20000010000 */
[----:B------:R3:W5:Y:S01]  /*1200*/  LDG.E R126, desc[UR10][R126.64] ;  /* 0x0000000a7e7e7981 */ /* 0x000762000c1e1900 */
[----:B0-----:R-:W-:Y:S02]  /*1210*/  IMAD.U32 R110, R203, 0x10000, RZ ;  /* 0x00010000cb6e7824 */ /* 0x001fe400078e00ff */
[----:B------:R-:W-:Y:S01]  /*1220*/  FMUL.FTZ R203, R68, R236 ;  /* 0x000000ec44cb7220 */ /* 0x000fe20000410000 */
[----:B------:R-:W-:Y:S01]  /*1230*/  FFMA.FTZ R108, R0, R195, RZ ;  /* 0x000000c3006c7223 */ /* 0x000fe200000100ff */
[C---:B-1----:R-:W-:Y:S01]  /*1240*/  FMUL.FTZ R123, R171.reuse, R187 ;  /* 0x000000bbab7b7220 */ /* 0x042fe20000410000 */
[C---:B------:R-:W-:Y:S01]  /*1250*/  FMUL.FTZ R122, R171.reuse, R188 ;  /* 0x000000bcab7a7220 */ /* 0x040fe20000410000 */
[C---:B------:R-:W-:Y:S01]  /*1260*/  FMUL.FTZ R187, R171.reuse, R118 ;  /* 0x00000076abbb7220 */ /* 0x040fe20000410000 */
[C---:B------:R-:W-:Y:S01]  /*1270*/  FMUL.FTZ R188, R171.reuse, R119 ;  /* 0x00000077abbc7220 */ /* 0x040fe20000410000 */
[----:B---3--:R-:W-:Y:S01]  /*1280*/  FMUL.FTZ R127, R171, R182 ;  /* 0x000000b6ab7f7220 */ /* 0x008fe20000410000 */
[----:B------:R-:W-:-:S02]  /*1290*/  IMAD.U32 R118, R190, 0x10000, RZ ;  /* 0x00010000be767824 */ /* 0x000fc400078e00ff */
[----:B------:R-:W-:Y:S01]  /*12a0*/  FMUL.FTZ R182, R171, R183 ;  /* 0x000000b7abb67220 */ /* 0x000fe20000410000 */
[----:B------:R-:W-:Y:S01]  /*12b0*/  IMAD.U32 R119, R189, 0x10000, RZ ;  /* 0x00010000bd777824 */ /* 0x000fe200078e00ff */
[----:B------:R-:W-:Y:S01]  /*12c0*/  SHF.L.U32 R234, R234, 0x10, RZ ;  /* 0x00000010eaea7819 */ /* 0x000fe200000006ff */
[C---:B------:R-:W-:Y:S01]  /*12d0*/  FMUL.FTZ R189, R171.reuse, R116 ;  /* 0x00000074abbd7220 */ /* 0x040fe20000410000 */
[C---:B------:R-:W-:Y:S01]  /*12e0*/  FMUL.FTZ R190, R171.reuse, R204 ;  /* 0x000000ccabbe7220 */ /* 0x040fe20000410000 */
[----:B------:R-:W-:Y:S01]  /*12f0*/  FMUL.FTZ R183, R171, R184 ;  /* 0x000000b8abb77220 */ /* 0x000fe20000410000 */
[----:B------:R-:W-:Y:S02]  /*1300*/  IMAD.U32 R239, R239, 0x10000, RZ ;  /* 0x00010000efef7824 */ /* 0x000fe400078e00ff */
[----:B------:R-:W-:Y:S01]  /*1310*/  FMUL.FTZ R204, R69, R235 ;  /* 0x000000eb45cc7220 */ /* 0x000fe20000410000 */
[----:B------:R-:W-:Y:S02]  /*1320*/  IMAD.U32 R111, R185, 0x10000, RZ ;  /* 0x00010000b96f7824 */ /* 0x000fe400078e00ff */
[----:B------:R-:W-:Y:S01]  /*1330*/  FFMA.FTZ R203, R48, R240, R203 ;  /* 0x000000f030cb7223 */ /* 0x000fe200000100cb */
[----:B------:R-:W-:Y:S01]  /*1340*/  FADD.FTZ R116, R202, R109 ;  /* 0x0000006dca747221 */ /* 0x000fe20000010000 */
[C---:B------:R-:W-:Y:S01]  /*1350*/  FMUL.FTZ R184, R171.reuse, R115 ;  /* 0x00000073abb87220 */ /* 0x040fe20000410000 */
[----:B------:R-:W-:Y:S01]  /*1360*/  FMUL.FTZ R185, R171, R114 ;  /* 0x00000072abb97220 */ /* 0x000fe20000410000 */
[----:B------:R-:W-:Y:S01]  /*1370*/  FFMA.FTZ R109, R123, R198, R108 ;  /* 0x000000c67b6d7223 */ /* 0x000fe2000001006c */
[----:B--2---:R-:W-:Y:S01]  /*1380*/  @P1 IMAD.WIDE.U32 R208, R174, 0x10, R208 ;  /* 0x00000010aed01825 */ /* 0x004fe200078e00d0 */
[----:B------:R-:W-:-:S03]  /*1390*/  SHF.L.U32 R115, R191, 0x10, RZ ;  /* 0x00000010bf737819 */ /* 0x000fc600000006ff */
[C---:B------:R-:W-:Y:S01]  /*13a0*/  FMUL.FTZ R191, R171.reuse, R205 ;  /* 0x000000cdabbf7220 */ /* 0x040fe20000410000 */
[----:B------:R-:W-:Y:S02]  /*13b0*/  IMAD.U32 R114, R192, 0x10000, RZ ;  /* 0x00010000c0727824 */ /* 0x000fe400078e00ff */
[----:B------:R-:W-:Y:S01]  /*13c0*/  FMUL.FTZ R192, R171, R207 ;  /* 0x000000cfabc07220 */ /* 0x000fe20000410000 */
[----:B------:R-:W-:Y:S02]  /*13d0*/  IMAD.U32 R238, R238, 0x10000, RZ ;  /* 0x00010000eeee7824 */ /* 0x000fe400078e00ff */
[----:B------:R-:W-:Y:S01]  /*13e0*/  FMUL.FTZ R205, R70, R234 ;  /* 0x000000ea46cd7220 */ /* 0x000fe20000410000 */
[----:B------:R-:W-:Y:S01]  /*13f0*/  FFMA.FTZ R204, R49, R239, R204 ;  /* 0x000000ef31cc7223 */ /* 0x000fe200000100cc */
[----:B------:R-:W-:Y:S01]  /*1400*/  FADD.FTZ R207, R203, R116 ;  /* 0x00000074cbcf7221 */ /* 0x000fe20000010000 */
[----:B------:R-:W-:Y:S01]  /*1410*/  FFMA.FTZ R116, R122, R201, R109 ;  /* 0x000000c97a747223 */ /* 0x000fe2000001006d */
[----:B------:R-:W-:Y:S01]  /*1420*/  SHF.L.U32 R237, R237, 0x10, RZ ;  /* 0x00000010eded7819 */ /* 0x000fe200000006ff */
[----:B------:R0:W5:Y:S01]  /*1430*/  @P1 LDG.E.128 R92, desc[UR10][R208.64] ;  /* 0x0000000ad05c1981 */ /* 0x000162000c1e1d00 */
[----:B------:R-:W-:Y:S01]  /*1440*/  FMUL.FTZ R108, R71, R111 ;  /* 0x0000006f476c7220 */ /* 0x000fe20000410000 */
[----:B------:R-:W-:Y:S01]  /*1450*/  FFMA.FTZ R205, R50, R238, R205 ;  /* 0x000000ee32cd7223 */ /* 0x000fe200000100cd */
[----:B------:R-:W-:Y:S01]  /*1460*/  FFMA.FTZ R116, R121, R202, R116 ;  /* 0x000000ca79747223 */ /* 0x000fe20000010074 */
[----:B------:R-:W-:Y:S01]  /*1470*/  FMUL.FTZ R109, R72, R115 ;  /* 0x00000073486d7220 */ /* 0x000fe20000410000 */
[----:B0-----:R-:W-:Y:S01]  /*1480*/  FADD.FTZ R208, R204, R207 ;  /* 0x000000cfccd07221 */ /* 0x001fe20000010000 */
[----:B------:R-:W-:Y:S01]  /*1490*/  FFMA.FTZ R207, R51, R237, R108 ;  /* 0x000000ed33cf7223 */ /* 0x000fe2000001006c */
[----:B------:R-:W-:Y:S01]  /*14a0*/  FMUL.FTZ R108, R73, R118 ;  /* 0x00000076496c7220 */ /* 0x000fe20000410000 */
[----:B------:R-:W-:Y:S01]  /*14b0*/  FFMA.FTZ R211, R127, R203, R116 ;  /* 0x000000cb7fd37223 */ /* 0x000fe20000010074 */
[----:B------:R-:W-:Y:S01]  /*14c0*/  FADD.FTZ R212, R205, R208 ;  /* 0x000000d0cdd47221 */ /* 0x000fe20000010000 */
[----:B------:R-:W-:Y:S01]  /*14d0*/  FFMA.FTZ R208, R52, R110, R109 ;  /* 0x0000006e34d07223 */ /* 0x000fe2000001006d */
[----:B------:R-:W-:Y:S01]  /*14e0*/  FFMA.FTZ R209, R53, R112, R108 ;  /* 0x0000007035d17223 */ /* 0x000fe2000001006c */
[----:B------:R-:W-:Y:S01]  /*14f0*/  FFMA.FTZ R108, R182, R204, R211 ;  /* 0x000000ccb66c7223 */ /* 0x000fe200000100d3 */
[----:B------:R-:W-:Y:S01]  /*1500*/  FADD.FTZ R109, R207, R212 ;  /* 0x000000d4cf6d7221 */ /* 0x000fe20000010000 */
[----:B------:R-:W-:Y:S01]  /*1510*/  SHF.L.U32 R227, R227, 0x10, RZ ;  /* 0x00000010e3e37819 */ /* 0x000fe200000006ff */
[----:B------:R-:W-:-:S02]  /*1520*/  FMUL.FTZ R211, R74, R119 ;  /* 0x000000774ad37220 */ /* 0x000fc40000410000 */
[----:B------:R-:W-:Y:S01]  /*1530*/  FADD.FTZ R116, R208, R109 ;  /* 0x0000006dd0747221 */ /* 0x000fe20000010000 */
[----:B------:R-:W-:Y:S01]  /*1540*/  FFMA.FTZ R109, R183, R205, R108 ;  /* 0x000000cdb76d7223 */ /* 0x000fe2000001006c */
[----:B------:R-:W-:Y:S02]  /*1550*/  IMAD.U32 R232, R232, 0x10000, RZ ;  /* 0x00010000e8e87824 */ /* 0x000fe400078e00ff */
[----:B------:R-:W-:Y:S01]  /*1560*/  FFMA.FTZ R211, R54, R113, R211 ;  /* 0x0000007136d37223 */ /* 0x000fe200000100d3 */
[----:B------:R-:W-:Y:S01]  /*1570*/  FADD.FTZ R116, R209, R116 ;  /* 0x00000074d1747221 */ /* 0x000fe20000010000 */
[----:B------:R-:W-:Y:S01]  /*1580*/  FMUL.FTZ R212, R75, R227 ;  /* 0x000000e34bd47220 */ /* 0x000fe20000410000 */
[----:B------:R-:W-:Y:S01]  /*1590*/  SHF.L.U32 R233, R233, 0x10, RZ ;  /* 0x00000010e9e97819 */ /* 0x000fe200000006ff */
[----:B------:R-:W-:Y:S01]  /*15a0*/  FFMA.FTZ R108, R184, R207, R109 ;  /* 0x000000cfb86c7223 */ /* 0x000fe2000001006d */
[----:B------:R-:W-:Y:S02]  /*15b0*/  IMAD.U32 R228, R228, 0x10000, RZ ;  /* 0x00010000e4e47824 */ /* 0x000fe400078e00ff */
[----:B------:R-:W-:Y:S01]  /*15c0*/  FMUL.FTZ R213, R76, R232 ;  /* 0x000000e84cd57220 */ /* 0x000fe20000410000 */
[----:B------:R-:W-:Y:S01]  /*15d0*/  FFMA.FTZ R212, R55, R114, R212 ;  /* 0x0000007237d47223 */ /* 0x000fe200000100d4 */
[----:B------:R-:W-:Y:S01]  /*15e0*/  FADD.FTZ R215, R211, R116 ;  /* 0x00000074d3d77221 */ /* 0x000fe20000010000 */
[----:B------:R-:W-:Y:S01]  /*15f0*/  FFMA.FTZ R109, R185, R208, R108 ;  /* 0x000000d0b96d7223 */ /* 0x000fe2000001006c */
[----:B------:R-:W-:-:S02]  /*1600*/  IMAD.U32 R229, R229, 0x10000, RZ ;  /* 0x00010000e5e57824 */ /* 0x000fc400078e00ff */
[----:B------:R-:W-:Y:S01]  /*1610*/  FMUL.FTZ R108, R77, R233 ;  /* 0x000000e94d6c7220 */ /* 0x000fe20000410000 */
[----:B------:R-:W-:Y:S01]  /*1620*/  FMUL.FTZ R186, R171, R186 ;  /* 0x000000baabba7220 */ /* 0x000fe20000410000 */
[----:B------:R-:W-:Y:S02]  /*1630*/  IMAD.U32 R193, R193, 0x10000, RZ ;  /* 0x00010000c1c17824 */ /* 0x000fe400078e00ff */
[----:B------:R-:W-:Y:S01]  /*1640*/  FFMA.FTZ R213, R56, R228, R213 ;  /* 0x000000e438d57223 */ /* 0x000fe200000100d5 */
[----:B------:R-:W-:Y:S01]  /*1650*/  FADD.FTZ R116, R212, R215 ;  /* 0x000000d7d4747221 */ /* 0x000fe20000010000 */
[----:B------:R-:W-:Y:S01]  /*1660*/  FFMA.FTZ R215, R57, R229, R108 ;  /* 0x000000e539d77223 */ /* 0x000fe2000001006c */
[----:B------:R-:W-:Y:S01]  /*1670*/  SHF.L.U32 R230, R230, 0x10, RZ ;  /* 0x00000010e6e67819 */ /* 0x000fe200000006ff */
[----:B------:R-:W-:Y:S02]  /*1680*/  IMAD.U32 R194, R194, 0x10000, RZ ;  /* 0x00010000c2c27824 */ /* 0x000fe400078e00ff */
[----:B------:R-:W-:Y:S01]  /*1690*/  FFMA.FTZ R108, R186, R209, R109 ;  /* 0x000000d1ba6c7223 */ /* 0x000fe2000001006d */
[----:B------:R-:W-:Y:S01]  /*16a0*/  FADD.FTZ R220, R213, R116 ;  /* 0x00000074d5dc7221 */ /* 0x000fe20000010000 */
[----:B------:R-:W-:Y:S01]  /*16b0*/  FMUL.FTZ R217, R78, R193 ;  /* 0x000000c14ed97220 */ /* 0x000fe20000410000 */
[----:B------:R-:W-:-:S02]  /*16c0*/  IMAD.U32 R231, R231, 0x10000, RZ ;  /* 0x00010000e7e77824 */ /* 0x000fc400078e00ff */
[----:B------:R-:W-:Y:S01]  /*16d0*/  FMUL.FTZ R116, R79, R194 ;  /* 0x000000c24f747220 */ /* 0x000fe20000410000 */
[----:B------:R-:W-:Y:S01]  /*16e0*/  FFMA.FTZ R109, R187, R211, R108 ;  /* 0x000000d3bb6d7223 */ /* 0x000fe2000001006c */
[----:B------:R-:W-:Y:S02]  /*16f0*/  IMAD.U32 R206, R206, 0x10000, RZ ;  /* 0x00010000cece7824 */ /* 0x000fe400078e00ff */
[----:B------:R-:W-:Y:S01]  /*1700*/  FFMA.FTZ R216, R58, R230, R217 ;  /* 0x000000e63ad87223 */ /* 0x000fe200000100d9 */
[----:B------:R-:W-:Y:S01]  /*1710*/  FADD.FTZ R221, R215, R220 ;  /* 0x000000dcd7dd7221 */ /* 0x000fe20000010000 */
[----:B------:R-:W-:Y:S01]  /*1720*/  SHF.L.U32 R196, R196, 0x10, RZ ;  /* 0x00000010c4c47819 */ /* 0x000fe200000006ff */
[----:B------:R-:W-:Y:S01]  /*1730*/  FFMA.FTZ R217, R59, R231, R116 ;  /* 0x000000e73bd97223 */ /* 0x000fe20000010074 */
[----:B------:R-:W-:Y:S01]  /*1740*/  FFMA.FTZ R108, R188, R212, R109 ;  /* 0x000000d4bc6c7223 */ /* 0x000fe2000001006d */
[----:B------:R-:W-:Y:S02]  /*1750*/  IMAD.U32 R210, R210, 0x10000, RZ ;  /* 0x00010000d2d27824 */ /* 0x000fe400078e00ff */
[----:B------:R-:W-:Y:S01]  /*1760*/  FMUL.FTZ R219, R80, R206 ;  /* 0x000000ce50db7220 */ /* 0x000fe20000410000 */
[----:B------:R-:W-:Y:S01]  /*1770*/  FADD.FTZ R116, R216, R221 ;  /* 0x000000ddd8747221 */ /* 0x000fe20000010000 */
[----:B------:R-:W-:Y:S01]  /*1780*/  SHF.L.U32 R214, R214, 0x10, RZ ;  /* 0x00000010d6d67819 */ /* 0x000fe200000006ff */
[----:B------:R-:W-:Y:S01]  /*1790*/  FFMA.FTZ R109, R189, R213, R108 ;  /* 0x000000d5bd6d7223 */ /* 0x000fe2000001006c */
[----:B------:R-:W-:-:S02]  /*17a0*/  IMAD.U32 R197, R197, 0x10000, RZ ;  /* 0x00010000c5c57824 */ /* 0x000fc400078e00ff */
[----:B------:R-:W-:Y:S01]  /*17b0*/  FFMA.FTZ R219, R60, R196, R219 ;  /* 0x000000c43cdb7223 */ /* 0x000fe200000100db */
[----:B------:R-:W-:Y:S01]  /*17c0*/  FADD.FTZ R116, R217, R116 ;  /* 0x00000074d9747221 */ /* 0x000fe20000010000 */
[----:B------:R-:W-:Y:S01]  /*17d0*/  FMUL.FTZ R220, R81, R210 ;  /* 0x000000d251dc7220 */ /* 0x000fe20000410000 */
[----:B------:R-:W-:Y:S01]  /*17e0*/  FFMA.FTZ R108, R190, R215, R109 ;  /* 0x000000d7be6c7223 */ /* 0x000fe2000001006d */
[----:B------:R-:W-:Y:S02]  /*17f0*/  IMAD.U32 R199, R199, 0x10000, RZ ;  /* 0x00010000c7c77824 */ /* 0x000fe400078e00ff */
[----:B------:R-:W-:Y:S01]  /*1800*/  FMUL.FTZ R221, R82, R214 ;  /* 0x000000d652dd7220 */ /* 0x000fe20000410000 */
[----:B------:R-:W-:Y:S02]  /*1810*/  IMAD.U32 R218, R218, 0x10000, RZ ;  /* 0x00010000dada7824 */ /* 0x000fe400078e00ff */
        /* <DEDUP_REMOVED lines=51> */
.L_x_2539:
[----:B------:R-:W-:Y:S05]  /*1b50*/  BSYNC.RECONVERGENT B0 ;  /* 0x0000000000007941 */ /* 0x000fea0003800200 */
.L_x_2538:
        /* <DEDUP_REMOVED lines=146> */
.L_x_2542:
        /* <DEDUP_REMOVED lines=31> */
.L_x_2541:
        /* <DEDUP_REMOVED lines=36> */
.L_x_2544:
        /* <DEDUP_REMOVED lines=31> */
.L_x_2540:
        /* <DEDUP_REMOVED lines=52> */
.L_x_2546:
        /* <DEDUP_REMOVED lines=44> */
.L_x_2545:
        /* <DEDUP_REMOVED lines=49> */
.L_x_2547:
        /* <DEDUP_REMOVED lines=43> */
.L_x_2543:
        /* <DEDUP_REMOVED lines=22> */
.L_x_2548:
        /* <DEDUP_REMOVED lines=47> */
.L_x_2551:
        /* <DEDUP_REMOVED lines=45> */
.L_x_2550:
        /* <DEDUP_REMOVED lines=45> */
.L_x_2553:
        /* <DEDUP_REMOVED lines=45> */
.L_x_2549:
        /* <DEDUP_REMOVED lines=32> */
.L_x_2555:
        /* <DEDUP_REMOVED lines=31> */
.L_x_2554:
        /* <DEDUP_REMOVED lines=31> */
.L_x_2556:
        /* <DEDUP_REMOVED lines=30> */
.L_x_2552:
        /* <DEDUP_REMOVED lines=19> */
.L_x_2557:
        /* <DEDUP_REMOVED lines=47> */
.L_x_2560:
        /* <DEDUP_REMOVED lines=44> */
.L_x_2559:
        /* <DEDUP_REMOVED lines=45> */
.L_x_2562:
        /* <DEDUP_REMOVED lines=44> */
.L_x_2558:
        /* <DEDUP_REMOVED lines=32> */
.L_x_2564:
        /* <DEDUP_REMOVED lines=31> */
.L_x_2563:
        /* <DEDUP_REMOVED lines=31> */
.L_x_2565:
        /* <DEDUP_REMOVED lines=29> */
.L_x_2561:
        /* <DEDUP_REMOVED lines=19> */
.L_x_2566:
        /* <DEDUP_REMOVED lines=47> */
.L_x_2569:
        /* <DEDUP_REMOVED lines=45> */
.L_x_2568:
        /* <DEDUP_REMOVED lines=45> */
.L_x_2571:
        /* <DEDUP_REMOVED lines=45> */
.L_x_2567:
        /* <DEDUP_REMOVED lines=32> */
.L_x_2573:
        /* <DEDUP_REMOVED lines=31> */
.L_x_2572:
        /* <DEDUP_REMOVED lines=31> */
.L_x_2574:
        /* <DEDUP_REMOVED lines=30> */
.L_x_2570:
        /* <DEDUP_REMOVED lines=19> */
.L_x_2575:
        /* <DEDUP_REMOVED lines=47> */
.L_x_2578:
        /* <DEDUP_REMOVED lines=44> */
.L_x_2577:
        /* <DEDUP_REMOVED lines=45> */
.L_x_2580:
        /* <DEDUP_REMOVED lines=44> */
.L_x_2576:
        /* <DEDUP_REMOVED lines=33> */
.L_x_2582:
        /* <DEDUP_REMOVED lines=31> */
.L_x_2581:
        /* <DEDUP_REMOVED lines=32> */
.L_x_2583:
        /* <DEDUP_REMOVED lines=30> */
.L_x_2579:
        /* <DEDUP_REMOVED lines=19> */
.L_x_2584:
[----:B------:R-:W-:Y:S01]  /*88d0*/  UPLOP3.LUT UP1, UPT, UPT, UPT, UP1, 0x40, 0x4 ;  /* 0x000000000004789c */ /* 0x000fe20003f2e810 */
[----:B------:R-:W-:Y:S10]  /*88e0*/  @!P3 BRA `(.L_x_2585) ;  /* 0xffffff7c0080b947 */ /* 0x000ff4000383ffff */
[----:B------:R-:W-:Y:S01]  /*88f0*/  MOV R86, R28 ;  /* 0x0000001c00567202 */ /* 0x000fe20000000f00 */
[----:B------:R-:W-:Y:S01]  /*8900*/  IMAD.MOV.U32 R87, RZ, RZ, R29 ;  /* 0x000000ffff577224 */ /* 0x000fe200078e001d */
[----:B------:R-:W-:Y:S01]  /*8910*/  MOV R28, R42 ;  /* 0x0000002a001c7202 */ /* 0x000fe20000000f00 */
[----:B------:R-:W-:Y:S01]  /*8920*/  IMAD.MOV.U32 R29, RZ, RZ, R43 ;  /* 0x000000ffff1d7224 */ /* 0x000fe200078e002b */
[----:B------:R-:W-:Y:S01]  /*8930*/  MOV R94, R20 ;  /* 0x00000014005e7202 */ /* 0x000fe20000000f00 */
[----:B------:R-:W-:Y:S01]  /*8940*/  IMAD.MOV.U32 R78, RZ, RZ, R4 ;  /* 0x000000ffff4e7224 */ /* 0x000fe200078e0004 */
[----:B------:R-:W-:Y:S01]  /*8950*/  MOV R83, R17 ;  /* 0x0000001100537202 */ /* 0x000fe20000000f00 */
[----:B0-----:R-:W-:Y:S01]  /*8960*/  IMAD.MOV.U32 R90, RZ, RZ, R40 ;  /* 0x000000ffff5a7224 */ /* 0x001fe200078e0028 */
        /* <DEDUP_REMOVED lines=71> */
[----:B------:R-:W-:-:S07]  /*8de0*/  IMAD.MOV.U32 R23, RZ, RZ, R37 ;  /* 0x000000ffff177224 */ /* 0x000fce00078e0025 */
.L_x_2537:
[----:B------:R-:W2:Y:S08]  /*8df0*/  S2UR UR4, SR_CTAID.X ;  /* 0x00000000000479c3 */ /* 0x000eb00000002500 */
[----:B------:R-:W2:Y:S08]  /*8e00*/  LDC R15, c[0x0][0x388] ;  /* 0x0000e200ff0f7b82 */ /* 0x000eb00000000800 */
[----:B------:R-:W3:Y:S08]  /*8e10*/  LDC.64 R2, c[0x0][0x440] ;  /* 0x00011000ff027b82 */ /* 0x000ef00000000a00 */
[----:B------:R-:W4:Y:S08]  /*8e20*/  LDC.64 R8, c[0x0][0x448] ;  /* 0x00011200ff087b82 */ /* 0x000f300000000a00 */
[----:B------:R-:W5:Y:S01]  /*8e30*/  LDC.64 R10, c[0x0][0x450] ;  /* 0x00011400ff0a7b82 */ /* 0x000f620000000a00 */
[----:B--2---:R-:W-:-:S05]  /*8e40*/  IMAD R15, R15, UR4, RZ ;  /* 0x000000040f0f7c24 */ /* 0x004fca000f8e02ff */
[----:B------:R-:W-:Y:S02]  /*8e50*/  LEA.HI R15, R15, R116, RZ, 0x1e ;  /* 0x000000740f0f7211 */ /* 0x000fe400078ff0ff */
[----:B------:R-:W2:Y:S03]  /*8e60*/  LDC.64 R12, c[0x0][0x458] ;  /* 0x00011600ff0c7b82 */ /* 0x000ea60000000a00 */
[----:B---3--:R-:W-:-:S04]  /*8e70*/  IMAD.WIDE.U32 R2, R15, 0x10, R2 ;  /* 0x000000100f027825 */ /* 0x008fc800078e0002 */
[C---:B----4-:R-:W-:Y:S01]  /*8e80*/  IMAD.WIDE.U32 R8, R15.reuse, 0x10, R8 ;  /* 0x000000100f087825 */ /* 0x050fe200078e0008 */
[----:B0-----:R-:W-:Y:S04]  /*8e90*/  STG.E.128 desc[UR10][R2.64], R52 ;  /* 0x0000003402007986 */ /* 0x001fe8000c101d0a */
[----:B------:R-:W-:Y:S01]  /*8ea0*/  STG.E.128 desc[UR10][R8.64], R44 ;  /* 0x0000002c08007986 */ /* 0x000fe2000c101d0a */
[----:B-----5:R-:W-:-:S05]  /*8eb0*/  IMAD.WIDE.U32 R10, R15, 0x10, R10 ;  /* 0x000000100f0a7825 */ /* 0x020fca00078e000a */
[----:B------:R-:W-:Y:S01]  /*8ec0*/  STG.E.128 desc[UR10][R10.64], R68 ;  /* 0x000000440a007986 */ /* 0x000fe2000c101d0a */
[----:B--2---:R-:W-:-:S05]  /*8ed0*/  IMAD.WIDE.U32 R12, R15, 0x10, R12 ;  /* 0x000000100f0c7825 */ /* 0x004fca00078e000c */
        /* <DEDUP_REMOVED lines=18> */
.L_x_2586:
        /* <DEDUP_REMOVED lines=16> */
.L_x_5425:


//--------------------- .text._ZN10layer_norm22ln_bwd_finalize_kernelINS_22Kernel_traits_finalizeILj2560Ef13__nv_bfloat16fS2_fjLb0ELj1024ELj4ENS_18Kernel_traits_baseILj2560EfS2_fS2_fjLj1024EEEEELb0ELb0EEEvNS_9BwdParamsE --------------------------
	.section	.text._ZN10layer_norm22ln_bwd_finalize_kernelINS_22Kernel_traits_finalizeILj2560Ef13__nv_bfloat16fS2_fjLb0ELj1024ELj4ENS_18Kernel_traits_baseILj2560EfS2_fS2_fjLj1024EEEEELb0ELb0EEEvNS_9BwdParamsE,"ax",@progbits
	.align	128
        .global         _ZN10layer_norm22ln_bwd_finalize_kernelINS_22Kernel_traits_finalizeILj2560Ef13__nv_bfloat16fS2_fjLb0ELj1024ELj4ENS_18Kernel_traits_baseILj2560EfS2_fS2_fjLj1024EEEEELb0ELb0EEEvNS_9BwdParamsE
        .type           _ZN10layer_norm22ln_bwd_finalize_kernelINS_22Kernel_traits_finalizeILj2560Ef13__nv_bfloat16fS2_fjLb0ELj1024ELj4ENS_18Kernel_traits_baseILj2560EfS2_fS2_fjLj1024EEEEELb0ELb0EEEvNS_9BwdParamsE,@function
        .size           _ZN10layer_norm22ln_bwd_finalize_kernelINS_22Kernel_traits_finalizeILj2560Ef13__nv_bfloat16fS2_fjLb0ELj1024ELj4ENS_18Kernel_traits_baseILj2560EfS2_fS2_fjLj1024EEEEELb0ELb0EEEvNS_9BwdParamsE,(.L_x_5426 - _ZN10layer_norm22ln_bwd_finalize_kernelINS_22Kernel_traits_finalizeILj2560Ef13__nv_bfloat16fS2_fjLb0ELj1024ELj4ENS_18Kernel_traits_baseILj2560EfS2_fS2_fjLj1024EEEEELb0ELb0EEEvNS_9BwdParamsE)
        .other          _ZN10layer_norm22ln_bwd_finalize_kernelINS_22Kernel_traits_finalizeILj2560Ef13__nv_bfloat16fS2_fjLb0ELj1024ELj4ENS_18Kernel_traits_baseILj2560EfS2_fS2_fjLj1024EEEEELb0ELb0EEEvNS_9BwdParamsE,@"STO_CUDA_ENTRY STV_DEFAULT"
_ZN10layer_norm22ln_bwd_finalize_kernelINS_22Kernel_traits_finalizeILj2560Ef13__nv_bfloat16fS2_fjLb0ELj1024ELj4ENS_18Kernel_traits_baseILj2560EfS2_fS2_fjLj1024EEEEELb0ELb0EEEvNS_9BwdParamsE:
.text._ZN10layer_norm22ln_bwd_finalize_kernelINS_22Kernel_traits_finalizeILj2560Ef13__nv_bfloat16fS2_fjLb0ELj1024ELj4ENS_18Kernel_traits_baseILj2560EfS2_fS2_fjLj1024EEEEELb0ELb0EEEvNS_9BwdParamsE:
        /* <DEDUP_REMOVED lines=82> */
.L_x_2591:
        /* <DEDUP_REMOVED lines=118> */
.L_x_2590:
[----:B------:R-:W-:Y:S05]  /*0c80*/  BSYNC.RECONVERGENT B1 ;  /* 0x0000000000017941 */ /* 0x000fea0003800200 */
.L_x_2589:
        /* <DEDUP_REMOVED lines=75> */
.L_x_2593:
[----:B------:R-:W-:Y:S05]  /*1140*/  BSYNC.RECONVERGENT B1 ;  /* 0x0000000000017941 */ /* 0x000fea0003800200 */
.L_x_2592:
        /* <DEDUP_REMOVED lines=37> */
.L_x_2595:
[----:B------:R-:W-:Y:S05]  /*13a0*/  BSYNC.RECONVERGENT B1 ;  /* 0x0000000000017941 */ /* 0x000fea0003800200 */
.L_x_2594:
[----:B------:R-:W-:Y:S05]  /*13b0*/  @!P1 BRA `(.L_x_2588) ;  /* 0x0000000000409947 */ /* 0x000fea0003800000 */
[----:B------:R-:W0:Y:S01]  /*13c0*/  LDC.64 R6, c[0x0][0x440] ;  /* 0x00011000ff067b82 */ /* 0x000e220000000a00 */
[----:B------:R-:W-:Y:S01]  /*13d0*/  IMAD R59, R2, R56, R59 ;  /* 0x00000038023b7224 */ /* 0x000fe200078e023b */
[----:B------:R-:W-:Y:S02]  /*13e0*/  LOP3.LUT R8, R8, 0x1f, RZ, 0xc0, !PT ;  /* 0x0000001f08087812 */ /* 0x000fe400078ec0ff */
[----:B------:R-:W-:Y:S02]  /*13f0*/  IADD3 R9, PT, PT, -R9, RZ, RZ ;  /* 0x000000ff09097210 */ /* 0x000fe40007ffe1ff */
[----:B------:R-:W-:Y:S02]  /*1400*/  IADD3 R59, PT, PT, R8, R59, RZ ;  /* 0x0000003b083b7210 */ /* 0x000fe40007ffe0ff */
[----:B------:R-:W1:Y:S05]  /*1410*/  LDC.64 R10, c[0x0][0x448] ;  /* 0x00011200ff0a7b82 */ /* 0x000e6a0000000a00 */
.L_x_2596:
        /* <DEDUP_REMOVED lines=10> */
.L_x_2588:
[----:B------:R-:W-:Y:S05]  /*14c0*/  BSYNC.RECONVERGENT B0 ;  /* 0x0000000000007941 */ /* 0x000fea0003800200 */
.L_x_2587:
        /* <DEDUP_REMOVED lines=57> */
.L_x_2597:
        /* <DEDUP_REMOVED lines=10> */
.L_x_5426:


//--------------------- .text._ZN10layer_norm40ln_parallel_residual_bwd_finalize_kernelINS_22Kernel_traits_finalizeILj2560Ef13__nv_bfloat16fS2_fjLb0ELj1024ELj4ENS_18Kernel_traits_baseILj2560EfS2_fS2_fjLj1024EEEEELb0EEEvNS_9BwdParamsE --------------------------
	.section	.text._ZN10layer_norm40ln_parallel_residual_bwd_finalize_kernelINS_22Kernel_traits_finalizeILj2560Ef13__nv_bfloat16fS2_fjLb0ELj1024ELj4ENS_18Kernel_traits_baseILj2560EfS2_fS2_fjLj1024EEEEELb0EEEvNS_9BwdParamsE,"ax",@progbits
	.align	128
        .global         _ZN10layer_norm40ln_parallel_residual_bwd_finalize_kernelINS_22Kernel_traits_finalizeILj2560Ef13__nv_bfloat16fS2_fjLb0ELj1024ELj4ENS_18Kernel_traits_baseILj2560EfS2_fS2_fjLj1024EEEEELb0EEEvNS_9BwdParamsE
        .type           _ZN10layer_norm40ln_parallel_residual_bwd_finalize_kernelINS_22Kernel_traits_finalizeILj2560Ef13__nv_bfloat16fS2_fjLb0ELj1024ELj4ENS_18Kernel_traits_baseILj2560EfS2_fS2_fjLj1024EEEEELb0EEEvNS_9BwdParamsE,@function
        .size           _ZN10layer_norm40ln_parallel_residual_bwd_finalize_kernelINS_22Kernel_traits_finalizeILj2560Ef13__nv_bfloat16fS2_fjLb0ELj1024ELj4ENS_18Kernel_traits_baseILj2560EfS2_fS2_fjLj1024EEEEELb0EEEvNS_9BwdParamsE,(.L_x_5427 - _ZN10layer_norm40ln_parallel_residual_bwd_finalize_kernelINS_22Kernel_traits_finalizeILj2560Ef13__nv_bfloat16fS2_fjLb0ELj1024ELj4ENS_18Kernel_traits_baseILj2560EfS2_fS2_fjLj1024EEEEELb0EEEvNS_9BwdParamsE)
        .other          _ZN10layer_norm40ln_parallel_residual_bwd_finalize_kernelINS_22Kernel_traits_finalizeILj2560Ef13__nv_bfloat16fS2_fjLb0ELj1024ELj4ENS_18Kernel_traits_baseILj2560EfS2_fS2_fjLj1024EEEEELb0EEEvNS_9BwdParamsE,@"STO_CUDA_ENTRY STV_DEFAULT"
_ZN10layer_norm40ln_parallel_residual_bwd_finalize_kernelINS_22Kernel_traits_finalizeILj2560Ef13__nv_bfloat16fS2_fjLb0ELj1024ELj4ENS_18Kernel_traits_baseILj2560EfS2_fS2_fjLj1024EEEEELb0EEEvNS_9BwdParamsE:
.text._ZN10layer_norm40ln_parallel_residual_bwd_finalize_kernelINS_22Kernel_traits_finalizeILj2560Ef13__nv_bfloat16fS2_fjLb0ELj1024ELj4ENS_18Kernel_traits_baseILj2560EfS2_fS2_fjLj1024EEEEELb0EEEvNS_9BwdParamsE:
        /* <DEDUP_REMOVED lines=60> */
.L_x_2602:
        /* <DEDUP_REMOVED lines=112> */
.L_x_2601:
[----:B------:R-:W-:Y:S05]  /*0ac0*/  BSYNC.RECONVERGENT B1 ;  /* 0x0000000000017941 */ /* 0x000fea0003800200 */
.L_x_2600:
        /* <DEDUP_REMOVED lines=65> */
.L_x_2604:
[----:B------:R-:W-:Y:S05]  /*0ee0*/  BSYNC.RECONVERGENT B1 ;  /* 0x0000000000017941 */ /* 0x000fea0003800200 */
.L_x_2603:
        /* <DEDUP_REMOVED lines=36> */
.L_x_2606:
[----:B------:R-:W-:Y:S05]  /*1130*/  BSYNC.RECONVERGENT B1 ;  /* 0x0000000000017941 */ /* 0x000fea0003800200 */
.L_x_2605:
        /* <DEDUP_REMOVED lines=18> */
.L_x_2599:
[----:B------:R-:W-:Y:S05]  /*1260*/  BSYNC.RECONVERGENT B0 ;  /* 0x0000000000007941 */ /* 0x000fea0003800200 */
.L_x_2598:
        /* <DEDUP_REMOVED lines=90> */
.L_x_2607:
        /* <DEDUP_REMOVED lines=15> */
.L_x_5427:


//--------------------- .text._ZN10layer_norm31ln_parallel_residual_bwd_kernelINS_13Kernel_traitsIf13__nv_bfloat16fS2_fjLj2560ELj1ELj1ELj4ELj8ENS_18Kernel_traits_baseILj2560EfS2_fS2_fjLj128EEEEELb1ELb1ELb0EEEvNS_9BwdParamsE --------------------------
	.section	.text._ZN10layer_norm31ln_parallel_residual_bwd_kernelINS_13Kernel_traitsIf13__nv_bfloat16fS2_fjLj2560ELj1ELj1ELj4ELj8ENS_18Kernel_traits_baseILj2560EfS2_fS2_fjLj128EEEEELb1ELb1ELb0EEEvNS_9BwdParamsE,"ax",@progbits
	.align	128
        .global         _ZN10layer_norm31ln_parallel_residual_bwd_kernelINS_13Kernel_traitsIf13__nv_bfloat16fS2_fjLj2560ELj1ELj1ELj4ELj8ENS_18Kernel_traits_baseILj2560EfS2_fS2_fjLj128EEEEELb1ELb1ELb0EEEvNS_9BwdParamsE
        .type           _ZN10layer_norm31ln_parallel_residual_bwd_kernelINS_13Kernel_traitsIf13__nv_bfloat16fS2_fjLj2560ELj1ELj1ELj4ELj8ENS_18Kernel_traits_baseILj2560EfS2_fS2_fjLj128EEEEELb1ELb1ELb0EEEvNS_9BwdParamsE,@function
        .size           _ZN10layer_norm31ln_parallel_residual_bwd_kernelINS_13Kernel_traitsIf13__nv_bfloat16fS2_fjLj2560ELj1ELj1ELj4ELj8ENS_18Kernel_traits_baseILj2560EfS2_fS2_fjLj128EEEEELb1ELb1ELb0EEEvNS_9BwdParamsE,(.L_x_5428 - _ZN10layer_norm31ln_parallel_residual_bwd_kernelINS_13Kernel_traitsIf13__nv_bfloat16fS2_fjLj2560ELj1ELj1ELj4ELj8ENS_18Kernel_traits_baseILj2560EfS2_fS2_fjLj128EEEEELb1ELb1ELb0EEEvNS_9BwdParamsE)
        .other          _ZN10layer_norm31ln_parallel_residual_bwd_kernelINS_13Kernel_traitsIf13__nv_bfloat16fS2_fjLj2560ELj1ELj1ELj4ELj8ENS_18Kernel_traits_baseILj2560EfS2_fS2_fjLj128EEEEELb1ELb1ELb0EEEvNS_9BwdParamsE,@"STO_CUDA_ENTRY STV_DEFAULT"
_ZN10layer_norm31ln_parallel_residual_bwd_kernelINS_13Kernel_traitsIf13__nv_bfloat16fS2_fjLj2560ELj1ELj1ELj4ELj8ENS_18Kernel_traits_baseILj2560EfS2_fS2_fjLj128EEEEELb1ELb1ELb0EEEvNS_9BwdParamsE:
.text._ZN10layer_norm31ln_parallel_residual_bwd_kernelINS_13Kernel_traitsIf13__nv_bfloat16fS2_fjLj2560ELj1ELj1ELj4ELj8ENS_18Kernel_traits_baseILj2560EfS2_fS2_fjLj128EEEEELb1ELb1ELb0EEEvNS_9BwdParamsE:
        /* <DEDUP_REMOVED lines=23> */
[----:B--2---:R1:W5:Y:S02]  /*0170*/  @P1 LDG.E.128 R80, desc[UR10][R2.64] ;  /* 0x0000000a02501981 */ /* 0x004364000c1e1d00 */
[----:B------:R-:W2:Y:S01]  /*0180*/  @P5 LDC.64 R14, c[0x0][0x3d0] ;  /* 0x0000f400ff0e5b82 */ /* 0x000ea20000000a00 */
[----:B---3--:R-:W-:-:S04]  /*0190*/  @P2 IMAD.WIDE.U32 R6, R13, 0x10, R4 ;  /* 0x000000100d062825 */ /* 0x008fc800078e0004 */
[----:B------:R-:W-:Y:S01]  /*01a0*/  @P2 VIADD R13, R13, 0x80 ;  /* 0x000000800d0d2836 */ /* 0x000fe20000000000 */
[----:B------:R1:W5:Y:S03]  /*01b0*/  @P2 LDG.E.128 R76, desc[UR10][R6.64] ;  /* 0x0000000a064c2981 */ /* 0x000366000c1e1d00 */
[----:B----4-:R-:W-:-:S04]  /*01c0*/  @P3 IMAD.WIDE.U32 R8, R13, 0x10, R8 ;  /* 0x000000100d083825 */ /* 0x010fc800078e0008 */
[----:B------:R-:W-:Y:S01]  /*01d0*/  @P3 VIADD R13, R13, 0x80 ;  /* 0x000000800d0d3836 */ /* 0x000fe20000000000 */
[----:B------:R1:W5:Y:S03]  /*01e0*/  @P3 LDG.E.128 R72, desc[UR10][R8.64] ;  /* 0x0000000a08483981 */ /* 0x000366000c1e1d00 */
[----:B0-----:R-:W-:-:S04]  /*01f0*/  @P4 IMAD.WIDE.U32 R10, R13, 0x10, R10 ;  /* 0x000000100d0a4825 */ /* 0x001fc800078e000a */
[----:B------:R-:W-:Y:S01]  /*0200*/  @P4 VIADD R13, R13, 0x80 ;  /* 0x000000800d0d4836 */ /* 0x000fe20000000000 */
[----:B------:R1:W5:Y:S03]  /*0210*/  @P4 LDG.E.128 R68, desc[UR10][R10.64] ;  /* 0x0000000a0a444981 */ /* 0x000366000c1e1d00 */
        /* <DEDUP_REMOVED lines=56> */
.L_x_2675:
[----:B-1----:R-:W-:Y:S02]  /*05a0*/  UIMAD.WIDE UR22, UR9, 0x4, UR14 ;  /* 0x00000004091678a5 */ /* 0x002fe4000f8e020e */
[----:B------:R-:W-:-:S04]  /*05b0*/  UIMAD.WIDE UR6, UR9, 0x4, UR12 ;  /* 0x00000004090678a5 */ /* 0x000fc8000f8e020c */
[----:B0-23--:R-:W-:Y:S02]  /*05c0*/  IMAD.U32 R104, RZ, RZ, UR22 ;  /* 0x00000016ff687e24 */ /* 0x00dfe4000f8e00ff */
[----:B------:R-:W-:Y:S02]  /*05d0*/  IMAD.U32 R105, RZ, RZ, UR23 ;  /* 0x00000017ff697e24 */ /* 0x000fe4000f8e00ff */
[----:B------:R-:W-:Y:S02]  /*05e0*/  IMAD.U32 R106, RZ, RZ, UR6 ;  /* 0x00000006ff6a7e24 */ /* 0x000fe4000f8e00ff */
[----:B------:R-:W-:Y:S01]  /*05f0*/  IMAD.U32 R107, RZ, RZ, UR7 ;  /* 0x00000007ff6b7e24 */ /* 0x000fe2000f8e00ff */
[----:B------:R-:W3:Y:S04]  /*0600*/  LDG.E R104, desc[UR10][R104.64] ;  /* 0x0000000a68687981 */ /* 0x000ee8000c1e1900 */
[----:B------:R-:W4:Y:S01]  /*0610*/  LDG.E R106, desc[UR10][R106.64] ;  /* 0x0000000a6a6a7981 */ /* 0x000f22000c1e1900 */
        /* <DEDUP_REMOVED lines=13> */
[----:B---3--:R-:W-:Y:S02]  /*06f0*/  R2UR UR23, R104 ;  /* 0x00000000681772ca */ /* 0x008fe400000e0000 */
[----:B----4-:R-:W-:Y:S01]  /*0700*/  FSEL R148, R106, RZ, P0 ;  /* 0x000000ff6a947208 */ /* 0x010fe20000000000 */
[----:B------:R-:W-:-:S12]  /*0710*/  @!P1 BRA `(.L_x_2610) ;  /* 0x0000000000e09947 */ /* 0x000fd80003800000 */
[----:B------:R-:W0:Y:S01]  /*0720*/  LDC.64 R18, c[0x0][0x428] ;  /* 0x00010a00ff127b82 */ /* 0x000e220000000a00 */
[----:B------:R-:W-:Y:S02]  /*0730*/  ISETP.NE.U32.AND P1, PT, RZ, UR18, PT ;  /* 0x00000012ff007c0c */ /* 0x000fe4000bf25070 */
[----:B------:R-:W-:Y:S02]  /*0740*/  ISETP.NE.U32.AND P0, PT, RZ, UR16, PT ;  /* 0x00000010ff007c0c */ /* 0x000fe4000bf05070 */
[----:B------:R-:W-:-:S03]  /*0750*/  ISETP.NE.AND.EX P1, PT, RZ, UR19, PT, P1 ;  /* 0x00000013ff007c0c */ /* 0x000fc6000bf25310 */
[----:B------:R-:W1:Y:S08]  /*0760*/  LDC.64 R104, c[0x0][0x3a8] ;  /* 0x0000ea00ff687b82 */ /* 0x000e700000000a00 */
        /* <DEDUP_REMOVED lines=11> */
[----:B------:R-:W5:Y:S01]  /*0820*/  LDG.E R9, desc[UR10][R112.64] ;  /* 0x0000000a70097981 */ /* 0x000f62000c1e1900 */
[----:B0-----:R-:W-:-:S05]  /*0830*/  @P0 IMAD.WIDE.U32 R108, R11, 0x10, R108 ;  /* 0x000000100b6c0825 */ /* 0x001fca00078e006c */
[----:B------:R0:W5:Y:S01]  /*0840*/  @P0 LDG.E.128 R20, desc[UR10][R108.64] ;  /* 0x0000000a6c140981 */ /* 0x000162000c1e1d00 */
[----:B------:R-:W-:Y:S01]  /*0850*/  VIADD R152, R11, 0x80 ;  /* 0x000000800b987836 */ /* 0x000fe20000000000 */
[--C-:B---3--:R-:W-:Y:S01]  /*0860*/  SHF.R.U32.HI R149, RZ, 0x10, R19.reuse ;  /* 0x00000010ff957819 */ /* 0x108fe20000011613 */
[----:B------:R-:W-:Y:S01]  /*0870*/  IMAD.MOV.U32 R17, RZ, RZ, R18 ;  /* 0x000000ffff117224 */ /* 0x000fe200078e0012 */
[--C-:B------:R-:W-:Y:S01]  /*0880*/  SHF.R.U64 R150, R18, 0x10, R19.reuse ;  /* 0x0000001012967819 */ /* 0x100fe20000001213 */
[----:B------:R-:W-:Y:S02]  /*0890*/  IMAD.MOV.U32 R114, RZ, RZ, R19 ;  /* 0x000000ffff727224 */ /* 0x000fe400078e0013 */
[----:B0-----:R-:W-:Y:S02]  /*08a0*/  IMAD.U32 R108, R149, 0x10000, RZ ;  /* 0x00010000956c7824 */ /* 0x001fe400078e00ff */
[----:B----4-:R-:W-:Y:S01]  /*08b0*/  FADD.FTZ R104, -R148, R104 ;  /* 0x0000006894687221 */ /* 0x010fe20000010100 */
[----:B------:R-:W-:-:S03]  /*08c0*/  IMAD.U32 R19, R17, 0x10000, RZ ;  /* 0x0001000011137824 */ /* 0x000fc600078e00ff */
[----:B------:R-:W-:Y:S01]  /*08d0*/  FMUL.FTZ R149, R104, UR23 ;  /* 0x0000001768957c20 */ /* 0x000fe20008410000 */
[C---:B------:R-:W-:Y:S01]  /*08e0*/  FADD.FTZ R18, -R148.reuse, R105 ;  /* 0x0000006994127221 */ /* 0x040fe20000010100 */
[----:B------:R-:W-:Y:S01]  /*08f0*/  FADD.FTZ R105, -R148, R106 ;  /* 0x0000006a94697221 */ /* 0x000fe20000010100 */
[----:B------:R-:W-:Y:S01]  /*0900*/  FADD.FTZ R40, R40, R19 ;  /* 0x0000001328287221 */ /* 0x000fe20000010000 */
[-C--:B------:R-:W-:Y:S01]  /*0910*/  FFMA.FTZ R60, R149, R19.reuse, R60 ;  /* 0x00000013953c7223 */ /* 0x080fe2000001003c */
[----:B------:R-:W-:Y:S02]  /*0920*/  IMAD.U32 R106, R150, 0x10000, RZ ;  /* 0x00010000966a7824 */ /* 0x000fe400078e00ff */
[----:B-----5:R-:W-:Y:S01]  /*0930*/  FMUL.FTZ R19, R80, R19 ;  /* 0x0000001350137220 */ /* 0x020fe20000410000 */
[----:B------:R-:W-:Y:S01]  /*0940*/  FADD.FTZ R115, -R148, R107 ;  /* 0x0000006b94737221 */ /* 0x000fe20000010100 */
[----:B------:R-:W-:Y:S02]  /*0950*/  IMAD.U32 R107, R114, 0x10000, RZ ;  /* 0x00010000726b7824 */ /* 0x000fe400078e00ff */
[----:B------:R-:W-:Y:S01]  /*0960*/  FMUL.FTZ R17, R105, UR23 ;  /* 0x0000001769117c20 */ /* 0x000fe20008410000 */
[-C--:B------:R-:W-:Y:S01]  /*0970*/  FMUL.FTZ R113, R81, R106.reuse ;  /* 0x0000006a51717220 */ /* 0x080fe20000410000 */
[----:B------:R-:W-:Y:S01]  /*0980*/  FADD.FTZ R104, RZ, R19 ;  /* 0x00000013ff687221 */ /* 0x000fe20000010000 */
[----:B------:R-:W-:Y:S01]  /*0990*/  FMUL.FTZ R18, R18, UR23 ;  /* 0x0000001712127c20 */ /* 0x000fe20008410000 */
[----:B------:R-:W-:Y:S01]  /*09a0*/  FFMA.FTZ R105, R149, R19, RZ ;  /* 0x0000001395697223 */ /* 0x000fe200000100ff */
[----:B------:R-:W-:Y:S01]  /*09b0*/  FADD.FTZ R42, R42, R107 ;  /* 0x0000006b2a2a7221 */ /* 0x000fe20000010000 */
[-C--:B------:R-:W-:Y:S01]  /*09c0*/  FFMA.FTZ R62, R17, R107.reuse, R62 ;  /* 0x0000006b113e7223 */ /* 0x080fe2000001003e */
[----:B------:R-:W-:Y:S01]  /*09d0*/  FMUL.FTZ R114, R82, R107 ;  /* 0x0000006b52727220 */ /* 0x000fe20000410000 */
[----:B------:R-:W-:Y:S01]  /*09e0*/  FADD.FTZ R107, R104, R113 ;  /* 0x00000071686b7221 */ /* 0x000fe20000010000 */
[C---:B------:R-:W-:Y:S01]  /*09f0*/  FFMA.FTZ R104, R18.reuse, R113, R105 ;  /* 0x0000007112687223 */ /* 0x040fe20000010069 */
[----:B------:R-:W-:Y:S01]  /*0a00*/  FMUL.FTZ R112, R115, UR23 ;  /* 0x0000001773707c20 */ /* 0x000fe20008410000 */
        /* <DEDUP_REMOVED lines=9> */
.L_x_2610:
[----:B------:R-:W-:Y:S05]  /*0aa0*/  BSYNC.RECONVERGENT B0 ;  /* 0x0000000000007941 */ /* 0x000fea0003800200 */
.L_x_2609:
[----:B------:R-:W-:Y:S04]  /*0ab0*/  BSSY.RECONVERGENT B0, `(.L_x_2611) ;  /* 0x000003a000007945 */ /* 0x000fe80003800200 */
[----:B------:R-:W-:Y:S05]  /*0ac0*/  @!P2 BRA `(.L_x_2612) ;  /* 0x0000000000e0a947 */ /* 0x000fea0003800000 */
[----:B------:R-:W0:Y:S01]  /*0ad0*/  LDC.64 R108, c[0x0][0x428] ;  /* 0x00010a00ff6c7b82 */ /* 0x000e220000000a00 */
[----:B------:R-:W-:Y:S02]  /*0ae0*/  ISETP.NE.U32.AND P1, PT, RZ, UR18, PT ;  /* 0x00000012ff007c0c */ /* 0x000fe4000bf25070 */
[----:B------:R-:W-:Y:S02]  /*0af0*/  ISETP.NE.U32.AND P0, PT, RZ, UR16, PT ;  /* 0x00000010ff007c0c */ /* 0x000fe4000bf05070 */
[----:B------:R-:W-:-:S03]  /*0b00*/  ISETP.NE.AND.EX P1, PT, RZ, UR19, PT, P1 ;  /* 0x00000013ff007c0c */ /* 0x000fc6000bf25310 */
[----:B------:R-:W1:Y:S08]  /*0b10*/  LDC.64 R104, c[0x0][0x3a8] ;  /* 0x0000ea00ff687b82 */ /* 0x000e700000000a00 */
[----:B------:R-:W2:Y:S01]  /*0b20*/  LDC.64 R118, c[0x0][0x3b0] ;  /* 0x0000ec00ff767b82 */ /* 0x000ea20000000a00 */
[----:B0-----:R-:W-:Y:S01]  /*0b30*/  IMAD.WIDE.U32 R108, R152, 0x8, R108 ;  /* 0x00000008986c7825 */ /* 0x001fe200078e006c */
[----:B------:R-:W-:-:S06]  /*0b40*/  ISETP.NE.AND.EX P0, PT, RZ, UR17, PT, P0 ;  /* 0x00000011ff007c0c */ /* 0x000fcc000bf05300 */
[----:B------:R-:W0:Y:S01]  /*0b50*/  @P1 LDC.64 R116, c[0x0][0x3b8] ;  /* 0x0000ee00ff741b82 */ /* 0x000e220000000a00 */
[----:B------:R-:W3:Y:S01]  /*0b60*/  LDG.E.64 R108, desc[UR10][R108.64] ;  /* 0x0000000a6c6c7981 */ /* 0x000ee2000c1e1b00 */
[----:B-1----:R-:W-:-:S06]  /*0b70*/  IMAD.WIDE.U32 R104, R152, 0x10, R104 ;  /* 0x0000001098687825 */ /* 0x002fcc00078e0068 */
[----:B------:R-:W4:Y:S01]  /*0b80*/  LDG.E.128 R104, desc[UR10][R104.64] ;  /* 0x0000000a68687981 */ /* 0x000f22000c1e1d00 */
[----:B------:R-:W1:Y:S01]  /*0b90*/  @P0 LDC.64 R110, c[0x0][0x438] ;  /* 0x00010e00ff6e0b82 */ /* 0x000e620000000a00 */
[----:B--2---:R-:W-:-:S05]  /*0ba0*/  IMAD.WIDE.U32 R118, R152, 0x4, R118 ;  /* 0x0000000498767825 */ /* 0x004fca00078e0076 */
[----:B------:R-:W5:Y:S01]  /*0bb0*/  LDG.E R7, desc[UR10][R118.64] ;  /* 0x0000000a76077981 */ /* 0x000f62000c1e1900 */
[----:B0-----:R-:W-:-:S05]  /*0bc0*/  @P1 IMAD.WIDE.U32 R116, R152, 0x4, R116 ;  /* 0x0000000498741825 */ /* 0x001fca00078e0074 */
[----:B------:R0:W5:Y:S01]  /*0bd0*/  @P1 LDG.E R8, desc[UR10][R116.64] ;  /* 0x0000000a74081981 */ /* 0x000162000c1e1900 */
[----:B-1----:R-:W-:-:S05]  /*0be0*/  @P0 IMAD.WIDE.U32 R110, R152, 0x10, R110 ;  /* 0x00000010986e0825 */ /* 0x002fca00078e006e */
[----:B------:R1:W5:Y:S01]  /*0bf0*/  @P0 LDG.E.128 R84, desc[UR10][R110.64] ;  /* 0x0000000a6e540981 */ /* 0x000362000c1e1d00 */
[----:B------:R-:W-:Y:S02]  /*0c00*/  VIADD R152, R152, 0x80 ;  /* 0x0000008098987836 */ /* 0x000fe40000000000 */
[----:B---3--:R-:W-:Y:S01]  /*0c10*/  IMAD.MOV.U32 R120, RZ, RZ, R108 ;  /* 0x000000ffff787224 */ /* 0x008fe200078e006c */
[--C-:B------:R-:W-:Y:S01]  /*0c20*/  SHF.R.U64 R153, R108, 0x10, R109.reuse ;  /* 0x000000106c997819 */ /* 0x100fe2000000126d */
[--C-:B------:R-:W-:Y:S01]  /*0c30*/  IMAD.MOV.U32 R121, RZ, RZ, R109.reuse ;  /* 0x000000ffff797224 */ /* 0x100fe200078e006d */
[----:B------:R-:W-:Y:S01]  /*0c40*/  SHF.R.U32.HI R123, RZ, 0x10, R109 ;  /* 0x00000010ff7b7819 */ /* 0x000fe2000001166d */
[C---:B----4-:R-:W-:Y:S01]  /*0c50*/  FADD.FTZ R108, -R148.reuse, R105 ;  /* 0x00000069946c7221 */ /* 0x050fe20000010100 */
[----:B------:R-:W-:Y:S01]  /*0c60*/  FADD.FTZ R104, -R148, R104 ;  /* 0x0000006894687221 */ /* 0x000fe20000010100 */
[----:B------:R-:W-:Y:S02]  /*0c70*/  IMAD.U32 R105, R120, 0x10000, RZ ;  /* 0x0001000078697824 */ /* 0x000fe400078e00ff */
[----:B------:R-:W-:Y:S01]  /*0c80*/  FADD.FTZ R109, -R148, R106 ;  /* 0x0000006a946d7221 */ /* 0x000fe20000010100 */
[----:B------:R-:W-:-:S02]  /*0c90*/  IMAD.U32 R106, R153, 0x10000, RZ ;  /* 0x00010000996a7824 */ /* 0x000fc400078e00ff */
[----:B0-----:R-:W-:Y:S01]  /*0ca0*/  FMUL.FTZ R117, R104, UR23 ;  /* 0x0000001768757c20 */ /* 0x001fe20008410000 */
[-C--:B-----5:R-:W-:Y:S01]  /*0cb0*/  FMUL.FTZ R120, R76, R105.reuse ;  /* 0x000000694c787220 */ /* 0x0a0fe20000410000 */
[----:B------:R-:W-:Y:S01]  /*0cc0*/  FADD.FTZ R122, -R148, R107 ;  /* 0x0000006b947a7221 */ /* 0x000fe20000010100 */
[----:B------:R-:W-:Y:S02]  /*0cd0*/  IMAD.U32 R107, R121, 0x10000, RZ ;  /* 0x00010000796b7824 */ /* 0x000fe400078e00ff */
[----:B------:R-:W-:Y:S01]  /*0ce0*/  FMUL.FTZ R119, R109, UR23 ;  /* 0x000000176d777c20 */ /* 0x000fe20008410000 */
[----:B------:R-:W-:Y:S01]  /*0cf0*/  FADD.FTZ R36, R36, R105 ;  /* 0x0000006924247221 */ /* 0x000fe20000010000 */
[----:B------:R-:W-:Y:S01]  /*0d00*/  FFMA.FTZ R56, R117, R105, R56 ;  /* 0x0000006975387223 */ /* 0x000fe20000010038 */
[----:B------:R-:W-:Y:S01]  /*0d10*/  FMUL.FTZ R121, R77, R106 ;  /* 0x0000006a4d797220 */ /* 0x000fe20000410000 */
[----:B------:R-:W-:Y:S01]  /*0d20*/  FADD.FTZ R104, R151, R120 ;  /* 0x0000007897687221 */ /* 0x000fe20000010000 */
[----:B------:R-:W-:Y:S01]  /*0d30*/  FMUL.FTZ R116, R108, UR23 ;  /* 0x000000176c747c20 */ /* 0x000fe20008410000 */
[----:B------:R-:W-:Y:S01]  /*0d40*/  FFMA.FTZ R105, R117, R120, R150 ;  /* 0x0000007875697223 */ /* 0x000fe20000010096 */
[----:B------:R-:W-:Y:S01]  /*0d50*/  FMUL.FTZ R118, R122, UR23 ;  /* 0x000000177a767c20 */ /* 0x000fe20008410000 */
[----:B------:R-:W-:Y:S01]  /*0d60*/  FADD.FTZ R38, R38, R107 ;  /* 0x0000006b26267221 */ /* 0x000fe20000010000 */
[-C--:B------:R-:W-:Y:S01]  /*0d70*/  FFMA.FTZ R58, R119, R107.reuse, R58 ;  /* 0x0000006b773a7223 */ /* 0x080fe2000001003a */
[----:B------:R-:W-:Y:S01]  /*0d80*/  FMUL.FTZ R122, R78, R107 ;  /* 0x0000006b4e7a7220 */ /* 0x000fe20000410000 */
[----:B------:R-:W-:Y:S01]  /*0d90*/  FADD.FTZ R107, R104, R121 ;  /* 0x00000079686b7221 */ /* 0x000fe20000010000 */
[----:B-1----:R-:W-:-:S02]  /*0da0*/  IMAD.U32 R110, R123, 0x10000, RZ ;  /* 0x000100007b6e7824 */ /* 0x002fc400078e00ff */
        /* <DEDUP_REMOVED lines=10> */
.L_x_2612:
[----:B------:R-:W-:Y:S05]  /*0e50*/  BSYNC.RECONVERGENT B0 ;  /* 0x0000000000007941 */ /* 0x000fea0003800200 */
.L_x_2611:
        /* <DEDUP_REMOVED lines=58> */
.L_x_2614:
[----:B------:R-:W-:Y:S05]  /*1200*/  BSYNC.RECONVERGENT B0 ;  /* 0x0000000000007941 */ /* 0x000fea0003800200 */
.L_x_2613:
        /* <DEDUP_REMOVED lines=58> */
.L_x_2616:
[----:B------:R-:W-:Y:S05]  /*15b0*/  BSYNC.RECONVERGENT B0 ;  /* 0x0000000000007941 */ /* 0x000fea0003800200 */
.L_x_2615:
[----:B------:R-:W-:Y:S04]  /*15c0*/  BSSY.RECONVERGENT B0, `(.L_x_2617) ;  /* 0x0000039000007945 */ /* 0x000fe80003800200 */
[----:B------:R-:W-:Y:S05]  /*15d0*/  @!P5 BRA `(.L_x_2618) ;  /* 0x0000000000dcd947 */ /* 0x000fea0003800000 */
[----:B------:R-:W0:Y:S01]  /*15e0*/  LDC.64 R108, c[0x0][0x428] ;  /* 0x00010a00ff6c7b82 */ /* 0x000e220000000a00 */
[----:B------:R-:W-:Y:S02]  /*15f0*/  ISETP.NE.U32.AND P0, PT, RZ, UR16, PT ;  /* 0x00000010ff007c0c */ /* 0x000fe4000bf05070 */
[----:B------:R-:W-:Y:S02]  /*1600*/  ISETP.NE.U32.AND P1, PT, RZ, UR18, PT ;  /* 0x00000012ff007c0c */ /* 0x000fe4000bf25070 */
[----:B------:R-:W-:Y:S02]  /*1610*/  ISETP.NE.AND.EX P0, PT, RZ, UR17, PT, P0 ;  /* 0x00000011ff007c0c */ /* 0x000fe4000bf05300 */
[----:B------:R-:W-:Y:S01]  /*1620*/  ISETP.NE.AND.EX P1, PT, RZ, UR19, PT, P1 ;  /* 0x00000013ff007c0c */ /* 0x000fe2000bf25310 */
[----:B------:R-:W1:Y:S08]  /*1630*/  LDC.64 R104, c[0x0][0x3a8] ;  /* 0x0000ea00ff687b82 */ /* 0x000e700000000a00 */
[----:B------:R-:W2:Y:S01]  /*1640*/  LDC.64 R142, c[0x0][0x3b0] ;  /* 0x0000ec00ff8e7b82 */ /* 0x000ea20000000a00 */
[----:B0-----:R-:W-:-:S07]  /*1650*/  IMAD.WIDE.U32 R108, R152, 0x8, R108 ;  /* 0x00000008986c7825 */ /* 0x001fce00078e006c */
[----:B------:R-:W0:Y:S01]  /*1660*/  @P1 LDC.64 R110, c[0x0][0x3b8] ;  /* 0x0000ee00ff6e1b82 */ /* 0x000e220000000a00 */
[----:B------:R-:W3:Y:S01]  /*1670*/  LDG.E.64 R108, desc[UR10][R108.64] ;  /* 0x0000000a6c6c7981 */ /* 0x000ee2000c1e1b00 */
[----:B-1----:R-:W-:-:S06]  /*1680*/  IMAD.WIDE.U32 R104, R152, 0x10, R104 ;  /* 0x0000001098687825 */ /* 0x002fcc00078e0068 */
[----:B------:R-:W1:Y:S01]  /*1690*/  @P0 LDC.64 R140, c[0x0][0x438] ;  /* 0x00010e00ff8c0b82 */ /* 0x000e620000000a00 */
[----:B------:R-:W4:Y:S01]  /*16a0*/  LDG.E.128 R104, desc[UR10][R104.64] ;  /* 0x0000000a68687981 */ /* 0x000f22000c1e1d00 */
[----:B--2---:R-:W-:-:S05]  /*16b0*/  IMAD.WIDE.U32 R142, R152, 0x4, R142 ;  /* 0x00000004988e7825 */ /* 0x004fca00078e008e */
[----:B------:R-:W5:Y:S01]  /*16c0*/  LDG.E R2, desc[UR10][R142.64] ;  /* 0x0000000a8e027981 */ /* 0x000f62000c1e1900 */
[----:B0-----:R-:W-:-:S05]  /*16d0*/  @P1 IMAD.WIDE.U32 R110, R152, 0x4, R110 ;  /* 0x00000004986e1825 */ /* 0x001fca00078e006e */
[----:B------:R-:W5:Y:S01]  /*16e0*/  @P1 LDG.E R0, desc[UR10][R110.64] ;  /* 0x0000000a6e001981 */ /* 0x000f62000c1e1900 */
[----:B-1----:R-:W-:-:S05]  /*16f0*/  @P0 IMAD.WIDE.U32 R140, R152, 0x10, R140 ;  /* 0x00000010988c0825 */ /* 0x002fca00078e008c */
[----:B------:R0:W5:Y:S01]  /*1700*/  @P0 LDG.E.128 R96, desc[UR10][R140.64] ;  /* 0x0000000a8c600981 */ /* 0x000162000c1e1d00 */
        /* <DEDUP_REMOVED lines=20> */
[----:B------:R-:W-:Y:S01]  /*1850*/  FADD.FTZ R26, R26, R107 ;  /* 0x0000006b1a1a7221 */ /* 0x000fe20000010000 */
[-C--:B------:R-:W-:Y:S01]  /*1860*/  FFMA.FTZ R46, R143, R107.reuse, R46 ;  /* 0x0000006b8f2e7223 */ /* 0x080fe2000001002e */
[----:B------:R-:W-:Y:S01]  /*1870*/  FMUL.FTZ R144, R66, R107 ;  /* 0x0000006b42907220 */ /* 0x000fe20000410000 */
[----:B------:R-:W-:Y:S01]  /*1880*/  FADD.FTZ R107, R104, R145 ;  /* 0x00000091686b7221 */ /* 0x000fe20000010000 */
[----:B------:R-:W-:-:S02]  /*1890*/  IMAD.U32 R110, R147, 0x10000, RZ ;  /* 0x00010000936e7824 */ /* 0x000fc400078e00ff */
[C---:B------:R-:W-:Y:S01]  /*18a0*/  FFMA.FTZ R104, R140.reuse, R145, R105 ;  /* 0x000000918c687223 */ /* 0x040fe20000010069 */
[----:B------:R-:W-:Y:S01]  /*18b0*/  FADD.FTZ R25, R25, R106 ;  /* 0x0000006a19197221 */ /* 0x000fe20000010000 */
[----:B------:R-:W-:Y:S01]  /*18c0*/  FFMA.FTZ R45, R140, R106, R45 ;  /* 0x0000006a8c2d7223 */ /* 0x000fe2000001002d */
[----:B------:R-:W-:Y:S01]  /*18d0*/  FMUL.FTZ R146, R146, UR23 ;  /* 0x0000001792927c20 */ /* 0x000fe20008410000 */
[----:B------:R-:W-:Y:S01]  /*18e0*/  FMUL.FTZ R147, R67, R110 ;  /* 0x0000006e43937220 */ /* 0x000fe20000410000 */
[----:B------:R-:W-:Y:S01]  /*18f0*/  FADD.FTZ R106, R107, R144 ;  /* 0x000000906b6a7221 */ /* 0x000fe20000010000 */
[----:B------:R-:W-:Y:S01]  /*1900*/  FFMA.FTZ R104, R143, R144, R104 ;  /* 0x000000908f687223 */ /* 0x000fe20000010068 */
[----:B------:R-:W-:Y:S01]  /*1910*/  FADD.FTZ R27, R27, R110 ;  /* 0x0000006e1b1b7221 */ /* 0x000fe20000010000 */
[----:B------:R-:W-:Y:S01]  /*1920*/  FFMA.FTZ R47, R146, R110, R47 ;  /* 0x0000006e922f7223 */ /* 0x000fe2000001002f */
[----:B------:R-:W-:Y:S01]  /*1930*/  FADD.FTZ R151, R106, R147 ;  /* 0x000000936a977221 */ /* 0x000fe20000010000 */
[----:B------:R-:W-:-:S07]  /*1940*/  FFMA.FTZ R150, R146, R147, R104 ;  /* 0x0000009392967223 */ /* 0x000fce0000010068 */
.L_x_2618:
[----:B------:R-:W-:Y:S05]  /*1950*/  BSYNC.RECONVERGENT B0 ;  /* 0x0000000000007941 */ /* 0x000fea0003800200 */
.L_x_2617:
        /* <DEDUP_REMOVED lines=32> */
.L_x_2620:
[----:B------:R-:W-:Y:S05]  /*1b60*/  BSYNC.RECONVERGENT B0 ;  /* 0x0000000000007941 */ /* 0x000fea0003800200 */
.L_x_2619:
        /* <DEDUP_REMOVED lines=49> */
[C---:B------:R-:W-:Y:S01]  /*1e80*/  LOP3.LUT P6, RZ, R9.reuse, 0xff, RZ, 0xc0, !PT ;  /* 0x000000ff09ff7812 */ /* 0x040fe200078cc0ff */
        /* <DEDUP_REMOVED lines=19> */
.L_x_2625:
        /* <DEDUP_REMOVED lines=31> */
.L_x_2624:
        /* <DEDUP_REMOVED lines=34> */
.L_x_2627:
        /* <DEDUP_REMOVED lines=31> */
.L_x_2623:
        /* <DEDUP_REMOVED lines=8> */
[----:B------:R-:W-:Y:S01]  /*2640*/  LOP3.LUT P6, RZ, R9, 0xff00, RZ, 0xc0, !PT ;  /* 0x0000ff0009ff7812 */ /* 0x000fe200078cc0ff */
[----:B------:R-:W-:Y:S01]  /*2650*/  FFMA.FTZ R106, R112, UR6, R110 ;  /* 0x00000006706a7c23 */ /* 0x000fe2000801006e */
[----:B------:R-:W-:Y:S01]  /*2660*/  FADD.FTZ R13, R113, -R14 ;  /* 0x8000000e710d7221 */ /* 0x000fe20000010000 */
[----:B------:R-:W-:Y:S01]  /*2670*/  FFMA.FTZ R14, R149, UR6, R110 ;  /* 0x00000006950e7c23 */ /* 0x000fe2000801006e */
[----:B------:R-:W-:Y:S01]  /*2680*/  FADD.FTZ R16, R114, -R15 ;  /* 0x8000000f72107221 */ /* 0x000fe20000010000 */
[----:B------:R-:W-:Y:S01]  /*2690*/  LOP3.LUT P0, RZ, R10, 0xff00, RZ, 0xc0, !PT ;  /* 0x0000ff000aff7812 */ /* 0x000fe2000780c0ff */
[----:B------:R-:W-:Y:S01]  /*26a0*/  FMUL.FTZ R13, R13, UR23 ;  /* 0x000000170d0d7c20 */ /* 0x000fe20008410000 */
[----:B------:R-:W-:Y:S01]  /*26b0*/  FADD.FTZ R14, R19, -R14 ;  /* 0x8000000e130e7221 */ /* 0x000fe20000010000 */
[----:B------:R-:W-:-:S02]  /*26c0*/  FMUL.FTZ R16, R16, UR23 ;  /* 0x0000001710107c20 */ /* 0x000fc40008410000 */
[----:B------:R-:W-:Y:S01]  /*26d0*/  FMUL.FTZ R15, R13, UR25 ;  /* 0x000000190d0f7c20 */ /* 0x000fe20008410000 */
[----:B------:R-:W-:Y:S01]  /*26e0*/  FMUL.FTZ R14, R14, UR23 ;  /* 0x000000170e0e7c20 */ /* 0x000fe20008410000 */
[----:B------:R-:W-:Y:S01]  /*26f0*/  FMUL.FTZ R104, R16, UR25 ;  /* 0x0000001910687c20 */ /* 0x000fe20008410000 */
[----:B------:R-:W-:Y:S02]  /*2700*/  FADD.FTZ R16, R115, -R106 ;  /* 0x8000006a73107221 */ /* 0x000fe40000010000 */
[----:B------:R-:W-:Y:S01]  /*2710*/  FMUL.FTZ R13, R14, UR25 ;  /* 0x000000190e0d7c20 */ /* 0x000fe20008410000 */
[C---:B------:R-:W-:Y:S02]  /*2720*/  FSEL R105, R15.reuse, RZ, P6 ;  /* 0x000000ff0f697208 */ /* 0x040fe40003000000 */
[----:B------:R-:W-:Y:S01]  /*2730*/  FSEL R14, R15, RZ, P0 ;  /* 0x000000ff0f0e7208 */ /* 0x000fe20000000000 */
[----:B------:R-:W-:Y:S01]  /*2740*/  FMUL.FTZ R15, R16, UR23 ;  /* 0x00000017100f7c20 */ /* 0x000fe20008410000 */
[----:B------:R-:W-:-:S02]  /*2750*/  LOP3.LUT P6, RZ, R9, 0xff0000, RZ, 0xc0, !PT ;  /* 0x00ff000009ff7812 */ /* 0x000fc400078cc0ff */
[----:B------:R-:W-:Y:S01]  /*2760*/  LOP3.LUT P0, RZ, R9, 0xff, RZ, 0xc0, !PT ;  /* 0x000000ff09ff7812 */ /* 0x000fe2000780c0ff */
[----:B------:R-:W-:Y:S01]  /*2770*/  FMUL.FTZ R107, R15, UR25 ;  /* 0x000000190f6b7c20 */ /* 0x000fe20008410000 */
[----:B------:R-:W-:Y:S02]  /*2780*/  FSEL R106, R104, RZ, P6 ;  /* 0x000000ff686a7208 */ /* 0x000fe40003000000 */
[C---:B------:R-:W-:Y:S02]  /*2790*/  FSEL R16, R13.reuse, RZ, P0 ;  /* 0x000000ff0d107208 */ /* 0x040fe40000000000 */
[C---:B------:R-:W-:Y:S02]  /*27a0*/  LOP3.LUT P6, RZ, R10.reuse, 0xff, RZ, 0xc0, !PT ;  /* 0x000000ff0aff7812 */ /* 0x040fe400078cc0ff */
[----:B------:R-:W-:Y:S02]  /*27b0*/  LOP3.LUT P0, RZ, R10, 0xff0000, RZ, 0xc0, !PT ;  /* 0x00ff00000aff7812 */ /* 0x000fe4000780c0ff */
[----:B------:R-:W-:-:S02]  /*27c0*/  FSEL R13, R13, RZ, P6 ;  /* 0x000000ff0d0d7208 */ /* 0x000fc40003000000 */
[----:B------:R-:W-:Y:S02]  /*27d0*/  FSEL R15, R104, RZ, P0 ;  /* 0x000000ff680f7208 */ /* 0x000fe40000000000 */
[----:B------:R-:W-:Y:S02]  /*27e0*/  ISETP.GE.U32.AND P6, PT, R9, 0x1000000, PT ;  /* 0x010000000900780c */ /* 0x000fe40003fc6070 */
[----:B------:R-:W-:Y:S02]  /*27f0*/  ISETP.GE.U32.AND P0, PT, R10, 0x1000000, PT ;  /* 0x010000000a00780c */ /* 0x000fe40003f06070 */
[----:B------:R-:W-:Y:S02]  /*2800*/  F2FP.BF16.F32.PACK_AB R108, R14, R105 ;  /* 0x000000690e6c723e */ /* 0x000fe400000010ff */
[C---:B------:R-:W-:Y:S02]  /*2810*/  FSEL R105, R107.reuse, RZ, P6 ;  /* 0x000000ff6b697208 */ /* 0x040fe40003000000 */
[----:B------:R-:W-:-:S02]  /*2820*/  FSEL R14, R107, RZ, P0 ;  /* 0x000000ff6b0e7208 */ /* 0x000fc40000000000 */
[----:B------:R-:W-:Y:S02]  /*2830*/  F2FP.BF16.F32.PACK_AB R16, R13, R16 ;  /* 0x000000100d10723e */ /* 0x000fe400000010ff */
        /* <DEDUP_REMOVED lines=10> */
.L_x_2629:
[--C-:B------:R-:W-:Y:S01]  /*28e0*/  FFMA.FTZ R14, R149, UR6, R110.reuse ;  /* 0x00000006950e7c23 */ /* 0x100fe2000801006e */
[--C-:B------:R-:W-:Y:S01]  /*28f0*/  FFMA.FTZ R16, R18, UR6, R110.reuse ;  /* 0x0000000612107c23 */ /* 0x100fe2000801006e */
[----:B------:R-:W-:Y:S01]  /*2900*/  FFMA.FTZ R15, R17, UR6, R110 ;  /* 0x00000006110f7c23 */ /* 0x000fe2000801006e */
[----:B------:R-:W-:Y:S01]  /*2910*/  LOP3.LUT P6, RZ, R9, 0xff, RZ, 0xc0, !PT ;  /* 0x000000ff09ff7812 */ /* 0x000fe200078cc0ff */
        /* <DEDUP_REMOVED lines=9> */
[----:B------:R-:W-:Y:S01]  /*29b0*/  FMUL.FTZ R15, R101, UR25 ;  /* 0x00000019650f7c20 */ /* 0x000fe20008410000 */
[----:B------:R-:W-:Y:S01]  /*29c0*/  FADD.FTZ R103, R115, -R16 ;  /* 0x8000001073677221 */ /* 0x000fe20000010000 */
[----:B------:R-:W-:-:S02]  /*29d0*/  FMUL.FTZ R104, R102, UR25 ;  /* 0x0000001966687c20 */ /* 0x000fc40008410000 */
[----:B------:R-:W-:Y:S01]  /*29e0*/  FSEL R14, R13, RZ, P6 ;  /* 0x000000ff0d0e7208 */ /* 0x000fe20003000000 */
[----:B------:R-:W-:Y:S01]  /*29f0*/  FMUL.FTZ R103, R103, UR23 ;  /* 0x0000001767677c20 */ /* 0x000fe20008410000 */
[----:B------:R-:W-:Y:S02]  /*2a00*/  LOP3.LUT P6, RZ, R9, 0xff00, RZ, 0xc0, !PT ;  /* 0x0000ff0009ff7812 */ /* 0x000fe400078cc0ff */
[----:B------:R-:W-:Y:S01]  /*2a10*/  FSEL R13, R13, RZ, P0 ;  /* 0x000000ff0d0d7208 */ /* 0x000fe20000000000 */
[----:B------:R-:W-:Y:S01]  /*2a20*/  FMUL.FTZ R106, R103, UR25 ;  /* 0x00000019676a7c20 */ /* 0x000fe20008410000 */
[----:B------:R-:W-:Y:S02]  /*2a30*/  LOP3.LUT P0, RZ, R10, 0xff00, RZ, 0xc0, !PT ;  /* 0x0000ff000aff7812 */ /* 0x000fe4000780c0ff */
[----:B------:R-:W-:Y:S02]  /*2a40*/  FSEL R16, R15, RZ, P6 ;  /* 0x000000ff0f107208 */ /* 0x000fe40003000000 */
[----:B------:R-:W-:-:S02]  /*2a50*/  LOP3.LUT P6, RZ, R9, 0xff0000, RZ, 0xc0, !PT ;  /* 0x00ff000009ff7812 */ /* 0x000fc400078cc0ff */
[----:B------:R-:W-:Y:S02]  /*2a60*/  FSEL R15, R15, RZ, P0 ;  /* 0x000000ff0f0f7208 */ /* 0x000fe40000000000 */
[----:B------:R-:W-:Y:S02]  /*2a70*/  LOP3.LUT P0, RZ, R10, 0xff0000, RZ, 0xc0, !PT ;  /* 0x00ff00000aff7812 */ /* 0x000fe4000780c0ff */
[C---:B------:R-:W-:Y:S02]  /*2a80*/  FSEL R105, R104.reuse, RZ, P6 ;  /* 0x000000ff68697208 */ /* 0x040fe40003000000 */
        /* <DEDUP_REMOVED lines=14> */
[----:B------:R-:W-:Y:S01]  /*2b70*/  PRMT R16, R150, 0x7632, R16 ;  /* 0x0000763296107816 */ /* 0x000fe20000000010 */
[----:B------:R-:W-:Y:S06]  /*2b80*/  BRA `(.L_x_2626) ;  /* 0x0000000400647947 */ /* 0x000fec0003800000 */
.L_x_2628:
[----:B------:R-:W-:-:S04]  /*2b90*/  UISETP.NE.U32.AND UP0, UPT, UR4, URZ, UPT ;  /* 0x000000ff0400728c */ /* 0x000fc8000bf05070 */
[----:B------:R-:W-:-:S09]  /*2ba0*/  UISETP.NE.AND.EX UP0, UPT, UR5, URZ, UPT, UP0 ;  /* 0x000000ff0500728c */ /* 0x000fd2000bf05300 */
[----:B------:R-:W-:Y:S05]  /*2bb0*/  BRA.U UP0, `(.L_x_2630) ;  /* 0x0000000100b07547 */ /* 0x000fea000b800000 */
[--C-:B------:R-:W-:Y:S01]  /*2bc0*/  FFMA.FTZ R14, R18, UR6, R110.reuse ;  /* 0x00000006120e7c23 */ /* 0x100fe2000801006e */
[----:B------:R-:W-:Y:S01]  /*2bd0*/  FFMA.FTZ R13, R17, UR6, R110 ;  /* 0x00000006110d7c23 */ /* 0x000fe2000801006e */
[----:B------:R-:W-:Y:S02]  /*2be0*/  LOP3.LUT P0, RZ, R9, 0xff00, RZ, 0xc0, !PT ;  /* 0x0000ff0009ff7812 */ /* 0x000fe4000780c0ff */
        /* <DEDUP_REMOVED lines=12> */
[C---:B------:R-:W-:Y:S01]  /*2cb0*/  FSEL R105, R16.reuse, RZ, P0 ;  /* 0x000000ff10697208 */ /* 0x040fe20000000000 */
[----:B------:R-:W-:Y:S01]  /*2cc0*/  FMUL.FTZ R13, R13, UR25 ;  /* 0x000000190d0d7c20 */ /* 0x000fe20008410000 */
        /* <DEDUP_REMOVED lines=8> */
[C---:B------:R-:W-:Y:S02]  /*2d50*/  LOP3.LUT P6, RZ, R10.reuse, 0xff0000, RZ, 0xc0, !PT ;  /* 0x00ff00000aff7812 */ /* 0x040fe400078cc0ff */
        /* <DEDUP_REMOVED lines=18> */
.L_x_2630:
        /* <DEDUP_REMOVED lines=8> */
[----:B------:R-:W-:Y:S01]  /*2f00*/  FFMA.FTZ R100, R13, UR23, R20 ;  /* 0x000000170d647c23 */ /* 0x000fe20008010014 */
[----:B------:R-:W-:Y:S01]  /*2f10*/  FADD.FTZ R14, R113, -R14 ;  /* 0x8000000e710e7221 */ /* 0x000fe20000010000 */
[----:B------:R-:W-:Y:S01]  /*2f20*/  FFMA.FTZ R102, R15, UR23, R22 ;  /* 0x000000170f667c23 */ /* 0x000fe20008010016 */
[----:B------:R-:W-:Y:S01]  /*2f30*/  FADD.FTZ R106, R115, -R16 ;  /* 0x80000010736a7221 */ /* 0x000fe20000010000 */
[----:B------:R-:W-:Y:S01]  /*2f40*/  FMUL.FTZ R13, R100, UR25 ;  /* 0x00000019640d7c20 */ /* 0x000fe20008410000 */
[----:B------:R-:W-:Y:S01]  /*2f50*/  FFMA.FTZ R101, R14, UR23, R21 ;  /* 0x000000170e657c23 */ /* 0x000fe20008010015 */
[----:B------:R-:W-:Y:S01]  /*2f60*/  FMUL.FTZ R104, R102, UR25 ;  /* 0x0000001966687c20 */ /* 0x000fe20008410000 */
[----:B------:R-:W-:-:S02]  /*2f70*/  FFMA.FTZ R103, R106, UR23, R23 ;  /* 0x000000176a677c23 */ /* 0x000fc40008010017 */
[----:B------:R-:W-:Y:S01]  /*2f80*/  FSEL R14, R13, RZ, P6 ;  /* 0x000000ff0d0e7208 */ /* 0x000fe20003000000 */
[----:B------:R-:W-:Y:S01]  /*2f90*/  FMUL.FTZ R15, R101, UR25 ;  /* 0x00000019650f7c20 */ /* 0x000fe20008410000 */
[----:B------:R-:W-:Y:S01]  /*2fa0*/  LOP3.LUT P6, RZ, R9, 0xff00, RZ, 0xc0, !PT ;  /* 0x0000ff0009ff7812 */ /* 0x000fe200078cc0ff */
[----:B------:R-:W-:Y:S01]  /*2fb0*/  FMUL.FTZ R106, R103, UR25 ;  /* 0x00000019676a7c20 */ /* 0x000fe20008410000 */
[----:B------:R-:W-:Y:S02]  /*2fc0*/  FSEL R13, R13, RZ, P0 ;  /* 0x000000ff0d0d7208 */ /* 0x000fe40000000000 */
        /* <DEDUP_REMOVED lines=20> */
[----:B------:R-:W-:-:S07]  /*3110*/  PRMT R16, R150, 0x7632, R16 ;  /* 0x0000763296107816 */ /* 0x000fce0000000010 */
.L_x_2626:
        /* <DEDUP_REMOVED lines=24> */
.L_x_2631:
[----:B------:R-:W-:-:S07]  /*32a0*/  VIADD R11, R11, 0x80 ;  /* 0x000000800b0b7836 */ /* 0x000fce0000000000 */
.L_x_2622:
[----:B------:R-:W-:Y:S05]  /*32b0*/  BSYNC.RECONVERGENT B0 ;  /* 0x0000000000007941 */ /* 0x000fea0003800200 */
.L_x_2621:
        /* <DEDUP_REMOVED lines=19> */
[----:B0-----:R-:W-:Y:S01]  /*33f0*/  FFMA.FTZ R100, R13, UR23, R84 ;  /* 0x000000170d647c23 */ /* 0x001fe20008010054 */
[----:B------:R-:W-:Y:S01]  /*3400*/  FFMA.FTZ R101, R14, UR23, R85 ;  /* 0x000000170e657c23 */ /* 0x000fe20008010055 */
[----:B------:R-:W-:Y:S01]  /*3410*/  FFMA.FTZ R16, R118, UR6, R110 ;  /* 0x0000000676107c23 */ /* 0x000fe2000801006e */
[----:B------:R-:W-:Y:S01]  /*3420*/  FFMA.FTZ R102, R15, UR23, R86 ;  /* 0x000000170f667c23 */ /* 0x000fe20008010056 */
[----:B------:R-:W-:Y:S01]  /*3430*/  FMUL.FTZ R13, R100, UR25 ;  /* 0x00000019640d7c20 */ /* 0x000fe20008410000 */
[----:B------:R-:W-:Y:S01]  /*3440*/  FMUL.FTZ R15, R101, UR25 ;  /* 0x00000019650f7c20 */ /* 0x000fe20008410000 */
[----:B-1----:R-:W-:Y:S01]  /*3450*/  FADD.FTZ R106, R123, -R16 ;  /* 0x800000107b6a7221 */ /* 0x002fe20000010000 */
[----:B------:R-:W-:-:S02]  /*3460*/  FMUL.FTZ R104, R102, UR25 ;  /* 0x0000001966687c20 */ /* 0x000fc40008410000 */
[----:B------:R-:W-:Y:S01]  /*3470*/  FSEL R14, R13, RZ, P6 ;  /* 0x000000ff0d0e7208 */ /* 0x000fe20003000000 */
[----:B------:R-:W-:Y:S01]  /*3480*/  FFMA.FTZ R103, R106, UR23, R87 ;  /* 0x000000176a677c23 */ /* 0x000fe20008010057 */
        /* <DEDUP_REMOVED lines=25> */
.L_x_2636:
        /* <DEDUP_REMOVED lines=8> */
[----:B------:R-:W-:Y:S01]  /*36a0*/  FFMA.FTZ R14, R14, UR23, R85 ;  /* 0x000000170e0e7c23 */ /* 0x000fe20008010055 */
[----:B------:R-:W-:Y:S01]  /*36b0*/  FFMA.FTZ R16, R15, UR23, R86 ;  /* 0x000000170f107c23 */ /* 0x000fe20008010056 */
[----:B------:R-:W-:Y:S01]  /*36c0*/  FFMA.FTZ R13, R13, UR23, R84 ;  /* 0x000000170d0d7c23 */ /* 0x000fe20008010054 */
[----:B01----:R-:W-:Y:S01]  /*36d0*/  FFMA.FTZ R106, R118, UR6, R110 ;  /* 0x00000006766a7c23 */ /* 0x003fe2000801006e */
        /* <DEDUP_REMOVED lines=31> */
.L_x_2635:
        /* <DEDUP_REMOVED lines=11> */
[----:B0-----:R-:W-:Y:S01]  /*3980*/  FMUL.FTZ R100, R13, UR23 ;  /* 0x000000170d647c20 */ /* 0x001fe20008410000 */
[----:B------:R-:W-:Y:S01]  /*3990*/  FMUL.FTZ R101, R14, UR23 ;  /* 0x000000170e657c20 */ /* 0x000fe20008410000 */
[----:B------:R-:W-:Y:S01]  /*39a0*/  FFMA.FTZ R16, R118, UR6, R110 ;  /* 0x0000000676107c23 */ /* 0x000fe2000801006e */
[----:B------:R-:W-:Y:S01]  /*39b0*/  FMUL.FTZ R102, R15, UR23 ;  /* 0x000000170f667c20 */ /* 0x000fe20008410000 */
[----:B------:R-:W-:Y:S01]  /*39c0*/  FMUL.FTZ R13, R100, UR25 ;  /* 0x00000019640d7c20 */ /* 0x000fe20008410000 */
[----:B------:R-:W-:Y:S01]  /*39d0*/  FMUL.FTZ R15, R101, UR25 ;  /* 0x00000019650f7c20 */ /* 0x000fe20008410000 */
[----:B------:R-:W-:Y:S01]  /*39e0*/  FADD.FTZ R103, R123, -R16 ;  /* 0x800000107b677221 */ /* 0x000fe20000010000 */
[----:B-1----:R-:W-:-:S02]  /*39f0*/  FMUL.FTZ R104, R102, UR25 ;  /* 0x0000001966687c20 */ /* 0x002fc40008410000 */
        /* <DEDUP_REMOVED lines=27> */
.L_x_2638:
        /* <DEDUP_REMOVED lines=10> */
[----:B------:R-:W-:Y:S01]  /*3c50*/  FMUL.FTZ R13, R13, UR23 ;  /* 0x000000170d0d7c20 */ /* 0x000fe20008410000 */
[----:B01----:R-:W-:Y:S01]  /*3c60*/  FFMA.FTZ R106, R118, UR6, R110 ;  /* 0x00000006766a7c23 */ /* 0x003fe2000801006e */
        /* <DEDUP_REMOVED lines=31> */
.L_x_2634:
        /* <DEDUP_REMOVED lines=37> */
.L_x_2640:
        /* <DEDUP_REMOVED lines=31> */
.L_x_2639:
        /* <DEDUP_REMOVED lines=34> */
.L_x_2641:
        /* <DEDUP_REMOVED lines=30> */
.L_x_2637:
        /* <DEDUP_REMOVED lines=23> */
.L_x_2642:
[----:B------:R-:W-:-:S07]  /*4810*/  VIADD R11, R11, 0x80 ;  /* 0x000000800b0b7836 */ /* 0x000fce0000000000 */
.L_x_2633:
[----:B------:R-:W-:Y:S05]  /*4820*/  BSYNC.RECONVERGENT B0 ;  /* 0x0000000000007941 */ /* 0x000fea0003800200 */
.L_x_2632:
        /* <DEDUP_REMOVED lines=54> */
.L_x_2647:
        /* <DEDUP_REMOVED lines=43> */
.L_x_2646:
        /* <DEDUP_REMOVED lines=46> */
.L_x_2649:
        /* <DEDUP_REMOVED lines=43> */
.L_x_2645:
        /* <DEDUP_REMOVED lines=37> */
.L_x_2651:
        /* <DEDUP_REMOVED lines=31> */
.L_x_2650:
        /* <DEDUP_REMOVED lines=34> */
.L_x_2652:
        /* <DEDUP_REMOVED lines=30> */
.L_x_2648:
        /* <DEDUP_REMOVED lines=23> */
.L_x_2653:
[----:B------:R-:W-:-:S07]  /*5d80*/  VIADD R11, R11, 0x80 ;  /* 0x000000800b0b7836 */ /* 0x000fce0000000000 */
.L_x_2644:
[----:B------:R-:W-:Y:S05]  /*5d90*/  BSYNC.RECONVERGENT B0 ;  /* 0x0000000000007941 */ /* 0x000fea0003800200 */
.L_x_2643:
        /* <DEDUP_REMOVED lines=54> */
.L_x_2658:
        /* <DEDUP_REMOVED lines=43> */
.L_x_2657:
        /* <DEDUP_REMOVED lines=46> */
.L_x_2660:
        /* <DEDUP_REMOVED lines=43> */
.L_x_2656:
        /* <DEDUP_REMOVED lines=37> */
.L_x_2662:
        /* <DEDUP_REMOVED lines=31> */
.L_x_2661:
        /* <DEDUP_REMOVED lines=34> */
.L_x_2663:
        /* <DEDUP_REMOVED lines=30> */
.L_x_2659:
        /* <DEDUP_REMOVED lines=23> */
.L_x_2664:
[----:B------:R-:W-:-:S07]  /*72f0*/  VIADD R11, R11, 0x80 ;  /* 0x000000800b0b7836 */ /* 0x000fce0000000000 */
.L_x_2655:
[----:B------:R-:W-:Y:S05]  /*7300*/  BSYNC.RECONVERGENT B0 ;  /* 0x0000000000007941 */ /* 0x000fea0003800200 */
.L_x_2654:
        /* <DEDUP_REMOVED lines=14> */
[----:B------:R-:W-:Y:S01]  /*73f0*/  ISETP.GE.U32.AND P6, PT, R2, 0x1000000, PT ;  /* 0x010000000200780c */ /* 0x000fe20003fc6070 */
[----:B------:R-:W-:Y:S01]  /*7400*/  FADD.FTZ R16, R147, -R14 ;  /* 0x8000000e93107221 */ /* 0x000fe20000010000 */
[----:B------:R-:W-:Y:S01]  /*7410*/  FADD.FTZ R13, R142, -R13 ;  /* 0x8000000d8e0d7221 */ /* 0x000fe20000010000 */
[----:B------:R-:W-:Y:S01]  /*7420*/  FFMA.FTZ R14, R140, UR6, R110 ;  /* 0x000000068c0e7c23 */ /* 0x000fe2000801006e */
[----:B------:R-:W-:Y:S01]  /*7430*/  FADD.FTZ R15, R144, -R15 ;  /* 0x8000000f900f7221 */ /* 0x000fe20000010000 */
[----:B0-----:R-:W-:Y:S01]  /*7440*/  FFMA.FTZ R103, R16, UR23, R99 ;  /* 0x0000001710677c23 */ /* 0x001fe20008010063 */
[----:B------:R-:W-:Y:S01]  /*7450*/  FFMA.FTZ R100, R13, UR23, R96 ;  /* 0x000000170d647c23 */ /* 0x000fe20008010060 */
[----:B------:R-:W-:Y:S01]  /*7460*/  FADD.FTZ R14, R145, -R14 ;  /* 0x8000000e910e7221 */ /* 0x000fe20000010000 */
[----:B------:R-:W-:Y:S01]  /*7470*/  LOP3.LUT P0, RZ, R2, 0xff, RZ, 0xc0, !PT ;  /* 0x000000ff02ff7812 */ /* 0x000fe2000780c0ff */
[----:B-1----:R-:W-:Y:S01]  /*7480*/  FMUL.FTZ R106, R103, UR25 ;  /* 0x00000019676a7c20 */ /* 0x002fe20008410000 */
[----:B------:R-:W-:Y:S01]  /*7490*/  FMUL.FTZ R13, R100, UR25 ;  /* 0x00000019640d7c20 */ /* 0x000fe20008410000 */
[----:B------:R-:W-:Y:S01]  /*74a0*/  FFMA.FTZ R101, R14, UR23, R97 ;  /* 0x000000170e657c23 */ /* 0x000fe20008010061 */
[----:B------:R-:W-:-:S02]  /*74b0*/  FFMA.FTZ R102, R15, UR23, R98 ;  /* 0x000000170f667c23 */ /* 0x000fc40008010062 */
[----:B------:R-:W-:Y:S01]  /*74c0*/  FSEL R107, R106, RZ, P6 ;  /* 0x000000ff6a6b7208 */ /* 0x000fe20003000000 */
[----:B------:R-:W-:Y:S01]  /*74d0*/  FMUL.FTZ R15, R101, UR25 ;  /* 0x00000019650f7c20 */ /* 0x000fe20008410000 */
[C---:B------:R-:W-:Y:S01]  /*74e0*/  FSEL R14, R13.reuse, RZ, P0 ;  /* 0x000000ff0d0e7208 */ /* 0x040fe20000000000 */
        /* <DEDUP_REMOVED lines=11> */
[----:B------:R-:W-:Y:S02]  /*75a0*/  FSEL R104, R104, RZ, P6 ;  /* 0x000000ff68687208 */ /* 0x000fe40003000000 */
[----:B------:R-:W-:Y:S02]  /*75b0*/  FSEL R106, R106, RZ, P0 ;  /* 0x000000ff6a6a7208 */ /* 0x000fe40000000000 */
[----:B------:R-:W-:Y:S02]  /*75c0*/  F2FP.BF16.F32.PACK_AB R14, R13, R14 ;  /* 0x0000000e0d0e723e */ /* 0x000fe400000010ff */
        /* <DEDUP_REMOVED lines=12> */
.L_x_2669:
        /* <DEDUP_REMOVED lines=13> */
[----:B01----:R-:W-:Y:S01]  /*7760*/  FMUL.FTZ R104, R16, UR25 ;  /* 0x0000001910687c20 */ /* 0x003fe20008410000 */
        /* <DEDUP_REMOVED lines=29> */
.L_x_2668:
[----:B------:R-:W-:-:S04]  /*7940*/  UISETP.NE.U32.AND UP4, UPT, UR4, URZ, UPT ;  /* 0x000000ff0400728c */ /* 0x000fc8000bf85070 */
[----:B------:R-:W-:-:S09]  /*7950*/  UISETP.NE.AND.EX UP4, UPT, UR5, URZ, UPT, UP4 ;  /* 0x000000ff0500728c */ /* 0x000fd2000bf85340 */
[----:B------:R-:W-:Y:S05]  /*7960*/  BRA.U !UP4, `(.L_x_2671) ;  /* 0x000000010cb47547 */ /* 0x000fea000b800000 */
[--C-:B------:R-:W-:Y:S01]  /*7970*/  FFMA.FTZ R14, R146, UR6, R110.reuse ;  /* 0x00000006920e7c23 */ /* 0x100fe2000801006e */
[--C-:B------:R-:W-:Y:S01]  /*7980*/  FFMA.FTZ R13, R141, UR6, R110.reuse ;  /* 0x000000068d0d7c23 */ /* 0x100fe2000801006e */
[----:B------:R-:W-:Y:S01]  /*7990*/  FFMA.FTZ R15, R143, UR6, R110 ;  /* 0x000000068f0f7c23 */ /* 0x000fe2000801006e */
[----:B------:R-:W-:Y:S01]  /*79a0*/  ISETP.GE.U32.AND P6, PT, R2, 0x1000000, PT ;  /* 0x010000000200780c */ /* 0x000fe20003fc6070 */
[----:B0-----:R-:W-:Y:S01]  /*79b0*/  FADD.FTZ R103, R147, -R14 ;  /* 0x8000000e93677221 */ /* 0x001fe20000010000 */
[----:B------:R-:W-:Y:S01]  /*79c0*/  FADD.FTZ R13, R142, -R13 ;  /* 0x8000000d8e0d7221 */ /* 0x000fe20000010000 */
[----:B------:R-:W-:Y:S01]  /*79d0*/  FFMA.FTZ R14, R140, UR6, R110 ;  /* 0x000000068c0e7c23 */ /* 0x000fe2000801006e */
[----:B------:R-:W-:Y:S01]  /*79e0*/  FADD.FTZ R15, R144, -R15 ;  /* 0x8000000f900f7221 */ /* 0x000fe20000010000 */
[----:B------:R-:W-:Y:S01]  /*79f0*/  FMUL.FTZ R103, R103, UR23 ;  /* 0x0000001767677c20 */ /* 0x000fe20008410000 */
[----:B------:R-:W-:Y:S01]  /*7a00*/  FMUL.FTZ R100, R13, UR23 ;  /* 0x000000170d647c20 */ /* 0x000fe20008410000 */
[----:B------:R-:W-:Y:S01]  /*7a10*/  FADD.FTZ R14, R145, -R14 ;  /* 0x8000000e910e7221 */ /* 0x000fe20000010000 */
[----:B------:R-:W-:Y:S01]  /*7a20*/  LOP3.LUT P0, RZ, R2, 0xff, RZ, 0xc0, !PT ;  /* 0x000000ff02ff7812 */ /* 0x000fe2000780c0ff */
[----:B-1----:R-:W-:Y:S01]  /*7a30*/  FMUL.FTZ R106, R103, UR25 ;  /* 0x00000019676a7c20 */ /* 0x002fe20008410000 */
[----:B------:R-:W-:Y:S01]  /*7a40*/  FMUL.FTZ R13, R100, UR25 ;  /* 0x00000019640d7c20 */ /* 0x000fe20008410000 */
[----:B------:R-:W-:Y:S01]  /*7a50*/  FMUL.FTZ R101, R14, UR23 ;  /* 0x000000170e657c20 */ /* 0x000fe20008410000 */
[----:B------:R-:W-:-:S02]  /*7a60*/  FMUL.FTZ R102, R15, UR23 ;  /* 0x000000170f667c20 */ /* 0x000fc40008410000 */
        /* <DEDUP_REMOVED lines=29> */
.L_x_2671:
        /* <DEDUP_REMOVED lines=13> */
[----:B01----:R-:W-:Y:S01]  /*7d10*/  FMUL.FTZ R104, R16, UR25 ;  /* 0x0000001910687c20 */ /* 0x003fe20008410000 */
        /* <DEDUP_REMOVED lines=29> */
.L_x_2667:
        /* <DEDUP_REMOVED lines=37> */
.L_x_2673:
[--C-:B01----:R-:W-:Y:S01]  /*8140*/  FFMA.FTZ R104, R146, UR6, R110.reuse ;  /* 0x0000000692687c23 */ /* 0x103fe2000801006e */
[--C-:B------:R-:W-:Y:S01]  /*8150*/  FFMA.FTZ R105, R141, UR6, R110.reuse ;  /* 0x000000068d697c23 */ /* 0x100fe2000801006e */
[----:B------:R-:W-:Y:S01]  /*8160*/  FFMA.FTZ R107, R143, UR6, R110 ;  /* 0x000000068f6b7c23 */ /* 0x000fe2000801006e */
[----:B------:R-:W-:Y:S01]  /*8170*/  LOP3.LUT P6, RZ, R2, 0xff, RZ, 0xc0, !PT ;  /* 0x000000ff02ff7812 */ /* 0x000fe200078cc0ff */
        /* <DEDUP_REMOVED lines=27> */
.L_x_2672:
        /* <DEDUP_REMOVED lines=14> */
[----:B------:R-:W-:Y:S01]  /*8410*/  LOP3.LUT P6, RZ, R2, 0xff, RZ, 0xc0, !PT ;  /* 0x000000ff02ff7812 */ /* 0x000fe200078cc0ff */
        /* <DEDUP_REMOVED lines=19> */
.L_x_2674:
        /* <DEDUP_REMOVED lines=30> */
.L_x_2670:
        /* <DEDUP_REMOVED lines=23> */
.L_x_2666:
[----:B------:R-:W-:Y:S05]  /*88a0*/  BSYNC.RECONVERGENT B0 ;  /* 0x0000000000007941 */ /* 0x000fea0003800200 */
.L_x_2665:
[----:B------:R-:W-:Y:S01]  /*88b0*/  UPLOP3.LUT UP3, UPT, UPT, UPT, UP3, 0x40, 0x4 ;  /* 0x000000000004789c */ /* 0x000fe20003f6e830 */
[----:B------:R-:W-:Y:S10]  /*88c0*/  BRA.U !UP1, `(.L_x_2675) ;  /* 0xffffff7d09347547 */ /* 0x000ff4000b83ffff */
.L_x_2608:
[----:B------:R-:W4:Y:S08]  /*88d0*/  S2UR UR6, SR_CTAID.X ;  /* 0x00000000000679c3 */ /* 0x000f300000002500 */
[----:B------:R-:W0:Y:S08]  /*88e0*/  LDC.64 R2, c[0x0][0x440] ;  /* 0x00011000ff027b82 */ /* 0x000e300000000a00 */
        /* <DEDUP_REMOVED lines=38> */
.L_x_2676:
        /* <DEDUP_REMOVED lines=11> */
.L_x_5428:


//--------------------- .text._ZN10layer_norm22ln_bwd_finalize_kernelINS_22Kernel_traits_finalizeILj2560Ef13__nv_bfloat16fS2_fjLb0ELj1024ELj4ENS_18Kernel_traits_baseILj2560EfS2_fS2_fjLj1024EEEEELb0ELb1EEEvNS_9BwdParamsE --------------------------
	.section	.text._ZN10layer_norm22ln_bwd_finalize_kernelINS_22Kernel_traits_finalizeILj2560Ef13__nv_bfloat16fS2_fjLb0ELj1024ELj4ENS_18Kernel_traits_baseILj2560EfS2_fS2_fjLj1024EEEEELb0ELb1EEEvNS_9BwdParamsE,"ax",@progbits
	.align	128
        .global         _ZN10layer_norm22ln_bwd_finalize_kernelINS_22Kernel_traits_finalizeILj2560Ef13__nv_bfloat16fS2_fjLb0ELj1024ELj4ENS_18Kernel_traits_baseILj2560EfS2_fS2_fjLj1024EEEEELb0ELb1EEEvNS_9BwdParamsE
        .type           _ZN10layer_norm22ln_bwd_finalize_kernelINS_22Kernel_traits_finalizeILj2560Ef13__nv_bfloat16fS2_fjLb0ELj1024ELj4ENS_18Kernel_traits_baseILj2560EfS2_fS2_fjLj1024EEEEELb0ELb1EEEvNS_9BwdParamsE,@function
        .size           _ZN10layer_norm22ln_bwd_finalize_kernelINS_22Kernel_traits_finalizeILj2560Ef13__nv_bfloat16fS2_fjLb0ELj1024ELj4ENS_18Kernel_traits_baseILj2560EfS2_fS2_fjLj1024EEEEELb0ELb1EEEvNS_9BwdParamsE,(.L_x_5429 - _ZN10layer_norm22ln_bwd_finalize_kernelINS_22Kernel_traits_finalizeILj2560Ef13__nv_bfloat16fS2_fjLb0ELj1024ELj4ENS_18Kernel_traits_baseILj2560EfS2_fS2_fjLj1024EEEEELb0ELb1EEEvNS_9BwdParamsE)
        .other          _ZN10layer_norm22ln_bwd_finalize_kernelINS_22Kernel_traits_finalizeILj2560Ef13__nv_bfloat16fS2_fjLb0ELj1024ELj4ENS_18Kernel_traits_baseILj2560EfS2_fS2_fjLj1024EEEEELb0ELb1EEEvNS_9BwdParamsE,@"STO_CUDA_ENTRY STV_DEFAULT"
_ZN10layer_norm22ln_bwd_finalize_kernelINS_22Kernel_traits_finalizeILj2560Ef13__nv_bfloat16fS2_fjLb0ELj1024ELj4ENS_18Kernel_traits_baseILj2560EfS2_fS2_fjLj1024EEEEELb0ELb1EEEvNS_9BwdParamsE:
.text._ZN10layer_norm22ln_bwd_finalize_kernelINS_22Kernel_traits_finalizeILj2560Ef13__nv_bfloat16fS2_fjLb0ELj1024ELj4ENS_18Kernel_traits_baseILj2560EfS2_fS2_fjLj1024EEEEELb0ELb1EEEvNS_9BwdParamsE:
        /* <DEDUP_REMOVED lines=81> */
.L_x_2681:
        /* <DEDUP_REMOVED lines=118> */
.L_x_2680:
[----:B------:R-:W-:Y:S05]  /*0c70*/  BSYNC.RECONVERGENT B1 ;  /* 0x0000000000017941 */ /* 0x000fea0003800200 */
.L_x_2679:
        /* <DEDUP_REMOVED lines=77> */
.L_x_2683:
[----:B------:R-:W-:Y:S05]  /*1150*/  BSYNC.RECONVERGENT B1 ;  /* 0x0000000000017941 */ /* 0x000fea0003800200 */
.L_x_2682:
        /* <DEDUP_REMOVED lines=38> */
.L_x_2685:
[----:B------:R-:W-:Y:S05]  /*13c0*/  BSYNC.RECONVERGENT B1 ;  /* 0x0000000000017941 */ /* 0x000fea0003800200 */
.L_x_2684:
        /* <DEDUP_REMOVED lines=8> */
.L_x_2686:
        /* <DEDUP_REMOVED lines=10> */
.L_x_2678:
[----:B------:R-:W-:Y:S05]  /*14f0*/  BSYNC.RECONVERGENT B0 ;  /* 0x0000000000007941 */ /* 0x000fea0003800200 */
.L_x_2677:
        /* <DEDUP_REMOVED lines=55> */
.L_x_2687:
        /* <DEDUP_REMOVED lines=9> */
.L_x_5429:


//--------------------- .text._ZN10layer_norm40ln_parallel_residual_bwd_finalize_kernelINS_22Kernel_traits_finalizeILj2560Ef13__nv_bfloat16fS2_fjLb0ELj1024ELj4ENS_18Kernel_traits_baseILj2560EfS2_fS2_fjLj1024EEEEELb1EEEvNS_9BwdParamsE --------------------------
	.section	.text._ZN10layer_norm40ln_parallel_residual_bwd_finalize_kernelINS_22Kernel_traits_finalizeILj2560Ef13__nv_bfloat16fS2_fjLb0ELj1024ELj4ENS_18Kernel_traits_baseILj2560EfS2_fS2_fjLj1024EEEEELb1EEEvNS_9BwdParamsE,"ax",@progbits
	.align	128
        .global         _ZN10layer_norm40ln_parallel_residual_bwd_finalize_kernelINS_22Kernel_traits_finalizeILj2560Ef13__nv_bfloat16fS2_fjLb0ELj1024ELj4ENS_18Kernel_traits_baseILj2560EfS2_fS2_fjLj1024EEEEELb1EEEvNS_9BwdParamsE
        .type           _ZN10layer_norm40ln_parallel_residual_bwd_finalize_kernelINS_22Kernel_traits_finalizeILj2560Ef13__nv_bfloat16fS2_fjLb0ELj1024ELj4ENS_18Kernel_traits_baseILj2560EfS2_fS2_fjLj1024EEEEELb1EEEvNS_9BwdParamsE,@function
        .size           _ZN10layer_norm40ln_parallel_residual_bwd_finalize_kernelINS_22Kernel_traits_finalizeILj2560Ef13__nv_bfloat16fS2_fjLb0ELj1024ELj4ENS_18Kernel_traits_baseILj2560EfS2_fS2_fjLj1024EEEEELb1EEEvNS_9BwdParamsE,(.L_x_5430 - _ZN10layer_norm40ln_parallel_residual_bwd_finalize_kernelINS_22Kernel_traits_finalizeILj2560Ef13__nv_bfloat16fS2_fjLb0ELj1024ELj4ENS_18Kernel_traits_baseILj2560EfS2_fS2_fjLj1024EEEEELb1EEEvNS_9BwdParamsE)
        .other          _ZN10layer_norm40ln_parallel_residual_bwd_finalize_kernelINS_22Kernel_traits_finalizeILj2560Ef13__nv_bfloat16fS2_fjLb0ELj1024ELj4ENS_18Kernel_traits_baseILj2560EfS2_fS2_fjLj1024EEEEELb1EEEvNS_9BwdParamsE,@"STO_CUDA_ENTRY STV_DEFAULT"
_ZN10layer_norm40ln_parallel_residual_bwd_finalize_kernelINS_22Kernel_traits_finalizeILj2560Ef13__nv_bfloat16fS2_fjLb0ELj1024ELj4ENS_18Kernel_traits_baseILj2560EfS2_fS2_fjLj1024EEEEELb1EEEvNS_9BwdParamsE:
.text._ZN10layer_norm40ln_parallel_residual_bwd_finalize_kernelINS_22Kernel_traits_finalizeILj2560Ef13__nv_bfloat16fS2_fjLb0ELj1024ELj4ENS_18Kernel_traits_baseILj2560EfS2_fS2_fjLj1024EEEEELb1EEEvNS_9BwdParamsE:
        /* <DEDUP_REMOVED lines=60> */
.L_x_2692:
        /* <DEDUP_REMOVED lines=112> */
.L_x_2691:
[----:B------:R-:W-:Y:S05]  /*0ac0*/  BSYNC.RECONVERGENT B1 ;  /* 0x0000000000017941 */ /* 0x000fea0003800200 */
.L_x_2690:
        /* <DEDUP_REMOVED lines=66> */
.L_x_2694:
[----:B------:R-:W-:Y:S05]  /*0ef0*/  BSYNC.RECONVERGENT B1 ;  /* 0x0000000000017941 */ /* 0x000fea0003800200 */
.L_x_2693:
        /* <DEDUP_REMOVED lines=37> */
.L_x_2696:
[----:B------:R-:W-:Y:S05]  /*1150*/  BSYNC.RECONVERGENT B1 ;  /* 0x0000000000017941 */ /* 0x000fea0003800200 */
.L_x_2695:
        /* <DEDUP_REMOVED lines=19> */
.L_x_2689:
[----:B------:R-:W-:Y:S05]  /*1290*/  BSYNC.RECONVERGENT B0 ;  /* 0x0000000000007941 */ /* 0x000fea0003800200 */
.L_x_2688:
        /* <DEDUP_REMOVED lines=88> */
.L_x_2697:
        /* <DEDUP_REMOVED lines=14> */
.L_x_5430:


//--------------------- .text._ZN10layer_norm31ln_parallel_residual_bwd_kernelINS_13Kernel_traitsIf13__nv_bfloat16fS2_fjLj2560ELj1ELj1ELj4ELj8ENS_18Kernel_traits_baseILj2560EfS2_fS2_fjLj128EEEEELb1ELb1ELb1EEEvNS_9BwdParamsE --------------------------
	.section	.text._ZN10layer_norm31ln_parallel_residual_bwd_kernelINS_13Kernel_traitsIf13__nv_bfloat16fS2_fjLj2560ELj1ELj1ELj4ELj8ENS_18Kernel_traits_baseILj2560EfS2_fS2_fjLj128EEEEELb1ELb1ELb1EEEvNS_9BwdParamsE,"ax",@progbits
	.align	128
        .global         _ZN10layer_norm31ln_parallel_residual_bwd_kernelINS_13Kernel_traitsIf13__nv_bfloat16fS2_fjLj2560ELj1ELj1ELj4ELj8ENS_18Kernel_traits_baseILj2560EfS2_fS2_fjLj128EEEEELb1ELb1ELb1EEEvNS_9BwdParamsE
        .type           _ZN10layer_norm31ln_parallel_residual_bwd_kernelINS_13Kernel_traitsIf13__nv_bfloat16fS2_fjLj2560ELj1ELj1ELj4ELj8ENS_18Kernel_traits_baseILj2560EfS2_fS2_fjLj128EEEEELb1ELb1ELb1EEEvNS_9BwdParamsE,@function
        .size           _ZN10layer_norm31ln_parallel_residual_bwd_kernelINS_13Kernel_traitsIf13__nv_bfloat16fS2_fjLj2560ELj1ELj1ELj4ELj8ENS_18Kernel_traits_baseILj2560EfS2_fS2_fjLj128EEEEELb1ELb1ELb1EEEvNS_9BwdParamsE,(.L_x_5431 - _ZN10layer_norm31ln_parallel_residual_bwd_kernelINS_13Kernel_traitsIf13__nv_bfloat16fS2_fjLj2560ELj1ELj1ELj4ELj8ENS_18Kernel_traits_baseILj2560EfS2_fS2_fjLj128EEEEELb1ELb1ELb1EEEvNS_9BwdParamsE)
        .other          _ZN10layer_norm31ln_parallel_residual_bwd_kernelINS_13Kernel_traitsIf13__nv_bfloat16fS2_fjLj2560ELj1ELj1ELj4ELj8ENS_18Kernel_traits_baseILj2560EfS2_fS2_fjLj128EEEEELb1ELb1ELb1EEEvNS_9BwdParamsE,@"STO_CUDA_ENTRY STV_DEFAULT"
_ZN10layer_norm31ln_parallel_residual_bwd_kernelINS_13Kernel_traitsIf13__nv_bfloat16fS2_fjLj2560ELj1ELj1ELj4ELj8ENS_18Kernel_traits_baseILj2560EfS2_fS2_fjLj128EEEEELb1ELb1ELb1EEEvNS_9BwdParamsE:
.text._ZN10layer_norm31ln_parallel_residual_bwd_kernelINS_13Kernel_traitsIf13__nv_bfloat16fS2_fjLj2560ELj1ELj1ELj4ELj8ENS_18Kernel_traits_baseILj2560EfS2_fS2_fjLj128EEEEELb1ELb1ELb1EEEvNS_9BwdParamsE:
        /* <DEDUP_REMOVED lines=42> */
[----:B------:R-:W-:Y:S01]  /*02a0*/  CS2R R16, SRZ ;  /* 0x0000000000107805 */ /* 0x000fe2000001ff00 */
[----:B-1----:R-:W-:Y:S01]  /*02b0*/  UISETP.NE.U32.AND UP0, UPT, UR6, URZ, UPT ;  /* 0x000000ff0600728c */ /* 0x002fe2000bf05070 */
[----:B------:R-:W-:-:S02]  /*02c0*/  CS2R R14, SRZ ;  /* 0x00000000000e7805 */ /* 0x000fc4000001ff00 */
[----:B------:R-:W-:Y:S02]  /*02d0*/  CS2R R12, SRZ ;  /* 0x00000000000c7805 */ /* 0x000fe4000001ff00 */
[----:B------:R-:W-:Y:S01]  /*02e0*/  CS2R R10, SRZ ;  /* 0x00000000000a7805 */ /* 0x000fe2000001ff00 */
[----:B------:R-:W-:Y:S01]  /*02f0*/  UISETP.NE.AND.EX UP0, UPT, UR7, URZ, UPT, UP0 ;  /* 0x000000ff0700728c */ /* 0x000fe2000bf05300 */
[----:B0-----:R-:W-:Y:S01]  /*0300*/  IMAD.WIDE.U32 R2, R80, 0x10, R2 ;  /* 0x0000001050027825 */ /* 0x001fe200078e0002 */
[----:B---3--:R-:W-:Y:S01]  /*0310*/  UISETP.NE.AND UP2, UPT, UR5, URZ, UPT ;  /* 0x000000ff0500728c */ /* 0x008fe2000bf45270 */
[----:B------:R-:W-:Y:S02]  /*0320*/  CS2R R8, SRZ ;  /* 0x0000000000087805 */ /* 0x000fe4000001ff00 */
[----:B------:R-:W-:Y:S02]  /*0330*/  CS2R R6, SRZ ;  /* 0x0000000000067805 */ /* 0x000fe4000001ff00 */
[----:B------:R-:W-:Y:S01]  /*0340*/  CS2R R4, SRZ ;  /* 0x0000000000047805 */ /* 0x000fe2000001ff00 */
[----:B--2---:R-:W5:Y:S01]  /*0350*/  LDG.E.128 R36, desc[UR16][R2.64] ;  /* 0x0000001002247981 */ /* 0x004f62000c1e1d00 */
[----:B------:R-:W-:Y:S01]  /*0360*/  PLOP3.LUT P0, PT, PT, PT, UP0, 0x80, 0x8 ;  /* 0x000000000008781c */ /* 0x000fe20003f0f008 */
[----:B------:R-:W-:Y:S01]  /*0370*/  IMAD.MOV.U32 R120, RZ, RZ, RZ ;  /* 0x000000ffff787224 */ /* 0x000fe200078e00ff */
[----:B------:R-:W-:Y:S01]  /*0380*/  PLOP3.LUT P3, PT, PT, PT, UP2, 0x80, 0x8 ;  /* 0x000000000008781c */ /* 0x000fe20003f6f028 */
[----:B------:R-:W5:Y:S01]  /*0390*/  LDG.E.128 R40, desc[UR16][R2.64+0x800] ;  /* 0x0008001002287981 */ /* 0x000f62000c1e1d00 */
[----:B------:R-:W-:Y:S01]  /*03a0*/  UPLOP3.LUT UP1, UPT, UPT, UPT, UPT, 0x40, 0x4 ;  /* 0x000000000004789c */ /* 0x000fe20003f2e870 */
[----:B------:R-:W0:Y:S02]  /*03b0*/  LDCU UR7, c[0x0][0x408] ;  /* 0x00008100ff0777ac */ /* 0x000e240008000800 */
[----:B------:R-:W5:Y:S01]  /*03c0*/  LDG.E.128 R44, desc[UR16][R2.64+0x1000] ;  /* 0x00100010022c7981 */ /* 0x000f62000c1e1d00 */
[----:B------:R-:W1:Y:S03]  /*03d0*/  LDCU UR18, c[0x0][0x388] ;  /* 0x00007100ff1277ac */ /* 0x000e660008000800 */
[----:B------:R-:W5:Y:S01]  /*03e0*/  LDG.E.128 R48, desc[UR16][R2.64+0x1800] ;  /* 0x0018001002307981 */ /* 0x000f62000c1e1d00 */
[----:B------:R-:W2:Y:S03]  /*03f0*/  LDCU.U8 UR26, c[0x0][0x410] ;  /* 0x00008200ff1a77ac */ /* 0x000ea60008000000 */
[----:B------:R3:W5:Y:S01]  /*0400*/  LDG.E.128 R52, desc[UR16][R2.64+0x2000] ;  /* 0x0020001002347981 */ /* 0x000762000c1e1d00 */
[----:B------:R-:W4:Y:S01]  /*0410*/  LDCU UR19, c[0x0][0x400] ;  /* 0x00008000ff1377ac */ /* 0x000f220008000800 */
[----:B------:R-:W0:Y:S01]  /*0420*/  LDCU.64 UR8, c[0x0][0x478] ;  /* 0x00008f00ff0877ac */ /* 0x000e220008000a00 */
[----:B---3--:R-:W-:Y:S01]  /*0430*/  CS2R R2, SRZ ;  /* 0x0000000000027805 */ /* 0x008fe2000001ff00 */
[----:B------:R-:W3:Y:S01]  /*0440*/  LDCU.64 UR24, c[0x0][0x438] ;  /* 0x00008700ff1877ac */ /* 0x000ee20008000a00 */
[----:B------:R-:W0:Y:S01]  /*0450*/  LDCU.128 UR12, c[0x0][0x3c0] ;  /* 0x00007800ff0c77ac */ /* 0x000e220008000c00 */
[----:B------:R-:W0:Y:S01]  /*0460*/  LDCU.64 UR20, c[0x0][0x380] ;  /* 0x00007000ff1477ac */ /* 0x000e220008000a00 */
[----:B-1----:R-:W0:Y:S03]  /*0470*/  LDCU.64 UR22, c[0x0][0x470] ;  /* 0x00008e00ff1677ac */ /* 0x002e260008000a00 */
.L_x_2746:
[----:B------:R-:W-:Y:S01]  /*0480*/  UIMAD UR5, UR4, UR18, URZ ;  /* 0x00000012040572a4 */ /* 0x000fe2000f8e02ff */
[----:B-1----:R-:W1:Y:S01]  /*0490*/  LDC.64 R132, c[0x0][0x428] ;  /* 0x00010a00ff847b82 */ /* 0x002e620000000a00 */
[----:B0-----:R-:W-:Y:S02]  /*04a0*/  UIMAD.WIDE UR10, UR4, 0x4, UR14 ;  /* 0x00000004040a78a5 */ /* 0x001fe4000f8e020e */
[----:B------:R-:W-:-:S04]  /*04b0*/  USHF.R.S32.HI UR6, URZ, 0x1f, UR5 ;  /* 0x0000001fff067899 */ /* 0x000fc80008011405 */
[----:B------:R-:W-:Y:S01]  /*04c0*/  ULEA.HI UR6, UR6, UR5, URZ, 0x2 ;  /* 0x0000000506067291 */ /* 0x000fe2000f8f10ff */
[----:B------:R-:W0:Y:S01]  /*04d0*/  LDC.64 R88, c[0x0][0x3a8] ;  /* 0x0000ea00ff587b82 */ /* 0x000e220000000a00 */
[----:B------:R-:W-:Y:S02]  /*04e0*/  IMAD.U32 R72, RZ, RZ, UR10 ;  /* 0x0000000aff487e24 */ /* 0x000fe4000f8e00ff */
[----:B------:R-:W-:Y:S02]  /*04f0*/  IMAD.U32 R73, RZ, RZ, UR11 ;  /* 0x0000000bff497e24 */ /* 0x000fe4000f8e00ff */
[----:B------:R-:W-:Y:S01]  /*0500*/  IMAD.U32 R119, RZ, RZ, UR6 ;  /* 0x00000006ff777e24 */ /* 0x000fe2000f8e00ff */
[----:B------:R-:W-:Y:S02]  /*0510*/  UIMAD.WIDE UR10, UR4, 0x4, UR12 ;  /* 0x00000004040a78a5 */ /* 0x000fe4000f8e020c */
[----:B------:R0:W2:Y:S01]  /*0520*/  LDG.E R0, desc[UR16][R72.64] ;  /* 0x0000001048007981 */ /* 0x0000a2000c1e1900 */
[----:B------:R-:W-:Y:S01]  /*0530*/  ISETP.NE.U32.AND P1, PT, RZ, UR22, PT ;  /* 0x00000016ff007c0c */ /* 0x000fe2000bf25070 */
[----:B------:R-:W4:Y:S01]  /*0540*/  @P0 LDC.64 R142, c[0x0][0x438] ;  /* 0x00010e00ff8e0b82 */ /* 0x000f220000000a00 */
[----:B------:R-:W-:-:S05]  /*0550*/  LEA.HI.SX32 R119, R119, R80, 0x1e ;  /* 0x0000005077777211 */ /* 0x000fca00078ff2ff */
[C---:B------:R-:W-:Y:S02]  /*0560*/  VIADD R118, R119.reuse, 0x80 ;  /* 0x0000008077767836 */ /* 0x040fe40000000000 */
[C---:B------:R-:W-:Y:S01]  /*0570*/  VIADD R117, R119.reuse, 0x100 ;  /* 0x0000010077757836 */ /* 0x040fe20000000000 */
[----:B------:R-:W3:Y:S01]  /*0580*/  LDC.64 R130, c[0x0][0x3b0] ;  /* 0x0000ec00ff827b82 */ /* 0x000ee20000000a00 */
[C---:B------:R-:W-:Y:S02]  /*0590*/  VIADD R116, R119.reuse, 0x180 ;  /* 0x0000018077747836 */ /* 0x040fe40000000000 */
[C---:B------:R-:W-:Y:S02]  /*05a0*/  VIADD R115, R119.reuse, 0x200 ;  /* 0x0000020077737836 */ /* 0x040fe40000000000 */
[----:B-1----:R-:W-:-:S04]  /*05b0*/  IMAD.WIDE.U32 R138, R119, 0x8, R132 ;  /* 0x00000008778a7825 */ /* 0x002fc800078e0084 */
        /* <DEDUP_REMOVED lines=11> */
[----:B0-----:R-:W-:-:S03]  /*0670*/  IMAD.WIDE.U32 R72, R119, 0x10, R88 ;  /* 0x0000001077487825 */ /* 0x001fc600078e0058 */
        /* <DEDUP_REMOVED lines=11> */
[----:B----4-:R-:W-:Y:S01]  /*0730*/  @P0 IMAD.WIDE.U32 R142, R119, 0x10, R142 ;  /* 0x00000010778e0825 */ /* 0x010fe200078e008e */
[----:B---3--:R-:W-:-:S04]  /*0740*/  ISETP.NE.U32.AND P2, PT, RZ, UR24, PT ;  /* 0x00000018ff007c0c */ /* 0x008fc8000bf45070 */
[----:B-----5:R0:W5:Y:S07]  /*0750*/  @P0 LDG.E.128 R32, desc[UR16][R142.64] ;  /* 0x000000108e200981 */ /* 0x02016e000c1e1d00 */
[----:B------:R-:W1:Y:S01]  /*0760*/  @P1 LDC.64 R126, c[0x0][0x3b8] ;  /* 0x0000ee00ff7e1b82 */ /* 0x000e620000000a00 */
[----:B------:R-:W-:-:S07]  /*0770*/  ISETP.NE.AND.EX P0, PT, RZ, UR25, PT, P2 ;  /* 0x00000019ff007c0c */ /* 0x000fce000bf05320 */
[----:B------:R-:W3:Y:S08]  /*0780*/  @P1 LDC.64 R106, c[0x0][0x3b8] ;  /* 0x0000ee00ff6a1b82 */ /* 0x000ef00000000a00 */
[----:B------:R-:W4:Y:S01]  /*0790*/  @P1 LDC.64 R140, c[0x0][0x3b8] ;  /* 0x0000ee00ff8c1b82 */ /* 0x000f220000000a00 */
[----:B-1----:R-:W-:-:S07]  /*07a0*/  @P1 IMAD.WIDE.U32 R126, R118, 0x4, R126 ;  /* 0x00000004767e1825 */ /* 0x002fce00078e007e */
[----:B------:R-:W1:Y:S01]  /*07b0*/  @P1 LDC.64 R108, c[0x0][0x3b8] ;  /* 0x0000ee00ff6c1b82 */ /* 0x000e620000000a00 */
[----:B------:R3:W5:Y:S01]  /*07c0*/  @P1 LDG.E R113, desc[UR16][R126.64] ;  /* 0x000000107e711981 */ /* 0x000762000c1e1900 */
[----:B0-----:R-:W-:-:S06]  /*07d0*/  IMAD.WIDE.U32 R142, R119, 0x4, R130 ;  /* 0x00000004778e7825 */ /* 0x001fcc00078e0082 */
[----:B------:R-:W0:Y:S01]  /*07e0*/  @P1 LDC.64 R128, c[0x0][0x3b8] ;  /* 0x0000ee00ff801b82 */ /* 0x000e220000000a00 */
[----:B------:R-:W5:Y:S07]  /*07f0*/  LDG.E R110, desc[UR16][R142.64] ;  /* 0x000000108e6e7981 */ /* 0x000f6e000c1e1900 */
[----:B---3--:R-:W3:Y:S01]  /*0800*/  @P0 LDC.64 R126, c[0x0][0x438] ;  /* 0x00010e00ff7e0b82 */ /* 0x008ee20000000a00 */
[----:B------:R-:W-:-:S04]  /*0810*/  @P1 IMAD.WIDE.U32 R106, R116, 0x4, R106 ;  /* 0x00000004746a1825 */ /* 0x000fc800078e006a */
[----:B----4-:R-:W-:Y:S01]  /*0820*/  @P1 IMAD.WIDE.U32 R140, R119, 0x4, R140 ;  /* 0x00000004778c1825 */ /* 0x010fe200078e008c */
[----:B------:R4:W5:Y:S02]  /*0830*/  @P1 LDG.E R111, desc[UR16][R106.64] ;  /* 0x000000106a6f1981 */ /* 0x000964000c1e1900 */
[----:B------:R-:W0:Y:S01]  /*0840*/  @P0 LDC.64 R162, c[0x0][0x438] ;  /* 0x00010e00ffa20b82 */ /* 0x000e220000000a00 */
[----:B-1----:R-:W-:Y:S01]  /*0850*/  @P1 IMAD.WIDE.U32 R108, R117, 0x4, R108 ;  /* 0x00000004756c1825 */ /* 0x002fe200078e006c */
[----:B------:R-:W5:Y:S04]  /*0860*/  @P1 LDG.E R114, desc[UR16][R140.64] ;  /* 0x000000108c721981 */ /* 0x000f68000c1e1900 */
[----:B------:R1:W5:Y:S01]  /*0870*/  @P1 LDG.E R112, desc[UR16][R108.64] ;  /* 0x000000106c701981 */ /* 0x000362000c1e1900 */
[----:B----4-:R-:W-:-:S04]  /*0880*/  IMAD.WIDE.U32 R106, R116, 0x4, R130 ;  /* 0x00000004746a7825 */ /* 0x010fc800078e0082 */
[C---:B---3--:R-:W-:Y:S02]  /*0890*/  @P0 IMAD.WIDE.U32 R126, R118.reuse, 0x10, R126 ;  /* 0x00000010767e0825 */ /* 0x048fe400078e007e */
[----:B------:R-:W5:Y:S04]  /*08a0*/  LDG.E R107, desc[UR16][R106.64] ;  /* 0x000000106a6b7981 */ /* 0x000f68000c1e1900 */
[----:B------:R3:W5:Y:S01]  /*08b0*/  @P0 LDG.E.128 R28, desc[UR16][R126.64] ;  /* 0x000000107e1c0981 */ /* 0x000762000c1e1d00 */
[----:B-1----:R-:W-:-:S04]  /*08c0*/  IMAD.WIDE.U32 R108, R118, 0x4, R130 ;  /* 0x00000004766c7825 */ /* 0x002fc800078e0082 */
[--C-:B------:R-:W-:Y:S02]  /*08d0*/  IMAD.WIDE.U32 R140, R117, 0x4, R130.reuse ;  /* 0x00000004758c7825 */ /* 0x100fe400078e0082 */
[----:B------:R-:W5:Y:S01]  /*08e0*/  LDG.E R109, desc[UR16][R108.64] ;  /* 0x000000106c6d7981 */ /* 0x000f62000c1e1900 */
[----:B---3--:R-:W1:Y:S01]  /*08f0*/  @P0 LDC.64 R126, c[0x0][0x438] ;  /* 0x00010e00ff7e0b82 */ /* 0x008e620000000a00 */
[----:B------:R-:W-:-:S04]  /*0900*/  IMAD.WIDE.U32 R130, R115, 0x4, R130 ;  /* 0x0000000473827825 */ /* 0x000fc800078e0082 */
[C---:B0-----:R-:W-:Y:S01]  /*0910*/  @P1 IMAD.WIDE.U32 R128, R115.reuse, 0x4, R128 ;  /* 0x0000000473801825 */ /* 0x041fe200078e0080 */
[----:B------:R0:W5:Y:S04]  /*0920*/  LDG.E R106, desc[UR16][R130.64] ;  /* 0x00000010826a7981 */ /* 0x000168000c1e1900 */
[----:B------:R3:W5:Y:S04]  /*0930*/  @P1 LDG.E R105, desc[UR16][R128.64] ;  /* 0x0000001080691981 */ /* 0x000768000c1e1900 */
[----:B------:R4:W5:Y:S01]  /*0940*/  LDG.E R108, desc[UR16][R140.64] ;  /* 0x000000108c6c7981 */ /* 0x000962000c1e1900 */
[----:B-1----:R-:W-:-:S05]  /*0950*/  @P0 IMAD.WIDE.U32 R126, R115, 0x10, R126 ;  /* 0x00000010737e0825 */ /* 0x002fca00078e007e */
[----:B------:R-:W5:Y:S01]  /*0960*/  @P0 LDG.E.128 R64, desc[UR16][R126.64] ;  /* 0x000000107e400981 */ /* 0x000f62000c1e1d00 */
[----:B------:R-:W-:-:S05]  /*0970*/  @P0 IMAD.WIDE.U32 R162, R117, 0x10, R162 ;  /* 0x0000001075a20825 */ /* 0x000fca00078e00a2 */
[----:B------:R-:W5:Y:S01]  /*0980*/  @P0 LDG.E.128 R56, desc[UR16][R162.64] ;  /* 0x00000010a2380981 */ /* 0x000f62000c1e1d00 */
[----:B--2---:R-:W-:Y:S01]  /*0990*/  R2UR UR11, R0 ;  /* 0x00000000000b72ca */ /* 0x004fe200000e0000 */
[----:B------:R-:W-:Y:S01]  /*09a0*/  IMAD.MOV.U32 R143, RZ, RZ, R132 ;  /* 0x000000ffff8f7224 */ /* 0x000fe200078e0084 */
[--C-:B------:R-:W-:Y:S01]  /*09b0*/  SHF.R.U64 R145, R132, 0x10, R133.reuse ;  /* 0x0000001084917819 */ /* 0x100fe20000001285 */
[--C-:B------:R-:W-:Y:S01]  /*09c0*/  IMAD.MOV.U32 R147, RZ, RZ, R133.reuse ;  /* 0x000000ffff937224 */ /* 0x100fe200078e0085 */
[----:B------:R-:W-:Y:S02]  /*09d0*/  SHF.R.U32.HI R149, RZ, 0x10, R133 ;  /* 0x00000010ff957819 */ /* 0x000fe40000011685 */
[----:B------:R-:W1:Y:S01]  /*09e0*/  @P0 LDC.64 R132, c[0x0][0x438] ;  /* 0x00010e00ff840b82 */ /* 0x000e620000000a00 */
[----:B------:R-:W-:Y:S02]  /*09f0*/  FSEL R160, R160, RZ, !P3 ;  /* 0x000000ffa0a07208 */ /* 0x000fe40005800000 */
[----:B0-----:R-:W-:-:S03]  /*0a00*/  MOV R130, R138 ;  /* 0x0000008a00827202 */ /* 0x001fc60000000f00 */
[----:B------:R-:W-:Y:S01]  /*0a10*/  FADD.FTZ R0, -R160, R72 ;  /* 0x00000048a0007221 */ /* 0x000fe20000010100 */
[----:B------:R-:W-:Y:S02]  /*0a20*/  SHF.L.U32 R131, R130, 0x10, RZ ;  /* 0x0000001082837819 */ /* 0x000fe400000006ff */
[----:B---3--:R-:W-:Y:S01]  /*0a30*/  SHF.R.U64 R129, R138, 0x10, R139 ;  /* 0x000000108a817819 */ /* 0x008fe2000000128b */
[----:B------:R-:W-:Y:S01]  /*0a40*/  FMUL.FTZ R0, R0, UR11 ;  /* 0x0000000b00007c20 */ /* 0x000fe20008410000 */
[----:B------:R-:W-:Y:S01]  /*0a50*/  IMAD.MOV.U32 R142, RZ, RZ, R134 ;  /* 0x000000ffff8e7224 */ /* 0x000fe200078e0086 */
[----:B----4-:R-:W-:Y:S01]  /*0a60*/  SHF.R.U64 R140, R134, 0x10, R135 ;  /* 0x00000010868c7819 */ /* 0x010fe20000001287 */
[C---:B------:R-:W-:Y:S01]  /*0a70*/  FADD.FTZ R134, -R160.reuse, R73 ;  /* 0x00000049a0867221 */ /* 0x040fe20000010100 */
[----:B------:R-:W-:Y:S01]  /*0a80*/  FADD.FTZ R75, -R160, R75 ;  /* 0x0000004ba04b7221 */ /* 0x000fe20000010100 */
[----:B------:R-:W-:Y:S01]  /*0a90*/  FFMA.FTZ R120, R0, R131, R120 ;  /* 0x0000008300787223 */ /* 0x000fe20000010078 */
[----:B------:R-:W-:Y:S01]  /*0aa0*/  FADD.FTZ R104, R131, R104 ;  /* 0x0000006883687221 */ /* 0x000fe20000010000 */
[----:B------:R-:W-:-:S02]  /*0ab0*/  IMAD.MOV.U32 R128, RZ, RZ, R139 ;  /* 0x000000ffff807224 */ /* 0x000fc400078e008b */
[----:B------:R-:W-:Y:S01]  /*0ac0*/  FMUL.FTZ R131, R36, R131 ;  /* 0x0000008324837220 */ /* 0x000fe20000410000 */
[----:B------:R-:W-:Y:S02]  /*0ad0*/  IMAD.U32 R129, R129, 0x10000, RZ ;  /* 0x0001000081817824 */ /* 0x000fe400078e00ff */
[----:B-1----:R-:W-:Y:S01]  /*0ae0*/  @P0 IMAD.WIDE.U32 R132, R116, 0x10, R132 ;  /* 0x0000001074840825 */ /* 0x002fe200078e0084 */
        /* <DEDUP_REMOVED lines=30> */
[----:B------:R-:W-:Y:S01]  /*0cd0*/  SHF.R.U32.HI R144, RZ, 0x10, R137 ;  /* 0x00000010ff907819 */ /* 0x000fe20000011689 */
[C---:B------:R-:W-:Y:S01]  /*0ce0*/  FADD.FTZ R78, -R160.reuse, R78 ;  /* 0x0000004ea04e7221 */ /* 0x040fe20000010100 */
[----:B------:R-:W-:Y:S01]  /*0cf0*/  FADD.FTZ R157, -R160, R88 ;  /* 0x00000058a09d7221 */ /* 0x000fe20000010100 */
[----:B------:R-:W-:Y:S02]  /*0d00*/  IMAD.U32 R72, R150, 0x10000, RZ ;  /* 0x0001000096487824 */ /* 0x000fe400078e00ff */
[----:B------:R-:W-:Y:S01]  /*0d10*/  FMUL.FTZ R88, R41, R148 ;  /* 0x0000009429587220 */ /* 0x000fe20000410000 */
[----:B------:R-:W-:Y:S01]  /*0d20*/  FADD.FTZ R75, R89, R74 ;  /* 0x0000004a594b7221 */ /* 0x000fe20000010000 */
[--C-:B------:R-:W-:Y:S01]  /*0d30*/  SHF.R.U64 R137, R152, 0x10, R153.reuse ;  /* 0x0000001098897819 */ /* 0x100fe20000001299 */
[--C-:B------:R-:W-:Y:S01]  /*0d40*/  IMAD.MOV.U32 R139, RZ, RZ, R153.reuse ;  /* 0x000000ffff8b7224 */ /* 0x100fe200078e0099 */
[----:B------:R-:W-:Y:S01]  /*0d50*/  SHF.R.U32.HI R141, RZ, 0x10, R153 ;  /* 0x00000010ff8d7819 */ /* 0x000fe20000011699 */
[----:B------:R-:W-:Y:S01]  /*0d60*/  FFMA.FTZ R99, R132, R125, R99 ;  /* 0x0000007d84637223 */ /* 0x000fe20000010063 */
[----:B------:R-:W-:Y:S01]  /*0d70*/  FADD.FTZ R98, R125, R98 ;  /* 0x000000627d627221 */ /* 0x000fe20000010000 */
[C---:B------:R-:W-:Y:S01]  /*0d80*/  FADD.FTZ R77, -R160.reuse, R77 ;  /* 0x0000004da04d7221 */ /* 0x040fe20000010100 */
[C---:B------:R-:W-:Y:S01]  /*0d90*/  FADD.FTZ R73, -R160.reuse, R81 ;  /* 0x00000051a0497221 */ /* 0x040fe20000010100 */
[----:B------:R-:W-:Y:S01]  /*0da0*/  FADD.FTZ R153, -R160, R85 ;  /* 0x00000055a0997221 */ /* 0x000fe20000010100 */
[----:B------:R-:W-:Y:S01]  /*0db0*/  FMUL.FTZ R125, R78, UR11 ;  /* 0x0000000b4e7d7c20 */ /* 0x000fe20008410000 */
[----:B------:R-:W-:-:S02]  /*0dc0*/  IMAD.U32 R78, R144, 0x10000, RZ ;  /* 0x00010000904e7824 */ /* 0x000fc400078e00ff */
[----:B------:R-:W-:Y:S01]  /*0dd0*/  FMUL.FTZ R85, R42, R72 ;  /* 0x000000482a557220 */ /* 0x000fe20000410000 */
[----:B------:R-:W-:Y:S01]  /*0de0*/  FADD.FTZ R74, R88, R75 ;  /* 0x0000004b584a7221 */ /* 0x000fe20000010000 */
[C---:B------:R-:W-:Y:S01]  /*0df0*/  FADD.FTZ R156, -R160.reuse, R87 ;  /* 0x00000057a09c7221 */ /* 0x040fe20000010100 */
[C---:B------:R-:W-:Y:S01]  /*0e00*/  FADD.FTZ R80, -R160.reuse, R80 ;  /* 0x00000050a0507221 */ /* 0x040fe20000010100 */
[----:B------:R-:W-:Y:S01]  /*0e10*/  FADD.FTZ R151, -R160, R84 ;  /* 0x00000054a0977221 */ /* 0x000fe20000010100 */
[----:B------:R-:W-:Y:S01]  /*0e20*/  FMUL.FTZ R126, R77, UR11 ;  /* 0x0000000b4d7e7c20 */ /* 0x000fe20008410000 */
[----:B------:R-:W-:Y:S01]  /*0e30*/  FMUL.FTZ R87, R73, UR11 ;  /* 0x0000000b49577c20 */ /* 0x000fe20008410000 */
[----:B------:R-:W-:Y:S02]  /*0e40*/  IMAD.U32 R77, R142, 0x10000, RZ ;  /* 0x000100008e4d7824 */ /* 0x000fe400078e00ff */
[----:B------:R-:W-:Y:S01]  /*0e50*/  FFMA.FTZ R73, R0, R131, RZ ;  /* 0x0000008300497223 */ /* 0x000fe200000100ff */
[----:B------:R-:W-:Y:S01]  /*0e60*/  FMUL.FTZ R84, R43, R78 ;  /* 0x0000004e2b547220 */ /* 0x000fe20000410000 */
[----:B------:R-:W-:Y:S01]  /*0e70*/  FADD.FTZ R75, R85, R74 ;  /* 0x0000004a554b7221 */ /* 0x000fe20000010000 */
[----:B------:R-:W-:-:S02]  /*0e80*/  IMAD.MOV.U32 R138, RZ, RZ, R135 ;  /* 0x000000ffff8a7224 */ /* 0x000fc400078e0087 */
[C---:B------:R-:W-:Y:S01]  /*0e90*/  FADD.FTZ R159, -R160.reuse, R90 ;  /* 0x0000005aa09f7221 */ /* 0x040fe20000010100 */
[C---:B------:R-:W-:Y:S01]  /*0ea0*/  FADD.FTZ R79, -R160.reuse, R79 ;  /* 0x0000004fa04f7221 */ /* 0x040fe20000010100 */
[C---:B------:R-:W-:Y:S01]  /*0eb0*/  FADD.FTZ R82, -R160.reuse, R82 ;  /* 0x00000052a0527221 */ /* 0x040fe20000010100 */
[----:B------:R-:W-:Y:S01]  /*0ec0*/  FADD.FTZ R81, -R160, R83 ;  /* 0x00000053a0517221 */ /* 0x000fe20000010100 */
[----:B------:R-:W-:Y:S01]  /*0ed0*/  FMUL.FTZ R90, R80, UR11 ;  /* 0x0000000b505a7c20 */ /* 0x000fe20008410000 */
[----:B------:R-:W-:Y:S02]  /*0ee0*/  IMAD.U32 R76, R140, 0x10000, RZ ;  /* 0x000100008c4c7824 */ /* 0x000fe400078e00ff */
[----:B------:R-:W-:Y:S01]  /*0ef0*/  FMUL.FTZ R83, R44, R77 ;  /* 0x0000004d2c537220 */ /* 0x000fe20000410000 */
[----:B------:R-:W-:Y:S01]  /*0f00*/  FFMA.FTZ R74, R134, R130, R73 ;  /* 0x00000082864a7223 */ /* 0x000fe20000010049 */
[----:B------:R-:W-:Y:S01]  /*0f10*/  FADD.FTZ R80, R84, R75 ;  /* 0x0000004b54507221 */ /* 0x000fe20000010000 */
[C---:B------:R-:W-:Y:S01]  /*0f20*/  FADD.FTZ R155, -R160.reuse, R86 ;  /* 0x00000056a09b7221 */ /* 0x040fe20000010100 */
[----:B------:R-:W-:Y:S01]  /*0f30*/  SHF.R.U32.HI R135, RZ, 0x10, R135 ;  /* 0x00000010ff877819 */ /* 0x000fe20000011687 */
[----:B------:R-:W-:Y:S01]  /*0f40*/  FADD.FTZ R160, -R160, R91 ;  /* 0x0000005ba0a07221 */ /* 0x000fe20000010100 */
[----:B------:R-:W-:Y:S01]  /*0f50*/  FMUL.FTZ R91, R79, UR11 ;  /* 0x0000000b4f5b7c20 */ /* 0x000fe20008410000 */
[----:B------:R-:W-:Y:S01]  /*0f60*/  FMUL.FTZ R86, R82, UR11 ;  /* 0x0000000b52567c20 */ /* 0x000fe20008410000 */
[----:B------:R-:W-:Y:S01]  /*0f70*/  SHF.L.U32 R75, R138, 0x10, RZ ;  /* 0x000000108a4b7819 */ /* 0x000fe200000006ff */
        /* <DEDUP_REMOVED lines=24> */
[----:B------:R-:W-:Y:S01]  /*1100*/  FFMA.FTZ R80, R90, R83, R73 ;  /* 0x000000535a507223 */ /* 0x000fe20000010049 */
[----:B------:R-:W-:-:S02]  /*1110*/  IMAD.U32 R143, R143, 0x10000, RZ ;  /* 0x000100008f8f7824 */ /* 0x000fc400078e00ff */
        /* <DEDUP_REMOVED lines=70> */
.L_x_2700:
[----:B------:R-:W-:Y:S05]  /*1580*/  BSYNC.RECONVERGENT B0 ;  /* 0x0000000000007941 */ /* 0x000fea0003800200 */
.L_x_2699:
        /* <DEDUP_REMOVED lines=93> */
.L_x_2703:
        /* <DEDUP_REMOVED lines=31> */
.L_x_2702:
        /* <DEDUP_REMOVED lines=36> */
.L_x_2705:
        /* <DEDUP_REMOVED lines=31> */
.L_x_2701:
        /* <DEDUP_REMOVED lines=53> */
.L_x_2707:
        /* <DEDUP_REMOVED lines=44> */
.L_x_2706:
        /* <DEDUP_REMOVED lines=49> */
.L_x_2708:
        /* <DEDUP_REMOVED lines=43> */
.L_x_2704:
        /* <DEDUP_REMOVED lines=22> */
.L_x_2709:
        /* <DEDUP_REMOVED lines=47> */
.L_x_2712:
        /* <DEDUP_REMOVED lines=44> */
.L_x_2711:
        /* <DEDUP_REMOVED lines=45> */
.L_x_2714:
        /* <DEDUP_REMOVED lines=45> */
.L_x_2710:
        /* <DEDUP_REMOVED lines=32> */
.L_x_2716:
        /* <DEDUP_REMOVED lines=31> */
.L_x_2715:
        /* <DEDUP_REMOVED lines=31> */
.L_x_2717:
        /* <DEDUP_REMOVED lines=30> */
.L_x_2713:
        /* <DEDUP_REMOVED lines=19> */
.L_x_2718:
        /* <DEDUP_REMOVED lines=47> */
.L_x_2721:
        /* <DEDUP_REMOVED lines=44> */
.L_x_2720:
        /* <DEDUP_REMOVED lines=45> */
.L_x_2723:
        /* <DEDUP_REMOVED lines=42> */
.L_x_2719:
        /* <DEDUP_REMOVED lines=32> */
.L_x_2725:
        /* <DEDUP_REMOVED lines=31> */
.L_x_2724:
        /* <DEDUP_REMOVED lines=31> */
.L_x_2726:
        /* <DEDUP_REMOVED lines=30> */
.L_x_2722:
        /* <DEDUP_REMOVED lines=19> */
.L_x_2727:
        /* <DEDUP_REMOVED lines=47> */
.L_x_2730:
        /* <DEDUP_REMOVED lines=44> */
.L_x_2729:
        /* <DEDUP_REMOVED lines=45> */
.L_x_2732:
        /* <DEDUP_REMOVED lines=45> */
.L_x_2728:
        /* <DEDUP_REMOVED lines=32> */
.L_x_2734:
        /* <DEDUP_REMOVED lines=31> */
.L_x_2733:
        /* <DEDUP_REMOVED lines=31> */
.L_x_2735:
        /* <DEDUP_REMOVED lines=30> */
.L_x_2731:
        /* <DEDUP_REMOVED lines=19> */
.L_x_2736:
        /* <DEDUP_REMOVED lines=46> */
.L_x_2739:
        /* <DEDUP_REMOVED lines=45> */
.L_x_2738:
        /* <DEDUP_REMOVED lines=44> */
.L_x_2741:
        /* <DEDUP_REMOVED lines=45> */
.L_x_2737:
        /* <DEDUP_REMOVED lines=33> */
.L_x_2743:
        /* <DEDUP_REMOVED lines=31> */
.L_x_2742:
        /* <DEDUP_REMOVED lines=32> */
.L_x_2744:
        /* <DEDUP_REMOVED lines=30> */
.L_x_2740:
        /* <DEDUP_REMOVED lines=19> */
.L_x_2745:
[----:B------:R-:W-:Y:S01]  /*7f90*/  UPLOP3.LUT UP1, UPT, UPT, UPT, UP1, 0x40, 0x4 ;  /* 0x000000000004789c */ /* 0x000fe20003f2e810 */
[----:B------:R-:W-:Y:S10]  /*7fa0*/  BRA.U !UP2, `(.L_x_2746) ;  /* 0xffffff850a347547 */ /* 0x000ff4000b83ffff */
[----:B------:R-:W-:Y:S01]  /*7fb0*/  MOV R30, R4 ;  /* 0x00000004001e7202 */ /* 0x000fe20000000f00 */
[----:B------:R-:W-:Y:S01]  /*7fc0*/  IMAD.MOV.U32 R34, RZ, RZ, R20 ;  /* 0x000000ffff227224 */ /* 0x000fe200078e0014 */
[----:B------:R-:W-:Y:S01]  /*7fd0*/  MOV R121, R103 ;  /* 0x0000006700797202 */ /* 0x000fe20000000f00 */
[----:B------:R-:W-:Y:S02]  /*7fe0*/  IMAD.MOV.U32 R31, RZ, RZ, R5 ;  /* 0x000000ffff1f7224 */ /* 0x000fe400078e0005 */
[----:B------:R-:W-:Y:S02]  /*7ff0*/  IMAD.MOV.U32 R35, RZ, RZ, R21 ;  /* 0x000000ffff237224 */ /* 0x000fe400078e0015 */
[----:B------:R-:W-:Y:S01]  /*8000*/  IMAD.MOV.U32 R38, RZ, RZ, R24 ;  /* 0x000000ffff267224 */ /* 0x000fe200078e0018 */
[----:B------:R-:W-:Y:S01]  /*8010*/  MOV R24, R14 ;  /* 0x0000000e00187202 */ /* 0x000fe20000000f00 */
[----:B------:R-:W-:Y:S02]  /*8020*/  IMAD.MOV.U32 R39, RZ, RZ, R25 ;  /* 0x000000ffff277224 */ /* 0x000fe400078e0019 */
[----:B------:R-:W-:-:S02]  /*8030*/  IMAD.MOV.U32 R4, RZ, RZ, R6 ;  /* 0x000000ffff047224 */ /* 0x000fc400078e0006 */
[----:B------:R-:W-:Y:S02]  /*8040*/  IMAD.MOV.U32 R36, RZ, RZ, R22 ;  /* 0x000000ffff247224 */ /* 0x000fe400078e0016 */
[----:B------:R-:W-:Y:S01]  /*8050*/  IMAD.MOV.U32 R5, RZ, RZ, R7 ;  /* 0x000000ffff057224 */ /* 0x000fe200078e0007 */
[----:B------:R-:W-:Y:S01]  /*8060*/  MOV R7, R9 ;  /* 0x0000000900077202 */ /* 0x000fe20000000f00 */
        /* <DEDUP_REMOVED lines=26> */
.L_x_2698:
        /* <DEDUP_REMOVED lines=19> */
.L_x_2747:
        /* <DEDUP_REMOVED lines=12> */
.L_x_5431:


//--------------------- .text._ZN10layer_norm31ln_parallel_residual_bwd_kernelINS_13Kernel_traitsIf6__halfS2_S2_fjLj2560ELj1ELj1ELj4ELj8ENS_18Kernel_traits_baseILj2560EfS2_S2_S2_fjLj128EEEEELb0ELb0ELb0EEEvNS_9BwdParamsE --------------------------
	.section	.text._ZN10layer_norm31ln_parallel_residual_bwd_kernelINS_13Kernel_traitsIf6__halfS2_S2_fjLj2560ELj1ELj1ELj4ELj8ENS_18Kernel_traits_baseILj2560EfS2_S2_S2_fjLj128EEEEELb0ELb0ELb0EEEvNS_9BwdParamsE,"ax",@progbits
	.align	128
        .global         _ZN10layer_norm31ln_parallel_residual_bwd_kernelINS_13Kernel_traitsIf6__halfS2_S2_fjLj2560ELj1ELj1ELj4ELj8ENS_18Kernel_traits_baseILj2560EfS2_S2_S2_fjLj128EEEEELb0ELb0ELb0EEEvNS_9BwdParamsE
        .type           _ZN10layer_norm31ln_parallel_residual_bwd_kernelINS_13Kernel_traitsIf6__halfS2_S2_fjLj2560ELj1ELj1ELj4ELj8ENS_18Kernel_traits_baseILj2560EfS2_S2_S2_fjLj128EEEEELb0ELb0ELb0EEEvNS_9BwdParamsE,@function
        .size           _ZN10layer_norm31ln_parallel_residual_bwd_kernelINS_13Kernel_traitsIf6__halfS2_S2_fjLj2560ELj1ELj1ELj4ELj8ENS_18Kernel_traits_baseILj2560EfS2_S2_S2_fjLj128EEEEELb0ELb0ELb0EEEvNS_9BwdParamsE,(.L_x_5432 - _ZN10layer_norm31ln_parallel_residual_bwd_kernelINS_13Kernel_traitsIf6__halfS2_S2_fjLj2560ELj1ELj1ELj4ELj8ENS_18Kernel_traits_baseILj2560EfS2_S2_S2_fjLj128EEEEELb0ELb0ELb0EEEvNS_9BwdParamsE)
        .other          _ZN10layer_norm31ln_parallel_residual_bwd_kernelINS_13Kernel_traitsIf6__halfS2_S2_fjLj2560ELj1ELj1ELj4ELj8ENS_18Kernel_traits_baseILj2560EfS2_S2_S2_fjLj128EEEEELb0ELb0ELb0EEEvNS_9BwdParamsE,@"STO_CUDA_ENTRY STV_DEFAULT"
_ZN10layer_norm31ln_parallel_residual_bwd_kernelINS_13Kernel_traitsIf6__halfS2_S2_fjLj2560ELj1ELj1ELj4ELj8ENS_18Kernel_traits_baseILj2560EfS2_S2_S2_fjLj128EEEEELb0ELb0ELb0EEEvNS_9BwdParamsE:
.text._ZN10layer_norm31ln_parallel_residual_bwd_kernelINS_13Kernel_traitsIf6__halfS2_S2_fjLj2560ELj1ELj1ELj4ELj8ENS_18Kernel_traits_baseILj2560EfS2_S2_S2_fjLj128EEEEELb0ELb0ELb0EEEvNS_9BwdParamsE:
        /* <DEDUP_REMOVED lines=45> */
[----:B------:R-:W-:Y:S01]  /*02d0*/  @P3 IADD3 R3, PT, PT, R3, 0x80, RZ ;  /* 0x0000008003033810 */ /* 0x000fe20007ffe0ff */
[----:B------:R-:W5:Y:S04]  /*02e0*/  @P2 LDG.E.128 R24, desc[UR12][R58.64] ;  /* 0x0000000c3a182981 */ /* 0x000f68000c1e1d00 */
        /* <DEDUP_REMOVED lines=10> */
[----:B------:R-:W-:Y:S01]  /*0390*/  CS2R R114, SRZ ;  /* 0x0000000000727805 */ /* 0x000fe2000001ff00 */
[----:B------:R3:W5:Y:S01]  /*03a0*/  @P4 LDG.E.128 R40, desc[UR12][R50.64] ;  /* 0x0000000c32284981 */ /* 0x000762000c1e1d00 */
        /* <DEDUP_REMOVED lines=25> */
[----:B0-----:R-:W-:Y:S02]  /*0540*/  CS2R R62, SRZ ;  /* 0x00000000003e7805 */ /* 0x001fe4000001ff00 */
        /* <DEDUP_REMOVED lines=57> */
.L_x_2820:
        /* <DEDUP_REMOVED lines=35> */
[----:B----4-:R-:W-:Y:S02]  /*0b10*/  MOV R125, R128 ;  /* 0x00000080007d7202 */ /* 0x010fe40000000f00 */
[--C-:B------:R-:W-:Y:S02]  /*0b20*/  SHF.R.U64 R166, R128, 0x10, R129.reuse ;  /* 0x0000001080a67819 */ /* 0x100fe40000001281 */
[----:B------:R-:W-:Y:S02]  /*0b30*/  MOV R164, R129 ;  /* 0x0000008100a47202 */ /* 0x000fe40000000f00 */
[----:B---3--:R-:W-:Y:S02]  /*0b40*/  MOV R128, R130 ;  /* 0x0000008200807202 */ /* 0x008fe40000000f00 */
[----:B------:R-:W-:Y:S01]  /*0b50*/  SHF.R.U32.HI R167, RZ, 0x10, R129 ;  /* 0x00000010ffa77819 */ /* 0x000fe20000011681 */
[----:B--2---:R-:W-:-:S02]  /*0b60*/  HADD2.F32 R3, -RZ, R126.H0_H0 ;  /* 0x2000007eff037230 */ /* 0x004fc40000004100 */
[----:B------:R-:W-:-:S03]  /*0b70*/  HADD2.F32 R129, -RZ, R128.H0_H0 ;  /* 0x20000080ff817230 */ /* 0x000fc60000004100 */
[----:B------:R-:W-:Y:S01]  /*0b80*/  FADD.FTZ R3, -R124, R3 ;  /* 0x000000037c037221 */ /* 0x000fe20000010100 */
[--C-:B------:R-:W-:Y:S01]  /*0b90*/  SHF.R.U64 R130, R130, 0x10, R131.reuse ;  /* 0x0000001082827819 */ /* 0x100fe20000001283 */
[----:B------:R-:W-:Y:S01]  /*0ba0*/  HADD2.F32 R125, -RZ, R125.H0_H0 ;  /* 0x2000007dff7d7230 */ /* 0x000fe20000004100 */
[----:B------:R-:W-:Y:S01]  /*0bb0*/  MOV R165, R131 ;  /* 0x0000008300a57202 */ /* 0x000fe20000000f00 */
[----:B-----5:R-:W-:Y:S01]  /*0bc0*/  FMUL.FTZ R3, R142, R3 ;  /* 0x000000038e037220 */ /* 0x020fe20000410000 */
[----:B------:R-:W-:Y:S01]  /*0bd0*/  SHF.R.U32.HI R194, RZ, 0x10, R131 ;  /* 0x00000010ffc27819 */ /* 0x000fe20000011683 */
[----:B------:R-:W-:Y:S01]  /*0be0*/  FMUL.FTZ R131, R8, R129 ;  /* 0x0000008108837220 */ /* 0x000fe20000410000 */
[----:B------:R-:W-:Y:S01]  /*0bf0*/  SHF.R.U64 R126, R126, 0x10, R127 ;  /* 0x000000107e7e7819 */ /* 0x000fe2000000127f */
[----:B------:R-:W-:Y:S01]  /*0c00*/  FADD.FTZ R100, R100, R125 ;  /* 0x0000007d64647221 */ /* 0x000fe20000010000 */
[-C--:B------:R-:W-:Y:S01]  /*0c10*/  FFMA.FTZ R120, R3, R125.reuse, R120 ;  /* 0x0000007d03787223 */ /* 0x080fe20000010078 */
[----:B0-----:R-:W-:Y:S01]  /*0c20*/  FFMA.FTZ R162, R4, R125, R131 ;  /* 0x0000007d04a27223 */ /* 0x001fe20000010083 */
[----:B------:R-:W-:Y:S01]  /*0c30*/  SHF.R.U32.HI R168, RZ, 0x10, R127 ;  /* 0x00000010ffa87819 */ /* 0x000fe2000001167f */
[----:B------:R-:W-:-:S02]  /*0c40*/  HADD2.F32 R125, -RZ, R126.H0_H0 ;  /* 0x2000007eff7d7230 */ /* 0x000fc40000004100 */
[----:B------:R-:W-:Y:S02]  /*0c50*/  HADD2.F32 R127, -RZ, R127.H0_H0 ;  /* 0x2000007fff7f7230 */ /* 0x000fe40000004100 */
[----:B------:R-:W-:Y:S02]  /*0c60*/  HADD2.F32 R128, -RZ, R130.H0_H0 ;  /* 0x20000082ff807230 */ /* 0x000fe40000004100 */
[C---:B------:R-:W-:Y:S01]  /*0c70*/  FADD.FTZ R125, -R124.reuse, R125 ;  /* 0x0000007d7c7d7221 */ /* 0x040fe20000010100 */
[----:B------:R-:W-:Y:S01]  /*0c80*/  FADD.FTZ R127, -R124, R127 ;  /* 0x0000007f7c7f7221 */ /* 0x000fe20000010100 */
[----:B------:R-:W-:Y:S02]  /*0c90*/  HADD2.F32 R126, -RZ, R166.H0_H0 ;  /* 0x200000a6ff7e7230 */ /* 0x000fe40000004100 */
[C---:B------:R-:W-:Y:S01]  /*0ca0*/  FMUL.FTZ R166, R142.reuse, R125 ;  /* 0x0000007d8ea67220 */ /* 0x040fe20000410000 */
[----:B------:R-:W-:Y:S02]  /*0cb0*/  HADD2.F32 R165, -RZ, R165.H0_H0 ;  /* 0x200000a5ffa57230 */ /* 0x000fe40000004100 */
[----:B------:R-:W-:Y:S01]  /*0cc0*/  FMUL.FTZ R163, R142, R127 ;  /* 0x0000007f8ea37220 */ /* 0x000fe20000410000 */
[----:B------:R-:W-:-:S02]  /*0cd0*/  HADD2.F32 R125, -RZ, R168.H0_H0 ;  /* 0x200000a8ff7d7230 */ /* 0x000fc40000004100 */
[----:B------:R-:W-:Y:S01]  /*0ce0*/  FMUL.FTZ R130, R9, R128 ;  /* 0x0000008009827220 */ /* 0x000fe20000410000 */
[----:B------:R-:W-:Y:S01]  /*0cf0*/  FADD.FTZ R60, R60, R129 ;  /* 0x000000813c3c7221 */ /* 0x000fe20000010000 */
[-C--:B------:R-:W-:Y:S01]  /*0d00*/  FMUL.FTZ R131, R10, R165.reuse ;  /* 0x000000a50a837220 */ /* 0x080fe20000410000 */
[----:B------:R-:W-:Y:S01]  /*0d10*/  FADD.FTZ R62, R62, R165 ;  /* 0x000000a53e3e7221 */ /* 0x000fe20000010000 */
[----:B------:R-:W-:Y:S01]  /*0d20*/  FFMA.FTZ R82, R163, R165, R82 ;  /* 0x000000a5a3527223 */ /* 0x000fe20000010052 */
[----:B------:R-:W-:Y:S01]  /*0d30*/  FFMA.FTZ R80, R3, R129, R80 ;  /* 0x0000008103507223 */ /* 0x000fe20000010050 */
[----:B------:R-:W-:Y:S01]  /*0d40*/  FADD.FTZ R101, R101, R126 ;  /* 0x0000007e65657221 */ /* 0x000fe20000010000 */
[-C--:B------:R-:W-:Y:S01]  /*0d50*/  FFMA.FTZ R165, R5, R126.reuse, R130 ;  /* 0x0000007e05a57223 */ /* 0x080fe20000010082 */
[----:B------:R-:W-:Y:S01]  /*0d60*/  FFMA.FTZ R121, R166, R126, R121 ;  /* 0x0000007ea6797223 */ /* 0x000fe20000010079 */
[----:B------:R-:W-:Y:S02]  /*0d70*/  HADD2.F32 R194, -RZ, R194.H0_H0 ;  /* 0x200000c2ffc27230 */ /* 0x000fe40000004100 */
[----:B------:R-:W-:Y:S01]  /*0d80*/  FADD.FTZ R127, -R124, R125 ;  /* 0x0000007d7c7f7221 */ /* 0x000fe20000010100 */
[----:B------:R-:W-:-:S02]  /*0d90*/  HADD2.F32 R129, -RZ, R164.H0_H0 ;  /* 0x200000a4ff817230 */ /* 0x000fc40000004100 */
[----:B------:R-:W-:Y:S01]  /*0da0*/  FADD.FTZ R126, RZ, R162 ;  /* 0x000000a2ff7e7221 */ /* 0x000fe20000010000 */
[----:B------:R-:W-:Y:S01]  /*0db0*/  FFMA.FTZ R125, R3, R162, RZ ;  /* 0x000000a2037d7223 */ /* 0x000fe200000100ff */
[----:B------:R-:W-:Y:S02]  /*0dc0*/  HADD2.F32 R130, -RZ, R167.H0_H0 ;  /* 0x200000a7ff827230 */ /* 0x000fe40000004100 */
[----:B------:R-:W-:Y:S01]  /*0dd0*/  FADD.FTZ R61, R61, R128 ;  /* 0x000000803d3d7221 */ /* 0x000fe20000010000 */
[----:B------:R-:W-:Y:S01]  /*0de0*/  FFMA.FTZ R81, R166, R128, R81 ;  /* 0x00000080a6517223 */ /* 0x000fe20000010051 */
[----:B------:R-:W-:Y:S01]  /*0df0*/  FMUL.FTZ R168, R142, R127 ;  /* 0x0000007f8ea87220 */ /* 0x000fe20000410000 */
[----:B------:R-:W-:Y:S01]  /*0e00*/  FMUL.FTZ R128, R11, R194 ;  /* 0x000000c20b807220 */ /* 0x000fe20000410000 */
[----:B------:R-:W-:Y:S01]  /*0e10*/  FADD.FTZ R127, R126, R165 ;  /* 0x000000a57e7f7221 */ /* 0x000fe20000010000 */
[----:B------:R-:W-:Y:S01]  /*0e20*/  FFMA.FTZ R164, R6, R129, R131 ;  /* 0x0000008106a47223 */ /* 0x000fe20000010083 */
[----:B------:R-:W-:Y:S01]  /*0e30*/  FFMA.FTZ R126, R166, R165, R125 ;  /* 0x000000a5a67e7223 */ /* 0x000fe2000001007d */
[----:B------:R-:W-:-:S02]  /*0e40*/  FFMA.FTZ R167, R7, R130, R128 ;  /* 0x0000008207a77223 */ /* 0x000fc40000010080 */
        /* <DEDUP_REMOVED lines=11> */
.L_x_2750:
[----:B---3--:R-:W-:Y:S05]  /*0f00*/  BSYNC.RECONVERGENT B0 ;  /* 0x0000000000007941 */ /* 0x008fea0003800200 */
.L_x_2749:
        /* <DEDUP_REMOVED lines=20> */
[--C-:B------:R-:W-:Y:S02]  /*1050*/  SHF.R.U64 R130, R130, 0x10, R131.reuse ;  /* 0x0000001082827819 */ /* 0x100fe40000001283 */
[----:B------:R-:W-:Y:S01]  /*1060*/  MOV R176, R131 ;  /* 0x0000008300b07202 */ /* 0x000fe20000000f00 */
[----:B--2---:R-:W-:Y:S01]  /*1070*/  HADD2.F32 R145, -RZ, R128.H0_H0 ;  /* 0x20000080ff917230 */ /* 0x004fe20000004100 */
[----:B------:R-:W-:Y:S01]  /*1080*/  SHF.R.U32.HI R196, RZ, 0x10, R131 ;  /* 0x00000010ffc47819 */ /* 0x000fe20000011683 */
[----:B------:R-:W-:-:S03]  /*1090*/  HADD2.F32 R131, -RZ, R170.H0_H0 ;  /* 0x200000aaff837230 */ /* 0x000fc60000004100 */
[----:B------:R-:W-:Y:S01]  /*10a0*/  FADD.FTZ R145, -R124, R145 ;  /* 0x000000917c917221 */ /* 0x000fe20000010100 */
[----:B------:R-:W-:Y:S01]  /*10b0*/  MOV R174, R171 ;  /* 0x000000ab00ae7202 */ /* 0x000fe20000000f00 */
[----:B------:R-:W-:Y:S01]  /*10c0*/  HADD2.F32 R169, -RZ, R169.H0_H0 ;  /* 0x200000a9ffa97230 */ /* 0x000fe20000004100 */
[----:B------:R-:W-:Y:S01]  /*10d0*/  SHF.R.U32.HI R194, RZ, 0x10, R171 ;  /* 0x00000010ffc27819 */ /* 0x000fe200000116ab */
[----:B------:R-:W-:Y:S01]  /*10e0*/  FMUL.FTZ R171, R16, R131 ;  /* 0x0000008310ab7220 */ /* 0x000fe20000410000 */
[--C-:B------:R-:W-:Y:S01]  /*10f0*/  SHF.R.U64 R128, R128, 0x10, R129.reuse ;  /* 0x0000001080807819 */ /* 0x100fe20000001281 */
[----:B-----5:R-:W-:Y:S01]  /*1100*/  FMUL.FTZ R145, R142, R145 ;  /* 0x000000918e917220 */ /* 0x020fe20000410000 */
[----:B------:R-:W-:Y:S01]  /*1110*/  SHF.R.U32.HI R189, RZ, 0x10, R129 ;  /* 0x00000010ffbd7819 */ /* 0x000fe20000011681 */
[----:B------:R-:W-:Y:S02]  /*1120*/  HADD2.F32 R129, -RZ, R129.H0_H0 ;  /* 0x20000081ff817230 */ /* 0x000fe40000004100 */
[----:B------:R-:W-:Y:S01]  /*1130*/  FADD.FTZ R96, R96, R169 ;  /* 0x000000a960607221 */ /* 0x000fe20000010000 */
[-C--:B------:R-:W-:Y:S01]  /*1140*/  FFMA.FTZ R170, R12, R169.reuse, R171 ;  /* 0x000000a90caa7223 */ /* 0x080fe200000100ab */
[----:B------:R-:W-:Y:S01]  /*1150*/  FFMA.FTZ R116, R145, R169, R116 ;  /* 0x000000a991747223 */ /* 0x000fe20000010074 */
[----:B------:R-:W-:Y:S01]  /*1160*/  FADD.FTZ R169, -R124, R129 ;  /* 0x000000817ca97221 */ /* 0x000fe20000010100 */
[----:B------:R-:W-:-:S02]  /*1170*/  HADD2.F32 R129, -RZ, R128.H0_H0 ;  /* 0x20000080ff817230 */ /* 0x000fc40000004100 */
[----:B------:R-:W-:Y:S02]  /*1180*/  HADD2.F32 R130, -RZ, R130.H0_H0 ;  /* 0x20000082ff827230 */ /* 0x000fe40000004100 */
[----:B------:R-:W-:Y:S01]  /*1190*/  FADD.FTZ R56, R56, R131 ;  /* 0x0000008338387221 */ /* 0x000fe20000010000 */
[----:B------:R-:W-:Y:S01]  /*11a0*/  FADD.FTZ R129, -R124, R129 ;  /* 0x000000817c817221 */ /* 0x000fe20000010100 */
[----:B------:R-:W-:Y:S01]  /*11b0*/  FFMA.FTZ R76, R145, R131, R76 ;  /* 0x00000083914c7223 */ /* 0x000fe2000001004c */
[----:B------:R-:W-:Y:S02]  /*11c0*/  HADD2.F32 R171, -RZ, R176.H0_H0 ;  /* 0x200000b0ffab7230 */ /* 0x000fe40000004100 */
[C---:B------:R-:W-:Y:S01]  /*11d0*/  FMUL.FTZ R169, R142.reuse, R169 ;  /* 0x000000a98ea97220 */ /* 0x040fe20000410000 */
[----:B------:R-:W-:Y:S02]  /*11e0*/  HADD2.F32 R131, -RZ, R174.H0_H0 ;  /* 0x200000aeff837230 */ /* 0x000fe40000004100 */
[----:B------:R-:W-:Y:S01]  /*11f0*/  FMUL.FTZ R174, R142, R129 ;  /* 0x000000818eae7220 */ /* 0x000fe20000410000 */
[----:B------:R-:W-:-:S02]  /*1200*/  HADD2.F32 R128, -RZ, R187.H0_H0 ;  /* 0x200000bbff807230 */ /* 0x000fc40000004100 */
[----:B------:R-:W-:Y:S01]  /*1210*/  FMUL.FTZ R176, R17, R130 ;  /* 0x0000008211b07220 */ /* 0x000fe20000410000 */
[----:B------:R-:W-:Y:S02]  /*1220*/  HADD2.F32 R129, -RZ, R189.H0_H0 ;  /* 0x200000bdff817230 */ /* 0x000fe40000004100 */
[-C--:B0-----:R-:W-:Y:S01]  /*1230*/  FMUL.FTZ R173, R18, R171.reuse ;  /* 0x000000ab12ad7220 */ /* 0x081fe20000410000 */
[----:B------:R-:W-:Y:S01]  /*1240*/  FADD.FTZ R58, R58, R171 ;  /* 0x000000ab3a3a7221 */ /* 0x000fe20000010000 */
[----:B------:R-:W-:Y:S01]  /*1250*/  FFMA.FTZ R78, R169, R171, R78 ;  /* 0x000000aba94e7223 */ /* 0x000fe2000001004e */
[----:B------:R-:W-:Y:S01]  /*1260*/  FADD.FTZ R97, R97, R128 ;  /* 0x0000008061617221 */ /* 0x000fe20000010000 */
[-C--:B------:R-:W-:Y:S01]  /*1270*/  FFMA.FTZ R171, R13, R128.reuse, R176 ;  /* 0x000000800dab7223 */ /* 0x080fe200000100b0 */
[----:B------:R-:W-:Y:S01]  /*1280*/  FFMA.FTZ R117, R174, R128, R117 ;  /* 0x00000080ae757223 */ /* 0x000fe20000010075 */
[----:B------:R-:W-:Y:S02]  /*1290*/  HADD2.F32 R196, -RZ, R196.H0_H0 ;  /* 0x200000c4ffc47230 */ /* 0x000fe40000004100 */
[----:B------:R-:W-:Y:S01]  /*12a0*/  FADD.FTZ R129, -R124, R129 ;  /* 0x000000817c817221 */ /* 0x000fe20000010100 */
[----:B------:R-:W-:Y:S01]  /*12b0*/  FADD.FTZ R128, R125, R170 ;  /* 0x000000aa7d807221 */ /* 0x000fe20000010000 */
[----:B------:R-:W-:Y:S01]  /*12c0*/  FFMA.FTZ R125, R145, R170, R126 ;  /* 0x000000aa917d7223 */ /* 0x000fe2000001007e */
[----:B------:R-:W-:-:S02]  /*12d0*/  HADD2.F32 R194, -RZ, R194.H0_H0 ;  /* 0x200000c2ffc27230 */ /* 0x000fc40000004100 */
        /* <DEDUP_REMOVED lines=18> */
.L_x_2752:
[----:B------:R-:W-:Y:S05]  /*1400*/  BSYNC.RECONVERGENT B0 ;  /* 0x0000000000007941 */ /* 0x000fea0003800200 */
.L_x_2751:
        /* <DEDUP_REMOVED lines=18> */
[----:B------:R-:W-:-:S03]  /*1530*/  SHF.R.U64 R130, R130, 0x10, R131 ;  /* 0x0000001082827819 */ /* 0x000fc60000001283 */
[----:B------:R-:W-:Y:S01]  /*1540*/  HADD2.F32 R175, -RZ, R175.H0_H0 ;  /* 0x200000afffaf7230 */ /* 0x000fe20000004100 */
[----:B----4-:R-:W-:Y:S02]  /*1550*/  MOV R147, R178 ;  /* 0x000000b200937202 */ /* 0x010fe40000000f00 */
[--C-:B------:R-:W-:Y:S02]  /*1560*/  SHF.R.U64 R182, R178, 0x10, R179.reuse ;  /* 0x00000010b2b67819 */ /* 0x100fe400000012b3 */
[----:B------:R-:W-:Y:S01]  /*1570*/  MOV R180, R179 ;  /* 0x000000b300b47202 */ /* 0x000fe20000000f00 */
[----:B--2---:R-:W-:Y:S01]  /*1580*/  HADD2.F32 R177, -RZ, R128.H0_H0 ;  /* 0x20000080ffb17230 */ /* 0x004fe20000004100 */
[----:B------:R-:W-:Y:S02]  /*1590*/  SHF.R.U32.HI R187, RZ, 0x10, R179 ;  /* 0x00000010ffbb7819 */ /* 0x000fe400000116b3 */
[----:B------:R-:W-:Y:S02]  /*15a0*/  MOV R179, R131 ;  /* 0x0000008300b37202 */ /* 0x000fe40000000f00 */
[----:B------:R-:W-:Y:S01]  /*15b0*/  SHF.R.U32.HI R196, RZ, 0x10, R131 ;  /* 0x00000010ffc47819 */ /* 0x000fe20000011683 */
[----:B0-----:R-:W-:Y:S01]  /*15c0*/  FADD.FTZ R195, -R124, R177 ;  /* 0x000000b17cc37221 */ /* 0x001fe20000010100 */
[----:B------:R-:W-:Y:S01]  /*15d0*/  HADD2.F32 R131, -RZ, R147.H0_H0 ;  /* 0x20000093ff837230 */ /* 0x000fe20000004100 */
[----:B------:R-:W-:Y:S01]  /*15e0*/  SHF.R.U64 R128, R128, 0x10, R129 ;  /* 0x0000001080807819 */ /* 0x000fe20000001281 */
[----:B------:R-:W-:-:S04]  /*15f0*/  FMUL.FTZ R177, R24, R175 ;  /* 0x000000af18b17220 */ /* 0x000fc80000410000 */
[----:B------:R-:W-:Y:S01]  /*1600*/  FFMA.FTZ R178, R20, R131, R177 ;  /* 0x0000008314b27223 */ /* 0x000fe200000100b1 */
[----:B------:R-:W-:Y:S01]  /*1610*/  HADD2.F32 R177, -RZ, R128.H0_H0 ;  /* 0x20000080ffb17230 */ /* 0x000fe20000004100 */
[----:B------:R-:W-:Y:S01]  /*1620*/  SHF.R.U32.HI R189, RZ, 0x10, R129 ;  /* 0x00000010ffbd7819 */ /* 0x000fe20000011681 */
[----:B------:R-:W-:Y:S02]  /*1630*/  HADD2.F32 R130, -RZ, R130.H0_H0 ;  /* 0x20000082ff827230 */ /* 0x000fe40000004100 */
[----:B-----5:R-:W-:Y:S01]  /*1640*/  FMUL.FTZ R147, R142, R195 ;  /* 0x000000c38e937220 */ /* 0x020fe20000410000 */
[----:B------:R-:W-:Y:S02]  /*1650*/  HADD2.F32 R129, -RZ, R129.H0_H0 ;  /* 0x20000081ff817230 */ /* 0x000fe40000004100 */
[----:B------:R-:W-:Y:S01]  /*1660*/  FADD.FTZ R177, -R124, R177 ;  /* 0x000000b17cb17221 */ /* 0x000fe20000010100 */
[----:B------:R-:W-:Y:S02]  /*1670*/  HADD2.F32 R128, -RZ, R182.H0_H0 ;  /* 0x200000b6ff807230 */ /* 0x000fe40000004100 */
[----:B------:R-:W-:Y:S01]  /*1680*/  FADD.FTZ R52, R52, R175 ;  /* 0x000000af34347221 */ /* 0x000fe20000010000 */
[----:B------:R-:W-:-:S02]  /*1690*/  HADD2.F32 R179, -RZ, R179.H0_H0 ;  /* 0x200000b3ffb37230 */ /* 0x000fc40000004100 */
[----:B------:R-:W-:Y:S01]  /*16a0*/  FFMA.FTZ R72, R147, R175, R72 ;  /* 0x000000af93487223 */ /* 0x000fe20000010048 */
[----:B------:R-:W-:Y:S01]  /*16b0*/  FMUL.FTZ R184, R25, R130 ;  /* 0x0000008219b87220 */ /* 0x000fe20000410000 */
[----:B------:R-:W-:Y:S01]  /*16c0*/  FMUL.FTZ R182, R142, R177 ;  /* 0x000000b18eb67220 */ /* 0x000fe20000410000 */
[----:B------:R-:W-:Y:S01]  /*16d0*/  FADD.FTZ R175, -R124, R129 ;  /* 0x000000817caf7221 */ /* 0x000fe20000010100 */
[----:B------:R-:W-:Y:S01]  /*16e0*/  FADD.FTZ R92, R92, R131 ;  /* 0x000000835c5c7221 */ /* 0x000fe20000010000 */
[----:B------:R-:W-:Y:S01]  /*16f0*/  FFMA.FTZ R112, R147, R131, R112 ;  /* 0x0000008393707223 */ /* 0x000fe20000010070 */
[----:B------:R-:W-:Y:S02]  /*1700*/  HADD2.F32 R129, -RZ, R180.H0_H0 ;  /* 0x200000b4ff817230 */ /* 0x000fe40000004100 */
[----:B------:R-:W-:Y:S01]  /*1710*/  FADD.FTZ R93, R93, R128 ;  /* 0x000000805d5d7221 */ /* 0x000fe20000010000 */
[-C--:B------:R-:W-:Y:S01]  /*1720*/  FFMA.FTZ R177, R21, R128.reuse, R184 ;  /* 0x0000008015b17223 */ /* 0x080fe200000100b8 */
[----:B------:R-:W-:Y:S01]  /*1730*/  FFMA.FTZ R113, R182, R128, R113 ;  /* 0x00000080b6717223 */ /* 0x000fe20000010071 */
[----:B------:R-:W-:Y:S01]  /*1740*/  FMUL.FTZ R131, R26, R179 ;  /* 0x000000b31a837220 */ /* 0x000fe20000410000 */
[----:B------:R-:W-:Y:S01]  /*1750*/  FMUL.FTZ R175, R142, R175 ;  /* 0x000000af8eaf7220 */ /* 0x000fe20000410000 */
[----:B------:R-:W-:-:S02]  /*1760*/  HADD2.F32 R196, -RZ, R196.H0_H0 ;  /* 0x200000c4ffc47230 */ /* 0x000fc40000004100 */
[----:B------:R-:W-:Y:S01]  /*1770*/  FADD.FTZ R128, R125, R178 ;  /* 0x000000b27d807221 */ /* 0x000fe20000010000 */
[----:B------:R-:W-:Y:S02]  /*1780*/  HADD2.F32 R189, -RZ, R189.H0_H0 ;  /* 0x200000bdffbd7230 */ /* 0x000fe40000004100 */
[----:B------:R-:W-:Y:S01]  /*1790*/  FFMA.FTZ R125, R147, R178, R126 ;  /* 0x000000b2937d7223 */ /* 0x000fe2000001007e */
[----:B------:R-:W-:Y:S01]  /*17a0*/  FADD.FTZ R94, R94, R129 ;  /* 0x000000815e5e7221 */ /* 0x000fe20000010000 */
[-C--:B------:R-:W-:Y:S01]  /*17b0*/  FFMA.FTZ R180, R22, R129.reuse, R131 ;  /* 0x0000008116b47223 */ /* 0x080fe20000010083 */
[----:B------:R-:W-:Y:S01]  /*17c0*/  FFMA.FTZ R114, R175, R129, R114 ;  /* 0x00000081af727223 */ /* 0x000fe20000010072 */
[----:B------:R-:W-:Y:S02]  /*17d0*/  HADD2.F32 R194, -RZ, R187.H0_H0 ;  /* 0x200000bbffc27230 */ /* 0x000fe40000004100 */
        /* <DEDUP_REMOVED lines=18> */
.L_x_2754:
[----:B------:R-:W-:Y:S05]  /*1900*/  BSYNC.RECONVERGENT B0 ;  /* 0x0000000000007941 */ /* 0x000fea0003800200 */
.L_x_2753:
        /* <DEDUP_REMOVED lines=18> */
[----:B----4-:R-:W-:Y:S02]  /*1a30*/  MOV R181, R130 ;  /* 0x0000008200b57202 */ /* 0x010fe40000000f00 */
[----:B------:R-:W-:Y:S01]  /*1a40*/  SHF.R.U64 R190, R186, 0x10, R187 ;  /* 0x00000010babe7819 */ /* 0x000fe200000012bb */
[----:B--2---:R-:W-:Y:S02]  /*1a50*/  HADD2.F32 R183, -RZ, R128.H0_H0 ;  /* 0x20000080ffb77230 */ /* 0x004fe40000004100 */
[----:B------:R-:W-:Y:S01]  /*1a60*/  HADD2.F32 R181, -RZ, R181.H0_H0 ;  /* 0x200000b5ffb57230 */ /* 0x000fe20000004100 */
[----:B------:R-:W-:-:S02]  /*1a70*/  MOV R185, R187 ;  /* 0x000000bb00b97202 */ /* 0x000fc40000000f00 */
[----:B------:R-:W-:Y:S01]  /*1a80*/  FADD.FTZ R195, -R124, R183 ;  /* 0x000000b77cc37221 */ /* 0x000fe20000010100 */
[----:B------:R-:W-:Y:S02]  /*1a90*/  SHF.R.U32.HI R194, RZ, 0x10, R187 ;  /* 0x00000010ffc27819 */ /* 0x000fe400000116bb */
[--C-:B------:R-:W-:Y:S02]  /*1aa0*/  SHF.R.U64 R130, R130, 0x10, R131.reuse ;  /* 0x0000001082827819 */ /* 0x100fe40000001283 */
[----:B------:R-:W-:Y:S02]  /*1ab0*/  MOV R187, R131 ;  /* 0x0000008300bb7202 */ /* 0x000fe40000000f00 */
[----:B------:R-:W-:Y:S01]  /*1ac0*/  SHF.R.U32.HI R196, RZ, 0x10, R131 ;  /* 0x00000010ffc47819 */ /* 0x000fe20000011683 */
[----:B------:R-:W-:Y:S01]  /*1ad0*/  HADD2.F32 R131, -RZ, R149.H0_H0 ;  /* 0x20000095ff837230 */ /* 0x000fe20000004100 */
[----:B------:R-:W-:Y:S01]  /*1ae0*/  SHF.R.U64 R128, R128, 0x10, R129 ;  /* 0x0000001080807819 */ /* 0x000fe20000001281 */
[----:B------:R-:W-:Y:S01]  /*1af0*/  FMUL.FTZ R183, R32, R181 ;  /* 0x000000b520b77220 */ /* 0x000fe20000410000 */
[----:B-----5:R-:W-:-:S02]  /*1b00*/  FMUL.FTZ R149, R142, R195 ;  /* 0x000000c38e957220 */ /* 0x020fc40000410000 */
[----:B------:R-:W-:Y:S01]  /*1b10*/  FADD.FTZ R88, R88, R131 ;  /* 0x0000008358587221 */ /* 0x000fe20000010000 */
[-C--:B------:R-:W-:Y:S01]  /*1b20*/  FFMA.FTZ R186, R28, R131.reuse, R183 ;  /* 0x000000831cba7223 */ /* 0x080fe200000100b7 */
[----:B------:R-:W-:Y:S01]  /*1b30*/  FFMA.FTZ R108, R149, R131, R108 ;  /* 0x00000083956c7223 */ /* 0x000fe2000001006c */
[----:B------:R-:W-:Y:S02]  /*1b40*/  HADD2.F32 R131, -RZ, R128.H0_H0 ;  /* 0x20000080ff837230 */ /* 0x000fe40000004100 */
[----:B------:R-:W-:Y:S01]  /*1b50*/  HADD2.F32 R130, -RZ, R130.H0_H0 ;  /* 0x20000082ff827230 */ /* 0x000fe20000004100 */
[----:B0-----:R-:W-:Y:S02]  /*1b60*/  SHF.R.U32.HI R189, RZ, 0x10, R129 ;  /* 0x00000010ffbd7819 */ /* 0x001fe40000011681 */
[----:B------:R-:W-:Y:S01]  /*1b70*/  FADD.FTZ R131, -R124, R131 ;  /* 0x000000837c837221 */ /* 0x000fe20000010100 */
[----:B------:R-:W-:Y:S02]  /*1b80*/  HADD2.F32 R129, -RZ, R129.H0_H0 ;  /* 0x20000081ff817230 */ /* 0x000fe40000004100 */
[----:B------:R-:W-:Y:S01]  /*1b90*/  FMUL.FTZ R192, R33, R130 ;  /* 0x0000008221c07220 */ /* 0x000fe20000410000 */
[----:B------:R-:W-:-:S02]  /*1ba0*/  HADD2.F32 R128, -RZ, R190.H0_H0 ;  /* 0x200000beff807230 */ /* 0x000fc40000004100 */
[----:B------:R-:W-:Y:S01]  /*1bb0*/  FMUL.FTZ R190, R142, R131 ;  /* 0x000000838ebe7220 */ /* 0x000fe20000410000 */
[----:B------:R-:W-:Y:S02]  /*1bc0*/  HADD2.F32 R187, -RZ, R187.H0_H0 ;  /* 0x200000bbffbb7230 */ /* 0x000fe40000004100 */
[----:B------:R-:W-:Y:S01]  /*1bd0*/  FADD.FTZ R48, R48, R181 ;  /* 0x000000b530307221 */ /* 0x000fe20000010000 */
[----:B------:R-:W-:Y:S01]  /*1be0*/  FFMA.FTZ R68, R149, R181, R68 ;  /* 0x000000b595447223 */ /* 0x000fe20000010044 */
[----:B------:R-:W-:Y:S01]  /*1bf0*/  FADD.FTZ R181, -R124, R129 ;  /* 0x000000817cb57221 */ /* 0x000fe20000010100 */
[----:B------:R-:W-:Y:S02]  /*1c00*/  HADD2.F32 R185, -RZ, R185.H0_H0 ;  /* 0x200000b9ffb97230 */ /* 0x000fe40000004100 */
[----:B------:R-:W-:Y:S01]  /*1c10*/  FADD.FTZ R89, R89, R128 ;  /* 0x0000008059597221 */ /* 0x000fe20000010000 */
[-C--:B------:R-:W-:Y:S01]  /*1c20*/  FFMA.FTZ R183, R29, R128.reuse, R192 ;  /* 0x000000801db77223 */ /* 0x080fe200000100c0 */
[----:B------:R-:W-:Y:S01]  /*1c30*/  FFMA.FTZ R109, R190, R128, R109 ;  /* 0x00000080be6d7223 */ /* 0x000fe2000001006d */
[----:B------:R-:W-:Y:S01]  /*1c40*/  FMUL.FTZ R129, R34, R187 ;  /* 0x000000bb22817220 */ /* 0x000fe20000410000 */
[----:B------:R-:W-:-:S02]  /*1c50*/  HADD2.F32 R196, -RZ, R196.H0_H0 ;  /* 0x200000c4ffc47230 */ /* 0x000fc40000004100 */
[----:B------:R-:W-:Y:S01]  /*1c60*/  FADD.FTZ R128, R125, R186 ;  /* 0x000000ba7d807221 */ /* 0x000fe20000010000 */
[----:B------:R-:W-:Y:S02]  /*1c70*/  HADD2.F32 R189, -RZ, R189.H0_H0 ;  /* 0x200000bdffbd7230 */ /* 0x000fe40000004100 */
[----:B------:R-:W-:Y:S01]  /*1c80*/  FFMA.FTZ R125, R149, R186, R126 ;  /* 0x000000ba957d7223 */ /* 0x000fe2000001007e */
[----:B------:R-:W-:Y:S01]  /*1c90*/  FMUL.FTZ R181, R142, R181 ;  /* 0x000000b58eb57220 */ /* 0x000fe20000410000 */
        /* <DEDUP_REMOVED lines=22> */
.L_x_2756:
[----:B------:R-:W-:Y:S05]  /*1e00*/  BSYNC.RECONVERGENT B0 ;  /* 0x0000000000007941 */ /* 0x000fea0003800200 */
.L_x_2755:
        /* <DEDUP_REMOVED lines=18> */
[----:B------:R-:W-:Y:S02]  /*1f30*/  SHF.R.U32.HI R195, RZ, 0x10, R151 ;  /* 0x00000010ffc37819 */ /* 0x000fe40000011697 */
[--C-:B----4-:R-:W-:Y:S01]  /*1f40*/  SHF.R.U64 R151, R128, 0x10, R129.reuse ;  /* 0x0000001080977819 */ /* 0x110fe20000001281 */
[----:B------:R-:W-:Y:S01]  /*1f50*/  HADD2.F32 R127, -RZ, R128.H0_H0 ;  /* 0x20000080ff7f7230 */ /* 0x000fe20000004100 */
[----:B------:R-:W-:Y:S01]  /*1f60*/  SHF.R.U32.HI R189, RZ, 0x10, R129 ;  /* 0x00000010ffbd7819 */ /* 0x000fe20000011681 */
[----:B0-----:R-:W-:Y:S01]  /*1f70*/  HADD2.F32 R153, -RZ, R129.H0_H0 ;  /* 0x20000081ff997230 */ /* 0x001fe20000004100 */
[----:B------:R-:W-:-:S02]  /*1f80*/  MOV R146, R150 ;  /* 0x0000009600927202 */ /* 0x000fc40000000f00 */
[----:B--2---:R-:W-:Y:S01]  /*1f90*/  MOV R148, R130 ;  /* 0x0000008200947202 */ /* 0x004fe20000000f00 */
[----:B------:R-:W-:Y:S01]  /*1fa0*/  HADD2.F32 R151, -RZ, R151.H0_H0 ;  /* 0x20000097ff977230 */ /* 0x000fe20000004100 */
[--C-:B------:R-:W-:Y:S02]  /*1fb0*/  SHF.R.U64 R130, R130, 0x10, R131.reuse ;  /* 0x0000001082827819 */ /* 0x100fe40000001283 */
[----:B------:R-:W-:Y:S02]  /*1fc0*/  MOV R150, R131 ;  /* 0x0000008300967202 */ /* 0x000fe40000000f00 */
[----:B------:R-:W-:Y:S01]  /*1fd0*/  SHF.R.U32.HI R194, RZ, 0x10, R131 ;  /* 0x00000010ffc27819 */ /* 0x000fe20000011683 */
[----:B------:R-:W-:Y:S02]  /*1fe0*/  HADD2.F32 R131, -RZ, R148.H0_H0 ;  /* 0x20000094ff837230 */ /* 0x000fe40000004100 */
[----:B------:R-:W-:Y:S01]  /*1ff0*/  FADD.FTZ R127, -R124, R127 ;  /* 0x0000007f7c7f7221 */ /* 0x000fe20000010100 */
[----:B------:R-:W-:-:S02]  /*2000*/  HADD2.F32 R189, -RZ, R189.H0_H0 ;  /* 0x200000bdffbd7230 */ /* 0x000fc40000004100 */
[C---:B------:R-:W-:Y:S01]  /*2010*/  FADD.FTZ R157, -R124.reuse, R153 ;  /* 0x000000997c9d7221 */ /* 0x040fe20000010100 */
[----:B------:R-:W-:Y:S02]  /*2020*/  HADD2.F32 R128, -RZ, R130.H0_H0 ;  /* 0x20000082ff807230 */ /* 0x000fe40000004100 */
[----:B------:R-:W-:Y:S01]  /*2030*/  FADD.FTZ R155, -R124, R151 ;  /* 0x000000977c9b7221 */ /* 0x000fe20000010100 */
[----:B------:R-:W-:Y:S02]  /*2040*/  HADD2.F32 R129, -RZ, R146.H0_H0 ;  /* 0x20000092ff817230 */ /* 0x000fe40000004100 */
[----:B------:R-:W-:Y:S01]  /*2050*/  FMUL.FTZ R153, R40, R131 ;  /* 0x0000008328997220 */ /* 0x000fe20000410000 */
[----:B------:R-:W-:Y:S01]  /*2060*/  FADD.FTZ R189, -R124, R189 ;  /* 0x000000bd7cbd7221 */ /* 0x000fe20000010100 */
[----:B-----5:R-:W-:Y:S01]  /*2070*/  FMUL.FTZ R151, R142, R127 ;  /* 0x0000007f8e977220 */ /* 0x020fe20000410000 */
[----:B------:R-:W-:Y:S02]  /*2080*/  HADD2.F32 R127, -RZ, R150.H0_H0 ;  /* 0x20000096ff7f7230 */ /* 0x000fe40000004100 */
[----:B------:R-:W-:Y:S01]  /*2090*/  FMUL.FTZ R130, R41, R128 ;  /* 0x0000008029827220 */ /* 0x000fe20000410000 */
[----:B------:R-:W-:-:S02]  /*20a0*/  HADD2.F32 R124, -RZ, R196.H0_H0 ;  /* 0x200000c4ff7c7230 */ /* 0x000fc40000004100 */
[----:B------:R-:W-:Y:S01]  /*20b0*/  FMUL.FTZ R150, R142, R155 ;  /* 0x0000009b8e967220 */ /* 0x000fe20000410000 */
[-C--:B------:R-:W-:Y:S01]  /*20c0*/  FFMA.FTZ R146, R36, R129.reuse, R153 ;  /* 0x0000008124927223 */ /* 0x080fe20000010099 */
[----:B------:R-:W-:Y:S01]  /*20d0*/  FADD.FTZ R84, R84, R129 ;  /* 0x0000008154547221 */ /* 0x000fe20000010000 */
[----:B------:R-:W-:Y:S01]  /*20e0*/  FFMA.FTZ R104, R151, R129, R104 ;  /* 0x0000008197687223 */ /* 0x000fe20000010068 */
[----:B------:R-:W-:Y:S02]  /*20f0*/  HADD2.F32 R187, -RZ, R187.H0_H0 ;  /* 0x200000bbffbb7230 */ /* 0x000fe40000004100 */
[----:B------:R-:W-:Y:S01]  /*2100*/  FMUL.FTZ R153, R142, R157 ;  /* 0x0000009d8e997220 */ /* 0x000fe20000410000 */
[----:B------:R-:W-:Y:S02]  /*2110*/  HADD2.F32 R194, -RZ, R194.H0_H0 ;  /* 0x200000c2ffc27230 */ /* 0x000fe40000004100 */
        /* <DEDUP_REMOVED lines=8> */
[----:B------:R-:W-:-:S02]  /*21a0*/  HADD2.F32 R130, -RZ, R195.H0_H0 ;  /* 0x200000c3ff827230 */ /* 0x000fc40000004100 */
        /* <DEDUP_REMOVED lines=20> */
.L_x_2758:
[----:B------:R-:W-:Y:S05]  /*22f0*/  BSYNC.RECONVERGENT B0 ;  /* 0x0000000000007941 */ /* 0x000fea0003800200 */
.L_x_2757:
        /* <DEDUP_REMOVED lines=32> */
.L_x_2760:
[----:B------:R-:W-:Y:S05]  /*2500*/  BSYNC.RECONVERGENT B0 ;  /* 0x0000000000007941 */ /* 0x000fea0003800200 */
.L_x_2759:
        /* <DEDUP_REMOVED lines=59> */
.L_x_2765:
        /* <DEDUP_REMOVED lines=23> */
.L_x_2764:
        /* <DEDUP_REMOVED lines=26> */
.L_x_2767:
        /* <DEDUP_REMOVED lines=27> */
.L_x_2763:
        /* <DEDUP_REMOVED lines=9> */
[----:B------:R-:W-:Y:S01]  /*2e10*/  MOV R124, R132 ;  /* 0x00000084007c7202 */ /* 0x000fe20000000f00 */
[-CC-:B------:R-:W-:Y:S01]  /*2e20*/  FFMA.FTZ R130, R166, R189.reuse, R194.reuse ;  /* 0x000000bda6827223 */ /* 0x180fe200000100c2 */
[----:B------:R-:W-:Y:S01]  /*2e30*/  SHF.R.U64 R127, R132, 0x10, R133 ;  /* 0x00000010847f7819 */ /* 0x000fe20000001285 */
[--C-:B------:R-:W-:Y:S01]  /*2e40*/  FFMA.FTZ R129, R163, R189, R194.reuse ;  /* 0x000000bda3817223 */ /* 0x100fe200000100c2 */
[----:B------:R-:W-:Y:S01]  /*2e50*/  MOV R126, R133 ;  /* 0x00000085007e7202 */ /* 0x000fe20000000f00 */
[----:B------:R-:W-:Y:S01]  /*2e60*/  FADD.FTZ R128, R162, -R125 ;  /* 0x8000007da2807221 */ /* 0x000fe20000010000 */
[----:B------:R-:W-:Y:S01]  /*2e70*/  SHF.R.U32.HI R131, RZ, 0x10, R133 ;  /* 0x00000010ff837819 */ /* 0x000fe20000011685 */
[----:B------:R-:W-:Y:S01]  /*2e80*/  FFMA.FTZ R196, R168, R189, R194 ;  /* 0x000000bda8c47223 */ /* 0x000fe200000100c2 */
[----:B------:R-:W-:Y:S02]  /*2e90*/  HADD2.F32 R125, -RZ, R124.H0_H0 ;  /* 0x2000007cff7d7230 */ /* 0x000fe40000004100 */
[----:B------:R-:W-:Y:S01]  /*2ea0*/  FADD.FTZ R124, R165, -R130 ;  /* 0x80000082a57c7221 */ /* 0x000fe20000010000 */
[----:B------:R-:W-:Y:S01]  /*2eb0*/  FADD.FTZ R130, R164, -R129 ;  /* 0x80000081a4827221 */ /* 0x000fe20000010000 */
[----:B------:R-:W-:-:S02]  /*2ec0*/  HADD2.F32 R127, -RZ, R127.H0_H0 ;  /* 0x2000007fff7f7230 */ /* 0x000fc40000004100 */
        /* <DEDUP_REMOVED lines=14> */
.L_x_2769:
        /* <DEDUP_REMOVED lines=31> */
.L_x_2768:
        /* <DEDUP_REMOVED lines=34> */
.L_x_2770:
        /* <DEDUP_REMOVED lines=34> */
.L_x_2766:
        /* <DEDUP_REMOVED lines=18> */
.L_x_2771:
        /* <DEDUP_REMOVED lines=12> */
.L_x_2772:
[----:B------:R-:W-:-:S07]  /*37c0*/  IADD3 R144, PT, PT, R144, 0x80, RZ ;  /* 0x0000008090907810 */ /* 0x000fce0007ffe0ff */
.L_x_2762:
[----:B------:R-:W-:Y:S05]  /*37d0*/  BSYNC.RECONVERGENT B0 ;  /* 0x0000000000007941 */ /* 0x000fea0003800200 */
.L_x_2761:
        /* <DEDUP_REMOVED lines=12> */
[-CC-:B-1----:R-:W-:Y:S01]  /*38a0*/  FFMA.FTZ R127, R169, R189.reuse, R194.reuse ;  /* 0x000000bda97f7223 */ /* 0x182fe200000100c2 */
        /* <DEDUP_REMOVED lines=33> */
.L_x_2777:
        /* <DEDUP_REMOVED lines=31> */
.L_x_2776:
        /* <DEDUP_REMOVED lines=34> */
.L_x_2779:
        /* <DEDUP_REMOVED lines=27> */
.L_x_2775:
        /* <DEDUP_REMOVED lines=33> */
.L_x_2781:
        /* <DEDUP_REMOVED lines=23> */
.L_x_2780:
        /* <DEDUP_REMOVED lines=26> */
.L_x_2782:
        /* <DEDUP_REMOVED lines=17> */
.L_x_2778:
        /* <DEDUP_REMOVED lines=16> */
.L_x_2783:
        /* <DEDUP_REMOVED lines=10> */
.L_x_2784:
[----:B------:R-:W-:-:S07]  /*4850*/  IADD3 R144, PT, PT, R144, 0x80, RZ ;  /* 0x0000008090907810 */ /* 0x000fce0007ffe0ff */
.L_x_2774:
[----:B------:R-:W-:Y:S05]  /*4860*/  BSYNC.RECONVERGENT B0 ;  /* 0x0000000000007941 */ /* 0x000fea0003800200 */
.L_x_2773:
        /* <DEDUP_REMOVED lines=46> */
.L_x_2789:
[----:B0-----:R-:W-:Y:S01]  /*4b50*/  MOV R128, R137 ;  /* 0x0000008900807202 */ /* 0x001fe20000000f00 */
[-CC-:B------:R-:W-:Y:S01]  /*4b60*/  FFMA.FTZ R129, R175, R189.reuse, R194.reuse ;  /* 0x000000bdaf817223 */ /* 0x180fe200000100c2 */
[--C-:B------:R-:W-:Y:S01]  /*4b70*/  SHF.R.U32.HI R158, RZ, 0x10, R137.reuse ;  /* 0x00000010ff9e7819 */ /* 0x100fe20000011689 */
[-CC-:B------:R-:W-:Y:S01]  /*4b80*/  FFMA.FTZ R130, R184, R189.reuse, R194.reuse ;  /* 0x000000bdb8827223 */ /* 0x180fe200000100c2 */
[----:B-12---:R-:W-:Y:S01]  /*4b90*/  MOV R124, R136 ;  /* 0x00000088007c7202 */ /* 0x006fe20000000f00 */
        /* <DEDUP_REMOVED lines=26> */
.L_x_2788:
[----:B------:R-:W-:-:S04]  /*4d40*/  UISETP.NE.U32.AND UP2, UPT, UR6, URZ, UPT ;  /* 0x000000ff0600728c */ /* 0x000fc8000bf45070 */
[----:B------:R-:W-:-:S09]  /*4d50*/  UISETP.NE.AND.EX UP2, UPT, UR7, URZ, UPT, UP2 ;  /* 0x000000ff0700728c */ /* 0x000fd2000bf45320 */
[----:B------:R-:W-:Y:S05]  /*4d60*/  BRA.U !UP2, `(.L_x_2791) ;  /* 0x000000010a7c7547 */ /* 0x000fea000b800000 */
        /* <DEDUP_REMOVED lines=31> */
.L_x_2791:
[----:B-12---:R-:W-:Y:S01]  /*4f60*/  MOV R124, R136 ;  /* 0x00000088007c7202 */ /* 0x006fe20000000f00 */
        /* <DEDUP_REMOVED lines=26> */
.L_x_2787:
        /* <DEDUP_REMOVED lines=33> */
.L_x_2793:
        /* <DEDUP_REMOVED lines=23> */
.L_x_2792:
        /* <DEDUP_REMOVED lines=26> */
.L_x_2794:
        /* <DEDUP_REMOVED lines=17> */
.L_x_2790:
        /* <DEDUP_REMOVED lines=16> */
.L_x_2795:
        /* <DEDUP_REMOVED lines=10> */
.L_x_2796:
[----:B------:R-:W-:-:S07]  /*58e0*/  IADD3 R144, PT, PT, R144, 0x80, RZ ;  /* 0x0000008090907810 */ /* 0x000fce0007ffe0ff */
.L_x_2786:
[----:B------:R-:W-:Y:S05]  /*58f0*/  BSYNC.RECONVERGENT B0 ;  /* 0x0000000000007941 */ /* 0x000fea0003800200 */
.L_x_2785:
        /* <DEDUP_REMOVED lines=46> */
.L_x_2801:
        /* <DEDUP_REMOVED lines=31> */
.L_x_2800:
        /* <DEDUP_REMOVED lines=34> */
.L_x_2803:
        /* <DEDUP_REMOVED lines=27> */
.L_x_2799:
        /* <DEDUP_REMOVED lines=33> */
.L_x_2805:
        /* <DEDUP_REMOVED lines=23> */
.L_x_2804:
        /* <DEDUP_REMOVED lines=26> */
.L_x_2806:
        /* <DEDUP_REMOVED lines=17> */
.L_x_2802:
        /* <DEDUP_REMOVED lines=16> */
.L_x_2807:
        /* <DEDUP_REMOVED lines=10> */
.L_x_2808:
[----:B------:R-:W-:-:S07]  /*6970*/  IADD3 R144, PT, PT, R144, 0x80, RZ ;  /* 0x0000008090907810 */ /* 0x000fce0007ffe0ff */
.L_x_2798:
[----:B------:R-:W-:Y:S05]  /*6980*/  BSYNC.RECONVERGENT B0 ;  /* 0x0000000000007941 */ /* 0x000fea0003800200 */
.L_x_2797:
        /* <DEDUP_REMOVED lines=11> */
[--C-:B0-----:R-:W-:Y:S01]  /*6a40*/  SHF.R.U32.HI R131, RZ, 0x10, R141.reuse ;  /* 0x00000010ff837819 */ /* 0x101fe2000001168d */
[--C-:B-12---:R-:W-:Y:S01]  /*6a50*/  FFMA.FTZ R125, R151, R189, R194.reuse ;  /* 0x000000bd977d7223 */ /* 0x106fe200000100c2 */
[----:B------:R-:W-:Y:S01]  /*6a60*/  MOV R127, R141 ;  /* 0x0000008d007f7202 */ /* 0x000fe20000000f00 */
[-CC-:B------:R-:W-:Y:S01]  /*6a70*/  FFMA.FTZ R126, R150, R189.reuse, R194.reuse ;  /* 0x000000bd967e7223 */ /* 0x180fe200000100c2 */
        /* <DEDUP_REMOVED lines=31> */
.L_x_2813:
[-CC-:B0-----:R-:W-:Y:S01]  /*6c70*/  FFMA.FTZ R130, R152, R189.reuse, R194.reuse ;  /* 0x000000bd98827223 */ /* 0x181fe200000100c2 */
[--C-:B------:R-:W-:Y:S01]  /*6c80*/  SHF.R.U32.HI R131, RZ, 0x10, R141.reuse ;  /* 0x00000010ff837819 */ /* 0x100fe2000001168d */
[--C-:B-12---:R-:W-:Y:S01]  /*6c90*/  FFMA.FTZ R125, R151, R189, R194.reuse ;  /* 0x000000bd977d7223 */ /* 0x106fe200000100c2 */
[----:B------:R-:W-:Y:S01]  /*6ca0*/  MOV R128, R141 ;  /* 0x0000008d00807202 */ /* 0x000fe20000000f00 */
        /* <DEDUP_REMOVED lines=10> */
[C---:B-----5:R-:W-:Y:S01]  /*6d50*/  FFMA.FTZ R129, R142.reuse, R129, R131 ;  /* 0x000000818e817223 */ /* 0x060fe20000010083 */
[----:B------:R-:W-:Y:S02]  /*6d60*/  HADD2.F32 R128, -RZ, R127.H0_H0 ;  /* 0x2000007fff807230 */ /* 0x000fe40000004100 */
[----:B------:R-:W-:Y:S01]  /*6d70*/  FADD.FTZ R127, R155, -R126 ;  /* 0x8000007e9b7f7221 */ /* 0x000fe20000010000 */
[C---:B------:R-:W-:Y:S01]  /*6d80*/  FFMA.FTZ R130, R142.reuse, R189, R130 ;  /* 0x000000bd8e827223 */ /* 0x040fe20000010082 */
[C---:B------:R-:W-:Y:S02]  /*6d90*/  FFMA.FTZ R124, R142.reuse, R125, R124 ;  /* 0x0000007d8e7c7223 */ /* 0x040fe4000001007c */
[----:B------:R-:W-:-:S02]  /*6da0*/  FFMA.FTZ R127, R142, R127, R128 ;  /* 0x0000007f8e7f7223 */ /* 0x000fc40000010080 */
[----:B------:R-:W-:-:S03]  /*6db0*/  F2FP.F16.F32.PACK_AB R129, R129, R130 ;  /* 0x000000828181723e */ /* 0x000fc600000000ff */
[----:B------:R-:W-:Y:S02]  /*6dc0*/  F2FP.F16.F32.PACK_AB R124, R127, R124 ;  /* 0x0000007c7f7c723e */ /* 0x000fe400000000ff */
        /* <DEDUP_REMOVED lines=9> */
.L_x_2812:
[----:B------:R-:W-:-:S04]  /*6e60*/  UISETP.NE.U32.AND UP2, UPT, UR6, URZ, UPT ;  /* 0x000000ff0600728c */ /* 0x000fc8000bf45070 */
[----:B------:R-:W-:-:S09]  /*6e70*/  UISETP.NE.AND.EX UP2, UPT, UR7, URZ, UPT, UP2 ;  /* 0x000000ff0700728c */ /* 0x000fd2000bf45320 */
[----:B------:R-:W-:Y:S05]  /*6e80*/  BRA.U !UP2, `(.L_x_2815) ;  /* 0x000000010a7c7547 */ /* 0x000fea000b800000 */
        /* <DEDUP_REMOVED lines=31> */
.L_x_2815:
        /* <DEDUP_REMOVED lines=9> */
[----:B------:R-:W-:Y:S01]  /*7110*/  HADD2.F32 R127, -RZ, R124.H0_H0 ;  /* 0x2000007cff7f7230 */ /* 0x000fe20000004100 */
[----:B------:R-:W-:Y:S01]  /*7120*/  MOV R130, R141 ;  /* 0x0000008d00827202 */ /* 0x000fe20000000f00 */
        /* <DEDUP_REMOVED lines=16> */
.L_x_2811:
        /* <DEDUP_REMOVED lines=33> */
.L_x_2817:
        /* <DEDUP_REMOVED lines=23> */
.L_x_2816:
        /* <DEDUP_REMOVED lines=26> */
.L_x_2818:
        /* <DEDUP_REMOVED lines=18> */
.L_x_2814:
        /* <DEDUP_REMOVED lines=16> */
.L_x_2819:
        /* <DEDUP_REMOVED lines=10> */
.L_x_2810:
[----:B------:R-:W-:Y:S05]  /*7a10*/  BSYNC.RECONVERGENT B0 ;  /* 0x0000000000007941 */ /* 0x000fea0003800200 */
.L_x_2809:
[----:B------:R-:W-:Y:S01]  /*7a20*/  UPLOP3.LUT UP1, UPT, UPT, UPT, UP1, 0x40, 0x4 ;  /* 0x000000000004789c */ /* 0x000fe20003f2e810 */
[----:B------:R-:W-:Y:S10]  /*7a30*/  @!P6 BRA `(.L_x_2820) ;  /* 0xffffff8c00a8e947 */ /* 0x000ff4000383ffff */
.L_x_2748:
        /* <DEDUP_REMOVED lines=18> */
.L_x_2822:
[----:B------:R-:W-:Y:S05]  /*7b60*/  BSYNC.RECONVERGENT B0 ;  /* 0x0000000000007941 */ /* 0x000fea0003800200 */
.L_x_2821:
        /* <DEDUP_REMOVED lines=15> */
.L_x_2824:
[----:B------:R-:W-:Y:S05]  /*7c60*/  BSYNC.RECONVERGENT B0 ;  /* 0x0000000000007941 */ /* 0x000fea0003800200 */
.L_x_2823:
        /* <DEDUP_REMOVED lines=15> */
.L_x_2826:
[----:B------:R-:W-:Y:S05]  /*7d60*/  BSYNC.RECONVERGENT B0 ;  /* 0x0000000000007941 */ /* 0x000fea0003800200 */
.L_x_2825:
        /* <DEDUP_REMOVED lines=15> */
.L_x_2828:
[----:B------:R-:W-:Y:S05]  /*7e60*/  BSYNC.RECONVERGENT B0 ;  /* 0x0000000000007941 */ /* 0x000fea0003800200 */
.L_x_2827:
        /* <DEDUP_REMOVED lines=14> */
.L_x_2829:
        /* <DEDUP_REMOVED lines=11> */
.L_x_5432:


//--------------------- .text._ZN10layer_norm31ln_parallel_residual_bwd_kernelINS_13Kernel_traitsIf6__halfS2_S2_fjLj2560ELj1ELj1ELj4ELj8ENS_18Kernel_traits_baseILj2560EfS2_S2_S2_fjLj128EEEEELb0ELb0ELb1EEEvNS_9BwdParamsE --------------------------
	.section	.text._ZN10layer_norm31ln_parallel_residual_bwd_kernelINS_13Kernel_traitsIf6__halfS2_S2_fjLj2560ELj1ELj1ELj4ELj8ENS_18Kernel_traits_baseILj2560EfS2_S2_S2_fjLj128EEEEELb0ELb0ELb1EEEvNS_9BwdParamsE,"ax",@progbits
	.align	128
        .global         _ZN10layer_norm31ln_parallel_residual_bwd_kernelINS_13Kernel_traitsIf6__halfS2_S2_fjLj2560ELj1ELj1ELj4ELj8ENS_18Kernel_traits_baseILj2560EfS2_S2_S2_fjLj128EEEEELb0ELb0ELb1EEEvNS_9BwdParamsE
        .type           _ZN10layer_norm31ln_parallel_residual_bwd_kernelINS_13Kernel_traitsIf6__halfS2_S2_fjLj2560ELj1ELj1ELj4ELj8ENS_18Kernel_traits_baseILj2560EfS2_S2_S2_fjLj128EEEEELb0ELb0ELb1EEEvNS_9BwdParamsE,@function
        .size           _ZN10layer_norm31ln_parallel_residual_bwd_kernelINS_13Kernel_traitsIf6__halfS2_S2_fjLj2560ELj1ELj1ELj4ELj8ENS_18Kernel_traits_baseILj2560EfS2_S2_S2_fjLj128EEEEELb0ELb0ELb1EEEvNS_9BwdParamsE,(.L_x_5433 - _ZN10layer_norm31ln_parallel_residual_bwd_kernelINS_13Kernel_traitsIf6__halfS2_S2_fjLj2560ELj1ELj1ELj4ELj8ENS_18Kernel_traits_baseILj2560EfS2_S2_S2_fjLj128EEEEELb0ELb0ELb1EEEvNS_9BwdParamsE)
        .other          _ZN10layer_norm31ln_parallel_residual_bwd_kernelINS_13Kernel_traitsIf6__halfS2_S2_fjLj2560ELj1ELj1ELj4ELj8ENS_18Kernel_traits_baseILj2560EfS2_S2_S2_fjLj128EEEEELb0ELb0ELb1EEEvNS_9BwdParamsE,@"STO_CUDA_ENTRY STV_DEFAULT"
_ZN10layer_norm31ln_parallel_residual_bwd_kernelINS_13Kernel_traitsIf6__halfS2_S2_fjLj2560ELj1ELj1ELj4ELj8ENS_18Kernel_traits_baseILj2560EfS2_S2_S2_fjLj128EEEEELb0ELb0ELb1EEEvNS_9BwdParamsE:
.text._ZN10layer_norm31ln_parallel_residual_bwd_kernelINS_13Kernel_traitsIf6__halfS2_S2_fjLj2560ELj1ELj1ELj4ELj8ENS_18Kernel_traits_baseILj2560EfS2_S2_S2_fjLj128EEEEELb0ELb0ELb1EEEvNS_9BwdParamsE:
        /* <DEDUP_REMOVED lines=110> */
.L_x_2867:
        /* <DEDUP_REMOVED lines=78> */
[----:B-----5:R0:W5:Y:S03]  /*0bc0*/  @P0 LDG.E.64 R140, desc[UR8][R144.64] ;  /* 0x00000008908c0981 */ /* 0x020166000c1e1b00 */
[----:B-1----:R-:W-:Y:S01]  /*0bd0*/  @P0 IMAD.WIDE.U32 R152, R173, 0x8, R152 ;  /* 0x00000008ad980825 */ /* 0x002fe200078e0098 */
[----:B---3--:R-:W-:Y:S01]  /*0be0*/  MOV R206, R92 ;  /* 0x0000005c00ce7202 */ /* 0x008fe20000000f00 */
[----:B------:R-:W5:Y:S02]  /*0bf0*/  @P0 LDG.E.64 R136, desc[UR8][R150.64] ;  /* 0x0000000896880981 */ /* 0x000f64000c1e1b00 */
[----:B------:R-:W-:Y:S02]  /*0c00*/  HADD2.F32 R158, -RZ, R158.H0_H0 ;  /* 0x2000009eff9e7230 */ /* 0x000fe40000004100 */
[----:B------:R-:W-:Y:S01]  /*0c10*/  HADD2.F32 R190, -RZ, R190.H0_H0 ;  /* 0x200000beffbe7230 */ /* 0x000fe20000004100 */
[----:B0-----:R-:W-:Y:S01]  /*0c20*/  FSEL R144, R189, RZ, !P1 ;  /* 0x000000ffbd907208 */ /* 0x001fe20004800000 */
[----:B------:R0:W5:Y:S01]  /*0c30*/  @P0 LDG.E.64 R134, desc[UR8][R152.64] ;  /* 0x0000000898860981 */ /* 0x000162000c1e1b00 */
[----:B------:R-:W-:-:S02]  /*0c40*/  SHF.R.U64 R211, R92, 0x10, R93 ;  /* 0x000000105cd37819 */ /* 0x000fc4000000125d */
[----:B------:R-:W-:Y:S02]  /*0c50*/  MOV R208, R93 ;  /* 0x0000005d00d07202 */ /* 0x000fe40000000f00 */
[----:B------:R-:W-:Y:S02]  /*0c60*/  SHF.R.U32.HI R209, RZ, 0x10, R93 ;  /* 0x00000010ffd17819 */ /* 0x000fe4000001165d */
[----:B------:R-:W-:Y:S01]  /*0c70*/  SHF.R.U32.HI R223, RZ, 0x10, R159 ;  /* 0x00000010ffdf7819 */ /* 0x000fe2000001169f */
[----:B------:R-:W-:Y:S01]  /*0c80*/  HADD2.F32 R221, -RZ, R221.H0_H0 ;  /* 0x200000ddffdd7230 */ /* 0x000fe20000004100 */
[--C-:B------:R-:W-:Y:S01]  /*0c90*/  SHF.R.U64 R92, R154, 0x10, R155.reuse ;  /* 0x000000109a5c7819 */ /* 0x100fe2000000129b */
[----:B0-----:R-:W-:Y:S01]  /*0ca0*/  HADD2.F32 R153, -RZ, R157.H0_H0 ;  /* 0x2000009dff997230 */ /* 0x001fe20000004100 */
[----:B------:R-:W-:Y:S01]  /*0cb0*/  MOV R93, R155 ;  /* 0x0000009b005d7202 */ /* 0x000fe20000000f00 */
[----:B------:R-:W-:Y:S01]  /*0cc0*/  HADD2.F32 R196, -RZ, R196.H0_H0 ;  /* 0x200000c4ffc47230 */ /* 0x000fe20000004100 */
[----:B------:R-:W-:Y:S01]  /*0cd0*/  SHF.R.U32.HI R169, RZ, 0x10, R155 ;  /* 0x00000010ffa97819 */ /* 0x000fe2000001169b */
[----:B------:R-:W-:Y:S01]  /*0ce0*/  HADD2.F32 R188, -RZ, R188.H0_H0 ;  /* 0x200000bcffbc7230 */ /* 0x000fe20000004100 */
[----:B------:R-:W-:Y:S01]  /*0cf0*/  SHF.R.U64 R151, R156, 0x10, R157 ;  /* 0x000000109c977819 */ /* 0x000fe2000000129d */
[----:B------:R-:W-:Y:S01]  /*0d00*/  @P0 IMAD.WIDE.U32 R94, R183, 0x8, R94 ;  /* 0x00000008b75e0825 */ /* 0x000fe200078e005e */
[----:B------:R-:W-:-:S03]  /*0d10*/  SHF.R.U32.HI R155, RZ, 0x10, R157 ;  /* 0x00000010ff9b7819 */ /* 0x000fc6000001169d */
[----:B------:R-:W-:Y:S01]  /*0d20*/  FADD.FTZ R157, -R144, R158 ;  /* 0x0000009e909d7221 */ /* 0x000fe20000010100 */
[----:B------:R-:W-:Y:S01]  /*0d30*/  MOV R180, R96 ;  /* 0x0000006000b47202 */ /* 0x000fe20000000f00 */
[----:B------:R-:W-:Y:S01]  /*0d40*/  FMUL.FTZ R241, R68, R190 ;  /* 0x000000be44f17220 */ /* 0x000fe20000410000 */
[----:B------:R-:W-:Y:S01]  /*0d50*/  SHF.R.U64 R178, R96, 0x10, R97 ;  /* 0x0000001060b27819 */ /* 0x000fe20000001261 */
[----:B------:R-:W-:Y:S01]  /*0d60*/  HADD2.F32 R96, -RZ, R159.H0_H0 ;  /* 0x2000009fff607230 */ /* 0x000fe20000004100 */
[--C-:B------:R-:W-:Y:S01]  /*0d70*/  SHF.R.U64 R167, R148, 0x10, R149.reuse ;  /* 0x0000001094a77819 */ /* 0x100fe20000001295 */
[----:B------:R-:W-:Y:S01]  /*0d80*/  HADD2.F32 R223, -RZ, R223.H0_H0 ;  /* 0x200000dfffdf7230 */ /* 0x000fe20000004100 */
[----:B------:R-:W-:Y:S01]  /*0d90*/  MOV R166, R149 ;  /* 0x0000009500a67202 */ /* 0x000fe20000000f00 */
[----:B------:R-:W-:Y:S01]  /*0da0*/  HADD2.F32 R194, -RZ, R194.H0_H0 ;  /* 0x200000c2ffc27230 */ /* 0x000fe20000004100 */
[----:B------:R-:W-:Y:S01]  /*0db0*/  SHF.R.U32.HI R149, RZ, 0x10, R149 ;  /* 0x00000010ff957819 */ /* 0x000fe20000011695 */
[----:B------:R-:W-:-:S02]  /*0dc0*/  HADD2.F32 R199, -RZ, R199.H0_H0 ;  /* 0x200000c7ffc77230 */ /* 0x000fc40000004100 */
[----:B------:R-:W-:Y:S01]  /*0dd0*/  FADD.FTZ R221, -R144, R221 ;  /* 0x000000dd90dd7221 */ /* 0x000fe20000010100 */
[----:B------:R-:W-:Y:S01]  /*0de0*/  FMUL.FTZ R157, R168, R157 ;  /* 0x0000009da89d7220 */ /* 0x000fe20000410000 */
[----:B------:R-:W-:Y:S01]  /*0df0*/  FMUL.FTZ R222, R69, R188 ;  /* 0x000000bc45de7220 */ /* 0x000fe20000410000 */
[----:B------:R-:W-:Y:S01]  /*0e00*/  FFMA.FTZ R224, R88, R196, R241 ;  /* 0x000000c458e07223 */ /* 0x000fe200000100f1 */
[----:B------:R-:W-:Y:S01]  /*0e10*/  MOV R176, R148 ;  /* 0x0000009400b07202 */ /* 0x000fe20000000f00 */
[----:B------:R0:W5:Y:S01]  /*0e20*/  @P0 LDG.E.64 R142, desc[UR8][R94.64] ;  /* 0x000000085e8e0981 */ /* 0x000162000c1e1b00 */
[----:B------:R-:W-:Y:S01]  /*0e30*/  MOV R213, R98 ;  /* 0x0000006200d57202 */ /* 0x000fe20000000f00 */
[----:B------:R-:W-:Y:S01]  /*0e40*/  @P0 IMAD.WIDE.U32 R146, R177, 0x8, R146 ;  /* 0x00000008b1920825 */ /* 0x000fe200078e0092 */
[----:B------:R-:W-:-:S03]  /*0e50*/  SHF.R.U64 R210, R98, 0x10, R99 ;  /* 0x0000001062d27819 */ /* 0x000fc60000001263 */
[C---:B------:R-:W-:Y:S01]  /*0e60*/  FADD.FTZ R223, -R144.reuse, R223 ;  /* 0x000000df90df7221 */ /* 0x040fe20000010100 */
[----:B------:R-:W-:Y:S01]  /*0e70*/  MOV R148, R154 ;  /* 0x0000009a00947202 */ /* 0x000fe20000000f00 */
[----:B------:R-:W-:Y:S01]  /*0e80*/  HADD2.F32 R237, -RZ, R161.H0_H0 ;  /* 0x200000a1ffed7230 */ /* 0x000fe20000004100 */
[----:B------:R-:W-:Y:S01]  /*0e90*/  MOV R203, R97 ;  /* 0x0000006100cb7202 */ /* 0x000fe20000000f00 */
[----:B------:R-:W-:Y:S01]  /*0ea0*/  HADD2.F32 R201, -RZ, R201.H0_H0 ;  /* 0x200000c9ffc97230 */ /* 0x000fe20000004100 */
[----:B------:R-:W-:Y:S01]  /*0eb0*/  SHF.R.U32.HI R202, RZ, 0x10, R97 ;  /* 0x00000010ffca7819 */ /* 0x000fe20000011661 */
[----:B0-----:R-:W-:Y:S01]  /*0ec0*/  FADD.FTZ R95, -R144, R96 ;  /* 0x00000060905f7221 */ /* 0x001fe20000010100 */
[--C-:B------:R-:W-:Y:S01]  /*0ed0*/  SHF.R.U64 R197, R160, 0x10, R161.reuse ;  /* 0x00000010a0c57819 */ /* 0x100fe200000012a1 */
[----:B------:R-:W-:Y:S01]  /*0ee0*/  HADD2.F32 R154, -RZ, R186.H0_H0 ;  /* 0x200000baff9a7230 */ /* 0x000fe20000004100 */
[----:B------:R-:W-:Y:S01]  /*0ef0*/  SHF.R.U32.HI R98, RZ, 0x10, R161 ;  /* 0x00000010ff627819 */ /* 0x000fe200000116a1 */
[----:B------:R-:W-:Y:S01]  /*0f00*/  HADD2.F32 R219, -RZ, R149.H0_H0 ;  /* 0x20000095ffdb7230 */ /* 0x000fe20000004100 */
[--C-:B------:R-:W-:Y:S01]  /*0f10*/  SHF.R.U64 R97, R164, 0x10, R165.reuse ;  /* 0x00000010a4617819 */ /* 0x100fe200000012a5 */
[----:B------:R-:W-:Y:S01]  /*0f20*/  HADD2.F32 R225, -RZ, R93.H0_H0 ;  /* 0x2000005dffe17230 */ /* 0x000fe20000004100 */
[----:B------:R-:W-:Y:S01]  /*0f30*/  SHF.R.U32.HI R161, RZ, 0x10, R165 ;  /* 0x00000010ffa17819 */ /* 0x000fe200000116a5 */
[----:B------:R-:W-:Y:S01]  /*0f40*/  FMUL.FTZ R243, R70, R199 ;  /* 0x000000c746f37220 */ /* 0x000fe20000410000 */
[--C-:B------:R-:W-:Y:S01]  /*0f50*/  SHF.R.U64 R94, R162, 0x10, R163.reuse ;  /* 0x00000010a25e7819 */ /* 0x100fe200000012a3 */
[C---:B------:R-:W-:Y:S01]  /*0f60*/  FMUL.FTZ R228, R168.reuse, R221 ;  /* 0x000000dda8e47220 */ /* 0x040fe20000410000 */
[----:B------:R-:W-:Y:S01]  /*0f70*/  SHF.R.U32.HI R217, RZ, 0x10, R163 ;  /* 0x00000010ffd97819 */ /* 0x000fe200000116a3 */
[----:B------:R-:W-:Y:S01]  /*0f80*/  FFMA.FTZ R222, R89, R194, R222 ;  /* 0x000000c259de7223 */ /* 0x000fe200000100de */
[----:B------:R-:W-:Y:S01]  /*0f90*/  FADD.FTZ R149, RZ, R224 ;  /* 0x000000e0ff957221 */ /* 0x000fe20000010000 */
[----:B------:R-:W-:Y:S01]  /*0fa0*/  FFMA.FTZ R93, R157, R224, RZ ;  /* 0x000000e09d5d7223 */ /* 0x000fe200000100ff */
[----:B------:R-:W-:Y:S01]  /*0fb0*/  FMUL.FTZ R186, R168, R95 ;  /* 0x0000005fa8ba7220 */ /* 0x000fe20000410000 */
[----:B------:R0:W5:Y:S01]  /*0fc0*/  @P0 LDG.E.64 R138, desc[UR8][R146.64] ;  /* 0x00000008928a0981 */ /* 0x000162000c1e1b00 */
        /* <DEDUP_REMOVED lines=9> */
[----:B0-----:R-:W-:Y:S01]  /*1060*/  FMUL.FTZ R146, R71, R154 ;  /* 0x0000009a47927220 */ /* 0x001fe20000410000 */
        /* <DEDUP_REMOVED lines=13> */
[----:B------:R-:W-:Y:S01]  /*1140*/  FFMA.FTZ R221, R91, R192, R146 ;  /* 0x000000c05bdd7223 */ /* 0x000fe20000010092 */
[----:B------:R-:W-:Y:S02]  /*1150*/  HADD2.F32 R98, -RZ, R191.H0_H0 ;  /* 0x200000bfff627230 */ /* 0x000fe40000004100 */
[----:B------:R-:W-:Y:S01]  /*1160*/  FMUL.FTZ R191, R64, R95 ;  /* 0x0000005f40bf7220 */ /* 0x000fe20000410000 */
[----:B------:R-:W-:Y:S02]  /*1170*/  HADD2.F32 R198, -RZ, R198.H0_H0 ;  /* 0x200000c6ffc67230 */ /* 0x000fe40000004100 */
[----:B------:R-:W-:Y:S01]  /*1180*/  FADD.FTZ R160, R223, R160 ;  /* 0x000000a0dfa07221 */ /* 0x000fe20000010000 */
[----:B------:R-:W-:Y:S02]  /*1190*/  HADD2.F32 R216, -RZ, R167.H0_H0 ;  /* 0x200000a7ffd87230 */ /* 0x000fe40000004100 */
        /* <DEDUP_REMOVED lines=20> */
[----:B------:R-:W-:Y:S02]  /*12e0*/  HADD2.F32 R220, -RZ, R148.H0_H0 ;  /* 0x20000094ffdc7230 */ /* 0x000fe40000004100 */
[----:B------:R-:W-:Y:S01]  /*12f0*/  FMUL.FTZ R148, R65, R198 ;  /* 0x000000c641947220 */ /* 0x000fe20000410000 */
[----:B------:R-:W-:Y:S01]  /*1300*/  FADD.FTZ R160, R221, R160 ;  /* 0x000000a0dda07221 */ /* 0x000fe20000010000 */
[----:B------:R-:W-:Y:S01]  /*1310*/  FFMA.FTZ R167, R226, R221, R167 ;  /* 0x000000dde2a77223 */ /* 0x000fe200000100a7 */
[----:B------:R-:W-:Y:S01]  /*1320*/  MOV R174, R99 ;  /* 0x0000006300ae7202 */ /* 0x000fe20000000f00 */
[----:B------:R-:W-:Y:S01]  /*1330*/  HADD2.F32 R94, -RZ, R193.H0_H0 ;  /* 0x200000c1ff5e7230 */ /* 0x000fe20000004100 */
[----:B------:R-:W-:Y:S01]  /*1340*/  SHF.R.U32.HI R212, RZ, 0x10, R99 ;  /* 0x00000010ffd47819 */ /* 0x000fe20000011663 */
[----:B------:R-:W-:-:S02]  /*1350*/  HADD2.F32 R99, -RZ, R185.H0_H0 ;  /* 0x200000b9ff637230 */ /* 0x000fc40000004100 */
[----:B------:R-:W-:Y:S01]  /*1360*/  FMUL.FTZ R195, R66, R205 ;  /* 0x000000cd42c37220 */ /* 0x000fe20000410000 */
[----:B------:R-:W-:Y:S02]  /*1370*/  HADD2.F32 R204, -RZ, R204.H0_H0 ;  /* 0x200000ccffcc7230 */ /* 0x000fe40000004100 */
[----:B------:R-:W-:Y:S01]  /*1380*/  FFMA.FTZ R193, R85, R98, R148 ;  /* 0x0000006255c17223 */ /* 0x000fe20000010094 */
[----:B------:R-:W-:Y:S02]  /*1390*/  HADD2.F32 R97, -RZ, R182.H0_H0 ;  /* 0x200000b6ff617230 */ /* 0x000fe40000004100 */
[----:B------:R-:W-:Y:S01]  /*13a0*/  FMUL.FTZ R182, R168, R197 ;  /* 0x000000c5a8b67220 */ /* 0x000fe20000410000 */
[----:B------:R-:W-:Y:S01]  /*13b0*/  FADD.FTZ R160, R191, R160 ;  /* 0x000000a0bfa07221 */ /* 0x000fe20000010000 */
        /* <DEDUP_REMOVED lines=10> */
[----:B------:R-:W-:Y:S01]  /*1460*/  FMUL.FTZ R169, R60, R145 ;  /* 0x000000913ca97220 */ /* 0x000fe20000410000 */
[----:B------:R-:W-:Y:S01]  /*1470*/  FFMA.FTZ R197, R87, R94, R150 ;  /* 0x0000005e57c57223 */ /* 0x000fe20000010096 */
        /* <DEDUP_REMOVED lines=18> */
[----:B------:R-:W-:-:S02]  /*15a0*/  HADD2.F32 R213, -RZ, R213.H0_H0 ;  /* 0x200000d5ffd57230 */ /* 0x000fc40000004100 */
[----:B------:R-:W-:Y:S01]  /*15b0*/  FFMA.FTZ R187, R82, R200, R187 ;  /* 0x000000c852bb7223 */ /* 0x000fe200000100bb */
[----:B------:R-:W-:Y:S02]  /*15c0*/  HADD2.F32 R218, -RZ, R166.H0_H0 ;  /* 0x200000a6ffda7230 */ /* 0x000fe40000004100 */
[----:B------:R-:W-:Y:S01]  /*15d0*/  FMUL.FTZ R166, R168, R233 ;  /* 0x000000e9a8a67220 */ /* 0x000fe20000410000 */
[----:B------:R-:W-:Y:S01]  /*15e0*/  FADD.FTZ R160, R185, R160 ;  /* 0x000000a0b9a07221 */ /* 0x000fe20000010000 */
[----:B------:R-:W-:Y:S01]  /*15f0*/  FFMA.FTZ R167, R174, R185, R167 ;  /* 0x000000b9aea77223 */ /* 0x000fe200000100a7 */
[----:B------:R-:W-:Y:S02]  /*1600*/  HADD2.F32 R206, -RZ, R206.H0_H0 ;  /* 0x200000ceffce7230 */ /* 0x000fe40000004100 */
[----:B------:R-:W-:Y:S01]  /*1610*/  FMUL.FTZ R149, R56, R213 ;  /* 0x000000d538957220 */ /* 0x000fe20000410000 */
[----:B------:R-:W-:Y:S02]  /*1620*/  HADD2.F32 R210, -RZ, R210.H0_H0 ;  /* 0x200000d2ffd27230 */ /* 0x000fe40000004100 */
[----:B------:R-:W-:Y:S01]  /*1630*/  FFMA.FTZ R189, R83, R207, R146 ;  /* 0x000000cf53bd7223 */ /* 0x000fe20000010092 */
[----:B------:R-:W-:-:S02]  /*1640*/  HADD2.F32 R214, -RZ, R176.H0_H0 ;  /* 0x200000b0ffd67230 */ /* 0x000fc40000004100 */
[----:B------:R-:W-:Y:S01]  /*1650*/  FMUL.FTZ R176, R168, R161 ;  /* 0x000000a1a8b07220 */ /* 0x000fe20000410000 */
[----:B------:R-:W-:Y:S01]  /*1660*/  FADD.FTZ R160, R187, R160 ;  /* 0x000000a0bba07221 */ /* 0x000fe20000010000 */
[----:B------:R-:W-:Y:S01]  /*1670*/  FFMA.FTZ R167, R166, R187, R167 ;  /* 0x000000bba6a77223 */ /* 0x000fe200000100a7 */
[----:B------:R-:W-:Y:S02]  /*1680*/  HADD2.F32 R211, -RZ, R211.H0_H0 ;  /* 0x200000d3ffd37230 */ /* 0x000fe40000004100 */
[----:B------:R-:W-:Y:S01]  /*1690*/  FMUL.FTZ R158, R168, R231 ;  /* 0x000000e7a89e7220 */ /* 0x000fe20000410000 */
[----:B------:R-:W-:Y:S02]  /*16a0*/  HADD2.F32 R230, -RZ, R92.H0_H0 ;  /* 0x2000005cffe67230 */ /* 0x000fe40000004100 */
        /* <DEDUP_REMOVED lines=75> */
.L_x_2832:
[----:B------:R-:W-:Y:S05]  /*1b60*/  BSYNC.RECONVERGENT B0 ;  /* 0x0000000000007941 */ /* 0x000fea0003800200 */
.L_x_2831:
        /* <DEDUP_REMOVED lines=133> */
[-CC-:B------:R-:W-:Y:S01]  /*23c0*/  FFMA.FTZ R182, R182, R154.reuse, R159.reuse ;  /* 0x0000009ab6b67223 */ /* 0x180fe2000001009f */
[-C--:B------:R-:W-:Y:S01]  /*23d0*/  FFMA.FTZ R178, R178, R154.reuse, R159 ;  /* 0x0000009ab2b27223 */ /* 0x080fe2000001009f */
[----:B------:R-:W-:Y:S01]  /*23e0*/  FFMA.FTZ R93, R168, R157, R93 ;  /* 0x0000009da85d7223 */ /* 0x000fe2000001005d */
[----:B------:R-:W-:Y:S01]  /*23f0*/  HADD2.F32 R97, -RZ, R92.H0_H0 ;  /* 0x2000005cff617230 */ /* 0x000fe20000004100 */
[--C-:B------:R-:W-:Y:S01]  /*2400*/  SHF.R.U32.HI R92, RZ, 0x10, R141.reuse ;  /* 0x00000010ff5c7819 */ /* 0x100fe2000001168d */
[----:B------:R-:W-:Y:S01]  /*2410*/  FADD.FTZ R193, R193, -R182 ;  /* 0x800000b6c1c17221 */ /* 0x000fe20000010000 */
[----:B------:R0:W-:Y:S01]  /*2420*/  F2F.F16.F32 R99, R93 ;  /* 0x0000005d00637304 */ /* 0x0001e20000200800 */
[----:B------:R-:W-:Y:S01]  /*2430*/  SHF.R.U64 R157, R140, 0x10, R141 ;  /* 0x000000108c9d7819 */ /* 0x000fe2000000128d */
[----:B------:R-:W-:Y:S01]  /*2440*/  FADD.FTZ R191, R191, -R178 ;  /* 0x800000b2bfbf7221 */ /* 0x000fe20000010000 */
[-CC-:B------:R-:W-:Y:S01]  /*2450*/  FFMA.FTZ R176, R176, R154.reuse, R159.reuse ;  /* 0x0000009ab0b07223 */ /* 0x180fe2000001009f */
[-CC-:B------:R-:W-:Y:S01]  /*2460*/  FFMA.FTZ R164, R164, R154.reuse, R159.reuse ;  /* 0x0000009aa4a47223 */ /* 0x180fe2000001009f */
[----:B------:R-:W-:Y:S01]  /*2470*/  FFMA.FTZ R166, R166, R154, R159 ;  /* 0x0000009aa6a67223 */ /* 0x000fe2000001009f */
[----:B------:R-:W-:-:S02]  /*2480*/  HADD2.F32 R157, -RZ, R157.H0_H0 ;  /* 0x2000009dff9d7230 */ /* 0x000fc40000004100 */
[----:B------:R-:W-:Y:S01]  /*2490*/  FADD.FTZ R189, R189, -R176 ;  /* 0x800000b0bdbd7221 */ /* 0x000fe20000010000 */
[----:B------:R-:W-:Y:S01]  /*24a0*/  FADD.FTZ R169, R169, -R164 ;  /* 0x800000a4a9a97221 */ /* 0x000fe20000010000 */
[----:B0-----:R-:W-:Y:S01]  /*24b0*/  HADD2.F32 R93, -RZ, R92.H0_H0 ;  /* 0x2000005cff5d7230 */ /* 0x001fe20000004100 */
[----:B------:R-:W-:Y:S01]  /*24c0*/  MOV R92, R140 ;  /* 0x0000008c005c7202 */ /* 0x000fe20000000f00 */
[----:B------:R-:W-:Y:S01]  /*24d0*/  FFMA.FTZ R144, R168, R193, R157 ;  /* 0x000000c1a8907223 */ /* 0x000fe2000001009d */
        /* <DEDUP_REMOVED lines=20> */
[----:B------:R-:W-:Y:S01]  /*2620*/  F2F.F16.F32 R166, R157 ;  /* 0x0000009d00a67304 */ /* 0x000fe20000200800 */
[----:B0-----:R-:W-:Y:S01]  /*2630*/  HADD2.F32 R93, -RZ, R92.H0_H0 ;  /* 0x2000005cff5d7230 */ /* 0x001fe20000004100 */
[----:B------:R-:W-:Y:S01]  /*2640*/  MOV R92, R138 ;  /* 0x0000008a005c7202 */ /* 0x000fe20000000f00 */
[----:B------:R-:W-:Y:S01]  /*2650*/  FADD.FTZ R155, R152, -R155 ;  /* 0x8000009b989b7221 */ /* 0x000fe20000010000 */
[----:B------:R-:W-:Y:S01]  /*2660*/  MOV R152, R135 ;  /* 0x0000008700987202 */ /* 0x000fe20000000f00 */
[----:B------:R-:W-:Y:S01]  /*2670*/  FADD.FTZ R163, R163, -R160 ;  /* 0x800000a0a3a37221 */ /* 0x000fe20000010000 */
[----:B------:R-:W-:Y:S01]  /*2680*/  FFMA.FTZ R189, R168, R189, R93 ;  /* 0x000000bda8bd7223 */ /* 0x000fe2000001005d */
[----:B------:R-:W-:Y:S01]  /*2690*/  HADD2.F32 R93, -RZ, R92.H0_H0 ;  /* 0x2000005cff5d7230 */ /* 0x000fe20000004100 */
[----:B------:R-:W-:Y:S01]  /*26a0*/  SHF.R.U64 R92, R138, 0x10, R139 ;  /* 0x000000108a5c7819 */ /* 0x000fe2000000128b */
[-C--:B------:R-:W-:Y:S01]  /*26b0*/  FFMA.FTZ R180, R180, R154.reuse, R159 ;  /* 0x0000009ab4b47223 */ /* 0x080fe2000001009f */
[----:B------:R-:W-:Y:S01]  /*26c0*/  FADD.FTZ R153, R153, -R150 ;  /* 0x8000009699997221 */ /* 0x000fe20000010000 */
[----:B------:R-:W-:Y:S01]  /*26d0*/  SHF.R.U64 R150, R134, 0x10, R135 ;  /* 0x0000001086967819 */ /* 0x000fe20000001287 */
[----:B------:R-:W-:Y:S01]  /*26e0*/  FFMA.FTZ R93, R168, R169, R93 ;  /* 0x000000a9a85d7223 */ /* 0x000fe2000001005d */
[----:B------:R-:W-:Y:S01]  /*26f0*/  HADD2.F32 R169, -RZ, R92.H0_H0 ;  /* 0x2000005cffa97230 */ /* 0x000fe20000004100 */
[----:B------:R-:W-:Y:S01]  /*2700*/  MOV R92, R137 ;  /* 0x00000089005c7202 */ /* 0x000fe20000000f00 */
[----:B------:R-:W-:Y:S01]  /*2710*/  FADD.FTZ R195, R195, -R180 ;  /* 0x800000b4c3c37221 */ /* 0x000fe20000010000 */
[----:B------:R0:W-:Y:S01]  /*2720*/  F2F.F16.F32 R157, R93 ;  /* 0x0000005d009d7304 */ /* 0x0001e20000200800 */
[----:B------:R-:W-:Y:S01]  /*2730*/  FFMA.FTZ R148, R148, R154, R159 ;  /* 0x0000009a94947223 */ /* 0x000fe2000001009f */
[C---:B------:R-:W-:Y:S01]  /*2740*/  FFMA.FTZ R169, R168.reuse, R185, R169 ;  /* 0x000000b9a8a97223 */ /* 0x040fe200000100a9 */
[----:B------:R-:W-:Y:S01]  /*2750*/  HADD2.F32 R185, -RZ, R92.H0_H0 ;  /* 0x2000005cffb97230 */ /* 0x000fe20000004100 */
[----:B------:R-:W-:Y:S01]  /*2760*/  SHF.R.U32.HI R92, RZ, 0x10, R137 ;  /* 0x00000010ff5c7819 */ /* 0x000fe20000011689 */
[----:B------:R-:W-:Y:S01]  /*2770*/  FFMA.FTZ R97, R168, R195, R97 ;  /* 0x000000c3a8617223 */ /* 0x000fe20000010061 */
[----:B------:R-:W-:-:S02]  /*2780*/  FADD.FTZ R147, R147, -R148 ;  /* 0x8000009493937221 */ /* 0x000fc40000010000 */
[C---:B------:R-:W-:Y:S01]  /*2790*/  FFMA.FTZ R165, R168.reuse, R165, R185 ;  /* 0x000000a5a8a57223 */ /* 0x040fe200000100b9 */
[----:B0-----:R-:W-:Y:S01]  /*27a0*/  HADD2.F32 R93, -RZ, R92.H0_H0 ;  /* 0x2000005cff5d7230 */ /* 0x001fe20000004100 */
[----:B------:R-:W-:Y:S01]  /*27b0*/  MOV R92, R136 ;  /* 0x00000088005c7202 */ /* 0x000fe20000000f00 */
[----:B------:R-:W-:Y:S03]  /*27c0*/  F2F.F16.F32 R94, R94 ;  /* 0x0000005e005e7304 */ /* 0x000fe60000200800 */
[----:B------:R-:W-:Y:S01]  /*27d0*/  FFMA.FTZ R167, R168, R167, R93 ;  /* 0x000000a7a8a77223 */ /* 0x000fe2000001005d */
[----:B------:R-:W-:Y:S01]  /*27e0*/  HADD2.F32 R93, -RZ, R92.H0_H0 ;  /* 0x2000005cff5d7230 */ /* 0x000fe20000004100 */
[----:B------:R-:W-:-:S03]  /*27f0*/  SHF.R.U64 R92, R136, 0x10, R137 ;  /* 0x00000010885c7819 */ /* 0x000fc60000001289 */
[----:B------:R0:W-:Y:S01]  /*2800*/  F2F.F16.F32 R156, R165 ;  /* 0x000000a5009c7304 */ /* 0x0001e20000200800 */
[----:B------:R-:W-:-:S07]  /*2810*/  FFMA.FTZ R93, R168, R161, R93 ;  /* 0x000000a1a85d7223 */ /* 0x000fce000001005d */
[----:B------:R1:W-:Y:S01]  /*2820*/  F2F.F16.F32 R161, R93 ;  /* 0x0000005d00a17304 */ /* 0x0003e20000200800 */
[----:B0-----:R-:W-:Y:S01]  /*2830*/  HADD2.F32 R165, -RZ, R92.H0_H0 ;  /* 0x2000005cffa57230 */ /* 0x001fe20000004100 */
[----:B------:R-:W-:-:S04]  /*2840*/  SHF.R.U32.HI R92, RZ, 0x10, R135 ;  /* 0x00000010ff5c7819 */ /* 0x000fc80000011687 */
[C---:B------:R-:W-:Y:S01]  /*2850*/  FFMA.FTZ R163, R168.reuse, R163, R165 ;  /* 0x000000a3a8a37223 */ /* 0x040fe200000100a5 */
[----:B------:R-:W-:Y:S02]  /*2860*/  HADD2.F32 R165, -RZ, R92.H0_H0 ;  /* 0x2000005cffa57230 */ /* 0x000fe40000004100 */
[----:B------:R-:W-:Y:S01]  /*2870*/  FFMA.FTZ R92, R151, R154, R159 ;  /* 0x0000009a975c7223 */ /* 0x000fe2000001009f */
[----:B-1----:R-:W-:Y:S01]  /*2880*/  HADD2.F32 R93, -RZ, R152.H0_H0 ;  /* 0x20000098ff5d7230 */ /* 0x002fe20000004100 */
[----:B------:R-:W0:Y:S02]  /*2890*/  F2F.F16.F32 R95, R95 ;  /* 0x0000005f005f7304 */ /* 0x000e240000200800 */
[----:B------:R-:W-:Y:S01]  /*28a0*/  FADD.FTZ R149, R149, -R92 ;  /* 0x8000005c95957221 */ /* 0x000fe20000010000 */
[----:B------:R-:W-:Y:S01]  /*28b0*/  MOV R92, R134 ;  /* 0x00000086005c7202 */ /* 0x000fe20000000f00 */
[----:B------:R-:W-:Y:S01]  /*28c0*/  FFMA.FTZ R153, R168, R153, R93 ;  /* 0x00000099a8997223 */ /* 0x000fe2000001005d */
[----:B------:R-:W-:-:S02]  /*28d0*/  HADD2.F32 R93, -RZ, R150.H0_H0 ;  /* 0x20000096ff5d7230 */ /* 0x000fc40000004100 */
[C---:B------:R-:W-:Y:S01]  /*28e0*/  FFMA.FTZ R155, R168.reuse, R155, R165 ;  /* 0x0000009ba89b7223 */ /* 0x040fe200000100a5 */
[----:B------:R-:W1:Y:S02]  /*28f0*/  F2F.F16.F32 R144, R144 ;  /* 0x0000009000907304 */ /* 0x000e640000200800 */
[C---:B------:R-:W-:Y:S01]  /*2900*/  FFMA.FTZ R150, R168.reuse, R149, R93 ;  /* 0x00000095a8967223 */ /* 0x040fe2000001005d */
[----:B------:R-:W-:Y:S02]  /*2910*/  HADD2.F32 R149, -RZ, R92.H0_H0 ;  /* 0x2000005cff957230 */ /* 0x000fe40000004100 */
[----:B------:R-:W2:Y:S03]  /*2920*/  LDC.64 R92, c[0x0][0x468] ;  /* 0x00011a00ff5c7b82 */ /* 0x000ea60000000a00 */
[----:B------:R-:W-:Y:S01]  /*2930*/  F2F.F16.F32 R97, R97 ;  /* 0x0000006100617304 */ /* 0x000fe20000200800 */
[----:B------:R-:W-:Y:S01]  /*2940*/  FFMA.FTZ R147, R168, R147, R149 ;  /* 0x00000093a8937223 */ /* 0x000fe20000010095 */
[----:B0-----:R-:W-:Y:S01]  /*2950*/  PRMT R149, R94, 0x5410, R95 ;  /* 0x000054105e957816 */ /* 0x001fe2000000005f */
[----:B-1----:R-:W-:-:S05]  /*2960*/  IMAD.WIDE.U32 R94, R144, 0x10000, RZ ;  /* 0x00010000905e7825 */ /* 0x002fca00078e00ff */
[----:B------:R-:W0:Y:S01]  /*2970*/  F2F.F16.F32 R98, R98 ;  /* 0x0000006200627304 */ /* 0x000e220000200800 */
[----:B------:R-:W-:-:S07]  /*2980*/  LOP3.LUT R94, R94, R145, RZ, 0xfc, !PT ;  /* 0x000000915e5e7212 */ /* 0x000fce00078efcff */
[----:B------:R-:W1:Y:S01]  /*2990*/  F2F.F16.F32 R96, R96 ;  /* 0x0000006000607304 */ /* 0x000e620000200800 */
[----:B0-----:R-:W-:-:S07]  /*29a0*/  PRMT R151, R97, 0x5410, R98 ;  /* 0x0000541061977816 */ /* 0x001fce0000000062 */
[----:B------:R-:W0:Y:S01]  /*29b0*/  F2F.F16.F32 R150, R150 ;  /* 0x0000009600967304 */ /* 0x000e220000200800 */
[----:B------:R-:W-:Y:S01]  /*29c0*/  LOP3.LUT R95, R151, R95, RZ, 0xfc, !PT ;  /* 0x0000005f975f7212 */ /* 0x000fe200078efcff */
[----:B-1----:R-:W-:-:S06]  /*29d0*/  IMAD.WIDE.U32 R96, R96, 0x10000, RZ ;  /* 0x0001000060607825 */ /* 0x002fcc00078e00ff */
[----:B------:R1:W-:Y:S01]  /*29e0*/  F2F.F16.F32 R152, R155 ;  /* 0x0000009b00987304 */ /* 0x0003e20000200800 */
[----:B------:R-:W-:Y:S02]  /*29f0*/  LOP3.LUT R149, R149, R97, RZ, 0xfc, !PT ;  /* 0x0000006195957212 */ /* 0x000fe400078efcff */
[----:B------:R-:W-:Y:S01]  /*2a00*/  LOP3.LUT R148, R96, R99, RZ, 0xfc, !PT ;  /* 0x0000006360947212 */ /* 0x000fe200078efcff */
[----:B0-----:R-:W-:-:S04]  /*2a10*/  IMAD.WIDE.U32 R144, R150, 0x10000, RZ ;  /* 0x0001000096907825 */ /* 0x001fc800078e00ff */
[----:B------:R-:W0:Y:S01]  /*2a20*/  F2F.F16.F32 R153, R153 ;  /* 0x0000009900997304 */ /* 0x000e220000200800 */
[----:B--2---:R-:W-:-:S04]  /*2a30*/  IMAD.WIDE.U32 R150, R183, 0x8, R92 ;  /* 0x00000008b7967825 */ /* 0x004fc800078e005c */
[----:B-1----:R-:W-:-:S03]  /*2a40*/  IMAD.WIDE.U32 R154, R177, 0x8, R92 ;  /* 0x00000008b19a7825 */ /* 0x002fc600078e005c */
[----:B------:R-:W1:Y:S01]  /*2a50*/  F2F.F16.F32 R169, R169 ;  /* 0x000000a900a97304 */ /* 0x000e620000200800 */
[----:B------:R3:W-:Y:S01]  /*2a60*/  STG.E.64 desc[UR8][R150.64], R148 ;  /* 0x0000009496007986 */ /* 0x0007e2000c101b08 */
[----:B0-----:R-:W-:-:S06]  /*2a70*/  PRMT R153, R153, 0x5410, R152 ;  /* 0x0000541099997816 */ /* 0x001fcc0000000098 */
[----:B------:R-:W0:Y:S01]  /*2a80*/  F2F.F16.F32 R189, R189 ;  /* 0x000000bd00bd7304 */ /* 0x000e220000200800 */
[----:B------:R-:W-:Y:S01]  /*2a90*/  LOP3.LUT R145, R153, R145, RZ, 0xfc, !PT ;  /* 0x0000009199917212 */ /* 0x000fe200078efcff */
[----:B------:R-:W-:-:S06]  /*2aa0*/  IMAD.WIDE.U32 R152, R179, 0x8, R92 ;  /* 0x00000008b3987825 */ /* 0x000fcc00078e005c */
[----:B------:R-:W2:Y:S01]  /*2ab0*/  F2F.F16.F32 R163, R163 ;  /* 0x000000a300a37304 */ /* 0x000ea20000200800 */
[----:B-1----:R-:W-:Y:S01]  /*2ac0*/  IMAD.WIDE.U32 R96, R169, 0x10000, RZ ;  /* 0x00010000a9607825 */ /* 0x002fe200078e00ff */
[----:B------:R3:W-:Y:S02]  /*2ad0*/  STG.E.64 desc[UR8][R152.64], R94 ;  /* 0x0000005e98007986 */ /* 0x0007e4000c101b08 */
[----:B------:R-:W-:-:S04]  /*2ae0*/  LOP3.LUT R96, R96, R157, RZ, 0xfc, !PT ;  /* 0x0000009d60607212 */ /* 0x000fc800078efcff */
[----:B------:R-:W1:Y:S01]  /*2af0*/  F2F.F16.F32 R167, R167 ;  /* 0x000000a700a77304 */ /* 0x000e620000200800 */
[----:B0-----:R-:W-:-:S04]  /*2b00*/  PRMT R189, R166, 0x5410, R189 ;  /* 0x00005410a6bd7816 */ /* 0x001fc800000000bd */
[----:B------:R-:W-:Y:S01]  /*2b10*/  LOP3.LUT R97, R189, R97, RZ, 0xfc, !PT ;  /* 0x00000061bd617212 */ /* 0x000fe200078efcff */
[----:B--2---:R-:W-:Y:S02]  /*2b20*/  IMAD.WIDE.U32 R98, R163, 0x10000, RZ ;  /* 0x00010000a3627825 */ /* 0x004fe400078e00ff */
[----:B------:R-:W0:Y:S02]  /*2b30*/  F2F.F16.F32 R147, R147 ;  /* 0x0000009300937304 */ /* 0x000e240000200800 */
[----:B------:R3:W-:Y:S01]  /*2b40*/  STG.E.64 desc[UR8][R154.64], R96 ;  /* 0x000000609a007986 */ /* 0x0007e2000c101b08 */
[----:B------:R-:W-:Y:S02]  /*2b50*/  LOP3.LUT R98, R98, R161, RZ, 0xfc, !PT ;  /* 0x000000a162627212 */ /* 0x000fe400078efcff */
[----:B-1----:R-:W-:Y:S01]  /*2b60*/  PRMT R167, R156, 0x5410, R167 ;  /* 0x000054109ca77816 */ /* 0x002fe200000000a7 */
[----:B------:R-:W-:-:S03]  /*2b70*/  IMAD.WIDE.U32 R156, R175, 0x8, R92 ;  /* 0x00000008af9c7825 */ /* 0x000fc600078e005c */
[----:B------:R-:W-:Y:S01]  /*2b80*/  LOP3.LUT R99, R167, R99, RZ, 0xfc, !PT ;  /* 0x00000063a7637212 */ /* 0x000fe200078efcff */
[----:B------:R-:W-:Y:S01]  /*2b90*/  IMAD.WIDE.U32 R92, R173, 0x8, R92 ;  /* 0x00000008ad5c7825 */ /* 0x000fe200078e005c */
[----:B0-----:R-:W-:-:S03]  /*2ba0*/  LOP3.LUT R144, R144, R147, RZ, 0xfc, !PT ;  /* 0x0000009390907212 */ /* 0x001fc600078efcff */
[----:B------:R3:W-:Y:S04]  /*2bb0*/  STG.E.64 desc[UR8][R156.64], R98 ;  /* 0x000000629c007986 */ /* 0x0007e8000c101b08 */
[----:B------:R3:W-:Y:S01]  /*2bc0*/  STG.E.64 desc[UR8][R92.64], R144 ;  /* 0x000000905c007986 */ /* 0x0007e2000c101b08 */
[----:B------:R-:W-:Y:S05]  /*2bd0*/  BRA `(.L_x_2836) ;  /* 0x0000004400687947 */ /* 0x000fea0003800000 */
.L_x_2835:
        /* <DEDUP_REMOVED lines=34> */
[-CC-:B------:R-:W-:Y:S01]  /*2e00*/  FFMA.FTZ R174, R174, R154.reuse, R159.reuse ;  /* 0x0000009aaeae7223 */ /* 0x180fe2000001009f */
[----:B------:R-:W-:Y:S01]  /*2e10*/  FFMA.FTZ R158, R158, R154, R159 ;  /* 0x0000009a9e9e7223 */ /* 0x000fe2000001009f */
[----:B0-----:R-:W-:Y:S01]  /*2e20*/  HADD2.F32 R93, -RZ, R92.H0_H0 ;  /* 0x2000005cff5d7230 */ /* 0x001fe20000004100 */
[----:B------:R-:W-:Y:S01]  /*2e30*/  MOV R92, R140 ;  /* 0x0000008c005c7202 */ /* 0x000fe20000000f00 */
[----:B------:R-:W-:Y:S01]  /*2e40*/  FADD.FTZ R169, R169, -R164 ;  /* 0x800000a4a9a97221 */ /* 0x000fe20000010000 */
[----:B------:R-:W-:Y:S01]  /*2e50*/  FADD.FTZ R167, R167, -R162 ;  /* 0x800000a2a7a77221 */ /* 0x000fe20000010000 */
[----:B------:R-:W-:Y:S01]  /*2e60*/  FADD.FTZ R185, R185, -R174 ;  /* 0x800000aeb9b97221 */ /* 0x000fe20000010000 */
[----:B------:R-:W-:Y:S01]  /*2e70*/  FFMA.FTZ R98, R168, R197, R93 ;  /* 0x000000c5a8627223 */ /* 0x000fe2000001005d */
[----:B------:R-:W-:Y:S01]  /*2e80*/  HADD2.F32 R93, -RZ, R92.H0_H0 ;  /* 0x2000005cff5d7230 */ /* 0x000fe20000004100 */
[----:B------:R-:W-:Y:S01]  /*2e90*/  SHF.R.U64 R92, R140, 0x10, R141 ;  /* 0x000000108c5c7819 */ /* 0x000fe2000000128d */
[-CC-:B------:R-:W-:Y:S01]  /*2ea0*/  FFMA.FTZ R160, R160, R154.reuse, R159.reuse ;  /* 0x0000009aa0a07223 */ /* 0x180fe2000001009f */
[----:B------:R-:W-:Y:S01]  /*2eb0*/  FADD.FTZ R161, R161, -R158 ;  /* 0x8000009ea1a17221 */ /* 0x000fe20000010000 */
[-C--:B------:R-:W-:Y:S01]  /*2ec0*/  FFMA.FTZ R180, R180, R154.reuse, R159 ;  /* 0x0000009ab4b47223 */ /* 0x080fe2000001009f */
[----:B------:R-:W-:Y:S01]  /*2ed0*/  FFMA.FTZ R93, R168, R191, R93 ;  /* 0x000000bfa85d7223 */ /* 0x000fe2000001005d */
[----:B------:R-:W-:Y:S01]  /*2ee0*/  HADD2.F32 R99, -RZ, R92.H0_H0 ;  /* 0x2000005cff637230 */ /* 0x000fe20000004100 */
[----:B------:R-:W-:Y:S01]  /*2ef0*/  MOV R92, R139 ;  /* 0x0000008b005c7202 */ /* 0x000fe20000000f00 */
[----:B------:R-:W-:Y:S01]  /*2f00*/  FADD.FTZ R163, R163, -R160 ;  /* 0x800000a0a3a37221 */ /* 0x000fe20000010000 */
[----:B------:R0:W-:Y:S01]  /*2f10*/  F2F.F16.F32 R157, R93 ;  /* 0x0000005d009d7304 */ /* 0x0001e20000200800 */
[-CC-:B------:R-:W-:Y:S01]  /*2f20*/  FFMA.FTZ R182, R182, R154.reuse, R159.reuse ;  /* 0x0000009ab6b67223 */ /* 0x180fe2000001009f */
[-C--:B------:R-:W-:Y:S01]  /*2f30*/  FFMA.FTZ R155, R155, R154.reuse, R159 ;  /* 0x0000009a9b9b7223 */ /* 0x080fe2000001009f */
[----:B------:R-:W-:Y:S01]  /*2f40*/  HADD2.F32 R133, -RZ, R92.H0_H0 ;  /* 0x2000005cff857230 */ /* 0x000fe20000004100 */
[----:B------:R-:W-:Y:S01]  /*2f50*/  SHF.R.U32.HI R92, RZ, 0x10, R139 ;  /* 0x00000010ff5c7819 */ /* 0x000fe2000001168b */
[----:B------:R-:W-:Y:S01]  /*2f60*/  FADD.FTZ R195, R195, -R180 ;  /* 0x800000b4c3c37221 */ /* 0x000fe20000010000 */
[-CC-:B------:R-:W-:Y:S01]  /*2f70*/  FFMA.FTZ R156, R156, R154.reuse, R159.reuse ;  /* 0x0000009a9c9c7223 */ /* 0x180fe2000001009f */
[----:B------:R-:W-:Y:S01]  /*2f80*/  FFMA.FTZ R158, R150, R154, R159 ;  /* 0x0000009a969e7223 */ /* 0x000fe2000001009f */
[----:B------:R-:W-:Y:S01]  /*2f90*/  FFMA.FTZ R133, R168, R187, R133 ;  /* 0x000000bba8857223 */ /* 0x000fe20000010085 */
[----:B0-----:R-:W-:Y:S01]  /*2fa0*/  HADD2.F32 R93, -RZ, R92.H0_H0 ;  /* 0x2000005cff5d7230 */ /* 0x001fe20000004100 */
[----:B------:R-:W-:Y:S01]  /*2fb0*/  MOV R92, R138 ;  /* 0x0000008a005c7202 */ /* 0x000fe20000000f00 */
[----:B------:R-:W-:Y:S01]  /*2fc0*/  FADD.FTZ R193, R193, -R182 ;  /* 0x800000b6c1c17221 */ /* 0x000fe20000010000 */
[----:B------:R0:W-:Y:S01]  /*2fd0*/  F2F.F16.F32 R132, R133 ;  /* 0x0000008500847304 */ /* 0x0001e20000200800 */
[----:B------:R-:W-:Y:S01]  /*2fe0*/  FADD.FTZ R155, R152, -R155 ;  /* 0x8000009b989b7221 */ /* 0x000fe20000010000 */
[----:B------:R-:W-:Y:S01]  /*2ff0*/  FFMA.FTZ R189, R168, R189, R93 ;  /* 0x000000bda8bd7223 */ /* 0x000fe2000001005d */
[----:B------:R-:W-:Y:S01]  /*3000*/  HADD2.F32 R93, -RZ, R92.H0_H0 ;  /* 0x2000005cff5d7230 */ /* 0x000fe20000004100 */
[----:B------:R-:W-:Y:S01]  /*3010*/  SHF.R.U64 R92, R138, 0x10, R139 ;  /* 0x000000108a5c7819 */ /* 0x000fe2000000128b */
[----:B------:R-:W-:Y:S01]  /*3020*/  FFMA.FTZ R148, R148, R154, R159 ;  /* 0x0000009a94947223 */ /* 0x000fe2000001009f */
[C---:B------:R-:W-:Y:S01]  /*3030*/  FFMA.FTZ R97, R168.reuse, R195, R97 ;  /* 0x000000c3a8617223 */ /* 0x040fe20000010061 */
[----:B------:R-:W-:Y:S01]  /*3040*/  FADD.FTZ R165, R165, -R156 ;  /* 0x8000009ca5a57221 */ /* 0x000fe20000010000 */
[C---:B------:R-:W-:Y:S01]  /*3050*/  FFMA.FTZ R93, R168.reuse, R169, R93 ;  /* 0x000000a9a85d7223 */ /* 0x040fe2000001005d */
[----:B0-----:R-:W-:Y:S01]  /*3060*/  HADD2.F32 R133, -RZ, R92.H0_H0 ;  /* 0x2000005cff857230 */ /* 0x001fe20000004100 */
[----:B------:R-:W-:Y:S01]  /*3070*/  MOV R92, R137 ;  /* 0x00000089005c7202 */ /* 0x000fe20000000f00 */
[----:B------:R-:W0:Y:S01]  /*3080*/  F2F.F16.F32 R189, R189 ;  /* 0x000000bd00bd7304 */ /* 0x000e220000200800 */
[----:B------:R-:W-:Y:S01]  /*3090*/  FADD.FTZ R153, R153, -R158 ;  /* 0x8000009e99997221 */ /* 0x000fe20000010000 */
[C---:B------:R-:W-:Y:S01]  /*30a0*/  FFMA.FTZ R99, R168.reuse, R193, R99 ;  /* 0x000000c1a8637223 */ /* 0x040fe20000010063 */
[----:B------:R-:W-:Y:S01]  /*30b0*/  FFMA.FTZ R133, R168, R185, R133 ;  /* 0x000000b9a8857223 */ /* 0x000fe20000010085 */
[----:B------:R-:W-:Y:S01]  /*30c0*/  HADD2.F32 R171, -RZ, R92.H0_H0 ;  /* 0x2000005cffab7230 */ /* 0x000fe20000004100 */
[----:B------:R-:W-:Y:S01]  /*30d0*/  SHF.R.U32.HI R92, RZ, 0x10, R137 ;  /* 0x00000010ff5c7819 */ /* 0x000fe20000011689 */
[----:B------:R-:W-:-:S02]  /*30e0*/  FADD.FTZ R147, R147, -R148 ;  /* 0x8000009493937221 */ /* 0x000fc40000010000 */
[----:B------:R1:W-:Y:S01]  /*30f0*/  F2F.F16.F32 R169, R93 ;  /* 0x0000005d00a97304 */ /* 0x0003e20000200800 */
[----:B------:R-:W-:Y:S01]  /*3100*/  FFMA.FTZ R165, R168, R165, R171 ;  /* 0x000000a5a8a57223 */ /* 0x000fe200000100ab */
[----:B0-----:R-:W-:-:S06]  /*3110*/  PRMT R189, R132, 0x5410, R189 ;  /* 0x0000541084bd7816 */ /* 0x001fcc00000000bd */
[----:B------:R0:W-:Y:S01]  /*3120*/  F2F.F16.F32 R144, R133 ;  /* 0x0000008500907304 */ /* 0x0001e20000200800 */
[----:B-1----:R-:W-:Y:S01]  /*3130*/  HADD2.F32 R93, -RZ, R92.H0_H0 ;  /* 0x2000005cff5d7230 */ /* 0x002fe20000004100 */
[----:B------:R-:W-:-:S04]  /*3140*/  MOV R92, R136 ;  /* 0x00000088005c7202 */ /* 0x000fc80000000f00 */
[----:B------:R-:W-:Y:S01]  /*3150*/  FFMA.FTZ R167, R168, R167, R93 ;  /* 0x000000a7a8a77223 */ /* 0x000fe2000001005d */
[----:B------:R-:W-:Y:S01]  /*3160*/  HADD2.F32 R93, -RZ, R92.H0_H0 ;  /* 0x2000005cff5d7230 */ /* 0x000fe20000004100 */
[----:B------:R-:W-:Y:S01]  /*3170*/  SHF.R.U64 R92, R136, 0x10, R137 ;  /* 0x00000010885c7819 */ /* 0x000fe20000001289 */
[----:B------:R-:W-:Y:S03]  /*3180*/  F2F.F16.F32 R94, R94 ;  /* 0x0000005e005e7304 */ /* 0x000fe60000200800 */
[----:B------:R-:W-:Y:S01]  /*3190*/  FFMA.FTZ R93, R168, R161, R93 ;  /* 0x000000a1a85d7223 */ /* 0x000fe2000001005d */
[----:B0-----:R-:W-:Y:S01]  /*31a0*/  HADD2.F32 R133, -RZ, R92.H0_H0 ;  /* 0x2000005cff857230 */ /* 0x001fe20000004100 */
[----:B------:R-:W-:-:S03]  /*31b0*/  SHF.R.U32.HI R92, RZ, 0x10, R135 ;  /* 0x00000010ff5c7819 */ /* 0x000fc60000011687 */
[----:B------:R0:W-:Y:S01]  /*31c0*/  F2F.F16.F32 R161, R93 ;  /* 0x0000005d00a17304 */ /* 0x0001e20000200800 */
[----:B------:R-:W-:Y:S01]  /*31d0*/  FFMA.FTZ R133, R168, R163, R133 ;  /* 0x000000a3a8857223 */ /* 0x000fe20000010085 */
[----:B------:R-:W-:Y:S02]  /*31e0*/  HADD2.F32 R163, -RZ, R92.H0_H0 ;  /* 0x2000005cffa37230 */ /* 0x000fe40000004100 */
[----:B------:R-:W-:Y:S01]  /*31f0*/  FFMA.FTZ R92, R151, R154, R159 ;  /* 0x0000009a975c7223 */ /* 0x000fe2000001009f */
[----:B------:R-:W-:-:S03]  /*3200*/  SHF.R.U64 R151, R134, 0x10, R135 ;  /* 0x0000001086977819 */ /* 0x000fc60000001287 */
[----:B------:R-:W-:Y:S01]  /*3210*/  FADD.FTZ R149, R149, -R92 ;  /* 0x8000005c95957221 */ /* 0x000fe20000010000 */
[----:B------:R1:W-:Y:S01]  /*3220*/  F2F.F16.F32 R152, R133 ;  /* 0x0000008500987304 */ /* 0x0003e20000200800 */
[----:B0-----:R-:W-:Y:S01]  /*3230*/  MOV R93, R135 ;  /* 0x00000087005d7202 */ /* 0x001fe20000000f00 */
[----:B------:R-:W-:Y:S01]  /*3240*/  HADD2.F32 R151, -RZ, R151.H0_H0 ;  /* 0x20000097ff977230 */ /* 0x000fe20000004100 */
[----:B------:R-:W-:Y:S01]  /*3250*/  MOV R92, R134 ;  /* 0x00000086005c7202 */ /* 0x000fe20000000f00 */
[----:B------:R-:W-:-:S03]  /*3260*/  FFMA.FTZ R155, R168, R155, R163 ;  /* 0x0000009ba89b7223 */ /* 0x000fc600000100a3 */
[C---:B------:R-:W-:Y:S01]  /*3270*/  FFMA.FTZ R150, R168.reuse, R149, R151 ;  /* 0x00000095a8967223 */ /* 0x040fe20000010097 */
[----:B------:R-:W0:Y:S01]  /*3280*/  F2F.F16.F32 R95, R95 ;  /* 0x0000005f005f7304 */ /* 0x000e220000200800 */
[----:B-1----:R-:W-:Y:S02]  /*3290*/  HADD2.F32 R133, -RZ, R93.H0_H0 ;  /* 0x2000005dff857230 */ /* 0x002fe40000004100 */
[----:B------:R-:W-:Y:S02]  /*32a0*/  HADD2.F32 R148, -RZ, R92.H0_H0 ;  /* 0x2000005cff947230 */ /* 0x000fe40000004100 */
[----:B------:R-:W1:Y:S01]  /*32b0*/  LDC.64 R92, c[0x0][0x468] ;  /* 0x00011a00ff5c7b82 */ /* 0x000e620000000a00 */
[C---:B------:R-:W-:Y:S02]  /*32c0*/  FFMA.FTZ R153, R168.reuse, R153, R133 ;  /* 0x00000099a8997223 */ /* 0x040fe40000010085 */
[----:B------:R-:W2:Y:S01]  /*32d0*/  F2F.F16.F32 R96, R96 ;  /* 0x0000006000607304 */ /* 0x000ea20000200800 */
[----:B------:R-:W-:-:S04]  /*32e0*/  FFMA.FTZ R168, R168, R147, R148 ;  /* 0x00000093a8a87223 */ /* 0x000fc80000010094 */
[----:B------:R-:W3:Y:S01]  /*32f0*/  LDC.64 R132, c[0x0][0x470] ;  /* 0x00011c00ff847b82 */ /* 0x000ee20000000a00 */
[----:B0-----:R-:W-:Y:S02]  /*3300*/  PRMT R147, R94, 0x5410, R95 ;  /* 0x000054105e937816 */ /* 0x001fe4000000005f */
[----:B------:R-:W-:Y:S01]  /*3310*/  F2F.F16.F32 R97, R97 ;  /* 0x0000006100617304 */ /* 0x000fe20000200800 */
[----:B--2---:R-:W-:-:S07]  /*3320*/  IMAD.WIDE.U32 R94, R96, 0x10000, RZ ;  /* 0x00010000605e7825 */ /* 0x004fce00078e00ff */
[----:B------:R-:W0:Y:S01]  /*3330*/  F2F.F16.F32 R98, R98 ;  /* 0x0000006200627304 */ /* 0x000e220000200800 */
[----:B------:R-:W-:Y:S02]  /*3340*/  LOP3.LUT R94, R94, R145, RZ, 0xfc, !PT ;  /* 0x000000915e5e7212 */ /* 0x000fe400078efcff */
[----:B------:R-:W-:-:S05]  /*3350*/  LOP3.LUT R95, R147, R95, RZ, 0xfc, !PT ;  /* 0x0000005f935f7212 */ /* 0x000fca00078efcff */
[----:B------:R-:W2:Y:S01]  /*3360*/  F2F.F16.F32 R99, R99 ;  /* 0x0000006300637304 */ /* 0x000ea20000200800 */
[----:B---3--:R-:W-:Y:S01]  /*3370*/  IMAD.WIDE.U32 R158, R179, 0x8, R132 ;  /* 0x00000008b39e7825 */ /* 0x008fe200078e0084 */
[----:B0-----:R-:W-:-:S06]  /*3380*/  PRMT R149, R97, 0x5410, R98 ;  /* 0x0000541061957816 */ /* 0x001fcc0000000062 */
[----:B------:R-:W-:Y:S01]  /*3390*/  F2F.F16.F32 R165, R165 ;  /* 0x000000a500a57304 */ /* 0x000fe20000200800 */
[----:B------:R-:W-:-:S04]  /*33a0*/  IMAD.WIDE.U32 R162, R175, 0x8, R132 ;  /* 0x00000008afa27825 */ /* 0x000fc800078e0084 */
[----:B--2---:R-:W-:-:S03]  /*33b0*/  IMAD.WIDE.U32 R96, R99, 0x10000, RZ ;  /* 0x0001000063607825 */ /* 0x004fc600078e00ff */
[----:B------:R0:W2:Y:S01]  /*33c0*/  F2F.F16.F32 R156, R167 ;  /* 0x000000a7009c7304 */ /* 0x0000a20000200800 */
[----:B------:R-:W-:Y:S01]  /*33d0*/  IMAD.WIDE.U32 R98, R144, 0x10000, RZ ;  /* 0x0001000090627825 */ /* 0x000fe200078e00ff */
[----:B------:R-:W-:Y:S02]  /*33e0*/  LOP3.LUT R96, R96, R157, RZ, 0xfc, !PT ;  /* 0x0000009d60607212 */ /* 0x000fe400078efcff */
[----:B------:R-:W-:Y:S01]  /*33f0*/  LOP3.LUT R97, R149, R97, RZ, 0xfc, !PT ;  /* 0x0000006195617212 */ /* 0x000fe200078efcff */
[----:B------:R-:W-:-:S03]  /*3400*/  IMAD.WIDE.U32 R144, R152, 0x10000, RZ ;  /* 0x0001000098907825 */ /* 0x000fc600078e00ff */
[----:B------:R3:W4:Y:S01]  /*3410*/  F2F.F16.F32 R170, R150 ;  /* 0x0000009600aa7304 */ /* 0x0007220000200800 */
[----:B------:R-:W-:Y:S02]  /*3420*/  LOP3.LUT R99, R189, R99, RZ, 0xfc, !PT ;  /* 0x00000063bd637212 */ /* 0x000fe400078efcff */
[----:B------:R-:W-:Y:S01]  /*3430*/  LOP3.LUT R98, R98, R169, RZ, 0xfc, !PT ;  /* 0x000000a962627212 */ /* 0x000fe200078efcff */
[----:B0-----:R-:W-:Y:S01]  /*3440*/  IMAD.WIDE.U32 R166, R173, 0x8, R132 ;  /* 0x00000008ada67825 */ /* 0x001fe200078e0084 */
[----:B------:R-:W-:Y:S02]  /*3450*/  LOP3.LUT R144, R144, R161, RZ, 0xfc, !PT ;  /* 0x000000a190907212 */ /* 0x000fe400078efcff */
[----:B--2---:R-:W-:Y:S01]  /*3460*/  PRMT R151, R165, 0x5410, R156 ;  /* 0x00005410a5977816 */ /* 0x004fe2000000009c */
[----:B------:R-:W-:Y:S01]  /*3470*/  F2F.F16.F32 R185, R155 ;  /* 0x0000009b00b97304 */ /* 0x000fe20000200800 */
[----:B-1----:R-:W-:Y:S02]  /*3480*/  IMAD.WIDE.U32 R164, R183, 0x8, R92 ;  /* 0x00000008b7a47825 */ /* 0x002fe400078e005c */
[----:B------:R-:W-:-:S02]  /*3490*/  LOP3.LUT R145, R151, R145, RZ, 0xfc, !PT ;  /* 0x0000009197917212 */ /* 0x000fc400078efcff */
[----:B------:R-:W-:Y:S01]  /*34a0*/  IMAD.WIDE.U32 R156, R183, 0x8, R132 ;  /* 0x00000008b79c7825 */ /* 0x000fe200078e0084 */
[----:B------:R0:W-:Y:S02]  /*34b0*/  STG.E.64 desc[UR8][R164.64], R94 ;  /* 0x0000005ea4007986 */ /* 0x0001e4000c101b08 */
[----:B------:R1:W2:Y:S01]  /*34c0*/  F2F.F16.F32 R174, R153 ;  /* 0x0000009900ae7304 */ /* 0x0002a20000200800 */
[--C-:B---3--:R-:W-:Y:S01]  /*34d0*/  IMAD.WIDE.U32 R150, R179, 0x8, R92.reuse ;  /* 0x00000008b3967825 */ /* 0x108fe200078e005c */
[----:B------:R0:W-:Y:S03]  /*34e0*/  STG.E.64 desc[UR8][R156.64], R94 ;  /* 0x0000005e9c007986 */ /* 0x0001e6000c101b08 */
[----:B----4-:R-:W-:Y:S01]  /*34f0*/  IMAD.WIDE.U32 R148, R170, 0x10000, RZ ;  /* 0x00010000aa947825 */ /* 0x010fe200078e00ff */
[----:B------:R0:W-:Y:S02]  /*3500*/  STG.E.64 desc[UR8][R150.64], R96 ;  /* 0x0000006096007986 */ /* 0x0001e4000c101b08 */
[----:B------:R-:W3:Y:S01]  /*3510*/  F2F.F16.F32 R171, R168 ;  /* 0x000000a800ab7304 */ /* 0x000ee20000200800 */
        /* <DEDUP_REMOVED lines=17> */
.L_x_2834:
        /* <DEDUP_REMOVED lines=38> */
[--C-:B------:R-:W-:Y:S01]  /*3890*/  FFMA.FTZ R174, R174, R154, R159.reuse ;  /* 0x0000009aaeae7223 */ /* 0x100fe2000001009f */
        /* <DEDUP_REMOVED lines=17> */
[C---:B------:R-:W-:Y:S01]  /*39b0*/  FFMA.FTZ R99, R168.reuse, R193, R99 ;  /* 0x000000c1a8637223 */ /* 0x040fe20000010063 */
[----:B------:R-:W-:Y:S01]  /*39c0*/  HADD2.F32 R129, -RZ, R92.H0_H0 ;  /* 0x2000005cff817230 */ /* 0x000fe20000004100 */
[----:B------:R-:W-:Y:S01]  /*39d0*/  SHF.R.U32.HI R92, RZ, 0x10, R139 ;  /* 0x00000010ff5c7819 */ /* 0x000fe2000001168b */
[----:B------:R-:W-:Y:S01]  /*39e0*/  FFMA.FTZ R97, R168, R195, R97 ;  /* 0x000000c3a8617223 */ /* 0x000fe20000010061 */
[----:B------:R-:W-:Y:S01]  /*39f0*/  FFMA.FTZ R160, R160, R154, R159 ;  /* 0x0000009aa0a07223 */ /* 0x000fe2000001009f */
[----:B------:R-:W-:Y:S01]  /*3a00*/  FADD.FTZ R165, R165, -R156 ;  /* 0x8000009ca5a57221 */ /* 0x000fe20000010000 */
        /* <DEDUP_REMOVED lines=9> */
[----:B------:R0:W-:Y:S01]  /*3aa0*/  F2F.F16.F32 R131, R129 ;  /* 0x0000008100837304 */ /* 0x0001e20000200800 */
[-CC-:B------:R-:W-:Y:S01]  /*3ab0*/  FFMA.FTZ R155, R155, R154.reuse, R159.reuse ;  /* 0x0000009a9b9b7223 */ /* 0x180fe2000001009f */
[-C--:B------:R-:W-:Y:S01]  /*3ac0*/  FFMA.FTZ R158, R150, R154.reuse, R159 ;  /* 0x0000009a969e7223 */ /* 0x080fe2000001009f */
[----:B------:R-:W-:Y:S01]  /*3ad0*/  FFMA.FTZ R93, R168, R169, R93 ;  /* 0x000000a9a85d7223 */ /* 0x000fe2000001005d */
[----:B-1----:R-:W-:Y:S01]  /*3ae0*/  HADD2.F32 R99, -RZ, R92.H0_H0 ;  /* 0x2000005cff637230 */ /* 0x002fe20000004100 */
[----:B------:R-:W-:Y:S01]  /*3af0*/  MOV R92, R137 ;  /* 0x00000089005c7202 */ /* 0x000fe20000000f00 */
[----:B------:R-:W-:Y:S01]  /*3b00*/  FADD.FTZ R155, R152, -R155 ;  /* 0x8000009b989b7221 */ /* 0x000fe20000010000 */
[----:B------:R-:W-:Y:S01]  /*3b10*/  FFMA.FTZ R148, R148, R154, R159 ;  /* 0x0000009a94947223 */ /* 0x000fe2000001009f */
[----:B------:R1:W-:Y:S01]  /*3b20*/  F2F.F16.F32 R169, R93 ;  /* 0x0000005d00a97304 */ /* 0x0003e20000200800 */
[----:B------:R-:W-:Y:S01]  /*3b30*/  FFMA.FTZ R99, R168, R185, R99 ;  /* 0x000000b9a8637223 */ /* 0x000fe20000010063 */
[----:B0-----:R-:W-:Y:S01]  /*3b40*/  HADD2.F32 R129, -RZ, R92.H0_H0 ;  /* 0x2000005cff817230 */ /* 0x001fe20000004100 */
[----:B------:R-:W-:Y:S01]  /*3b50*/  SHF.R.U32.HI R92, RZ, 0x10, R137 ;  /* 0x00000010ff5c7819 */ /* 0x000fe20000011689 */
[----:B------:R-:W-:Y:S01]  /*3b60*/  FADD.FTZ R153, R153, -R158 ;  /* 0x8000009e99997221 */ /* 0x000fe20000010000 */
[----:B------:R-:W-:-:S02]  /*3b70*/  FADD.FTZ R147, R147, -R148 ;  /* 0x8000009493937221 */ /* 0x000fc40000010000 */
[----:B------:R-:W-:Y:S01]  /*3b80*/  FFMA.FTZ R129, R168, R165, R129 ;  /* 0x000000a5a8817223 */ /* 0x000fe20000010081 */
        /* <DEDUP_REMOVED lines=10> */
[----:B------:R-:W0:Y:S01]  /*3c30*/  F2F.F16.F32 R98, R98 ;  /* 0x0000006200627304 */ /* 0x000e220000200800 */
[----:B------:R-:W-:Y:S01]  /*3c40*/  FFMA.FTZ R99, R168, R163, R99 ;  /* 0x000000a3a8637223 */ /* 0x000fe20000010063 */
[----:B------:R-:W-:Y:S02]  /*3c50*/  HADD2.F32 R163, -RZ, R92.H0_H0 ;  /* 0x2000005cffa37230 */ /* 0x000fe40000004100 */
[----:B------:R-:W-:-:S04]  /*3c60*/  FFMA.FTZ R92, R151, R154, R159 ;  /* 0x0000009a975c7223 */ /* 0x000fc8000001009f */
[----:B------:R-:W-:Y:S01]  /*3c70*/  FADD.FTZ R149, R149, -R92 ;  /* 0x8000005c95957221 */ /* 0x000fe20000010000 */
[----:B------:R1:W-:Y:S01]  /*3c80*/  F2F.F16.F32 R156, R129 ;  /* 0x00000081009c7304 */ /* 0x0003e20000200800 */
[----:B------:R-:W-:Y:S01]  /*3c90*/  MOV R92, R134 ;  /* 0x00000086005c7202 */ /* 0x000fe20000000f00 */
[----:B------:R-:W-:-:S04]  /*3ca0*/  FFMA.FTZ R155, R168, R155, R163 ;  /* 0x0000009ba89b7223 */ /* 0x000fc800000100a3 */
[----:B------:R-:W-:Y:S02]  /*3cb0*/  HADD2.F32 R148, -RZ, R92.H0_H0 ;  /* 0x2000005cff947230 */ /* 0x000fe40000004100 */
[----:B------:R2:W-:Y:S01]  /*3cc0*/  F2F.F16.F32 R161, R93 ;  /* 0x0000005d00a17304 */ /* 0x0005e20000200800 */
[----:B-1----:R-:W-:-:S05]  /*3cd0*/  SHF.R.U64 R129, R134, 0x10, R135 ;  /* 0x0000001086817819 */ /* 0x002fca0000001287 */
[----:B------:R-:W-:Y:S02]  /*3ce0*/  HADD2.F32 R129, -RZ, R129.H0_H0 ;  /* 0x20000081ff817230 */ /* 0x000fe40000004100 */
[----:B------:R1:W-:Y:S01]  /*3cf0*/  F2F.F16.F32 R152, R99 ;  /* 0x0000006300987304 */ /* 0x0003e20000200800 */
[----:B--2---:R-:W-:Y:S02]  /*3d00*/  MOV R93, R135 ;  /* 0x00000087005d7202 */ /* 0x004fe40000000f00 */
[----:B------:R-:W-:Y:S01]  /*3d10*/  FFMA.FTZ R150, R168, R149, R129 ;  /* 0x00000095a8967223 */ /* 0x000fe20000010081 */
[----:B0-----:R-:W-:-:S04]  /*3d20*/  PRMT R149, R97, 0x5410, R98 ;  /* 0x0000541061957816 */ /* 0x001fc80000000062 */
[----:B------:R-:W0:Y:S01]  /*3d30*/  F2F.F16.F32 R96, R96 ;  /* 0x0000006000607304 */ /* 0x000e220000200800 */
[----:B-1----:R-:W-:Y:S02]  /*3d40*/  HADD2.F32 R99, -RZ, R93.H0_H0 ;  /* 0x2000005dff637230 */ /* 0x002fe40000004100 */
[----:B------:R-:W1:Y:S03]  /*3d50*/  LDC.64 R92, c[0x0][0x478] ;  /* 0x00011e00ff5c7b82 */ /* 0x000e660000000a00 */
[C---:B------:R-:W-:Y:S01]  /*3d60*/  FFMA.FTZ R153, R168.reuse, R153, R99 ;  /* 0x00000099a8997223 */ /* 0x040fe20000010063 */
[----:B------:R-:W-:Y:S01]  /*3d70*/  FFMA.FTZ R168, R168, R147, R148 ;  /* 0x00000093a8a87223 */ /* 0x000fe20000010094 */
[----:B------:R-:W2:Y:S03]  /*3d80*/  F2F.F16.F32 R144, R189 ;  /* 0x000000bd00907304 */ /* 0x000ea60000200800 */
[----:B------:R-:W3:Y:S01]  /*3d90*/  LDC.64 R98, c[0x0][0x468] ;  /* 0x00011a00ff627b82 */ /* 0x000ee20000000a00 */
[----:B0-----:R-:W-:-:S04]  /*3da0*/  IMAD.WIDE.U32 R96, R96, 0x10000, RZ ;  /* 0x0001000060607825 */ /* 0x001fc800078e00ff */
[----:B------:R-:W-:Y:S01]  /*3db0*/  F2F.F16.F32 R94, R94 ;  /* 0x0000005e005e7304 */ /* 0x000fe20000200800 */
[----:B--2---:R-:W-:-:S07]  /*3dc0*/  PRMT R147, R131, 0x5410, R144 ;  /* 0x0000541083937816 */ /* 0x004fce0000000090 */
[----:B------:R-:W0:Y:S01]  /*3dd0*/  F2F.F16.F32 R95, R95 ;  /* 0x0000005f005f7304 */ /* 0x000e220000200800 */
[----:B------:R-:W-:-:S05]  /*3de0*/  IMAD.WIDE.U32 R130, R130, 0x10000, RZ ;  /* 0x0001000082827825 */ /* 0x000fca00078e00ff */
[----:B------:R-:W-:Y:S02]  /*3df0*/  LOP3.LUT R149, R149, R131, RZ, 0xfc, !PT ;  /* 0x0000008395957212 */ /* 0x000fe400078efcff */
[----:B------:R-:W2:Y:S01]  /*3e00*/  F2F.F16.F32 R167, R167 ;  /* 0x000000a700a77304 */ /* 0x000ea20000200800 */
[----:B------:R-:W-:Y:S01]  /*3e10*/  LOP3.LUT R148, R130, R157, RZ, 0xfc, !PT ;  /* 0x0000009d82947212 */ /* 0x000fe200078efcff */
[----:B-1----:R-:W-:-:S04]  /*3e20*/  IMAD.WIDE.U32 R130, R183, 0x8, R92 ;  /* 0x00000008b7827825 */ /* 0x002fc800078e005c */
[----:B---3--:R-:W-:Y:S01]  /*3e30*/  IMAD.WIDE.U32 R158, R179, 0x8, R98 ;  /* 0x00000008b39e7825 */ /* 0x008fe200078e0062 */
[----:B0-----:R-:W-:Y:S01]  /*3e40*/  PRMT R129, R94, 0x5410, R95 ;  /* 0x000054105e817816 */ /* 0x001fe2000000005f */
[----:B------:R0:W1:Y:S02]  /*3e50*/  F2F.F16.F32 R164, R150 ;  /* 0x0000009600a47304 */ /* 0x0000640000200800 */
[----:B------:R-:W-:Y:S01]  /*3e60*/  IMAD.WIDE.U32 R94, R128, 0x10000, RZ ;  /* 0x00010000805e7825 */ /* 0x000fe200078e00ff */
[----:B------:R-:W-:Y:S02]  /*3e70*/  LOP3.LUT R129, R129, R97, RZ, 0xfc, !PT ;  /* 0x0000006181817212 */ /* 0x000fe400078efcff */
[----:B------:R-:W-:Y:S01]  /*3e80*/  LOP3.LUT R128, R96, R145, RZ, 0xfc, !PT ;  /* 0x0000009160807212 */ /* 0x000fe200078efcff */
[----:B------:R-:W-:Y:S01]  /*3e90*/  IMAD.WIDE.U32 R96, R152, 0x10000, RZ ;  /* 0x0001000098607825 */ /* 0x000fe200078e00ff */
[----:B--2---:R-:W-:Y:S01]  /*3ea0*/  PRMT R167, R156, 0x5410, R167 ;  /* 0x000054109ca77816 */ /* 0x004fe200000000a7 */
[----:B------:R2:W-:Y:S01]  /*3eb0*/  F2F.F16.F32 R185, R155 ;  /* 0x0000009b00b97304 */ /* 0x0005e20000200800 */
[----:B------:R-:W-:Y:S01]  /*3ec0*/  LOP3.LUT R145, R147, R95, RZ, 0xfc, !PT ;  /* 0x0000005f93917212 */ /* 0x000fe200078efcff */
[----:B------:R-:W-:Y:S01]  /*3ed0*/  IMAD.WIDE.U32 R156, R183, 0x8, R98 ;  /* 0x00000008b79c7825 */ /* 0x000fe200078e0062 */
[----:B------:R-:W-:Y:S01]  /*3ee0*/  LOP3.LUT R144, R94, R169, RZ, 0xfc, !PT ;  /* 0x000000a95e907212 */ /* 0x000fe200078efcff */
[----:B------:R3:W-:Y:S01]  /*3ef0*/  STG.E.64 desc[UR8][R130.64], R128 ;  /* 0x0000008082007986 */ /* 0x0007e2000c101b08 */
[----:B------:R-:W-:Y:S01]  /*3f00*/  LOP3.LUT R96, R96, R161, RZ, 0xfc, !PT ;  /* 0x000000a160607212 */ /* 0x000fe200078efcff */
[--C-:B0-----:R-:W-:Y:S01]  /*3f10*/  IMAD.WIDE.U32 R150, R177, 0x8, R92.reuse ;  /* 0x00000008b1967825 */ /* 0x101fe200078e005c */
[----:B------:R-:W-:Y:S01]  /*3f20*/  LOP3.LUT R97, R167, R97, RZ, 0xfc, !PT ;  /* 0x00000061a7617212 */ /* 0x000fe200078efcff */
[----:B------:R0:W4:Y:S01]  /*3f30*/  F2F.F16.F32 R166, R153 ;  /* 0x0000009900a67304 */ /* 0x0001220000200800 */
[----:B------:R4:W-:Y:S01]  /*3f40*/  STG.E.64 desc[UR8][R156.64], R128 ;  /* 0x000000809c007986 */ /* 0x0009e2000c101b08 */
[----:B--2---:R-:W-:-:S04]  /*3f50*/  IMAD.WIDE.U32 R154, R179, 0x8, R92 ;  /* 0x00000008b39a7825 */ /* 0x004fc800078e005c */
[C---:B-1----:R-:W-:Y:S01]  /*3f60*/  IMAD.WIDE.U32 R94, R164.reuse, 0x10000, RZ ;  /* 0x00010000a45e7825 */ /* 0x042fe200078e00ff */
[----:B------:R1:W-:Y:S01]  /*3f70*/  STG.E.64 desc[UR8][R154.64], R148 ;  /* 0x000000949a007986 */ /* 0x0003e2000c101b08 */
[----:B------:R-:W2:Y:S02]  /*3f80*/  F2F.F16.F32 R165, R168 ;  /* 0x000000a800a57304 */ /* 0x000ea40000200800 */
        /* <DEDUP_REMOVED lines=20> */
.L_x_2837:
        /* <DEDUP_REMOVED lines=44> */
[----:B------:R-:W-:Y:S01]  /*4390*/  FADD.FTZ R161, R161, -R158 ;  /* 0x8000009ea1a17221 */ /* 0x000fe20000010000 */
[----:B------:R-:W-:Y:S01]  /*43a0*/  F2F.F16.F32 R94, R94 ;  /* 0x0000005e005e7304 */ /* 0x000fe20000200800 */
[-C--:B------:R-:W-:Y:S01]  /*43b0*/  FFMA.FTZ R160, R160, R154.reuse, R159 ;  /* 0x0000009aa0a07223 */ /* 0x080fe2000001009f */
[----:B------:R-:W-:Y:S01]  /*43c0*/  FFMA.FTZ R93, R168, R191, R93 ;  /* 0x000000bfa85d7223 */ /* 0x000fe2000001005d */
[----:B------:R-:W-:Y:S01]  /*43d0*/  HADD2.F32 R131, -RZ, R92.H0_H0 ;  /* 0x2000005cff837230 */ /* 0x000fe20000004100 */
[----:B------:R-:W-:Y:S01]  /*43e0*/  MOV R92, R139 ;  /* 0x0000008b005c7202 */ /* 0x000fe20000000f00 */
[----:B------:R-:W-:Y:S01]  /*43f0*/  FADD.FTZ R163, R163, -R160 ;  /* 0x800000a0a3a37221 */ /* 0x000fe20000010000 */
[-CC-:B------:R-:W-:Y:S01]  /*4400*/  FFMA.FTZ R180, R180, R154.reuse, R159.reuse ;  /* 0x0000009ab4b47223 */ /* 0x180fe2000001009f */
[-C--:B------:R-:W-:Y:S01]  /*4410*/  FFMA.FTZ R182, R182, R154.reuse, R159 ;  /* 0x0000009ab6b67223 */ /* 0x080fe2000001009f */
[----:B------:R0:W-:Y:S01]  /*4420*/  F2F.F16.F32 R129, R93 ;  /* 0x0000005d00817304 */ /* 0x0001e20000200800 */
[----:B------:R-:W-:Y:S01]  /*4430*/  HADD2.F32 R133, -RZ, R92.H0_H0 ;  /* 0x2000005cff857230 */ /* 0x000fe20000004100 */
[----:B------:R-:W-:Y:S01]  /*4440*/  SHF.R.U32.HI R92, RZ, 0x10, R139 ;  /* 0x00000010ff5c7819 */ /* 0x000fe2000001168b */
[----:B------:R-:W-:Y:S01]  /*4450*/  FADD.FTZ R195, R195, -R180 ;  /* 0x800000b4c3c37221 */ /* 0x000fe20000010000 */
[----:B------:R-:W-:Y:S01]  /*4460*/  FFMA.FTZ R150, R150, R154, R159 ;  /* 0x0000009a96967223 */ /* 0x000fe2000001009f */
[----:B------:R-:W-:Y:S01]  /*4470*/  FADD.FTZ R193, R193, -R182 ;  /* 0x800000b6c1c17221 */ /* 0x000fe20000010000 */
[C---:B------:R-:W-:Y:S01]  /*4480*/  FFMA.FTZ R133, R168.reuse, R187, R133 ;  /* 0x000000bba8857223 */ /* 0x040fe20000010085 */
[----:B------:R-:W-:Y:S01]  /*4490*/  FFMA.FTZ R97, R168, R195, R97 ;  /* 0x000000c3a8617223 */ /* 0x000fe20000010061 */
[----:B------:R-:W1:Y:S01]  /*44a0*/  F2F.F16.F32 R95, R95 ;  /* 0x0000005f005f7304 */ /* 0x000e620000200800 */
[----:B0-----:R-:W-:Y:S01]  /*44b0*/  HADD2.F32 R93, -RZ, R92.H0_H0 ;  /* 0x2000005cff5d7230 */ /* 0x001fe20000004100 */
[----:B------:R-:W-:Y:S01]  /*44c0*/  MOV R92, R138 ;  /* 0x0000008a005c7202 */ /* 0x000fe20000000f00 */
[-CC-:B------:R-:W-:Y:S01]  /*44d0*/  FFMA.FTZ R156, R156, R154.reuse, R159.reuse ;  /* 0x0000009a9c9c7223 */ /* 0x180fe2000001009f */
[----:B------:R-:W-:Y:S01]  /*44e0*/  FFMA.FTZ R148, R148, R154, R159 ;  /* 0x0000009a94947223 */ /* 0x000fe2000001009f */
[----:B------:R-:W-:Y:S01]  /*44f0*/  FADD.FTZ R153, R153, -R150 ;  /* 0x8000009699997221 */ /* 0x000fe20000010000 */
[----:B------:R-:W-:Y:S01]  /*4500*/  FFMA.FTZ R189, R168, R189, R93 ;  /* 0x000000bda8bd7223 */ /* 0x000fe2000001005d */
[----:B------:R-:W-:Y:S01]  /*4510*/  HADD2.F32 R93, -RZ, R92.H0_H0 ;  /* 0x2000005cff5d7230 */ /* 0x000fe20000004100 */
[----:B------:R-:W-:Y:S01]  /*4520*/  SHF.R.U64 R92, R138, 0x10, R139 ;  /* 0x000000108a5c7819 */ /* 0x000fe2000000128b */
[----:B------:R0:W-:Y:S01]  /*4530*/  F2F.F16.F32 R130, R133 ;  /* 0x0000008500827304 */ /* 0x0001e20000200800 */
[C---:B------:R-:W-:Y:S01]  /*4540*/  FFMA.FTZ R131, R168.reuse, R193, R131 ;  /* 0x000000c1a8837223 */ /* 0x040fe20000010083 */
[----:B------:R-:W-:Y:S01]  /*4550*/  FADD.FTZ R165, R165, -R156 ;  /* 0x8000009ca5a57221 */ /* 0x000fe20000010000 */
[----:B------:R-:W-:Y:S01]  /*4560*/  FFMA.FTZ R93, R168, R169, R93 ;  /* 0x000000a9a85d7223 */ /* 0x000fe2000001005d */
[----:B------:R-:W-:-:S04]  /*4570*/  FADD.FTZ R147, R147, -R148 ;  /* 0x8000009493937221 */ /* 0x000fc80000010000 */
[----:B------:R2:W-:Y:S01]  /*4580*/  F2F.F16.F32 R145, R93 ;  /* 0x0000005d00917304 */ /* 0x0005e20000200800 */
[----:B0-----:R-:W-:Y:S01]  /*4590*/  HADD2.F32 R133, -RZ, R92.H0_H0 ;  /* 0x2000005cff857230 */ /* 0x001fe20000004100 */
[----:B------:R-:W-:-:S04]  /*45a0*/  MOV R92, R137 ;  /* 0x00000089005c7202 */ /* 0x000fc80000000f00 */
[C---:B------:R-:W-:Y:S01]  /*45b0*/  FFMA.FTZ R133, R168.reuse, R185, R133 ;  /* 0x000000b9a8857223 */ /* 0x040fe20000010085 */
[----:B------:R-:W-:Y:S01]  /*45c0*/  HADD2.F32 R157, -RZ, R92.H0_H0 ;  /* 0x2000005cff9d7230 */ /* 0x000fe20000004100 */
[----:B------:R-:W-:Y:S01]  /*45d0*/  SHF.R.U32.HI R92, RZ, 0x10, R137 ;  /* 0x00000010ff5c7819 */ /* 0x000fe20000011689 */
[----:B------:R-:W0:Y:S03]  /*45e0*/  F2F.F16.F32 R96, R96 ;  /* 0x0000006000607304 */ /* 0x000e260000200800 */
[----:B------:R-:W-:Y:S01]  /*45f0*/  FFMA.FTZ R157, R168, R165, R157 ;  /* 0x000000a5a89d7223 */ /* 0x000fe2000001009d */
[----:B--2---:R-:W-:Y:S01]  /*4600*/  HADD2.F32 R93, -RZ, R92.H0_H0 ;  /* 0x2000005cff5d7230 */ /* 0x004fe20000004100 */
[----:B------:R-:W-:-:S03]  /*4610*/  MOV R92, R136 ;  /* 0x00000088005c7202 */ /* 0x000fc60000000f00 */
[----:B------:R2:W-:Y:S01]  /*4620*/  F2F.F16.F32 R128, R133 ;  /* 0x0000008500807304 */ /* 0x0005e20000200800 */
[----:B------:R-:W-:Y:S01]  /*4630*/  FFMA.FTZ R167, R168, R167, R93 ;  /* 0x000000a7a8a77223 */ /* 0x000fe2000001005d */
[----:B------:R-:W-:Y:S01]  /*4640*/  HADD2.F32 R93, -RZ, R92.H0_H0 ;  /* 0x2000005cff5d7230 */ /* 0x000fe20000004100 */
[----:B------:R-:W-:-:S04]  /*4650*/  SHF.R.U64 R92, R136, 0x10, R137 ;  /* 0x00000010885c7819 */ /* 0x000fc80000001289 */
[----:B------:R-:W-:Y:S01]  /*4660*/  FFMA.FTZ R93, R168, R161, R93 ;  /* 0x000000a1a85d7223 */ /* 0x000fe2000001005d */
[-C--:B------:R-:W-:Y:S01]  /*4670*/  FFMA.FTZ R161, R155, R154.reuse, R159 ;  /* 0x0000009a9ba17223 */ /* 0x080fe2000001009f */
[----:B--2---:R-:W-:Y:S01]  /*4680*/  HADD2.F32 R133, -RZ, R92.H0_H0 ;  /* 0x2000005cff857230 */ /* 0x004fe20000004100 */
[----:B------:R-:W-:Y:S01]  /*4690*/  SHF.R.U32.HI R92, RZ, 0x10, R135 ;  /* 0x00000010ff5c7819 */ /* 0x000fe20000011687 */
[----:B------:R2:W-:Y:S01]  /*46a0*/  F2F.F16.F32 R155, R93 ;  /* 0x0000005d009b7304 */ /* 0x0005e20000200800 */
[----:B------:R-:W-:Y:S01]  /*46b0*/  FADD.FTZ R161, R152, -R161 ;  /* 0x800000a198a17221 */ /* 0x000fe20000010000 */
[----:B------:R-:W-:Y:S01]  /*46c0*/  SHF.R.U64 R152, R134, 0x10, R135 ;  /* 0x0000001086987819 */ /* 0x000fe20000001287 */
[----:B------:R-:W-:Y:S01]  /*46d0*/  FFMA.FTZ R133, R168, R163, R133 ;  /* 0x000000a3a8857223 */ /* 0x000fe20000010085 */
[----:B------:R-:W-:Y:S02]  /*46e0*/  HADD2.F32 R163, -RZ, R92.H0_H0 ;  /* 0x2000005cffa37230 */ /* 0x000fe40000004100 */
[----:B------:R-:W-:Y:S01]  /*46f0*/  FFMA.FTZ R92, R151, R154, R159 ;  /* 0x0000009a975c7223 */ /* 0x000fe2000001009f */
[----:B-1----:R-:W-:Y:S01]  /*4700*/  PRMT R159, R94, 0x5410, R95 ;  /* 0x000054105e9f7816 */ /* 0x002fe2000000005f */
[----:B0-----:R-:W-:Y:S01]  /*4710*/  IMAD.WIDE.U32 R94, R96, 0x10000, RZ ;  /* 0x00010000605e7825 */ /* 0x001fe200078e00ff */
[----:B------:R-:W-:Y:S01]  /*4720*/  F2F.F16.F32 R97, R97 ;  /* 0x0000006100617304 */ /* 0x000fe20000200800 */
[----:B--2---:R-:W-:-:S02]  /*4730*/  MOV R93, R135 ;  /* 0x00000087005d7202 */ /* 0x004fc40000000f00 */
[----:B------:R-:W-:Y:S01]  /*4740*/  FADD.FTZ R149, R149, -R92 ;  /* 0x8000005c95957221 */ /* 0x000fe20000010000 */
[----:B------:R-:W-:Y:S01]  /*4750*/  MOV R92, R134 ;  /* 0x00000086005c7202 */ /* 0x000fe20000000f00 */
[----:B------:R-:W-:Y:S01]  /*4760*/  HADD2.F32 R151, -RZ, R152.H0_H0 ;  /* 0x20000098ff977230 */ /* 0x000fe20000004100 */
[----:B------:R-:W-:Y:S01]  /*4770*/  LOP3.LUT R159, R159, R95, RZ, 0xfc, !PT ;  /* 0x0000005f9f9f7212 */ /* 0x000fe200078efcff */
[----:B------:R-:W-:Y:S01]  /*4780*/  HADD2.F32 R93, -RZ, R93.H0_H0 ;  /* 0x2000005dff5d7230 */ /* 0x000fe20000004100 */
[----:B------:R-:W-:Y:S01]  /*4790*/  LOP3.LUT R158, R94, R99, RZ, 0xfc, !PT ;  /* 0x000000635e9e7212 */ /* 0x000fe200078efcff */
[----:B------:R-:W-:Y:S01]  /*47a0*/  F2F.F16.F32 R98, R98 ;  /* 0x0000006200627304 */ /* 0x000fe20000200800 */
[----:B------:R-:W-:Y:S01]  /*47b0*/  HADD2.F32 R150, -RZ, R92.H0_H0 ;  /* 0x2000005cff967230 */ /* 0x000fe20000004100 */
[----:B------:R-:W0:Y:S01]  /*47c0*/  LDC.64 R94, c[0x0][0x470] ;  /* 0x00011c00ff5e7b82 */ /* 0x000e220000000a00 */
[C---:B------:R-:W-:Y:S01]  /*47d0*/  FFMA.FTZ R148, R168.reuse, R153, R93 ;  /* 0x00000099a8947223 */ /* 0x040fe2000001005d */
[C---:B------:R-:W-:Y:S01]  /*47e0*/  FFMA.FTZ R149, R168.reuse, R149, R151 ;  /* 0x00000095a8957223 */ /* 0x040fe20000010097 */
[C---:B------:R-:W-:Y:S01]  /*47f0*/  FFMA.FTZ R161, R168.reuse, R161, R163 ;  /* 0x000000a1a8a17223 */ /* 0x040fe200000100a3 */
[----:B------:R-:W-:-:S02]  /*4800*/  FFMA.FTZ R147, R168, R147, R150 ;  /* 0x00000093a8937223 */ /* 0x000fc40000010096 */
[----:B------:R-:W-:Y:S02]  /*4810*/  F2F.F16.F32 R131, R131 ;  /* 0x0000008300837304 */ /* 0x000fe40000200800 */
[----:B------:R-:W1:Y:S06]  /*4820*/  LDC.64 R152, c[0x0][0x478] ;  /* 0x00011e00ff987b82 */ /* 0x000e6c0000000a00 */
[----:B------:R-:W2:Y:S02]  /*4830*/  F2F.F16.F32 R189, R189 ;  /* 0x000000bd00bd7304 */ /* 0x000ea40000200800 */
[----:B------:R-:W3:Y:S06]  /*4840*/  LDC.64 R92, c[0x0][0x468] ;  /* 0x00011a00ff5c7b82 */ /* 0x000eec0000000a00 */
[----:B------:R4:W4:Y:S01]  /*4850*/  F2F.F16.F32 R132, R133 ;  /* 0x0000008500847304 */ /* 0x0009220000200800 */
[----:B--2---:R-:W-:-:S07]  /*4860*/  PRMT R189, R130, 0x5410, R189 ;  /* 0x0000541082bd7816 */ /* 0x004fce00000000bd */
[----:B------:R-:W-:Y:S01]  /*4870*/  F2F.F16.F32 R157, R157 ;  /* 0x0000009d009d7304 */ /* 0x000fe20000200800 */
[----:B----4-:R-:W-:Y:S01]  /*4880*/  PRMT R133, R97, 0x5410, R98 ;  /* 0x0000541061857816 */ /* 0x010fe20000000062 */
[----:B------:R-:W-:-:S04]  /*4890*/  IMAD.WIDE.U32 R96, R131, 0x10000, RZ ;  /* 0x0001000083607825 */ /* 0x000fc800078e00ff */
[----:B------:R-:W-:Y:S01]  /*48a0*/  IMAD.WIDE.U32 R98, R128, 0x10000, RZ ;  /* 0x0001000080627825 */ /* 0x000fe200078e00ff */
[----:B------:R-:W-:Y:S01]  /*48b0*/  LOP3.LUT R96, R96, R129, RZ, 0xfc, !PT ;  /* 0x0000008160607212 */ /* 0x000fe200078efcff */
[----:B------:R-:W2:Y:S01]  /*48c0*/  F2F.F16.F32 R144, R167 ;  /* 0x000000a700907304 */ /* 0x000ea20000200800 */
[----:B------:R-:W-:Y:S01]  /*48d0*/  LOP3.LUT R97, R133, R97, RZ, 0xfc, !PT ;  /* 0x0000006185617212 */ /* 0x000fe200078efcff */
[----:B------:R-:W-:Y:S01]  /*48e0*/  IMAD.WIDE.U32 R128, R132, 0x10000, RZ ;  /* 0x0001000084807825 */ /* 0x000fe200078e00ff */
[----:B------:R-:W-:Y:S02]  /*48f0*/  LOP3.LUT R98, R98, R145, RZ, 0xfc, !PT ;  /* 0x0000009162627212 */ /* 0x000fe400078efcff */
[----:B------:R-:W-:Y:S01]  /*4900*/  LOP3.LUT R99, R189, R99, RZ, 0xfc, !PT ;  /* 0x00000063bd637212 */ /* 0x000fe200078efcff */
[C---:B-1----:R-:W-:Y:S02]  /*4910*/  IMAD.WIDE.U32 R162, R183.reuse, 0x8, R152 ;  /* 0x00000008b7a27825 */ /* 0x042fe400078e0098 */
[----:B------:R-:W1:Y:S02]  /*4920*/  F2F.F16.F32 R169, R149 ;  /* 0x0000009500a97304 */ /* 0x000e640000200800 */
[----:B---3--:R-:W-:Y:S01]  /*4930*/  IMAD.WIDE.U32 R164, R183, 0x8, R92 ;  /* 0x00000008b7a47825 */ /* 0x008fe200078e005c */
[----:B------:R3:W-:Y:S03]  /*4940*/  STG.E.64 desc[UR8][R162.64], R158 ;  /* 0x0000009ea2007986 */ /* 0x0007e6000c101b08 */
[----:B------:R-:W-:Y:S01]  /*4950*/  IMAD.WIDE.U32 R132, R177, 0x8, R152 ;  /* 0x00000008b1847825 */ /* 0x000fe200078e0098 */
[----:B--2---:R-:W-:Y:S01]  /*4960*/  PRMT R157, R157, 0x5410, R144 ;  /* 0x000054109d9d7816 */ /* 0x004fe20000000090 */
[----:B------:R0:W-:Y:S01]  /*4970*/  F2F.F16.F32 R185, R161 ;  /* 0x000000a100b97304 */ /* 0x0001e20000200800 */
[----:B------:R-:W-:Y:S01]  /*4980*/  LOP3.LUT R144, R128, R155, RZ, 0xfc, !PT ;  /* 0x0000009b80907212 */ /* 0x000fe200078efcff */
[----:B------:R2:W-:Y:S01]  /*4990*/  STG.E.64 desc[UR8][R164.64], R158 ;  /* 0x0000009ea4007986 */ /* 0x0005e2000c101b08 */
[----:B------:R-:W-:Y:S01]  /*49a0*/  LOP3.LUT R145, R157, R129, RZ, 0xfc, !PT ;  /* 0x000000819d917212 */ /* 0x000fe200078efcff */
[----:B------:R-:W-:Y:S01]  /*49b0*/  IMAD.WIDE.U32 R128, R179, 0x8, R152 ;  /* 0x00000008b3807825 */ /* 0x000fe200078e0098 */
[----:B-1----:R-:W-:-:S03]  /*49c0*/  PRMT R170, R169, 0x7610, R170 ;  /* 0x00007610a9aa7816 */ /* 0x002fc600000000aa */
[----:B------:R-:W1:Y:S01]  /*49d0*/  F2F.F16.F32 R168, R148 ;  /* 0x0000009400a87304 */ /* 0x000e620000200800 */
[----:B------:R-:W-:-:S04]  /*49e0*/  IMAD.WIDE.U32 R130, R169, 0x10000, RZ ;  /* 0x00010000a9827825 */ /* 0x000fc800078e00ff */
[----:B0-----:R-:W-:-:S03]  /*49f0*/  IMAD.WIDE.U32 R160, R183, 0x8, R94 ;  /* 0x00000008b7a07825 */ /* 0x001fc600078e005e */
[----:B------:R-:W0:Y:S01]  /*4a00*/  F2F.F16.F32 R147, R147 ;  /* 0x0000009300937304 */ /* 0x000e220000200800 */
[----:B---3--:R-:W-:Y:S01]  /*4a10*/  IMAD.WIDE.U32 R162, R179, 0x8, R94 ;  /* 0x00000008b3a27825 */ /* 0x008fe200078e005e */
[----:B------:R-:W-:Y:S03]  /*4a20*/  STG.E.64 desc[UR8][R160.64], R158 ;  /* 0x0000009ea0007986 */ /* 0x000fe6000c101b08 */
[C---:B------:R-:W-:Y:S01]  /*4a30*/  IMAD.WIDE.U32 R154, R177.reuse, 0x8, R92 ;  /* 0x00000008b19a7825 */ /* 0x040fe200078e005c */
[----:B------:R3:W-:Y:S01]  /*4a40*/  STG.E.64 desc[UR8][R128.64], R96 ;  /* 0x0000006080007986 */ /* 0x0007e2000c101b08 */
[----:B-1----:R-:W-:Y:S02]  /*4a50*/  PRMT R149, R168, 0x5410, R185 ;  /* 0x00005410a8957816 */ /* 0x002fe400000000b9 */
[----:B--2---:R-:W-:Y:S02]  /*4a60*/  IMAD.WIDE.U32 R164, R177, 0x8, R94 ;  /* 0x00000008b1a47825 */ /* 0x004fe400078e005e */
[----:B------:R-:W-:-:S02]  /*4a70*/  LOP3.LUT R149, R149, R131, RZ, 0xfc, !PT ;  /* 0x0000008395957212 */ /* 0x000fc400078efcff */
[----:B------:R-:W-:Y:S01]  /*4a80*/  IMAD.WIDE.U32 R150, R175, 0x8, R152 ;  /* 0x00000008af967825 */ /* 0x000fe200078e0098 */
[----:B0-----:R-:W-:-:S03]  /*4a90*/  LOP3.LUT R148, R130, R147, RZ, 0xfc, !PT ;  /* 0x0000009382947212 */ /* 0x001fc600078efcff */
[----:B------:R-:W-:Y:S01]  /*4aa0*/  IMAD.WIDE.U32 R130, R179, 0x8, R92 ;  /* 0x00000008b3827825 */ /* 0x000fe200078e005c */
[----:B------:R-:W-:Y:S02]  /*4ab0*/  PRMT R171, R147, 0x7610, R171 ;  /* 0x0000761093ab7816 */ /* 0x000fe400000000ab */
[----:B---3--:R-:W-:Y:S01]  /*4ac0*/  PRMT R129, R168, 0x7610, R129 ;  /* 0x00007610a8817816 */ /* 0x008fe20000000081 */
[----:B------:R-:W-:Y:S01]  /*4ad0*/  IMAD.WIDE.U32 R156, R175, 0x8, R92 ;  /* 0x00000008af9c7825 */ /* 0x000fe200078e005c */
[----:B------:R0:W-:Y:S01]  /*4ae0*/  STG.E.64 desc[UR8][R130.64], R96 ;  /* 0x0000006082007986 */ /* 0x0001e2000c101b08 */
[----:B------:R-:W-:Y:S02]  /*4af0*/  PRMT R128, R185, 0x7610, R128 ;  /* 0x00007610b9807816 */ /* 0x000fe40000000080 */
[----:B------:R-:W-:Y:S01]  /*4b00*/  IMAD.WIDE.U32 R166, R175, 0x8, R94 ;  /* 0x00000008afa67825 */ /* 0x000fe200078e005e */
[----:B------:R-:W-:Y:S03]  /*4b10*/  STG.E.64 desc[UR8][R162.64], R96 ;  /* 0x00000060a2007986 */ /* 0x000fe6000c101b08 */
[C---:B------:R-:W-:Y:S01]  /*4b20*/  IMAD.WIDE.U32 R152, R173.reuse, 0x8, R152 ;  /* 0x00000008ad987825 */ /* 0x040fe200078e0098 */
[----:B------:R1:W-:Y:S03]  /*4b30*/  STG.E.64 desc[UR8][R132.64], R98 ;  /* 0x0000006284007986 */ /* 0x0003e6000c101b08 */
[----:B------:R-:W-:Y:S01]  /*4b40*/  IMAD.WIDE.U32 R92, R173, 0x8, R92 ;  /* 0x00000008ad5c7825 */ /* 0x000fe200078e005c */
[----:B------:R2:W-:Y:S01]  /*4b50*/  STG.E.64 desc[UR8][R154.64], R98 ;  /* 0x000000629a007986 */ /* 0x0005e2000c101b08 */
[----:B0-----:R-:W-:-:S02]  /*4b60*/  PRMT R131, R147, 0x7610, R131 ;  /* 0x0000761093837816 */ /* 0x001fc40000000083 */
[----:B------:R-:W-:Y:S01]  /*4b70*/  IMAD.WIDE.U32 R94, R173, 0x8, R94 ;  /* 0x00000008ad5e7825 */ /* 0x000fe200078e005e */
        /* <DEDUP_REMOVED lines=11> */
.L_x_2833:
        /* <DEDUP_REMOVED lines=24> */
.L_x_2839:
        /* <DEDUP_REMOVED lines=23> */
.L_x_2838:
        /* <DEDUP_REMOVED lines=26> */
.L_x_2841:
        /* <DEDUP_REMOVED lines=26> */
.L_x_2840:
        /* <DEDUP_REMOVED lines=16> */
.L_x_2842:
        /* <DEDUP_REMOVED lines=10> */
.L_x_2843:
        /* <DEDUP_REMOVED lines=28> */
.L_x_2845:
        /* <DEDUP_REMOVED lines=23> */
.L_x_2844:
        /* <DEDUP_REMOVED lines=24> */
.L_x_2847:
        /* <DEDUP_REMOVED lines=18> */
.L_x_2846:
        /* <DEDUP_REMOVED lines=15> */
.L_x_2848:
        /* <DEDUP_REMOVED lines=10> */
.L_x_2849:
        /* <DEDUP_REMOVED lines=28> */
.L_x_2851:
        /* <DEDUP_REMOVED lines=23> */
.L_x_2850:
        /* <DEDUP_REMOVED lines=24> */
.L_x_2853:
        /* <DEDUP_REMOVED lines=18> */
.L_x_2852:
        /* <DEDUP_REMOVED lines=15> */
.L_x_2854:
        /* <DEDUP_REMOVED lines=10> */
.L_x_2855:
        /* <DEDUP_REMOVED lines=28> */
.L_x_2857:
        /* <DEDUP_REMOVED lines=23> */
.L_x_2856:
        /* <DEDUP_REMOVED lines=24> */
.L_x_2859:
        /* <DEDUP_REMOVED lines=18> */
.L_x_2858:
        /* <DEDUP_REMOVED lines=15> */
.L_x_2860:
        /* <DEDUP_REMOVED lines=10> */
.L_x_2861:
        /* <DEDUP_REMOVED lines=28> */
.L_x_2863:
        /* <DEDUP_REMOVED lines=23> */
.L_x_2862:
        /* <DEDUP_REMOVED lines=24> */
.L_x_2865:
        /* <DEDUP_REMOVED lines=16> */
[C---:B0-----:R-:W-:Y:S02]  /*6fd0*/  PRMT R99, R153.reuse, 0x7632, R99 ;  /* 0x0000763299637816 */ /* 0x041fe40000000063 */
[----:B------:R-:W-:-:S07]  /*6fe0*/  PRMT R96, R153, 0x7610, R96 ;  /* 0x0000761099607816 */ /* 0x000fce0000000060 */
.L_x_2864:
        /* <DEDUP_REMOVED lines=15> */
.L_x_2866:
        /* <DEDUP_REMOVED lines=10> */
.L_x_2836:
        /* <DEDUP_REMOVED lines=82> */
.L_x_2830:
        /* <DEDUP_REMOVED lines=33> */
.L_x_2868:
        /* <DEDUP_REMOVED lines=13> */
.L_x_5433:


//--------------------- .text._ZN10layer_norm31ln_parallel_residual_bwd_kernelINS_13Kernel_traitsIf6__halfS2_S2_fjLj2560ELj1ELj1ELj4ELj8ENS_18Kernel_traits_baseILj2560EfS2_S2_S2_fjLj128EEEEELb0ELb1ELb0EEEvNS_9BwdParamsE --------------------------
	.section	.text._ZN10layer_norm31ln_parallel_residual_bwd_kernelINS_13Kernel_traitsIf6__halfS2_S2_fjLj2560ELj1ELj1ELj4ELj8ENS_18Kernel_traits_baseILj2560EfS2_S2_S2_fjLj128EEEEELb0ELb1ELb0EEEvNS_9BwdParamsE,"ax",@progbits
	.align	128
        .global         _ZN10layer_norm31ln_parallel_residual_bwd_kernelINS_13Kernel_traitsIf6__halfS2_S2_fjLj2560ELj1ELj1ELj4ELj8ENS_18Kernel_traits_baseILj2560EfS2_S2_S2_fjLj128EEEEELb0ELb1ELb0EEEvNS_9BwdParamsE
        .type           _ZN10layer_norm31ln_parallel_residual_bwd_kernelINS_13Kernel_traitsIf6__halfS2_S2_fjLj2560ELj1ELj1ELj4ELj8ENS_18Kernel_traits_baseILj2560EfS2_S2_S2_fjLj128EEEEELb0ELb1ELb0EEEvNS_9BwdParamsE,@function
        .size           _ZN10layer_norm31ln_parallel_residual_bwd_kernelINS_13Kernel_traitsIf6__halfS2_S2_fjLj2560ELj1ELj1ELj4ELj8ENS_18Kernel_traits_baseILj2560EfS2_S2_S2_fjLj128EEEEELb0ELb1ELb0EEEvNS_9BwdParamsE,(.L_x_5434 - _ZN10layer_norm31ln_parallel_residual_bwd_kernelINS_13Kernel_traitsIf6__halfS2_S2_fjLj2560ELj1ELj1ELj4ELj8ENS_18Kernel_traits_baseILj2560EfS2_S2_S2_fjLj128EEEEELb0ELb1ELb0EEEvNS_9BwdParamsE)
        .other          _ZN10layer_norm31ln_parallel_residual_bwd_kernelINS_13Kernel_traitsIf6__halfS2_S2_fjLj2560ELj1ELj1ELj4ELj8ENS_18Kernel_traits_baseILj2560EfS2_S2_S2_fjLj128EEEEELb0ELb1ELb0EEEvNS_9BwdParamsE,@"STO_CUDA_ENTRY STV_DEFAULT"
_ZN10layer_norm31ln_parallel_residual_bwd_kernelINS_13Kernel_traitsIf6__halfS2_S2_fjLj2560ELj1ELj1ELj4ELj8ENS_18Kernel_traits_baseILj2560EfS2_S2_S2_fjLj128EEEEELb0ELb1ELb0EEEvNS_9BwdParamsE:
.text._ZN10layer_norm31ln_parallel_residual_bwd_kernelINS_13Kernel_traitsIf6__halfS2_S2_fjLj2560ELj1ELj1ELj4ELj8ENS_18Kernel_traits_baseILj2560EfS2_S2_S2_fjLj128EEEEELb0ELb1ELb0EEEvNS_9BwdParamsE:
        /* <DEDUP_REMOVED lines=30> */
[C---:B---3--:R-:W-:Y:S01]  /*01e0*/  @P3 IMAD.WIDE.U32 R14, R3.reuse, 0x10, R14 ;  /* 0x00000010030e3825 */ /* 0x048fe200078e000e */
[----:B------:R-:W-:-:S04]  /*01f0*/  @P3 IADD3 R3, PT, PT, R3, 0x80, RZ ;  /* 0x0000008003033810 */ /* 0x000fc80007ffe0ff */
[----:B------:R0:W5:Y:S01]  /*0200*/  @P3 LDG.E.128 R68, desc[UR12][R14.64] ;  /* 0x0000000c0e443981 */ /* 0x000162000c1e1d00 */
        /* <DEDUP_REMOVED lines=54> */
.L_x_2941:
        /* <DEDUP_REMOVED lines=30> */
[C---:B------:R-:W-:Y:S01]  /*0750*/  IADD3 R91, PT, PT, R7.reuse, 0x80, RZ ;  /* 0x00000080075b7810 */ /* 0x040fe20007ffe0ff */
[----:B0-----:R-:W-:-:S05]  /*0760*/  @P0 IMAD.WIDE.U32 R12, R7, 0x8, R12 ;  /* 0x00000008070c0825 */ /* 0x001fca00078e000c */
[----:B------:R0:W5:Y:S01]  /*0770*/  @P0 LDG.E.64 R120, desc[UR12][R12.64] ;  /* 0x0000000c0c780981 */ /* 0x000162000c1e1b00 */
[--C-:B----4-:R-:W-:Y:S02]  /*0780*/  SHF.R.U64 R86, R10, 0x10, R11.reuse ;  /* 0x000000100a567819 */ /* 0x110fe4000000120b */
[----:B------:R-:W-:Y:S02]  /*0790*/  MOV R84, R11 ;  /* 0x0000000b00547202 */ /* 0x000fe40000000f00 */
[----:B------:R-:W-:Y:S02]  /*07a0*/  SHF.R.U32.HI R88, RZ, 0x10, R11 ;  /* 0x00000010ff587819 */ /* 0x000fe4000001160b */
[----:B--2---:R-:W-:Y:S01]  /*07b0*/  SHF.R.U64 R11, R8, 0x10, R9 ;  /* 0x00000010080b7819 */ /* 0x004fe20000001209 */
[----:B------:R-:W-:Y:S01]  /*07c0*/  HADD2.F32 R3, -RZ, R8.H0_H0 ;  /* 0x20000008ff037230 */ /* 0x000fe20000004100 */
[----:B------:R-:W-:-:S03]  /*07d0*/  MOV R14, R10 ;  /* 0x0000000a000e7202 */ /* 0x000fc60000000f00 */
[----:B------:R-:W-:Y:S01]  /*07e0*/  HADD2.F32 R11, -RZ, R11.H0_H0 ;  /* 0x2000000bff0b7230 */ /* 0x000fe20000004100 */
[----:B------:R-:W-:Y:S01]  /*07f0*/  SHF.R.U32.HI R87, RZ, 0x10, R9 ;  /* 0x00000010ff577819 */ /* 0x000fe20000011609 */
[----:B------:R-:W-:Y:S02]  /*0800*/  HADD2.F32 R85, -RZ, R9.H0_H0 ;  /* 0x20000009ff557230 */ /* 0x000fe40000004100 */
[C---:B------:R-:W-:Y:S01]  /*0810*/  FADD.FTZ R3, -R0.reuse, R3 ;  /* 0x0000000300037221 */ /* 0x040fe20000010100 */
[----:B------:R-:W-:Y:S02]  /*0820*/  HADD2.F32 R9, -RZ, R14.H0_H0 ;  /* 0x2000000eff097230 */ /* 0x000fe40000004100 */
[----:B------:R-:W-:Y:S01]  /*0830*/  FADD.FTZ R11, -R0, R11 ;  /* 0x0000000b000b7221 */ /* 0x000fe20000010100 */
[----:B------:R-:W-:Y:S02]  /*0840*/  HADD2.F32 R14, -RZ, R86.H0_H0 ;  /* 0x20000056ff0e7230 */ /* 0x000fe40000004100 */
[----:B-----5:R-:W-:Y:S01]  /*0850*/  FMUL.FTZ R3, R6, R3 ;  /* 0x0000000306037220 */ /* 0x020fe20000410000 */
[----:B------:R-:W-:Y:S01]  /*0860*/  FADD.FTZ R85, -R0, R85 ;  /* 0x0000005500557221 */ /* 0x000fe20000010100 */
[----:B------:R-:W-:Y:S01]  /*0870*/  FMUL.FTZ R8, R6, R11 ;  /* 0x0000000b06087220 */ /* 0x000fe20000410000 */
[----:B------:R-:W-:Y:S01]  /*0880*/  FMUL.FTZ R10, R80, R9 ;  /* 0x00000009500a7220 */ /* 0x000fe20000410000 */
[----:B------:R-:W-:-:S02]  /*0890*/  HADD2.F32 R87, -RZ, R87.H0_H0 ;  /* 0x20000057ff577230 */ /* 0x000fc40000004100 */
[----:B------:R-:W-:Y:S01]  /*08a0*/  FADD.FTZ R40, R40, R9 ;  /* 0x0000000928287221 */ /* 0x000fe20000010000 */
[----:B------:R-:W-:Y:S01]  /*08b0*/  FFMA.FTZ R60, R3, R9, R60 ;  /* 0x00000009033c7223 */ /* 0x000fe2000001003c */
[----:B0-----:R-:W-:Y:S02]  /*08c0*/  HADD2.F32 R13, -RZ, R84.H0_H0 ;  /* 0x20000054ff0d7230 */ /* 0x001fe40000004100 */
[----:B------:R-:W-:Y:S01]  /*08d0*/  FMUL.FTZ R9, R6, R85 ;  /* 0x0000005506097220 */ /* 0x000fe20000410000 */
[----:B------:R-:W-:Y:S01]  /*08e0*/  FADD.FTZ R41, R41, R14 ;  /* 0x0000000e29297221 */ /* 0x000fe20000010000 */
[-C--:B------:R-:W-:Y:S01]  /*08f0*/  FFMA.FTZ R61, R8, R14.reuse, R61 ;  /* 0x0000000e083d7223 */ /* 0x080fe2000001003d */
[----:B------:R-:W-:Y:S01]  /*0900*/  FMUL.FTZ R11, R81, R14 ;  /* 0x0000000e510b7220 */ /* 0x000fe20000410000 */
[----:B------:R-:W-:Y:S01]  /*0910*/  FADD.FTZ R14, RZ, R10 ;  /* 0x0000000aff0e7221 */ /* 0x000fe20000010000 */
[----:B------:R-:W-:Y:S01]  /*0920*/  FFMA.FTZ R85, R3, R10, RZ ;  /* 0x0000000a03557223 */ /* 0x000fe200000100ff */
[----:B------:R-:W-:-:S02]  /*0930*/  HADD2.F32 R88, -RZ, R88.H0_H0 ;  /* 0x20000058ff587230 */ /* 0x000fc40000004100 */
        /* <DEDUP_REMOVED lines=14> */
.L_x_2871:
[----:B-1-3--:R-:W-:Y:S05]  /*0a20*/  BSYNC.RECONVERGENT B0 ;  /* 0x0000000000007941 */ /* 0x00afea0003800200 */
.L_x_2870:
        /* <DEDUP_REMOVED lines=14> */
[--C-:B--2---:R-:W-:Y:S01]  /*0b10*/  SHF.R.U64 R86, R16, 0x10, R17.reuse ;  /* 0x0000001010567819 */ /* 0x104fe20000001211 */
[----:B------:R-:W-:Y:S01]  /*0b20*/  HADD2.F32 R15, -RZ, R16.H0_H0 ;  /* 0x20000010ff0f7230 */ /* 0x000fe20000004100 */
[----:B------:R-:W-:-:S03]  /*0b30*/  SHF.R.U32.HI R87, RZ, 0x10, R17 ;  /* 0x00000010ff577819 */ /* 0x000fc60000011611 */
[----:B0-----:R-:W-:Y:S02]  /*0b40*/  HADD2.F32 R19, -RZ, R86.H0_H0 ;  /* 0x20000056ff137230 */ /* 0x001fe40000004100 */
[----:B------:R-:W-:Y:S01]  /*0b50*/  FADD.FTZ R15, -R0, R15 ;  /* 0x0000000f000f7221 */ /* 0x000fe20000010100 */
[----:B---3--:R-:W-:Y:S02]  /*0b60*/  MOV R22, R20 ;  /* 0x0000001400167202 */ /* 0x008fe40000000f00 */
[--C-:B------:R-:W-:Y:S02]  /*0b70*/  SHF.R.U64 R85, R20, 0x10, R21.reuse ;  /* 0x0000001014557819 */ /* 0x100fe40000001215 */
[----:B------:R-:W-:Y:S02]  /*0b80*/  MOV R84, R21 ;  /* 0x0000001500547202 */ /* 0x000fe40000000f00 */
[----:B------:R-:W-:Y:S01]  /*0b90*/  SHF.R.U32.HI R88, RZ, 0x10, R21 ;  /* 0x00000010ff587819 */ /* 0x000fe20000011615 */
[----:B------:R-:W-:-:S02]  /*0ba0*/  HADD2.F32 R21, -RZ, R17.H0_H0 ;  /* 0x20000011ff157230 */ /* 0x000fc40000004100 */
[----:B------:R-:W-:Y:S01]  /*0bb0*/  FADD.FTZ R19, -R0, R19 ;  /* 0x0000001300137221 */ /* 0x000fe20000010100 */
[----:B------:R-:W-:Y:S02]  /*0bc0*/  HADD2.F32 R17, -RZ, R22.H0_H0 ;  /* 0x20000016ff117230 */ /* 0x000fe40000004100 */
[----:B-----5:R-:W-:Y:S01]  /*0bd0*/  FMUL.FTZ R15, R6, R15 ;  /* 0x0000000f060f7220 */ /* 0x020fe20000410000 */
[----:B------:R-:W-:Y:S01]  /*0be0*/  FADD.FTZ R21, -R0, R21 ;  /* 0x0000001500157221 */ /* 0x000fe20000010100 */
[----:B------:R-:W-:Y:S02]  /*0bf0*/  HADD2.F32 R20, -RZ, R85.H0_H0 ;  /* 0x20000055ff147230 */ /* 0x000fe40000004100 */
[----:B------:R-:W-:Y:S01]  /*0c00*/  FADD.FTZ R36, R36, R17 ;  /* 0x0000001124247221 */ /* 0x000fe20000010000 */
[----:B------:R-:W-:Y:S02]  /*0c10*/  HADD2.F32 R85, -RZ, R84.H0_H0 ;  /* 0x20000054ff557230 */ /* 0x000fe40000004100 */
[----:B------:R-:W-:Y:S01]  /*0c20*/  FMUL.FTZ R16, R6, R19 ;  /* 0x0000001306107220 */ /* 0x000fe20000410000 */
[-C--:B------:R-:W-:Y:S01]  /*0c30*/  FFMA.FTZ R56, R15, R17.reuse, R56 ;  /* 0x000000110f387223 */ /* 0x080fe20000010038 */
[----:B------:R-:W-:Y:S01]  /*0c40*/  FMUL.FTZ R18, R76, R17 ;  /* 0x000000114c127220 */ /* 0x000fe20000410000 */
[----:B------:R-:W-:Y:S01]  /*0c50*/  FMUL.FTZ R17, R6, R21 ;  /* 0x0000001506117220 */ /* 0x000fe20000410000 */
[----:B------:R-:W-:-:S02]  /*0c60*/  HADD2.F32 R87, -RZ, R87.H0_H0 ;  /* 0x20000057ff577230 */ /* 0x000fc40000004100 */
[----:B------:R-:W-:Y:S01]  /*0c70*/  FADD.FTZ R37, R37, R20 ;  /* 0x0000001425257221 */ /* 0x000fe20000010000 */
[-C--:B------:R-:W-:Y:S01]  /*0c80*/  FFMA.FTZ R57, R16, R20.reuse, R57 ;  /* 0x0000001410397223 */ /* 0x080fe20000010039 */
[----:B------:R-:W-:Y:S01]  /*0c90*/  FMUL.FTZ R19, R77, R20 ;  /* 0x000000144d137220 */ /* 0x000fe20000410000 */
[----:B------:R-:W-:Y:S01]  /*0ca0*/  FADD.FTZ R38, R38, R85 ;  /* 0x0000005526267221 */ /* 0x000fe20000010000 */
[-C--:B------:R-:W-:Y:S01]  /*0cb0*/  FFMA.FTZ R58, R17, R85.reuse, R58 ;  /* 0x00000055113a7223 */ /* 0x080fe2000001003a */
[----:B------:R-:W-:Y:S01]  /*0cc0*/  FMUL.FTZ R20, R78, R85 ;  /* 0x000000554e147220 */ /* 0x000fe20000410000 */
[----:B------:R-:W-:Y:S01]  /*0cd0*/  FADD.FTZ R22, R123, R18 ;  /* 0x000000127b167221 */ /* 0x000fe20000010000 */
[----:B------:R-:W-:Y:S01]  /*0ce0*/  FFMA.FTZ R85, R15, R18, R90 ;  /* 0x000000120f557223 */ /* 0x000fe2000001005a */
[----:B------:R-:W-:Y:S02]  /*0cf0*/  HADD2.F32 R88, -RZ, R88.H0_H0 ;  /* 0x20000058ff587230 */ /* 0x000fe40000004100 */
        /* <DEDUP_REMOVED lines=11> */
.L_x_2873:
[----:B------:R-:W-:Y:S05]  /*0db0*/  BSYNC.RECONVERGENT B0 ;  /* 0x0000000000007941 */ /* 0x000fea0003800200 */
.L_x_2872:
        /* <DEDUP_REMOVED lines=16> */
[----:B---3--:R-:W-:Y:S01]  /*0ec0*/  SHF.R.U64 R88, R84, 0x10, R85 ;  /* 0x0000001054587819 */ /* 0x008fe20000001255 */
[----:B------:R-:W-:Y:S01]  /*0ed0*/  HADD2.F32 R95, -RZ, R84.H0_H0 ;  /* 0x20000054ff5f7230 */ /* 0x000fe20000004100 */
[----:B------:R-:W-:-:S03]  /*0ee0*/  MOV R92, R89 ;  /* 0x00000059005c7202 */ /* 0x000fc60000000f00 */
[----:B------:R-:W-:Y:S01]  /*0ef0*/  HADD2.F32 R97, -RZ, R88.H0_H0 ;  /* 0x20000058ff617230 */ /* 0x000fe20000004100 */
[----:B------:R-:W-:Y:S01]  /*0f00*/  SHF.R.U32.HI R93, RZ, 0x10, R89 ;  /* 0x00000010ff5d7819 */ /* 0x000fe20000011659 */
[----:B------:R-:W-:Y:S01]  /*0f10*/  HADD2.F32 R137, -RZ, R85.H0_H0 ;  /* 0x20000055ff897230 */ /* 0x000fe20000004100 */
[----:B------:R-:W-:Y:S01]  /*0f20*/  SHF.R.U32.HI R89, RZ, 0x10, R85 ;  /* 0x00000010ff597819 */ /* 0x000fe20000011655 */
[----:B------:R-:W-:Y:S02]  /*0f30*/  HADD2.F32 R85, -RZ, R23.H0_H0 ;  /* 0x20000017ff557230 */ /* 0x000fe40000004100 */
[C---:B------:R-:W-:Y:S01]  /*0f40*/  FADD.FTZ R97, -R0.reuse, R97 ;  /* 0x0000006100617221 */ /* 0x040fe20000010100 */
[----:B------:R-:W-:Y:S01]  /*0f50*/  FADD.FTZ R23, -R0, R95 ;  /* 0x0000005f00177221 */ /* 0x000fe20000010100 */
[----:B------:R-:W-:Y:S02]  /*0f60*/  HADD2.F32 R84, -RZ, R94.H0_H0 ;  /* 0x2000005eff547230 */ /* 0x000fe40000004100 */
[----:B0-----:R-:W-:-:S02]  /*0f70*/  HADD2.F32 R87, -RZ, R92.H0_H0 ;  /* 0x2000005cff577230 */ /* 0x001fc40000004100 */
[----:B-----5:R-:W-:Y:S01]  /*0f80*/  FMUL.FTZ R92, R6, R97 ;  /* 0x00000061065c7220 */ /* 0x020fe20000410000 */
[----:B------:R-:W-:Y:S02]  /*0f90*/  HADD2.F32 R88, -RZ, R93.H0_H0 ;  /* 0x2000005dff587230 */ /* 0x000fe40000004100 */
[----:B------:R-:W-:Y:S01]  /*0fa0*/  FADD.FTZ R93, -R0, R137 ;  /* 0x00000089005d7221 */ /* 0x000fe20000010100 */
[----:B------:R-:W-:Y:S01]  /*0fb0*/  FMUL.FTZ R23, R6, R23 ;  /* 0x0000001706177220 */ /* 0x000fe20000410000 */
[----:B------:R-:W-:Y:S01]  /*0fc0*/  FMUL.FTZ R94, R72, R85 ;  /* 0x00000055485e7220 */ /* 0x000fe20000410000 */
[----:B------:R-:W-:Y:S01]  /*0fd0*/  FADD.FTZ R33, R33, R84 ;  /* 0x0000005421217221 */ /* 0x000fe20000010000 */
[----:B------:R-:W-:Y:S01]  /*0fe0*/  FMUL.FTZ R93, R6, R93 ;  /* 0x0000005d065d7220 */ /* 0x000fe20000410000 */
[-C--:B------:R-:W-:Y:S01]  /*0ff0*/  FFMA.FTZ R53, R92, R84.reuse, R53 ;  /* 0x000000545c357223 */ /* 0x080fe20000010035 */
[----:B------:R-:W-:Y:S01]  /*1000*/  FMUL.FTZ R95, R73, R84 ;  /* 0x00000054495f7220 */ /* 0x000fe20000410000 */
[----:B------:R-:W-:-:S02]  /*1010*/  HADD2.F32 R89, -RZ, R89.H0_H0 ;  /* 0x20000059ff597230 */ /* 0x000fc40000004100 */
        /* <DEDUP_REMOVED lines=18> */
.L_x_2875:
[----:B------:R-:W-:Y:S05]  /*1140*/  BSYNC.RECONVERGENT B0 ;  /* 0x0000000000007941 */ /* 0x000fea0003800200 */
.L_x_2874:
        /* <DEDUP_REMOVED lines=56> */
.L_x_2877:
[----:B------:R-:W-:Y:S05]  /*14d0*/  BSYNC.RECONVERGENT B0 ;  /* 0x0000000000007941 */ /* 0x000fea0003800200 */
.L_x_2876:
        /* <DEDUP_REMOVED lines=13> */
[--C-:B--2---:R-:W-:Y:S01]  /*15b0*/  SHF.R.U64 R111, R84, 0x10, R85.reuse ;  /* 0x00000010546f7819 */ /* 0x104fe20000001255 */
[----:B------:R-:W-:Y:S01]  /*15c0*/  HADD2.F32 R107, -RZ, R85.H0_H0 ;  /* 0x20000055ff6b7230 */ /* 0x000fe20000004100 */
[----:B------:R-:W-:Y:S01]  /*15d0*/  SHF.R.U32.HI R109, RZ, 0x10, R85 ;  /* 0x00000010ff6d7819 */ /* 0x000fe20000011655 */
[----:B------:R-:W-:Y:S02]  /*15e0*/  HADD2.F32 R91, -RZ, R84.H0_H0 ;  /* 0x20000054ff5b7230 */ /* 0x000fe40000004100 */
[----:B------:R-:W-:Y:S01]  /*15f0*/  HADD2.F32 R85, -RZ, R111.H0_H0 ;  /* 0x2000006fff557230 */ /* 0x000fe20000004100 */
[----:B---3--:R-:W-:Y:S01]  /*1600*/  MOV R84, R88 ;  /* 0x0000005800547202 */ /* 0x008fe20000000f00 */
[----:B------:R-:W-:Y:S01]  /*1610*/  HADD2.F32 R109, -RZ, R109.H0_H0 ;  /* 0x2000006dff6d7230 */ /* 0x000fe20000004100 */
[----:B------:R-:W-:Y:S02]  /*1620*/  SHF.R.U64 R110, R88, 0x10, R89 ;  /* 0x00000010586e7819 */ /* 0x000fe40000001259 */
[----:B0-----:R-:W-:Y:S01]  /*1630*/  FADD.FTZ R87, -R0, R85 ;  /* 0x0000005500577221 */ /* 0x001fe20000010100 */
[----:B------:R-:W-:Y:S01]  /*1640*/  MOV R108, R89 ;  /* 0x00000059006c7202 */ /* 0x000fe20000000f00 */
[----:B------:R-:W-:-:S02]  /*1650*/  HADD2.F32 R85, -RZ, R84.H0_H0 ;  /* 0x20000054ff557230 */ /* 0x000fc40000004100 */
[C---:B------:R-:W-:Y:S01]  /*1660*/  FADD.FTZ R91, -R0.reuse, R91 ;  /* 0x0000005b005b7221 */ /* 0x040fe20000010100 */
[----:B------:R-:W-:Y:S01]  /*1670*/  SHF.R.U32.HI R88, RZ, 0x10, R89 ;  /* 0x00000010ff587819 */ /* 0x000fe20000011659 */
[C---:B------:R-:W-:Y:S01]  /*1680*/  FADD.FTZ R111, -R0.reuse, R107 ;  /* 0x0000006b006f7221 */ /* 0x040fe20000010100 */
[----:B------:R-:W-:Y:S01]  /*1690*/  FADD.FTZ R137, -R0, R109 ;  /* 0x0000006d00897221 */ /* 0x000fe20000010100 */
[----:B------:R-:W-:Y:S02]  /*16a0*/  HADD2.F32 R0, -RZ, R110.H0_H0 ;  /* 0x2000006eff007230 */ /* 0x000fe40000004100 */
[----:B------:R-:W-:Y:S02]  /*16b0*/  HADD2.F32 R89, -RZ, R108.H0_H0 ;  /* 0x2000006cff597230 */ /* 0x000fe40000004100 */
        /* <DEDUP_REMOVED lines=10> */
[----:B------:R-:W-:-:S02]  /*1760*/  HADD2.F32 R86, -RZ, R88.H0_H0 ;  /* 0x20000058ff567230 */ /* 0x000fc40000004100 */
        /* <DEDUP_REMOVED lines=14> */
.L_x_2879:
[----:B------:R-:W-:Y:S05]  /*1850*/  BSYNC.RECONVERGENT B0 ;  /* 0x0000000000007941 */ /* 0x000fea0003800200 */
.L_x_2878:
        /* <DEDUP_REMOVED lines=32> */
.L_x_2881:
[----:B------:R-:W-:Y:S05]  /*1a60*/  BSYNC.RECONVERGENT B0 ;  /* 0x0000000000007941 */ /* 0x000fea0003800200 */
.L_x_2880:
        /* <DEDUP_REMOVED lines=58> */
.L_x_2886:
        /* <DEDUP_REMOVED lines=22> */
.L_x_2885:
        /* <DEDUP_REMOVED lines=25> */
.L_x_2888:
        /* <DEDUP_REMOVED lines=26> */
.L_x_2884:
        /* <DEDUP_REMOVED lines=34> */
.L_x_2890:
        /* <DEDUP_REMOVED lines=30> */
.L_x_2889:
        /* <DEDUP_REMOVED lines=33> */
.L_x_2891:
        /* <DEDUP_REMOVED lines=33> */
.L_x_2887:
        /* <DEDUP_REMOVED lines=18> */
.L_x_2892:
        /* <DEDUP_REMOVED lines=12> */
.L_x_2893:
[----:B------:R-:W-:-:S07]  /*2ca0*/  IADD3 R7, PT, PT, R7, 0x80, RZ ;  /* 0x0000008007077810 */ /* 0x000fce0007ffe0ff */
.L_x_2883:
[----:B------:R-:W-:Y:S05]  /*2cb0*/  BSYNC.RECONVERGENT B0 ;  /* 0x0000000000007941 */ /* 0x000fea0003800200 */
.L_x_2882:
        /* <DEDUP_REMOVED lines=46> */
.L_x_2898:
        /* <DEDUP_REMOVED lines=31> */
.L_x_2897:
        /* <DEDUP_REMOVED lines=34> */
.L_x_2900:
        /* <DEDUP_REMOVED lines=27> */
.L_x_2896:
        /* <DEDUP_REMOVED lines=33> */
.L_x_2902:
        /* <DEDUP_REMOVED lines=23> */
.L_x_2901:
        /* <DEDUP_REMOVED lines=26> */
.L_x_2903:
        /* <DEDUP_REMOVED lines=17> */
.L_x_2899:
        /* <DEDUP_REMOVED lines=16> */
.L_x_2904:
        /* <DEDUP_REMOVED lines=10> */
.L_x_2905:
[----:B------:R-:W-:-:S07]  /*3d30*/  IADD3 R7, PT, PT, R7, 0x80, RZ ;  /* 0x0000008007077810 */ /* 0x000fce0007ffe0ff */
.L_x_2895:
[----:B------:R-:W-:Y:S05]  /*3d40*/  BSYNC.RECONVERGENT B0 ;  /* 0x0000000000007941 */ /* 0x000fea0003800200 */
.L_x_2894:
        /* <DEDUP_REMOVED lines=46> */
.L_x_2910:
[----:B0-----:R-:W-:Y:S01]  /*4030*/  MOV R88, R117 ;  /* 0x0000007500587202 */ /* 0x001fe20000000f00 */
[-CC-:B------:R-:W-:Y:S01]  /*4040*/  FFMA.FTZ R89, R93, R123.reuse, R122.reuse ;  /* 0x0000007b5d597223 */ /* 0x180fe2000001007a */
[--C-:B------:R-:W-:Y:S01]  /*4050*/  SHF.R.U32.HI R131, RZ, 0x10, R117.reuse ;  /* 0x00000010ff837819 */ /* 0x100fe20000011675 */
[-CC-:B-1----:R-:W-:Y:S01]  /*4060*/  FFMA.FTZ R90, R98, R123.reuse, R122.reuse ;  /* 0x0000007b625a7223 */ /* 0x182fe2000001007a */
[----:B--2---:R-:W-:Y:S01]  /*4070*/  MOV R84, R116 ;  /* 0x0000007400547202 */ /* 0x004fe20000000f00 */
        /* <DEDUP_REMOVED lines=26> */
.L_x_2909:
[----:B------:R-:W-:-:S04]  /*4220*/  UISETP.NE.U32.AND UP2, UPT, UR6, URZ, UPT ;  /* 0x000000ff0600728c */ /* 0x000fc8000bf45070 */
[----:B------:R-:W-:-:S09]  /*4230*/  UISETP.NE.AND.EX UP2, UPT, UR7, URZ, UPT, UP2 ;  /* 0x000000ff0700728c */ /* 0x000fd2000bf45320 */
[----:B------:R-:W-:Y:S05]  /*4240*/  BRA.U !UP2, `(.L_x_2912) ;  /* 0x000000010a7c7547 */ /* 0x000fea000b800000 */
        /* <DEDUP_REMOVED lines=31> */
.L_x_2912:
        /* <DEDUP_REMOVED lines=27> */
.L_x_2908:
        /* <DEDUP_REMOVED lines=33> */
.L_x_2914:
        /* <DEDUP_REMOVED lines=23> */
.L_x_2913:
        /* <DEDUP_REMOVED lines=26> */
.L_x_2915:
        /* <DEDUP_REMOVED lines=17> */
.L_x_2911:
        /* <DEDUP_REMOVED lines=16> */
.L_x_2916:
        /* <DEDUP_REMOVED lines=10> */
.L_x_2917:
[----:B------:R-:W-:-:S07]  /*4dc0*/  IADD3 R7, PT, PT, R7, 0x80, RZ ;  /* 0x0000008007077810 */ /* 0x000fce0007ffe0ff */
.L_x_2907:
[----:B------:R-:W-:Y:S05]  /*4dd0*/  BSYNC.RECONVERGENT B0 ;  /* 0x0000000000007941 */ /* 0x000fea0003800200 */
.L_x_2906:
        /* <DEDUP_REMOVED lines=46> */
.L_x_2922:
        /* <DEDUP_REMOVED lines=31> */
.L_x_2921:
        /* <DEDUP_REMOVED lines=34> */
.L_x_2924:
        /* <DEDUP_REMOVED lines=27> */
.L_x_2920:
        /* <DEDUP_REMOVED lines=33> */
.L_x_2926:
        /* <DEDUP_REMOVED lines=23> */
.L_x_2925:
        /* <DEDUP_REMOVED lines=26> */
.L_x_2927:
        /* <DEDUP_REMOVED lines=17> */
.L_x_2923:
        /* <DEDUP_REMOVED lines=16> */
.L_x_2928:
        /* <DEDUP_REMOVED lines=10> */
.L_x_2929:
[----:B------:R-:W-:-:S07]  /*5e50*/  IADD3 R7, PT, PT, R7, 0x80, RZ ;  /* 0x0000008007077810 */ /* 0x000fce0007ffe0ff */
.L_x_2919:
[----:B------:R-:W-:Y:S05]  /*5e60*/  BSYNC.RECONVERGENT B0 ;  /* 0x0000000000007941 */ /* 0x000fea0003800200 */
.L_x_2918:
        /* <DEDUP_REMOVED lines=20> */
[----:B------:R-:W-:Y:S01]  /*5fb0*/  HADD2.F32 R84, -RZ, R84.H0_H0 ;  /* 0x20000054ff547230 */ /* 0x000fe20000004100 */
[----:B------:R-:W-:Y:S01]  /*5fc0*/  MOV R87, R113 ;  /* 0x0000007100577202 */ /* 0x000fe20000000f00 */
[----:B------:R-:W-:-:S02]  /*5fd0*/  HADD2.F32 R88, -RZ, R122.H0_H0 ;  /* 0x2000007aff587230 */ /* 0x000fc40000004100 */
[----:B------:R-:W-:Y:S01]  /*5fe0*/  FADD.FTZ R123, R124, -R123 ;  /* 0x8000007b7c7b7221 */ /* 0x000fe20000010000 */
[----:B------:R-:W-:Y:S02]  /*5ff0*/  HADD2.F32 R91, -RZ, R91.H0_H0 ;  /* 0x2000005bff5b7230 */ /* 0x000fe40000004100 */
[C---:B-----5:R-:W-:Y:S01]  /*6000*/  FFMA.FTZ R84, R6.reuse, R85, R84 ;  /* 0x0000005506547223 */ /* 0x060fe20000010054 */
[----:B------:R-:W-:Y:S02]  /*6010*/  HADD2.F32 R90, -RZ, R87.H0_H0 ;  /* 0x20000057ff5a7230 */ /* 0x000fe40000004100 */
[----:B------:R-:W-:Y:S01]  /*6020*/  FADD.FTZ R87, R109, -R86 ;  /* 0x800000566d577221 */ /* 0x000fe20000010000 */
[C---:B------:R-:W-:Y:S02]  /*6030*/  FFMA.FTZ R89, R6.reuse, R89, R91 ;  /* 0x0000005906597223 */ /* 0x040fe4000001005b */
        /* <DEDUP_REMOVED lines=16> */
.L_x_2934:
[--C-:B01----:R-:W-:Y:S01]  /*6140*/  FFMA.FTZ R90, R126, R123, R122.reuse ;  /* 0x0000007b7e5a7223 */ /* 0x103fe2000001007a */
[----:B------:R-:W-:Y:S01]  /*6150*/  MOV R88, R113 ;  /* 0x0000007100587202 */ /* 0x000fe20000000f00 */
[-CC-:B--2---:R-:W-:Y:S01]  /*6160*/  FFMA.FTZ R85, R107, R123.reuse, R122.reuse ;  /* 0x0000007b6b557223 */ /* 0x184fe2000001007a */
[----:B------:R-:W-:Y:S01]  /*6170*/  MOV R84, R112 ;  /* 0x0000007000547202 */ /* 0x000fe20000000f00 */
[-CC-:B------:R-:W-:Y:S01]  /*6180*/  FFMA.FTZ R86, R108, R123.reuse, R122.reuse ;  /* 0x0000007b6c567223 */ /* 0x180fe2000001007a */
[--C-:B------:R-:W-:Y:S01]  /*6190*/  SHF.R.U64 R87, R112, 0x10, R113.reuse ;  /* 0x0000001070577819 */ /* 0x100fe20000001271 */
        /* <DEDUP_REMOVED lines=24> */
.L_x_2933:
[----:B------:R-:W-:-:S04]  /*6320*/  UISETP.NE.U32.AND UP2, UPT, UR6, URZ, UPT ;  /* 0x000000ff0600728c */ /* 0x000fc8000bf45070 */
[----:B------:R-:W-:-:S09]  /*6330*/  UISETP.NE.AND.EX UP2, UPT, UR7, URZ, UPT, UP2 ;  /* 0x000000ff0700728c */ /* 0x000fd2000bf45320 */
[----:B------:R-:W-:Y:S05]  /*6340*/  BRA.U !UP2, `(.L_x_2936) ;  /* 0x000000010a787547 */ /* 0x000fea000b800000 */
        /* <DEDUP_REMOVED lines=30> */
.L_x_2936:
        /* <DEDUP_REMOVED lines=27> */
.L_x_2932:
        /* <DEDUP_REMOVED lines=32> */
.L_x_2938:
        /* <DEDUP_REMOVED lines=23> */
.L_x_2937:
        /* <DEDUP_REMOVED lines=26> */
.L_x_2939:
        /* <DEDUP_REMOVED lines=17> */
.L_x_2935:
        /* <DEDUP_REMOVED lines=16> */
.L_x_2940:
        /* <DEDUP_REMOVED lines=10> */
.L_x_2931:
[----:B------:R-:W-:Y:S05]  /*6ea0*/  BSYNC.RECONVERGENT B0 ;  /* 0x0000000000007941 */ /* 0x000fea0003800200 */
.L_x_2930:
[----:B------:R-:W-:Y:S01]  /*6eb0*/  UPLOP3.LUT UP1, UPT, UPT, UPT, UP1, 0x40, 0x4 ;  /* 0x000000000004789c */ /* 0x000fe20003f2e810 */
[----:B------:R-:W-:Y:S10]  /*6ec0*/  @!P6 BRA `(.L_x_2941) ;  /* 0xffffff9400a8e947 */ /* 0x000ff4000383ffff */
.L_x_2869:
        /* <DEDUP_REMOVED lines=39> */
.L_x_2942:
        /* <DEDUP_REMOVED lines=12> */
.L_x_5434:


//--------------------- .text._ZN10layer_norm31ln_parallel_residual_bwd_kernelINS_13Kernel_traitsIf6__halfS2_S2_fjLj2560ELj1ELj1ELj4ELj8ENS_18Kernel_traits_baseILj2560EfS2_S2_S2_fjLj128EEEEELb0ELb1ELb1EEEvNS_9BwdParamsE --------------------------
	.section	.text._ZN10layer_norm31ln_parallel_residual_bwd_kernelINS_13Kernel_traitsIf6__halfS2_S2_fjLj2560ELj1ELj1ELj4ELj8ENS_18Kernel_traits_baseILj2560EfS2_S2_S2_fjLj128EEEEELb0ELb1ELb1EEEvNS_9BwdParamsE,"ax",@progbits
	.align	128
        .global         _ZN10layer_norm31ln_parallel_residual_bwd_kernelINS_13Kernel_traitsIf6__halfS2_S2_fjLj2560ELj1ELj1ELj4ELj8ENS_18Kernel_traits_baseILj2560EfS2_S2_S2_fjLj128EEEEELb0ELb1ELb1EEEvNS_9BwdParamsE
        .type           _ZN10layer_norm31ln_parallel_residual_bwd_kernelINS_13Kernel_traitsIf6__halfS2_S2_fjLj2560ELj1ELj1ELj4ELj8ENS_18Kernel_traits_baseILj2560EfS2_S2_S2_fjLj128EEEEELb0ELb1ELb1EEEvNS_9BwdParamsE,@function
        .size           _ZN10layer_norm31ln_parallel_residual_bwd_kernelINS_13Kernel_traitsIf6__halfS2_S2_fjLj2560ELj1ELj1ELj4ELj8ENS_18Kernel_traits_baseILj2560EfS2_S2_S2_fjLj128EEEEELb0ELb1ELb1EEEvNS_9BwdParamsE,(.L_x_5435 - _ZN10layer_norm31ln_parallel_residual_bwd_kernelINS_13Kernel_traitsIf6__halfS2_S2_fjLj2560ELj1ELj1ELj4ELj8ENS_18Kernel_traits_baseILj2560EfS2_S2_S2_fjLj128EEEEELb0ELb1ELb1EEEvNS_9BwdParamsE)
        .other          _ZN10layer_norm31ln_parallel_residual_bwd_kernelINS_13Kernel_traitsIf6__halfS2_S2_fjLj2560ELj1ELj1ELj4ELj8ENS_18Kernel_traits_baseILj2560EfS2_S2_S2_fjLj128EEEEELb0ELb1ELb1EEEvNS_9BwdParamsE,@"STO_CUDA_ENTRY STV_DEFAULT"
_ZN10layer_norm31ln_parallel_residual_bwd_kernelINS_13Kernel_traitsIf6__halfS2_S2_fjLj2560ELj1ELj1ELj4ELj8ENS_18Kernel_traits_baseILj2560EfS2_S2_S2_fjLj128EEEEELb0ELb1ELb1EEEvNS_9BwdParamsE:
.text._ZN10layer_norm31ln_parallel_residual_bwd_kernelINS_13Kernel_traitsIf6__halfS2_S2_fjLj2560ELj1ELj1ELj4ELj8ENS_18Kernel_traits_baseILj2560EfS2_S2_S2_fjLj128EEEEELb0ELb1ELb1EEEvNS_9BwdParamsE:
        /* <DEDUP_REMOVED lines=68> */
.L_x_2998:
        /* <DEDUP_REMOVED lines=26> */
[----:B------:R-:W4:Y:S03]  /*05e0*/  LDG.E.64 R114, desc[UR12][R28.64] ;  /* 0x0000000c1c727981 */ /* 0x000f26000c1e1b00 */
[--C-:B-1----:R-:W-:Y:S01]  /*05f0*/  IMAD.WIDE.U32 R128, R97, 0x8, R100.reuse ;  /* 0x0000000861807825 */ /* 0x102fe200078e0064 */
[----:B------:R-:W4:Y:S05]  /*0600*/  LDG.E.64 R134, desc[UR12][R98.64] ;  /* 0x0000000c62867981 */ /* 0x000f2a000c1e1b00 */
[----:B------:R-:W4:Y:S01]  /*0610*/  LDG.E.64 R128, desc[UR12][R128.64] ;  /* 0x0000000c80807981 */ /* 0x000f22000c1e1b00 */
[----:B0-----:R-:W-:-:S04]  /*0620*/  IMAD.WIDE.U32 R26, R93, 0x8, R100 ;  /* 0x000000085d1a7825 */ /* 0x001fc800078e0064 */
[--C-:B------:R-:W-:Y:S02]  /*0630*/  IMAD.WIDE.U32 R24, R89, 0x8, R100.reuse ;  /* 0x0000000859187825 */ /* 0x100fe400078e0064 */
[----:B------:R-:W4:Y:S02]  /*0640*/  LDG.E.64 R26, desc[UR12][R26.64] ;  /* 0x0000000c1a1a7981 */ /* 0x000f24000c1e1b00 */
[--C-:B------:R-:W-:Y:S02]  /*0650*/  IMAD.WIDE.U32 R120, R95, 0x8, R100.reuse ;  /* 0x000000085f787825 */ /* 0x100fe400078e0064 */
[----:B------:R-:W4:Y:S04]  /*0660*/  LDG.E.64 R24, desc[UR12][R24.64] ;  /* 0x0000000c18187981 */ /* 0x000f28000c1e1b00 */
[----:B------:R-:W4:Y:S01]  /*0670*/  LDG.E.64 R120, desc[UR12][R120.64] ;  /* 0x0000000c78787981 */ /* 0x000f22000c1e1b00 */
[----:B------:R-:W-:-:S06]  /*0680*/  IMAD.WIDE.U32 R130, R91, 0x8, R100 ;  /* 0x000000085b827825 */ /* 0x000fcc00078e0064 */
[----:B------:R-:W4:Y:S01]  /*0690*/  LDG.E.64 R130, desc[UR12][R130.64] ;  /* 0x0000000c82827981 */ /* 0x000f22000c1e1b00 */
[--C-:B--2---:R-:W-:Y:S01]  /*06a0*/  SHF.R.U32.HI R127, RZ, 0x10, R123.reuse ;  /* 0x00000010ff7f7819 */ /* 0x104fe2000001167b */
[----:B------:R-:W-:Y:S01]  /*06b0*/  HADD2.F32 R119, -RZ, R122.H0_H0 ;  /* 0x2000007aff777230 */ /* 0x000fe20000004100 */
[----:B------:R-:W-:Y:S02]  /*06c0*/  SHF.R.U64 R90, R122, 0x10, R123 ;  /* 0x000000107a5a7819 */ /* 0x000fe4000000127b */
[--C-:B---3--:R-:W-:Y:S01]  /*06d0*/  SHF.R.U64 R31, R102, 0x10, R103.reuse ;  /* 0x00000010661f7819 */ /* 0x108fe20000001267 */
[----:B------:R-:W-:Y:S01]  /*06e0*/  HADD2.F32 R127, -RZ, R127.H0_H0 ;  /* 0x2000007fff7f7230 */ /* 0x000fe20000004100 */
[----:B------:R-:W-:Y:S02]  /*06f0*/  SHF.R.U32.HI R101, RZ, 0x10, R103 ;  /* 0x00000010ff657819 */ /* 0x000fe40000011667 */
[--C-:B----4-:R-:W-:Y:S02]  /*0700*/  SHF.R.U64 R105, R106, 0x10, R107.reuse ;  /* 0x000000106a697819 */ /* 0x110fe4000000126b */
[----:B------:R-:W-:-:S02]  /*0710*/  SHF.R.U32.HI R109, RZ, 0x10, R107 ;  /* 0x00000010ff6d7819 */ /* 0x000fc4000001166b */
[--C-:B------:R-:W-:Y:S02]  /*0720*/  SHF.R.U64 R113, R114, 0x10, R115.reuse ;  /* 0x0000001072717819 */ /* 0x100fe40000001273 */
[----:B------:R-:W-:Y:S02]  /*0730*/  SHF.R.U32.HI R117, RZ, 0x10, R115 ;  /* 0x00000010ff757819 */ /* 0x000fe40000011673 */
[--C-:B------:R-:W-:Y:S01]  /*0740*/  SHF.R.U64 R30, R134, 0x10, R135.reuse ;  /* 0x00000010861e7819 */ /* 0x100fe20000001287 */
[----:B------:R-:W-:Y:S01]  /*0750*/  HADD2.F32 R133, -RZ, R134.H0_H0 ;  /* 0x20000086ff857230 */ /* 0x000fe20000004100 */
[----:B------:R-:W-:Y:S01]  /*0760*/  SHF.R.U32.HI R28, RZ, 0x10, R135 ;  /* 0x00000010ff1c7819 */ /* 0x000fe20000011687 */
[----:B------:R-:W-:Y:S02]  /*0770*/  HADD2.F32 R135, -RZ, R135.H0_H0 ;  /* 0x20000087ff877230 */ /* 0x000fe40000004100 */
[----:B------:R-:W-:Y:S02]  /*0780*/  HADD2.F32 R29, -RZ, R102.H0_H0 ;  /* 0x20000066ff1d7230 */ /* 0x000fe40000004100 */
[----:B------:R-:W-:Y:S01]  /*0790*/  FADD.FTZ R125, -R0, R119 ;  /* 0x00000077007d7221 */ /* 0x000fe20000010100 */
[----:B------:R-:W-:-:S02]  /*07a0*/  HADD2.F32 R99, -RZ, R103.H0_H0 ;  /* 0x20000067ff637230 */ /* 0x000fc40000004100 */
[C---:B------:R-:W-:Y:S01]  /*07b0*/  FADD.FTZ R141, -R0.reuse, R133 ;  /* 0x00000085008d7221 */ /* 0x040fe20000010100 */
[----:B------:R-:W-:Y:S02]  /*07c0*/  HADD2.F32 R123, -RZ, R123.H0_H0 ;  /* 0x2000007bff7b7230 */ /* 0x000fe40000004100 */
[C---:B------:R-:W-:Y:S01]  /*07d0*/  FADD.FTZ R143, -R0.reuse, R135 ;  /* 0x00000087008f7221 */ /* 0x040fe20000010100 */
[----:B------:R-:W-:Y:S02]  /*07e0*/  HADD2.F32 R103, -RZ, R106.H0_H0 ;  /* 0x2000006aff677230 */ /* 0x000fe40000004100 */
[----:B------:R-:W-:Y:S01]  /*07f0*/  FADD.FTZ R153, -R0, R127 ;  /* 0x0000007f00997221 */ /* 0x000fe20000010100 */
[----:B------:R-:W-:Y:S01]  /*0800*/  HADD2.F32 R107, -RZ, R107.H0_H0 ;  /* 0x2000006bff6b7230 */ /* 0x000fe20000004100 */
[----:B------:R-:W-:Y:S01]  /*0810*/  SHF.R.U64 R138, R128, 0x10, R129 ;  /* 0x00000010808a7819 */ /* 0x000fe20000001281 */
        /* <DEDUP_REMOVED lines=11> */
[C---:B------:R-:W-:Y:S01]  /*08d0*/  FADD.FTZ R29, -R0.reuse, R29 ;  /* 0x0000001d001d7221 */ /* 0x040fe20000010100 */
        /* <DEDUP_REMOVED lines=18> */
[C---:B-----5:R-:W-:Y:S01]  /*0a00*/  FMUL.FTZ R0, R88.reuse, R29 ;  /* 0x0000001d58007220 */ /* 0x060fe20000410000 */
[----:B------:R-:W-:Y:S01]  /*0a10*/  SHF.R.U32.HI R140, RZ, 0x10, R129 ;  /* 0x00000010ff8c7819 */ /* 0x000fe20000011681 */
[----:B------:R-:W-:Y:S01]  /*0a20*/  FMUL.FTZ R158, R88, R99 ;  /* 0x00000063589e7220 */ /* 0x000fe20000410000 */
[----:B------:R-:W-:Y:S01]  /*0a30*/  HADD2.F32 R129, -RZ, R129.H0_H0 ;  /* 0x20000081ff817230 */ /* 0x000fe20000004100 */
[----:B------:R-:W-:Y:S01]  /*0a40*/  SHF.R.U64 R146, R26, 0x10, R27 ;  /* 0x000000101a927819 */ /* 0x000fe2000000121b */
[----:B------:R-:W-:Y:S01]  /*0a50*/  HADD2.F32 R126, -RZ, R26.H0_H0 ;  /* 0x2000001aff7e7230 */ /* 0x000fe20000004100 */
[----:B------:R-:W-:Y:S01]  /*0a60*/  SHF.R.U64 R154, R24, 0x10, R25 ;  /* 0x00000010189a7819 */ /* 0x000fe20000001219 */
[----:B------:R-:W-:Y:S02]  /*0a70*/  HADD2.F32 R134, -RZ, R24.H0_H0 ;  /* 0x20000018ff867230 */ /* 0x000fe40000004100 */
[C---:B------:R-:W-:Y:S01]  /*0a80*/  FMUL.FTZ R109, R88.reuse, R139 ;  /* 0x0000008b586d7220 */ /* 0x040fe20000410000 */
[C---:B------:R-:W-:Y:S01]  /*0a90*/  FMUL.FTZ R99, R88.reuse, R141 ;  /* 0x0000008d58637220 */ /* 0x040fe20000410000 */
[----:B------:R-:W-:Y:S01]  /*0aa0*/  FADD.FTZ R24, RZ, R133 ;  /* 0x00000085ff187221 */ /* 0x000fe20000010000 */
[----:B------:R-:W-:Y:S01]  /*0ab0*/  FMUL.FTZ R139, R5, R138 ;  /* 0x0000008a058b7220 */ /* 0x000fe20000410000 */
[----:B------:R-:W-:Y:S01]  /*0ac0*/  FMUL.FTZ R141, R88, R31 ;  /* 0x0000001f588d7220 */ /* 0x000fe20000410000 */
[----:B------:R-:W-:Y:S01]  /*0ad0*/  FFMA.FTZ R26, R0, R133, RZ ;  /* 0x00000085001a7223 */ /* 0x000fe200000100ff */
[----:B------:R-:W-:Y:S01]  /*0ae0*/  SHF.R.U32.HI R156, RZ, 0x10, R25 ;  /* 0x00000010ff9c7819 */ /* 0x000fe20000011619 */
[----:B------:R-:W-:-:S02]  /*0af0*/  HADD2.F32 R136, -RZ, R25.H0_H0 ;  /* 0x20000019ff887230 */ /* 0x000fc40000004100 */
[----:B------:R-:W-:Y:S01]  /*0b00*/  FMUL.FTZ R135, R6, R129 ;  /* 0x0000008106877220 */ /* 0x000fe20000410000 */
[----:B------:R-:W-:Y:S02]  /*0b10*/  HADD2.F32 R140, -RZ, R140.H0_H0 ;  /* 0x2000008cff8c7230 */ /* 0x000fe40000004100 */
[----:B------:R-:W-:Y:S01]  /*0b20*/  FADD.FTZ R24, R24, R139 ;  /* 0x0000008b18187221 */ /* 0x000fe20000010000 */
[----:B------:R-:W-:Y:S01]  /*0b30*/  FFMA.FTZ R25, R141, R139, R26 ;  /* 0x0000008b8d197223 */ /* 0x000fe2000001001a */
[----:B------:R-:W-:Y:S01]  /*0b40*/  SHF.R.U64 R142, R120, 0x10, R121 ;  /* 0x00000010788e7819 */ /* 0x000fe20000001279 */
[----:B------:R-:W-:Y:S02]  /*0b50*/  HADD2.F32 R120, -RZ, R120.H0_H0 ;  /* 0x20000078ff787230 */ /* 0x000fe40000004100 */
[C---:B------:R-:W-:Y:S01]  /*0b60*/  FMUL.FTZ R101, R88.reuse, R143 ;  /* 0x0000008f58657220 */ /* 0x040fe20000410000 */
[----:B------:R-:W-:Y:S01]  /*0b70*/  FMUL.FTZ R143, R7, R140 ;  /* 0x0000008c078f7220 */ /* 0x000fe20000410000 */
        /* <DEDUP_REMOVED lines=8> */
[----:B------:R-:W-:Y:S01]  /*0c00*/  SHF.R.U32.HI R144, RZ, 0x10, R121 ;  /* 0x00000010ff907819 */ /* 0x000fe20000011679 */
[----:B------:R-:W-:Y:S01]  /*0c10*/  HADD2.F32 R124, -RZ, R121.H0_H0 ;  /* 0x20000079ff7c7230 */ /* 0x000fe20000004100 */
[--C-:B------:R-:W-:Y:S01]  /*0c20*/  SHF.R.U64 R150, R130, 0x10, R131.reuse ;  /* 0x0000001082967819 */ /* 0x100fe20000001283 */
[----:B------:R-:W-:Y:S01]  /*0c30*/  HADD2.F32 R132, -RZ, R131.H0_H0 ;  /* 0x20000083ff847230 */ /* 0x000fe20000004100 */
[----:B------:R-:W-:Y:S01]  /*0c40*/  SHF.R.U32.HI R152, RZ, 0x10, R131 ;  /* 0x00000010ff987819 */ /* 0x000fe20000011683 */
[----:B------:R-:W-:Y:S01]  /*0c50*/  FMUL.FTZ R118, R9, R142 ;  /* 0x0000008e09767220 */ /* 0x000fe20000410000 */
[----:B------:R-:W-:Y:S01]  /*0c60*/  FMUL.FTZ R131, R88, R105 ;  /* 0x0000006958837220 */ /* 0x000fe20000410000 */
[----:B------:R-:W-:Y:S01]  /*0c70*/  FADD.FTZ R25, R25, R116 ;  /* 0x0000007419197221 */ /* 0x000fe20000010000 */
[----:B------:R-:W-:Y:S01]  /*0c80*/  FFMA.FTZ R26, R119, R116, R26 ;  /* 0x00000074771a7223 */ /* 0x000fe2000001001a */
[----:B------:R-:W-:-:S02]  /*0c90*/  HADD2.F32 R144, -RZ, R144.H0_H0 ;  /* 0x20000090ff907230 */ /* 0x000fc40000004100 */
        /* <DEDUP_REMOVED lines=8> */
[----:B------:R-:W-:Y:S02]  /*0d20*/  HADD2.F32 R146, -RZ, R146.H0_H0 ;  /* 0x20000092ff927230 */ /* 0x000fe40000004100 */
[----:B------:R-:W-:Y:S01]  /*0d30*/  FMUL.FTZ R108, R12, R126 ;  /* 0x0000007e0c6c7220 */ /* 0x000fe20000410000 */
[----:B------:R-:W-:Y:S01]  /*0d40*/  FMUL.FTZ R111, R88, R111 ;  /* 0x0000006f586f7220 */ /* 0x000fe20000410000 */
[----:B------:R-:W-:Y:S01]  /*0d50*/  FADD.FTZ R25, R25, R122 ;  /* 0x0000007a19197221 */ /* 0x000fe20000010000 */
[----:B------:R-:W-:Y:S01]  /*0d60*/  FFMA.FTZ R26, R137, R122, R26 ;  /* 0x0000007a891a7223 */ /* 0x000fe2000001001a */
[----:B------:R-:W-:Y:S01]  /*0d70*/  SHF.R.U32.HI R148, RZ, 0x10, R27 ;  /* 0x00000010ff947819 */ /* 0x000fe2000001161b */
[----:B------:R-:W-:-:S02]  /*0d80*/  HADD2.F32 R128, -RZ, R27.H0_H0 ;  /* 0x2000001bff807230 */ /* 0x000fc40000004100 */
        /* <DEDUP_REMOVED lines=9> */
[----:B------:R-:W-:-:S02]  /*0e20*/  HADD2.F32 R130, -RZ, R130.H0_H0 ;  /* 0x20000082ff827230 */ /* 0x000fc40000004100 */
[C---:B------:R-:W-:Y:S01]  /*0e30*/  FMUL.FTZ R107, R88.reuse, R125 ;  /* 0x0000007d586b7220 */ /* 0x040fe20000410000 */
[----:B------:R-:W-:Y:S01]  /*0e40*/  FMUL.FTZ R110, R15, R148 ;  /* 0x000000940f6e7220 */ /* 0x000fe20000410000 */
[----:B------:R-:W-:Y:S01]  /*0e50*/  FMUL.FTZ R125, R88, R117 ;  /* 0x00000075587d7220 */ /* 0x000fe20000410000 */
[----:B------:R-:W-:Y:S01]  /*0e60*/  FADD.FTZ R25, R25, R106 ;  /* 0x0000006a19197221 */ /* 0x000fe20000010000 */
[----:B------:R-:W-:Y:S01]  /*0e70*/  FFMA.FTZ R26, R113, R106, R26 ;  /* 0x0000006a711a7223 */ /* 0x000fe2000001001a */
[----:B------:R-:W-:Y:S02]  /*0e80*/  HADD2.F32 R150, -RZ, R150.H0_H0 ;  /* 0x20000096ff967230 */ /* 0x000fe40000004100 */
[----:B------:R-:W-:Y:S01]  /*0e90*/  FMUL.FTZ R98, R16, R130 ;  /* 0x0000008210627220 */ /* 0x000fe20000410000 */
[----:B------:R-:W-:Y:S01]  /*0ea0*/  FADD.FTZ R25, R25, R110 ;  /* 0x0000006e19197221 */ /* 0x000fe20000010000 */
[----:B------:R-:W-:Y:S01]  /*0eb0*/  FFMA.FTZ R26, R125, R110, R26 ;  /* 0x0000006e7d1a7223 */ /* 0x000fe2000001001a */
[----:B------:R-:W-:Y:S01]  /*0ec0*/  FMUL.FTZ R115, R88, R151 ;  /* 0x0000009758737220 */ /* 0x000fe20000410000 */
[----:B------:R-:W-:Y:S01]  /*0ed0*/  FMUL.FTZ R102, R17, R150 ;  /* 0x0000009611667220 */ /* 0x000fe20000410000 */
[----:B------:R-:W-:Y:S01]  /*0ee0*/  FADD.FTZ R25, R25, R98 ;  /* 0x0000006219197221 */ /* 0x000fe20000010000 */
[----:B------:R-:W-:Y:S01]  /*0ef0*/  FFMA.FTZ R26, R107, R98, R26 ;  /* 0x000000626b1a7223 */ /* 0x000fe2000001001a */
[----:B------:R-:W-:-:S02]  /*0f00*/  HADD2.F32 R152, -RZ, R152.H0_H0 ;  /* 0x20000098ff987230 */ /* 0x000fc40000004100 */
[----:B------:R-:W-:Y:S01]  /*0f10*/  FMUL.FTZ R100, R18, R132 ;  /* 0x0000008412647220 */ /* 0x000fe20000410000 */
        /* <DEDUP_REMOVED lines=45> */
.L_x_2944:
        /* <DEDUP_REMOVED lines=37> */
[--C-:B--2---:R-:W-:Y:S01]  /*1440*/  SHF.R.U64 R26, R98, 0x10, R99.reuse ;  /* 0x00000010621a7819 */ /* 0x104fe20000001263 */
[----:B------:R-:W-:Y:S01]  /*1450*/  HADD2.F32 R29, -RZ, R98.H0_H0 ;  /* 0x20000062ff1d7230 */ /* 0x000fe20000004100 */
[----:B------:R-:W-:Y:S02]  /*1460*/  SHF.R.U32.HI R27, RZ, 0x10, R99 ;  /* 0x00000010ff1b7819 */ /* 0x000fe40000011663 */
[--C-:B---3--:R-:W-:Y:S02]  /*1470*/  SHF.R.U64 R28, R104, 0x10, R105.reuse ;  /* 0x00000010681c7819 */ /* 0x108fe40000001269 */
[----:B------:R-:W-:-:S02]  /*1480*/  SHF.R.U32.HI R30, RZ, 0x10, R105 ;  /* 0x00000010ff1e7819 */ /* 0x000fc40000011669 */
[----:B----4-:R-:W-:Y:S02]  /*1490*/  SHF.R.U32.HI R96, RZ, 0x10, R123 ;  /* 0x00000010ff607819 */ /* 0x010fe4000001167b */
[--C-:B------:R-:W-:Y:S01]  /*14a0*/  SHF.R.U64 R90, R112, 0x10, R113.reuse ;  /* 0x00000010705a7819 */ /* 0x100fe20000001271 */
[----:B------:R-:W-:Y:S01]  /*14b0*/  HADD2.F32 R133, -RZ, R136.H0_H0 ;  /* 0x20000088ff857230 */ /* 0x000fe20000004100 */
[----:B------:R-:W-:Y:S01]  /*14c0*/  SHF.R.U32.HI R92, RZ, 0x10, R113 ;  /* 0x00000010ff5c7819 */ /* 0x000fe20000011671 */
[----:B------:R-:W-:Y:S01]  /*14d0*/  HADD2.F32 R127, -RZ, R96.H0_H0 ;  /* 0x20000060ff7f7230 */ /* 0x000fe20000004100 */
[----:B------:R-:W-:Y:S02]  /*14e0*/  SHF.R.U64 R94, R122, 0x10, R123 ;  /* 0x000000107a5e7819 */ /* 0x000fe4000000127b */
[--C-:B------:R-:W-:Y:S02]  /*14f0*/  SHF.R.U64 R98, R136, 0x10, R137.reuse ;  /* 0x0000001088627819 */ /* 0x100fe40000001289 */
[----:B------:R-:W-:Y:S01]  /*1500*/  SHF.R.U32.HI R100, RZ, 0x10, R137 ;  /* 0x00000010ff647819 */ /* 0x000fe20000011689 */
[----:B------:R-:W-:-:S02]  /*1510*/  HADD2.F32 R99, -RZ, R99.H0_H0 ;  /* 0x20000063ff637230 */ /* 0x000fc40000004100 */
[C---:B------:R-:W-:Y:S01]  /*1520*/  FADD.FTZ R139, -R0.reuse, R133 ;  /* 0x00000085008b7221 */ /* 0x040fe20000010100 */
[----:B------:R-:W-:Y:S02]  /*1530*/  HADD2.F32 R101, -RZ, R104.H0_H0 ;  /* 0x20000068ff657230 */ /* 0x000fe40000004100 */
[----:B------:R-:W-:Y:S01]  /*1540*/  FADD.FTZ R153, -R0, R127 ;  /* 0x0000007f00997221 */ /* 0x000fe20000010100 */
[----:B------:R-:W-:Y:S02]  /*1550*/  HADD2.F32 R123, -RZ, R123.H0_H0 ;  /* 0x2000007bff7b7230 */ /* 0x000fe40000004100 */
[----:B------:R-:W-:Y:S02]  /*1560*/  HADD2.F32 R137, -RZ, R137.H0_H0 ;  /* 0x20000089ff897230 */ /* 0x000fe40000004100 */
[----:B------:R-:W-:Y:S02]  /*1570*/  HADD2.F32 R105, -RZ, R105.H0_H0 ;  /* 0x20000069ff697230 */ /* 0x000fe40000004100 */
[----:B------:R-:W-:-:S02]  /*1580*/  HADD2.F32 R109, -RZ, R112.H0_H0 ;  /* 0x20000070ff6d7230 */ /* 0x000fc40000004100 */
[----:B------:R-:W-:Y:S02]  /*1590*/  HADD2.F32 R113, -RZ, R113.H0_H0 ;  /* 0x20000071ff717230 */ /* 0x000fe40000004100 */
[----:B------:R-:W-:Y:S02]  /*15a0*/  HADD2.F32 R117, -RZ, R122.H0_H0 ;  /* 0x2000007aff757230 */ /* 0x000fe40000004100 */
[----:B------:R-:W-:Y:S02]  /*15b0*/  HADD2.F32 R31, -RZ, R26.H0_H0 ;  /* 0x2000001aff1f7230 */ /* 0x000fe40000004100 */
        /* <DEDUP_REMOVED lines=32> */
[C---:B------:R-:W-:Y:S01]  /*17c0*/  FMUL.FTZ R158, R88.reuse, R99 ;  /* 0x00000063589e7220 */ /* 0x040fe20000410000 */
[----:B------:R-:W-:Y:S01]  /*17d0*/  FMUL.FTZ R119, R88, R101 ;  /* 0x0000006558777220 */ /* 0x000fe20000410000 */
        /* <DEDUP_REMOVED lines=10> */
[----:B------:R-:W-:Y:S01]  /*1880*/  HADD2.F32 R128, -RZ, R25.H0_H0 ;  /* 0x20000019ff807230 */ /* 0x000fe20000004100 */
[--C-:B------:R-:W-:Y:S01]  /*1890*/  SHF.R.U64 R154, R134, 0x10, R135.reuse ;  /* 0x00000010869a7819 */ /* 0x100fe20000001287 */
[----:B------:R-:W-:Y:S01]  /*18a0*/  HADD2.F32 R136, -RZ, R135.H0_H0 ;  /* 0x20000087ff887230 */ /* 0x000fe20000004100 */
[----:B------:R-:W-:Y:S01]  /*18b0*/  SHF.R.U32.HI R156, RZ, 0x10, R135 ;  /* 0x00000010ff9c7819 */ /* 0x000fe20000011687 */
[----:B------:R-:W-:-:S02]  /*18c0*/  HADD2.F32 R140, -RZ, R140.H0_H0 ;  /* 0x2000008cff8c7230 */ /* 0x000fc40000004100 */
[----:B------:R-:W-:Y:S01]  /*18d0*/  FMUL.FTZ R135, R6, R129 ;  /* 0x0000008106877220 */ /* 0x000fe20000410000 */
[----:B------:R-:W-:Y:S01]  /*18e0*/  FADD.FTZ R24, R24, R139 ;  /* 0x0000008b18187221 */ /* 0x000fe20000010000 */
[----:B------:R-:W-:Y:S01]  /*18f0*/  FFMA.FTZ R25, R141, R139, R26 ;  /* 0x0000008b8d197223 */ /* 0x000fe2000001001a */
[----:B------:R-:W-:Y:S01]  /*1900*/  SHF.R.U64 R142, R120, 0x10, R121 ;  /* 0x00000010788e7819 */ /* 0x000fe20000001279 */
[----:B------:R-:W-:Y:S02]  /*1910*/  HADD2.F32 R120, -RZ, R120.H0_H0 ;  /* 0x20000078ff787230 */ /* 0x000fe40000004100 */
        /* <DEDUP_REMOVED lines=102> */
.L_x_2945:
        /* <DEDUP_REMOVED lines=32> */
.L_x_2947:
[----:B------:R-:W-:Y:S05]  /*2180*/  BSYNC.RECONVERGENT B0 ;  /* 0x0000000000007941 */ /* 0x000fea0003800200 */
.L_x_2946:
        /* <DEDUP_REMOVED lines=93> */
.L_x_2950:
        /* <DEDUP_REMOVED lines=23> */
.L_x_2949:
        /* <DEDUP_REMOVED lines=26> */
.L_x_2952:
        /* <DEDUP_REMOVED lines=27> */
.L_x_2948:
        /* <DEDUP_REMOVED lines=17> */
[----:B------:R-:W-:Y:S01]  /*2d30*/  HADD2.F32 R27, -RZ, R27.H0_H0 ;  /* 0x2000001bff1b7230 */ /* 0x000fe20000004100 */
[----:B------:R-:W-:Y:S01]  /*2d40*/  SHF.R.U32.HI R31, RZ, 0x10, R3 ;  /* 0x00000010ff1f7819 */ /* 0x000fe20000011603 */
        /* <DEDUP_REMOVED lines=15> */
.L_x_2954:
        /* <DEDUP_REMOVED lines=10> */
[----:B------:R-:W-:-:S02]  /*2ee0*/  HADD2.F32 R27, -RZ, R27.H0_H0 ;  /* 0x2000001bff1b7230 */ /* 0x000fc40000004100 */
[----:B------:R-:W-:Y:S01]  /*2ef0*/  FADD.FTZ R135, -R158, R135 ;  /* 0x000000879e877221 */ /* 0x000fe20000010100 */
[----:B------:R-:W-:Y:S02]  /*2f00*/  HADD2.F32 R82, -RZ, R29.H0_H0 ;  /* 0x2000001dff527230 */ /* 0x000fe40000004100 */
[----:B------:R-:W-:Y:S01]  /*2f10*/  FADD.FTZ R139, -R24, R139 ;  /* 0x0000008b188b7221 */ /* 0x000fe20000010100 */
[----:B------:R-:W-:Y:S02]  /*2f20*/  HADD2.F32 R0, -RZ, R0.H0_H0 ;  /* 0x20000000ff007230 */ /* 0x000fe40000004100 */
[C---:B------:R-:W-:Y:S01]  /*2f30*/  FFMA.FTZ R27, R88.reuse, R135, R27 ;  /* 0x00000087581b7223 */ /* 0x040fe2000001001b */
[----:B------:R-:W-:Y:S02]  /*2f40*/  HADD2.F32 R30, -RZ, R25.H0_H0 ;  /* 0x20000019ff1e7230 */ /* 0x000fe40000004100 */
[C---:B------:R-:W-:Y:S01]  /*2f50*/  FFMA.FTZ R82, R88.reuse, R143, R82 ;  /* 0x0000008f58527223 */ /* 0x040fe20000010052 */
[----:B------:R-:W-:-:S02]  /*2f60*/  FFMA.FTZ R0, R88, R133, R0 ;  /* 0x0000008558007223 */ /* 0x000fc40000010000 */
[----:B------:R-:W-:Y:S02]  /*2f70*/  FFMA.FTZ R139, R88, R139, R30 ;  /* 0x0000008b588b7223 */ /* 0x000fe4000001001e */
        /* <DEDUP_REMOVED lines=11> */
.L_x_2953:
        /* <DEDUP_REMOVED lines=34> */
.L_x_2955:
        /* <DEDUP_REMOVED lines=34> */
.L_x_2951:
        /* <DEDUP_REMOVED lines=19> */
.L_x_2956:
        /* <DEDUP_REMOVED lines=13> */
.L_x_2957:
        /* <DEDUP_REMOVED lines=38> */
.L_x_2960:
        /* <DEDUP_REMOVED lines=30> */
.L_x_2959:
        /* <DEDUP_REMOVED lines=31> */
.L_x_2962:
[----:B------:R-:W-:Y:S01]  /*3ca0*/  MOV R0, R32 ;  /* 0x0000002000007202 */ /* 0x000fe20000000f00 */
[--C-:B------:R-:W-:Y:S01]  /*3cb0*/  FFMA.FTZ R121, R26, R121, R28.reuse ;  /* 0x000000791a797223 */ /* 0x100fe2000001001c */
[--C-:B------:R-:W-:Y:S01]  /*3cc0*/  SHF.R.U64 R29, R32, 0x10, R33.reuse ;  /* 0x00000010201d7819 */ /* 0x100fe20000001221 */
[C-C-:B------:R-:W-:Y:S01]  /*3cd0*/  FFMA.FTZ R119, R26.reuse, R119, R28.reuse ;  /* 0x000000771a777223 */ /* 0x140fe2000001001c */
[----:B01----:R-:W-:Y:S01]  /*3ce0*/  MOV R30, R33 ;  /* 0x00000021001e7202 */ /* 0x003fe20000000f00 */
[C-C-:B------:R-:W-:Y:S01]  /*3cf0*/  FFMA.FTZ R131, R26.reuse, R131, R28.reuse ;  /* 0x000000831a837223 */ /* 0x140fe2000001001c */
[----:B------:R-:W-:Y:S01]  /*3d00*/  SHF.R.U32.HI R31, RZ, 0x10, R33 ;  /* 0x00000010ff1f7819 */ /* 0x000fe20000011621 */
[----:B------:R-:W-:Y:S01]  /*3d10*/  FFMA.FTZ R137, R26, R137, R28 ;  /* 0x000000891a897223 */ /* 0x000fe2000001001c */
[----:B------:R-:W-:Y:S01]  /*3d20*/  FADD.FTZ R121, -R121, R114 ;  /* 0x0000007279797221 */ /* 0x000fe20000010100 */
        /* <DEDUP_REMOVED lines=15> */
[----:B------:R-:W-:Y:S01]  /*3e20*/  PRMT R29, R30, 0x7610, R29 ;  /* 0x000076101e1d7816 */ /* 0x000fe2000000001d */
[----:B------:R-:W-:Y:S06]  /*3e30*/  BRA `(.L_x_2961) ;  /* 0x0000000400707947 */ /* 0x000fec0003800000 */
.L_x_2958:
        /* <DEDUP_REMOVED lines=27> */
.L_x_2964:
        /* <DEDUP_REMOVED lines=23> */
.L_x_2963:
        /* <DEDUP_REMOVED lines=24> */
.L_x_2965:
        /* <DEDUP_REMOVED lines=12> */
[----:B------:R-:W-:Y:S02]  /*43a0*/  F2FP.F16.F32.PACK_AB R119, R0, R119 ;  /* 0x000000770077723e */ /* 0x000fe400000000ff */
[----:B------:R-:W-:Y:S02]  /*43b0*/  F2FP.F16.F32.PACK_AB R30, R30, R121 ;  /* 0x000000791e1e723e */ /* 0x000fe400000000ff */
[C---:B------:R-:W-:Y:S02]  /*43c0*/  PRMT R0, R119.reuse, 0x7632, R0 ;  /* 0x0000763277007816 */ /* 0x040fe40000000000 */
[----:B------:R-:W-:Y:S02]  /*43d0*/  PRMT R27, R119, 0x7610, R27 ;  /* 0x00007610771b7816 */ /* 0x000fe4000000001b */
[C---:B------:R-:W-:Y:S02]  /*43e0*/  PRMT R114, R30.reuse, 0x7632, R114 ;  /* 0x000076321e727816 */ /* 0x040fe40000000072 */
[----:B------:R-:W-:-:S07]  /*43f0*/  PRMT R29, R30, 0x7610, R29 ;  /* 0x000076101e1d7816 */ /* 0x000fce000000001d */
.L_x_2961:
        /* <DEDUP_REMOVED lines=15> */
.L_x_2966:
        /* <DEDUP_REMOVED lines=10> */
.L_x_2967:
        /* <DEDUP_REMOVED lines=38> */
.L_x_2970:
        /* <DEDUP_REMOVED lines=30> */
.L_x_2969:
        /* <DEDUP_REMOVED lines=31> */
.L_x_2972:
[----:B------:R-:W-:Y:S01]  /*4bc0*/  MOV R0, R34 ;  /* 0x0000002200007202 */ /* 0x000fe20000000f00 */
[--C-:B------:R-:W-:Y:S01]  /*4bd0*/  FFMA.FTZ R113, R26, R113, R28.reuse ;  /* 0x000000711a717223 */ /* 0x100fe2000001001c */
[--C-:B------:R-:W-:Y:S01]  /*4be0*/  SHF.R.U64 R29, R34, 0x10, R35.reuse ;  /* 0x00000010221d7819 */ /* 0x100fe20000001223 */
[C-C-:B------:R-:W-:Y:S01]  /*4bf0*/  FFMA.FTZ R111, R26.reuse, R111, R28.reuse ;  /* 0x0000006f1a6f7223 */ /* 0x140fe2000001001c */
[----:B0-2---:R-:W-:Y:S01]  /*4c00*/  MOV R30, R35 ;  /* 0x00000023001e7202 */ /* 0x005fe20000000f00 */
        /* <DEDUP_REMOVED lines=21> */
.L_x_2968:
        /* <DEDUP_REMOVED lines=27> */
.L_x_2974:
        /* <DEDUP_REMOVED lines=23> */
.L_x_2973:
        /* <DEDUP_REMOVED lines=24> */
.L_x_2975:
        /* <DEDUP_REMOVED lines=12> */
[----:B------:R-:W-:Y:S02]  /*52c0*/  F2FP.F16.F32.PACK_AB R111, R0, R111 ;  /* 0x0000006f006f723e */ /* 0x000fe400000000ff */
[----:B------:R-:W-:Y:S02]  /*52d0*/  F2FP.F16.F32.PACK_AB R30, R30, R113 ;  /* 0x000000711e1e723e */ /* 0x000fe400000000ff */
[C---:B------:R-:W-:Y:S02]  /*52e0*/  PRMT R0, R111.reuse, 0x7632, R0 ;  /* 0x000076326f007816 */ /* 0x040fe40000000000 */
[----:B------:R-:W-:Y:S02]  /*52f0*/  PRMT R27, R111, 0x7610, R27 ;  /* 0x000076106f1b7816 */ /* 0x000fe4000000001b */
[C---:B------:R-:W-:Y:S02]  /*5300*/  PRMT R106, R30.reuse, 0x7632, R106 ;  /* 0x000076321e6a7816 */ /* 0x040fe4000000006a */
[----:B------:R-:W-:-:S07]  /*5310*/  PRMT R29, R30, 0x7610, R29 ;  /* 0x000076101e1d7816 */ /* 0x000fce000000001d */
.L_x_2971:
        /* <DEDUP_REMOVED lines=15> */
.L_x_2976:
        /* <DEDUP_REMOVED lines=10> */
.L_x_2977:
        /* <DEDUP_REMOVED lines=38> */
.L_x_2980:
        /* <DEDUP_REMOVED lines=30> */
.L_x_2979:
        /* <DEDUP_REMOVED lines=31> */
.L_x_2982:
[----:B------:R-:W-:Y:S01]  /*5ae0*/  MOV R0, R36 ;  /* 0x0000002400007202 */ /* 0x000fe20000000f00 */
[--C-:B------:R-:W-:Y:S01]  /*5af0*/  FFMA.FTZ R107, R26, R107, R28.reuse ;  /* 0x0000006b1a6b7223 */ /* 0x100fe2000001001c */
[--C-:B------:R-:W-:Y:S01]  /*5b00*/  SHF.R.U64 R29, R36, 0x10, R37.reuse ;  /* 0x00000010241d7819 */ /* 0x100fe20000001225 */
[C-C-:B------:R-:W-:Y:S01]  /*5b10*/  FFMA.FTZ R115, R26.reuse, R115, R28.reuse ;  /* 0x000000731a737223 */ /* 0x140fe2000001001c */
[----:B0--3--:R-:W-:Y:S01]  /*5b20*/  MOV R30, R37 ;  /* 0x00000025001e7202 */ /* 0x009fe20000000f00 */
        /* <DEDUP_REMOVED lines=21> */
.L_x_2978:
        /* <DEDUP_REMOVED lines=27> */
.L_x_2984:
        /* <DEDUP_REMOVED lines=23> */
.L_x_2983:
        /* <DEDUP_REMOVED lines=24> */
.L_x_2985:
        /* <DEDUP_REMOVED lines=12> */
[----:B------:R-:W-:Y:S02]  /*61e0*/  F2FP.F16.F32.PACK_AB R107, R0, R107 ;  /* 0x0000006b006b723e */ /* 0x000fe400000000ff */
[----:B------:R-:W-:Y:S02]  /*61f0*/  F2FP.F16.F32.PACK_AB R30, R30, R109 ;  /* 0x0000006d1e1e723e */ /* 0x000fe400000000ff */
[C---:B------:R-:W-:Y:S02]  /*6200*/  PRMT R0, R107.reuse, 0x7632, R0 ;  /* 0x000076326b007816 */ /* 0x040fe40000000000 */
[----:B------:R-:W-:Y:S02]  /*6210*/  PRMT R27, R107, 0x7610, R27 ;  /* 0x000076106b1b7816 */ /* 0x000fe4000000001b */
[C---:B------:R-:W-:Y:S02]  /*6220*/  PRMT R98, R30.reuse, 0x7632, R98 ;  /* 0x000076321e627816 */ /* 0x040fe40000000062 */
[----:B------:R-:W-:-:S07]  /*6230*/  PRMT R29, R30, 0x7610, R29 ;  /* 0x000076101e1d7816 */ /* 0x000fce000000001d */
.L_x_2981:
        /* <DEDUP_REMOVED lines=15> */
.L_x_2986:
        /* <DEDUP_REMOVED lines=10> */
.L_x_2987:
        /* <DEDUP_REMOVED lines=12> */
[----:B------:R-:W-:Y:S01]  /*6490*/  HADD2.F32 R28, -RZ, R26.H0_H0 ;  /* 0x2000001aff1c7230 */ /* 0x000fe20000004100 */
[----:B------:R-:W-:Y:S01]  /*64a0*/  SHF.R.U64 R29, R38, 0x10, R39 ;  /* 0x00000010261d7819 */ /* 0x000fe20000001227 */
        /* <DEDUP_REMOVED lines=13> */
[----:B0---4-:R-:W-:Y:S02]  /*6580*/  PRMT R31, R103, 0x7610, R31 ;  /* 0x00007610671f7816 */ /* 0x011fe4000000001f */
        /* <DEDUP_REMOVED lines=9> */
.L_x_2990:
        /* <DEDUP_REMOVED lines=28> */
[----:B------:R-:W-:Y:S01]  /*67e0*/  PRMT R87, R31, 0x7610, R87 ;  /* 0x000076101f577816 */ /* 0x000fe20000000057 */
[----:B------:R-:W-:Y:S06]  /*67f0*/  BRA `(.L_x_2991) ;  /* 0x0000000800607947 */ /* 0x000fec0003800000 */
.L_x_2989:
        /* <DEDUP_REMOVED lines=31> */
.L_x_2992:
        /* <DEDUP_REMOVED lines=9> */
[----:B------:R-:W-:Y:S01]  /*6a80*/  HADD2.F32 R27, -RZ, R0.H0_H0 ;  /* 0x20000000ff1b7230 */ /* 0x000fe20000004100 */
[----:B------:R-:W-:Y:S01]  /*6a90*/  MOV R28, R39 ;  /* 0x00000027001c7202 */ /* 0x000fe20000000f00 */
[----:B------:R-:W-:-:S02]  /*6aa0*/  HADD2.F32 R26, -RZ, R26.H0_H0 ;  /* 0x2000001aff1a7230 */ /* 0x000fc40000004100 */
[----:B------:R-:W-:Y:S01]  /*6ab0*/  FADD.FTZ R105, -R105, R96 ;  /* 0x0000006069697221 */ /* 0x000fe20000010100 */
[----:B0---4-:R-:W-:Y:S02]  /*6ac0*/  HADD2.F32 R30, -RZ, R29.H0_H0 ;  /* 0x2000001dff1e7230 */ /* 0x011fe40000004100 */
        /* <DEDUP_REMOVED lines=13> */
.L_x_2988:
        /* <DEDUP_REMOVED lines=29> */
.L_x_2994:
        /* <DEDUP_REMOVED lines=23> */
.L_x_2993:
        /* <DEDUP_REMOVED lines=24> */
.L_x_2995:
        /* <DEDUP_REMOVED lines=15> */
[----:B0---4-:R-:W-:Y:S02]  /*7150*/  PRMT R31, R99, 0x7610, R31 ;  /* 0x00007610631f7816 */ /* 0x011fe4000000001f */
[C---:B------:R-:W-:Y:S02]  /*7160*/  PRMT R29, R88.reuse, 0x7632, R29 ;  /* 0x00007632581d7816 */ /* 0x040fe4000000001d */
[----:B------:R-:W-:-:S07]  /*7170*/  PRMT R28, R88, 0x7610, R28 ;  /* 0x00007610581c7816 */ /* 0x000fce000000001c */
.L_x_2991:
        /* <DEDUP_REMOVED lines=15> */
.L_x_2996:
        /* <DEDUP_REMOVED lines=10> */
.L_x_2997:
        /* <DEDUP_REMOVED lines=44> */
.L_x_2943:
        /* <DEDUP_REMOVED lines=19> */
.L_x_2999:
        /* <DEDUP_REMOVED lines=16> */
.L_x_5435:


//--------------------- .text._ZN10layer_norm31ln_parallel_residual_bwd_kernelINS_13Kernel_traitsIf6__halfS2_S2_fjLj2560ELj1ELj1ELj4ELj8ENS_18Kernel_traits_baseILj2560EfS2_S2_S2_fjLj128EEEEELb1ELb0ELb0EEEvNS_9BwdParamsE --------------------------
	.section	.text._ZN10layer_norm31ln_parallel_residual_bwd_kernelINS_13Kernel_traitsIf6__halfS2_S2_fjLj2560ELj1ELj1ELj4ELj8ENS_18Kernel_traits_baseILj2560EfS2_S2_S2_fjLj128EEEEELb1ELb0ELb0EEEvNS_9BwdParamsE,"ax",@progbits
	.align	128
        .global         _ZN10layer_norm31ln_parallel_residual_bwd_kernelINS_13Kernel_traitsIf6__halfS2_S2_fjLj2560ELj1ELj1ELj4ELj8ENS_18Kernel_traits_baseILj2560EfS2_S2_S2_fjLj128EEEEELb1ELb0ELb0EEEvNS_9BwdParamsE
        .type           _ZN10layer_norm31ln_parallel_residual_bwd_kernelINS_13Kernel_traitsIf6__halfS2_S2_fjLj2560ELj1ELj1ELj4ELj8ENS_18Kernel_traits_baseILj2560EfS2_S2_S2_fjLj128EEEEELb1ELb0ELb0EEEvNS_9BwdParamsE,@function
        .size           _ZN10layer_norm31ln_parallel_residual_bwd_kernelINS_13Kernel_traitsIf6__halfS2_S2_fjLj2560ELj1ELj1ELj4ELj8ENS_18Kernel_traits_baseILj2560EfS2_S2_S2_fjLj128EEEEELb1ELb0ELb0EEEvNS_9BwdParamsE,(.L_x_5436 - _ZN10layer_norm31ln_parallel_residual_bwd_kernelINS_13Kernel_traitsIf6__halfS2_S2_fjLj2560ELj1ELj1ELj4ELj8ENS_18Kernel_traits_baseILj2560EfS2_S2_S2_fjLj128EEEEELb1ELb0ELb0EEEvNS_9BwdParamsE)
        .other          _ZN10layer_norm31ln_parallel_residual_bwd_kernelINS_13Kernel_traitsIf6__halfS2_S2_fjLj2560ELj1ELj1ELj4ELj8ENS_18Kernel_traits_baseILj2560EfS2_S2_S2_fjLj128EEEEELb1ELb0ELb0EEEvNS_9BwdParamsE,@"STO_CUDA_ENTRY STV_DEFAULT"
_ZN10layer_norm31ln_parallel_residual_bwd_kernelINS_13Kernel_traitsIf6__halfS2_S2_fjLj2560ELj1ELj1ELj4ELj8ENS_18Kernel_traits_baseILj2560EfS2_S2_S2_fjLj128EEEEELb1ELb0ELb0EEEvNS_9BwdParamsE:
.text._ZN10layer_norm31ln_parallel_residual_bwd_kernelINS_13Kernel_traitsIf6__halfS2_S2_fjLj2560ELj1ELj1ELj4ELj8ENS_18Kernel_traits_baseILj2560EfS2_S2_S2_fjLj128EEEEELb1ELb0ELb0EEEvNS_9BwdParamsE:
        /* <DEDUP_REMOVED lines=143> */
.L_x_3072:
        /* <DEDUP_REMOVED lines=43> */
[----:B----4-:R-:W-:-:S05]  /*0ba0*/  IMAD.MOV.U32 R0, RZ, RZ, R10 ;  /* 0x000000ffff007224 */ /* 0x010fca00078e000a */
[----:B------:R-:W-:Y:S02]  /*0bb0*/  HADD2.F32 R3, -RZ, R0.H0_H0 ;  /* 0x20000000ff037230 */ /* 0x000fe40000004100 */
[----:B------:R-:W-:Y:S01]  /*0bc0*/  IMAD.MOV.U32 R16, RZ, RZ, R14 ;  /* 0x000000ffff107224 */ /* 0x000fe200078e000e */
[----:B------:R-:W-:Y:S02]  /*0bd0*/  SHF.R.U64 R205, R14, 0x10, R15 ;  /* 0x000000100ecd7819 */ /* 0x000fe4000000120f */
[----:B------:R-:W-:Y:S01]  /*0be0*/  FADD.FTZ R3, -R196, R3 ;  /* 0x00000003c4037221 */ /* 0x000fe20000010100 */
[----:B0-----:R-:W-:Y:S01]  /*0bf0*/  SHF.R.U64 R153, R10, 0x10, R11 ;  /* 0x000000100a997819 */ /* 0x001fe2000000120b */
[----:B--2---:R-:W-:Y:S01]  /*0c00*/  IMAD.MOV.U32 R14, RZ, RZ, R12 ;  /* 0x000000ffff0e7224 */ /* 0x004fe200078e000c */
[--C-:B------:R-:W-:Y:S01]  /*0c10*/  SHF.R.U64 R12, R12, 0x10, R13.reuse ;  /* 0x000000100c0c7819 */ /* 0x100fe2000000120d */
[--C-:B------:R-:W-:Y:S01]  /*0c20*/  IMAD.MOV.U32 R159, RZ, RZ, R13.reuse ;  /* 0x000000ffff9f7224 */ /* 0x100fe200078e000d */
[----:B-1----:R-:W-:Y:S01]  /*0c30*/  SHF.R.U32.HI R156, RZ, 0x10, R13 ;  /* 0x00000010ff9c7819 */ /* 0x002fe2000001160d */
[----:B------:R-:W-:-:S02]  /*0c40*/  IMAD.MOV.U32 R152, RZ, RZ, R11 ;  /* 0x000000ffff987224 */ /* 0x000fc400078e000b */
[----:B-----5:R-:W-:Y:S01]  /*0c50*/  FMUL.FTZ R3, R6, R3 ;  /* 0x0000000306037220 */ /* 0x020fe20000410000 */
[----:B------:R-:W-:Y:S02]  /*0c60*/  HADD2.F32 R13, -RZ, R14.H0_H0 ;  /* 0x2000000eff0d7230 */ /* 0x000fe40000004100 */
[----:B------:R-:W-:Y:S01]  /*0c70*/  HADD2.F32 R153, -RZ, R153.H0_H0 ;  /* 0x20000099ff997230 */ /* 0x000fe20000004100 */
[--C-:B------:R-:W-:Y:S01]  /*0c80*/  SHF.R.U32.HI R197, RZ, 0x10, R15.reuse ;  /* 0x00000010ffc57819 */ /* 0x100fe2000001160f */
[----:B------:R-:W-:Y:S02]  /*0c90*/  IMAD.MOV.U32 R158, RZ, RZ, R15 ;  /* 0x000000ffff9e7224 */ /* 0x000fe400078e000f */
[-C--:B------:R-:W-:Y:S01]  /*0ca0*/  FMUL.FTZ R15, R144, R13.reuse ;  /* 0x0000000d900f7220 */ /* 0x080fe20000410000 */
[----:B------:R-:W-:Y:S01]  /*0cb0*/  FADD.FTZ R48, R48, R13 ;  /* 0x0000000d30307221 */ /* 0x000fe20000010000 */
[----:B------:R-:W-:Y:S01]  /*0cc0*/  FFMA.FTZ R68, R3, R13, R68 ;  /* 0x0000000d03447223 */ /* 0x000fe20000010044 */
[----:B------:R-:W-:Y:S01]  /*0cd0*/  HADD2.F32 R14, -RZ, R12.H0_H0 ;  /* 0x2000000cff0e7230 */ /* 0x000fe20000004100 */
[----:B------:R-:W-:Y:S01]  /*0ce0*/  SHF.R.U32.HI R155, RZ, 0x10, R11 ;  /* 0x00000010ff9b7819 */ /* 0x000fe2000001160b */
[----:B------:R-:W-:-:S02]  /*0cf0*/  HADD2.F32 R13, -RZ, R152.H0_H0 ;  /* 0x20000098ff0d7230 */ /* 0x000fc40000004100 */
[----:B------:R-:W-:Y:S01]  /*0d00*/  FADD.FTZ R153, -R196, R153 ;  /* 0x00000099c4997221 */ /* 0x000fe20000010100 */
[----:B------:R-:W-:Y:S02]  /*0d10*/  HADD2.F32 R11, -RZ, R16.H0_H0 ;  /* 0x20000010ff0b7230 */ /* 0x000fe40000004100 */
[----:B------:R-:W-:Y:S01]  /*0d20*/  FMUL.FTZ R16, R145, R14 ;  /* 0x0000000e91107220 */ /* 0x000fe20000410000 */
[----:B------:R-:W-:Y:S02]  /*0d30*/  HADD2.F32 R0, -RZ, R205.H0_H0 ;  /* 0x200000cdff007230 */ /* 0x000fe40000004100 */
[----:B------:R-:W-:Y:S01]  /*0d40*/  FMUL.FTZ R12, R6, R153 ;  /* 0x00000099060c7220 */ /* 0x000fe20000410000 */
[----:B------:R-:W-:Y:S02]  /*0d50*/  HADD2.F32 R159, -RZ, R159.H0_H0 ;  /* 0x2000009fff9f7230 */ /* 0x000fe40000004100 */
[----:B------:R-:W-:Y:S01]  /*0d60*/  FADD.FTZ R13, -R196, R13 ;  /* 0x0000000dc40d7221 */ /* 0x000fe20000010100 */
[----:B------:R-:W-:-:S02]  /*0d70*/  HADD2.F32 R154, -RZ, R156.H0_H0 ;  /* 0x2000009cff9a7230 */ /* 0x000fc40000004100 */
[-C--:B------:R-:W-:Y:S01]  /*0d80*/  FFMA.FTZ R10, R148, R11.reuse, R15 ;  /* 0x0000000b940a7223 */ /* 0x080fe2000001000f */
[----:B------:R-:W-:Y:S01]  /*0d90*/  FADD.FTZ R88, R88, R11 ;  /* 0x0000000b58587221 */ /* 0x000fe20000010000 */
[----:B------:R-:W-:Y:S01]  /*0da0*/  FFMA.FTZ R108, R3, R11, R108 ;  /* 0x0000000b036c7223 */ /* 0x000fe2000001006c */
[----:B------:R-:W-:Y:S02]  /*0db0*/  HADD2.F32 R15, -RZ, R158.H0_H0 ;  /* 0x2000009eff0f7230 */ /* 0x000fe40000004100 */
[----:B------:R-:W-:Y:S01]  /*0dc0*/  FADD.FTZ R89, R89, R0 ;  /* 0x0000000059597221 */ /* 0x000fe20000010000 */
[-C--:B------:R-:W-:Y:S01]  /*0dd0*/  FFMA.FTZ R11, R149, R0.reuse, R16 ;  /* 0x00000000950b7223 */ /* 0x080fe20000010010 */
[----:B------:R-:W-:Y:S01]  /*0de0*/  FFMA.FTZ R109, R12, R0, R109 ;  /* 0x000000000c6d7223 */ /* 0x000fe2000001006d */
[----:B------:R-:W-:Y:S02]  /*0df0*/  HADD2.F32 R155, -RZ, R155.H0_H0 ;  /* 0x2000009bff9b7230 */ /* 0x000fe40000004100 */
[----:B------:R-:W-:Y:S01]  /*0e00*/  FMUL.FTZ R153, R146, R159 ;  /* 0x0000009f92997220 */ /* 0x000fe20000410000 */
[----:B------:R-:W-:-:S02]  /*0e10*/  HADD2.F32 R152, -RZ, R197.H0_H0 ;  /* 0x200000c5ff987230 */ /* 0x000fc40000004100 */
[----:B------:R-:W-:Y:S01]  /*0e20*/  FMUL.FTZ R13, R6, R13 ;  /* 0x0000000d060d7220 */ /* 0x000fe20000410000 */
[----:B------:R-:W-:Y:S01]  /*0e30*/  FMUL.FTZ R0, R147, R154 ;  /* 0x0000009a93007220 */ /* 0x000fe20000410000 */
        /* <DEDUP_REMOVED lines=23> */
.L_x_3002:
[----:B---34-:R-:W-:Y:S05]  /*0fb0*/  BSYNC.RECONVERGENT B0 ;  /* 0x0000000000007941 */ /* 0x018fea0003800200 */
.L_x_3001:
        /* <DEDUP_REMOVED lines=17> */
[----:B------:R-:W0:Y:S01]  /*10d0*/  @P5 LDC.64 R18, c[0x0][0x3b8] ;  /* 0x0000ee00ff125b82 */ /* 0x000e220000000a00 */
[----:B-1----:R-:W-:-:S05]  /*10e0*/  @P0 IMAD.WIDE.U32 R154, R197, 0x8, R154 ;  /* 0x00000008c59a0825 */ /* 0x002fca00078e009a */
[----:B------:R1:W5:Y:S01]  /*10f0*/  @P0 LDG.E.64 R192, desc[UR10][R154.64] ;  /* 0x0000000a9ac00981 */ /* 0x000362000c1e1b00 */
[----:B0-----:R-:W-:-:S04]  /*1100*/  @P5 IMAD.WIDE.U32 R156, R197, 0x4, R18 ;  /* 0x00000004c59c5825 */ /* 0x001fc800078e0012 */
[C---:B------:R-:W-:Y:S01]  /*1110*/  IMAD.WIDE.U32 R18, R197.reuse, 0x4, R152 ;  /* 0x00000004c5127825 */ /* 0x040fe200078e0098 */
[----:B------:R-:W5:Y:S05]  /*1120*/  @P5 LDG.E R17, desc[UR10][R156.64] ;  /* 0x0000000a9c115981 */ /* 0x000f6a000c1e1900 */
[----:B------:R0:W5:Y:S01]  /*1130*/  LDG.E R18, desc[UR10][R18.64] ;  /* 0x0000000a12127981 */ /* 0x000162000c1e1900 */
[----:B------:R-:W-:Y:S02]  /*1140*/  VIADD R197, R197, 0x80 ;  /* 0x00000080c5c57836 */ /* 0x000fe40000000000 */
[----:B---3--:R-:W-:Y:S01]  /*1150*/  IMAD.MOV.U32 R26, RZ, RZ, R20 ;  /* 0x000000ffff1a7224 */ /* 0x008fe200078e0014 */
[--C-:B------:R-:W-:Y:S01]  /*1160*/  SHF.R.U64 R207, R20, 0x10, R21.reuse ;  /* 0x0000001014cf7819 */ /* 0x100fe20000001215 */
[--C-:B------:R-:W-:Y:S01]  /*1170*/  IMAD.MOV.U32 R158, RZ, RZ, R21.reuse ;  /* 0x000000ffff9e7224 */ /* 0x100fe200078e0015 */
[----:B------:R-:W-:Y:S01]  /*1180*/  SHF.R.U32.HI R206, RZ, 0x10, R21 ;  /* 0x00000010ffce7819 */ /* 0x000fe20000011615 */
[----:B----4-:R-:W-:-:S05]  /*1190*/  IMAD.MOV.U32 R20, RZ, RZ, R22 ;  /* 0x000000ffff147224 */ /* 0x010fca00078e0016 */
[----:B------:R-:W-:Y:S02]  /*11a0*/  HADD2.F32 R21, -RZ, R20.H0_H0 ;  /* 0x20000014ff157230 */ /* 0x000fe40000004100 */
[----:B--2---:R-:W-:Y:S01]  /*11b0*/  IMAD.MOV.U32 R152, RZ, RZ, R24 ;  /* 0x000000ffff987224 */ /* 0x004fe200078e0018 */
[--C-:B------:R-:W-:Y:S01]  /*11c0*/  SHF.R.U64 R24, R24, 0x10, R25.reuse ;  /* 0x0000001018187819 */ /* 0x100fe20000001219 */
[--C-:B------:R-:W-:Y:S01]  /*11d0*/  IMAD.MOV.U32 R159, RZ, RZ, R25.reuse ;  /* 0x000000ffff9f7224 */ /* 0x100fe200078e0019 */
[----:B-1----:R-:W-:Y:S02]  /*11e0*/  SHF.R.U32.HI R155, RZ, 0x10, R25 ;  /* 0x00000010ff9b7819 */ /* 0x002fe40000011619 */
[----:B------:R-:W-:Y:S02]  /*11f0*/  HADD2.F32 R25, -RZ, R152.H0_H0 ;  /* 0x20000098ff197230 */ /* 0x000fe40000004100 */
[----:B0-----:R-:W-:Y:S01]  /*1200*/  FADD.FTZ R19, -R196, R21 ;  /* 0x00000015c4137221 */ /* 0x001fe20000010100 */
[--C-:B------:R-:W-:Y:S01]  /*1210*/  SHF.R.U64 R153, R22, 0x10, R23.reuse ;  /* 0x0000001016997819 */ /* 0x100fe20000001217 */
[--C-:B------:R-:W-:Y:S01]  /*1220*/  IMAD.MOV.U32 R154, RZ, RZ, R23.reuse ;  /* 0x000000ffff9a7224 */ /* 0x100fe200078e0017 */
[----:B------:R-:W-:Y:S01]  /*1230*/  SHF.R.U32.HI R157, RZ, 0x10, R23 ;  /* 0x00000010ff9d7819 */ /* 0x000fe20000011617 */
[----:B------:R-:W-:-:S02]  /*1240*/  HADD2.F32 R21, -RZ, R26.H0_H0 ;  /* 0x2000001aff157230 */ /* 0x000fc40000004100 */
[----:B------:R-:W-:Y:S01]  /*1250*/  FMUL.FTZ R23, R136, R25 ;  /* 0x0000001988177220 */ /* 0x000fe20000410000 */
[----:B------:R-:W-:Y:S02]  /*1260*/  HADD2.F32 R153, -RZ, R153.H0_H0 ;  /* 0x20000099ff997230 */ /* 0x000fe40000004100 */
[----:B------:R-:W-:Y:S02]  /*1270*/  HADD2.F32 R26, -RZ, R24.H0_H0 ;  /* 0x20000018ff1a7230 */ /* 0x000fe40000004100 */
[----:B------:R-:W-:Y:S01]  /*1280*/  FFMA.FTZ R20, R140, R21, R23 ;  /* 0x000000158c147223 */ /* 0x000fe20000010017 */
[----:B------:R-:W-:Y:S02]  /*1290*/  HADD2.F32 R23, -RZ, R154.H0_H0 ;  /* 0x2000009aff177230 */ /* 0x000fe40000004100 */
[----:B-----5:R-:W-:Y:S01]  /*12a0*/  FMUL.FTZ R19, R6, R19 ;  /* 0x0000001306137220 */ /* 0x020fe20000410000 */
[----:B------:R-:W-:Y:S01]  /*12b0*/  FADD.FTZ R153, -R196, R153 ;  /* 0x00000099c4997221 */ /* 0x000fe20000010100 */
[----:B------:R-:W-:-:S02]  /*12c0*/  HADD2.F32 R24, -RZ, R207.H0_H0 ;  /* 0x200000cfff187230 */ /* 0x000fc40000004100 */
[----:B------:R-:W-:Y:S01]  /*12d0*/  FMUL.FTZ R152, R137, R26 ;  /* 0x0000001a89987220 */ /* 0x000fe20000410000 */
[----:B------:R-:W-:Y:S02]  /*12e0*/  HADD2.F32 R159, -RZ, R159.H0_H0 ;  /* 0x2000009fff9f7230 */ /* 0x000fe40000004100 */
[----:B------:R-:W-:Y:S01]  /*12f0*/  FADD.FTZ R23, -R196, R23 ;  /* 0x00000017c4177221 */ /* 0x000fe20000010100 */
[----:B------:R-:W-:Y:S02]  /*1300*/  HADD2.F32 R156, -RZ, R155.H0_H0 ;  /* 0x2000009bff9c7230 */ /* 0x000fe40000004100 */
[----:B------:R-:W-:Y:S01]  /*1310*/  FADD.FTZ R44, R44, R25 ;  /* 0x000000192c2c7221 */ /* 0x000fe20000010000 */
[C---:B------:R-:W-:Y:S01]  /*1320*/  FFMA.FTZ R64, R19.reuse, R25, R64 ;  /* 0x0000001913407223 */ /* 0x040fe20000010040 */
[----:B------:R-:W-:Y:S01]  /*1330*/  FADD.FTZ R84, R84, R21 ;  /* 0x0000001554547221 */ /* 0x000fe20000010000 */
[----:B------:R-:W-:Y:S01]  /*1340*/  FFMA.FTZ R104, R19, R21, R104 ;  /* 0x0000001513687223 */ /* 0x000fe20000010068 */
[----:B------:R-:W-:Y:S01]  /*1350*/  FMUL.FTZ R22, R6, R153 ;  /* 0x0000009906167220 */ /* 0x000fe20000410000 */
[----:B------:R-:W-:-:S02]  /*1360*/  HADD2.F32 R25, -RZ, R158.H0_H0 ;  /* 0x2000009eff197230 */ /* 0x000fc40000004100 */
[----:B------:R-:W-:Y:S01]  /*1370*/  FFMA.FTZ R21, R141, R24, R152 ;  /* 0x000000188d157223 */ /* 0x000fe20000010098 */
[----:B------:R-:W-:Y:S02]  /*1380*/  HADD2.F32 R155, -RZ, R157.H0_H0 ;  /* 0x2000009dff9b7230 */ /* 0x000fe40000004100 */
[----:B------:R-:W-:Y:S01]  /*1390*/  FMUL.FTZ R153, R138, R159 ;  /* 0x0000009f8a997220 */ /* 0x000fe20000410000 */
[----:B------:R-:W-:Y:S02]  /*13a0*/  HADD2.F32 R154, -RZ, R206.H0_H0 ;  /* 0x200000ceff9a7230 */ /* 0x000fe40000004100 */
        /* <DEDUP_REMOVED lines=26> */
.L_x_3004:
[----:B------:R-:W-:Y:S05]  /*1550*/  BSYNC.RECONVERGENT B0 ;  /* 0x0000000000007941 */ /* 0x000fea0003800200 */
.L_x_3003:
        /* <DEDUP_REMOVED lines=35> */
[----:B------:R-:W-:-:S02]  /*1790*/  HADD2.F32 R153, -RZ, R154.H0_H0 ;  /* 0x2000009aff997230 */ /* 0x000fc40000004100 */
[----:B------:R-:W-:Y:S02]  /*17a0*/  HADD2.F32 R155, -RZ, R155.H0_H0 ;  /* 0x2000009bff9b7230 */ /* 0x000fe40000004100 */
[----:B------:R-:W-:Y:S02]  /*17b0*/  HADD2.F32 R154, -RZ, R152.H0_H0 ;  /* 0x20000098ff9a7230 */ /* 0x000fe40000004100 */
[----:B------:R-:W-:Y:S01]  /*17c0*/  FADD.FTZ R29, -R196, R153 ;  /* 0x00000099c41d7221 */ /* 0x000fe20000010100 */
[--C-:B-1----:R-:W-:Y:S01]  /*17d0*/  IMAD.MOV.U32 R158, RZ, RZ, R31.reuse ;  /* 0x000000ffff9e7224 */ /* 0x102fe200078e001f */
[----:B------:R-:W-:Y:S01]  /*17e0*/  SHF.R.U32.HI R159, RZ, 0x10, R31 ;  /* 0x00000010ff9f7819 */ /* 0x000fe2000001161f */
[----:B------:R-:W-:Y:S02]  /*17f0*/  HADD2.F32 R157, -RZ, R157.H0_H0 ;  /* 0x2000009dff9d7230 */ /* 0x000fe40000004100 */
[----:B------:R-:W-:Y:S01]  /*1800*/  FMUL.FTZ R153, R128, R155 ;  /* 0x0000009b80997220 */ /* 0x000fe20000410000 */
[----:B------:R-:W-:-:S02]  /*1810*/  HADD2.F32 R31, -RZ, R160.H0_H0 ;  /* 0x200000a0ff1f7230 */ /* 0x000fc40000004100 */
[----:B-----5:R-:W-:Y:S01]  /*1820*/  FMUL.FTZ R29, R6, R29 ;  /* 0x0000001d061d7220 */ /* 0x020fe20000410000 */
[----:B------:R-:W-:Y:S02]  /*1830*/  HADD2.F32 R152, -RZ, R206.H0_H0 ;  /* 0x200000ceff987230 */ /* 0x000fe40000004100 */
[----:B------:R-:W-:Y:S01]  /*1840*/  FMUL.FTZ R156, R129, R154 ;  /* 0x0000009a819c7220 */ /* 0x000fe20000410000 */
[----:B------:R-:W-:Y:S01]  /*1850*/  FADD.FTZ R157, -R196, R157 ;  /* 0x0000009dc49d7221 */ /* 0x000fe20000010100 */
[----:B------:R-:W-:Y:S01]  /*1860*/  FADD.FTZ R80, R80, R31 ;  /* 0x0000001f50507221 */ /* 0x000fe20000010000 */
[-C--:B------:R-:W-:Y:S01]  /*1870*/  FFMA.FTZ R30, R132, R31.reuse, R153 ;  /* 0x0000001f841e7223 */ /* 0x080fe20000010099 */
[----:B------:R-:W-:Y:S01]  /*1880*/  FFMA.FTZ R100, R29, R31, R100 ;  /* 0x0000001f1d647223 */ /* 0x000fe20000010064 */
[----:B------:R-:W-:Y:S01]  /*1890*/  FFMA.FTZ R31, R133, R152, R156 ;  /* 0x00000098851f7223 */ /* 0x000fe2000001009c */
[----:B------:R-:W-:Y:S02]  /*18a0*/  HADD2.F32 R156, -RZ, R163.H0_H0 ;  /* 0x200000a3ff9c7230 */ /* 0x000fe40000004100 */
[----:B------:R-:W-:Y:S01]  /*18b0*/  FMUL.FTZ R160, R6, R157 ;  /* 0x0000009d06a07220 */ /* 0x000fe20000410000 */
[----:B------:R-:W-:-:S02]  /*18c0*/  HADD2.F32 R163, -RZ, R159.H0_H0 ;  /* 0x2000009fffa37230 */ /* 0x000fc40000004100 */
[----:B------:R-:W-:Y:S02]  /*18d0*/  HADD2.F32 R153, -RZ, R158.H0_H0 ;  /* 0x2000009eff997230 */ /* 0x000fe40000004100 */
[----:B------:R-:W-:Y:S01]  /*18e0*/  FADD.FTZ R41, R41, R154 ;  /* 0x0000009a29297221 */ /* 0x000fe20000010000 */
[C---:B------:R-:W-:Y:S01]  /*18f0*/  FFMA.FTZ R61, R160.reuse, R154, R61 ;  /* 0x0000009aa03d7223 */ /* 0x040fe2000001003d */
[----:B------:R-:W-:Y:S01]  /*1900*/  FADD.FTZ R81, R81, R152 ;  /* 0x0000009851517221 */ /* 0x000fe20000010000 */
[----:B------:R-:W-:Y:S01]  /*1910*/  FFMA.FTZ R101, R160, R152, R101 ;  /* 0x00000098a0657223 */ /* 0x000fe20000010065 */
[----:B------:R-:W-:Y:S02]  /*1920*/  HADD2.F32 R157, -RZ, R162.H0_H0 ;  /* 0x200000a2ff9d7230 */ /* 0x000fe40000004100 */
[C---:B------:R-:W-:Y:S01]  /*1930*/  FADD.FTZ R163, -R196.reuse, R163 ;  /* 0x000000a3c4a37221 */ /* 0x040fe20000010100 */
[----:B------:R-:W-:Y:S02]  /*1940*/  HADD2.F32 R154, -RZ, R164.H0_H0 ;  /* 0x200000a4ff9a7230 */ /* 0x000fe40000004100 */
[----:B------:R-:W-:Y:S01]  /*1950*/  FADD.FTZ R153, -R196, R153 ;  /* 0x00000099c4997221 */ /* 0x000fe20000010100 */
[----:B------:R-:W-:Y:S01]  /*1960*/  FMUL.FTZ R152, R131, R156 ;  /* 0x0000009c83987220 */ /* 0x000fe20000410000 */
[----:B------:R-:W-:Y:S01]  /*1970*/  FADD.FTZ R40, R40, R155 ;  /* 0x0000009b28287221 */ /* 0x000fe20000010000 */
[----:B------:R-:W-:Y:S01]  /*1980*/  FFMA.FTZ R60, R29, R155, R60 ;  /* 0x0000009b1d3c7223 */ /* 0x000fe2000001003c */
[----:B------:R-:W-:-:S02]  /*1990*/  HADD2.F32 R155, -RZ, R161.H0_H0 ;  /* 0x200000a1ff9b7230 */ /* 0x000fc40000004100 */
        /* <DEDUP_REMOVED lines=21> */
.L_x_3006:
[----:B------:R-:W-:Y:S05]  /*1af0*/  BSYNC.RECONVERGENT B0 ;  /* 0x0000000000007941 */ /* 0x000fea0003800200 */
.L_x_3005:
        /* <DEDUP_REMOVED lines=38> */
[C---:B------:R-:W-:Y:S01]  /*1d60*/  FADD.FTZ R155, -R196.reuse, R155 ;  /* 0x0000009bc49b7221 */ /* 0x040fe20000010100 */
[----:B------:R-:W-:Y:S02]  /*1d70*/  HADD2.F32 R157, -RZ, R157.H0_H0 ;  /* 0x2000009dff9d7230 */ /* 0x000fe40000004100 */
[----:B------:R-:W-:Y:S01]  /*1d80*/  FADD.FTZ R169, -R196, R169 ;  /* 0x000000a9c4a97221 */ /* 0x000fe20000010100 */
[----:B------:R-:W-:Y:S01]  /*1d90*/  HADD2.F32 R152, -RZ, R207.H0_H0 ;  /* 0x200000cfff987230 */ /* 0x000fe20000004100 */
[--C-:B------:R-:W-:Y:S01]  /*1da0*/  SHF.R.U32.HI R206, RZ, 0x10, R153.reuse ;  /* 0x00000010ffce7819 */ /* 0x100fe20000011699 */
[----:B-1----:R-:W-:-:S02]  /*1db0*/  IMAD.MOV.U32 R158, RZ, RZ, R153 ;  /* 0x000000ffff9e7224 */ /* 0x002fc400078e0099 */
[----:B------:R-:W-:Y:S01]  /*1dc0*/  FMUL.FTZ R156, R121, R154 ;  /* 0x0000009a799c7220 */ /* 0x000fe20000410000 */
[----:B------:R-:W-:Y:S02]  /*1dd0*/  HADD2.F32 R153, -RZ, R170.H0_H0 ;  /* 0x200000aaff997230 */ /* 0x000fe40000004100 */
[----:B------:R-:W-:Y:S01]  /*1de0*/  FMUL.FTZ R159, R120, R157 ;  /* 0x0000009d789f7220 */ /* 0x000fe20000410000 */
[C---:B-----5:R-:W-:Y:S01]  /*1df0*/  FMUL.FTZ R167, R6.reuse, R155 ;  /* 0x0000009b06a77220 */ /* 0x060fe20000410000 */
[----:B------:R-:W-:Y:S01]  /*1e00*/  FMUL.FTZ R170, R6, R169 ;  /* 0x000000a906aa7220 */ /* 0x000fe20000410000 */
[----:B------:R-:W-:Y:S01]  /*1e10*/  FFMA.FTZ R169, R125, R152, R156 ;  /* 0x000000987da97223 */ /* 0x000fe2000001009c */
[----:B------:R-:W-:Y:S02]  /*1e20*/  HADD2.F32 R156, -RZ, R173.H0_H0 ;  /* 0x200000adff9c7230 */ /* 0x000fe40000004100 */
[----:B------:R-:W-:Y:S01]  /*1e30*/  FADD.FTZ R76, R76, R153 ;  /* 0x000000994c4c7221 */ /* 0x000fe20000010000 */
[-C--:B------:R-:W-:Y:S01]  /*1e40*/  FFMA.FTZ R168, R124, R153.reuse, R159 ;  /* 0x000000997ca87223 */ /* 0x080fe2000001009f */
[----:B------:R-:W-:Y:S01]  /*1e50*/  FFMA.FTZ R96, R167, R153, R96 ;  /* 0x00000099a7607223 */ /* 0x000fe20000010060 */
[----:B------:R-:W-:-:S02]  /*1e60*/  HADD2.F32 R173, -RZ, R206.H0_H0 ;  /* 0x200000ceffad7230 */ /* 0x000fc40000004100 */
[----:B------:R-:W-:Y:S02]  /*1e70*/  HADD2.F32 R153, -RZ, R158.H0_H0 ;  /* 0x2000009eff997230 */ /* 0x000fe40000004100 */
[----:B------:R-:W-:Y:S01]  /*1e80*/  FADD.FTZ R36, R36, R157 ;  /* 0x0000009d24247221 */ /* 0x000fe20000010000 */
[----:B------:R-:W-:Y:S01]  /*1e90*/  FFMA.FTZ R56, R167, R157, R56 ;  /* 0x0000009da7387223 */ /* 0x000fe20000010038 */
[----:B------:R-:W-:Y:S01]  /*1ea0*/  FADD.FTZ R37, R37, R154 ;  /* 0x0000009a25257221 */ /* 0x000fe20000010000 */
[C---:B------:R-:W-:Y:S01]  /*1eb0*/  FFMA.FTZ R57, R170.reuse, R154, R57 ;  /* 0x0000009aaa397223 */ /* 0x040fe20000010039 */
[----:B------:R-:W-:Y:S01]  /*1ec0*/  FADD.FTZ R77, R77, R152 ;  /* 0x000000984d4d7221 */ /* 0x000fe20000010000 */
[----:B------:R-:W-:Y:S01]  /*1ed0*/  FFMA.FTZ R97, R170, R152, R97 ;  /* 0x00000098aa617223 */ /* 0x000fe20000010061 */
[----:B------:R-:W-:Y:S02]  /*1ee0*/  HADD2.F32 R157, -RZ, R172.H0_H0 ;  /* 0x200000acff9d7230 */ /* 0x000fe40000004100 */
[----:B------:R-:W-:Y:S01]  /*1ef0*/  FADD.FTZ R173, -R196, R173 ;  /* 0x000000adc4ad7221 */ /* 0x000fe20000010100 */
[----:B------:R-:W-:-:S02]  /*1f00*/  HADD2.F32 R154, -RZ, R174.H0_H0 ;  /* 0x200000aeff9a7230 */ /* 0x000fc40000004100 */
[----:B------:R-:W-:Y:S01]  /*1f10*/  FADD.FTZ R153, -R196, R153 ;  /* 0x00000099c4997221 */ /* 0x000fe20000010100 */
[----:B------:R-:W-:Y:S01]  /*1f20*/  FMUL.FTZ R152, R123, R156 ;  /* 0x0000009c7b987220 */ /* 0x000fe20000410000 */
[----:B------:R-:W-:Y:S02]  /*1f30*/  HADD2.F32 R155, -RZ, R171.H0_H0 ;  /* 0x200000abff9b7230 */ /* 0x000fe40000004100 */
        /* <DEDUP_REMOVED lines=21> */
.L_x_3008:
[----:B------:R-:W-:Y:S05]  /*2090*/  BSYNC.RECONVERGENT B0 ;  /* 0x0000000000007941 */ /* 0x000fea0003800200 */
.L_x_3007:
        /* <DEDUP_REMOVED lines=21> */
[----:B------:R0:W5:Y:S01]  /*21f0*/  @P0 LDG.E.64 R186, desc[UR10][R158.64] ;  /* 0x0000000a9eba0981 */ /* 0x000162000c1e1b00 */
[----:B------:R-:W-:-:S05]  /*2200*/  @P5 IMAD.WIDE.U32 R180, R197, 0x4, R180 ;  /* 0x00000004c5b45825 */ /* 0x000fca00078e00b4 */
[----:B------:R1:W5:Y:S01]  /*2210*/  @P5 LDG.E R176, desc[UR10][R180.64] ;  /* 0x0000000ab4b05981 */ /* 0x000362000c1e1900 */
[----:B---3--:R-:W-:Y:S01]  /*2220*/  IMAD.MOV.U32 R177, RZ, RZ, R154 ;  /* 0x000000ffffb17224 */ /* 0x008fe200078e009a */
[--C-:B------:R-:W-:Y:S01]  /*2230*/  SHF.R.U64 R154, R154, 0x10, R155.reuse ;  /* 0x000000109a9a7819 */ /* 0x100fe2000000129b */
[--C-:B------:R-:W-:Y:S01]  /*2240*/  IMAD.MOV.U32 R182, RZ, RZ, R155.reuse ;  /* 0x000000ffffb67224 */ /* 0x100fe200078e009b */
[----:B------:R-:W-:-:S03]  /*2250*/  SHF.R.U32.HI R197, RZ, 0x10, R155 ;  /* 0x00000010ffc57819 */ /* 0x000fc6000001169b */
[----:B------:R-:W-:Y:S02]  /*2260*/  HADD2.F32 R155, -RZ, R154.H0_H0 ;  /* 0x2000009aff9b7230 */ /* 0x000fe40000004100 */
[----:B------:R-:W-:-:S03]  /*2270*/  HADD2.F32 R177, -RZ, R177.H0_H0 ;  /* 0x200000b1ffb17230 */ /* 0x000fc60000004100 */
[----:B0-----:R-:W-:Y:S01]  /*2280*/  FADD.FTZ R159, -R196, R155 ;  /* 0x0000009bc49f7221 */ /* 0x001fe20000010100 */
[----:B----4-:R-:W-:Y:S02]  /*2290*/  IMAD.MOV.U32 R155, RZ, RZ, R156 ;  /* 0x000000ffff9b7224 */ /* 0x010fe400078e009c */
[----:B------:R-:W-:Y:S02]  /*22a0*/  HADD2.F32 R183, -RZ, R182.H0_H0 ;  /* 0x200000b6ffb77230 */ /* 0x000fe40000004100 */
[----:B--2---:R-:W-:Y:S01]  /*22b0*/  IMAD.MOV.U32 R154, RZ, RZ, R152 ;  /* 0x000000ffff9a7224 */ /* 0x004fe200078e0098 */
[----:B-1----:R-:W-:Y:S01]  /*22c0*/  SHF.R.U64 R180, R152, 0x10, R153 ;  /* 0x0000001098b47819 */ /* 0x002fe20000001299 */
[----:B------:R-:W-:Y:S01]  /*22d0*/  HADD2.F32 R197, -RZ, R197.H0_H0 ;  /* 0x200000c5ffc57230 */ /* 0x000fe20000004100 */
[----:B------:R-:W-:Y:S01]  /*22e0*/  SHF.R.U64 R152, R156, 0x10, R157 ;  /* 0x000000109c987819 */ /* 0x000fe2000000129d */
[--C-:B------:R-:W-:Y:S01]  /*22f0*/  IMAD.MOV.U32 R158, RZ, RZ, R153.reuse ;  /* 0x000000ffff9e7224 */ /* 0x100fe200078e0099 */
[----:B------:R-:W-:Y:S01]  /*2300*/  SHF.R.U32.HI R182, RZ, 0x10, R153 ;  /* 0x00000010ffb67819 */ /* 0x000fe20000011699 */
[----:B------:R-:W-:-:S02]  /*2310*/  HADD2.F32 R155, -RZ, R155.H0_H0 ;  /* 0x2000009bff9b7230 */ /* 0x000fc40000004100 */
[C---:B------:R-:W-:Y:S01]  /*2320*/  FADD.FTZ R177, -R196.reuse, R177 ;  /* 0x000000b1c4b17221 */ /* 0x040fe20000010100 */
[----:B------:R-:W-:Y:S02]  /*2330*/  HADD2.F32 R153, -RZ, R154.H0_H0 ;  /* 0x2000009aff997230 */ /* 0x000fe40000004100 */
[C---:B------:R-:W-:Y:S01]  /*2340*/  FADD.FTZ R181, -R196.reuse, R183 ;  /* 0x000000b7c4b57221 */ /* 0x040fe20000010100 */
[----:B------:R-:W-:Y:S01]  /*2350*/  FADD.FTZ R197, -R196, R197 ;  /* 0x000000c5c4c57221 */ /* 0x000fe20000010100 */
[----:B------:R-:W-:Y:S01]  /*2360*/  HADD2.F32 R154, -RZ, R152.H0_H0 ;  /* 0x20000098ff9a7230 */ /* 0x000fe20000004100 */
[--C-:B------:R-:W-:Y:S01]  /*2370*/  SHF.R.U32.HI R196, RZ, 0x10, R157.reuse ;  /* 0x00000010ffc47819 */ /* 0x100fe2000001169d */
[----:B------:R-:W-:Y:S02]  /*2380*/  IMAD.MOV.U32 R179, RZ, RZ, R157 ;  /* 0x000000ffffb37224 */ /* 0x000fe400078e009d */
[----:B------:R-:W-:Y:S01]  /*2390*/  FMUL.FTZ R157, R112, R155 ;  /* 0x0000009b709d7220 */ /* 0x000fe20000410000 */
[----:B------:R-:W-:-:S02]  /*23a0*/  HADD2.F32 R152, -RZ, R180.H0_H0 ;  /* 0x200000b4ff987230 */ /* 0x000fc40000004100 */
[----:B------:R-:W-:Y:S01]  /*23b0*/  FMUL.FTZ R156, R113, R154 ;  /* 0x0000009a719c7220 */ /* 0x000fe20000410000 */
[----:B-----5:R-:W-:Y:S01]  /*23c0*/  FMUL.FTZ R180, R6, R159 ;  /* 0x0000009f06b47220 */ /* 0x020fe20000410000 */
[----:B------:R-:W-:Y:S02]  /*23d0*/  HADD2.F32 R196, -RZ, R196.H0_H0 ;  /* 0x200000c4ffc47230 */ /* 0x000fe40000004100 */
[----:B------:R-:W-:Y:S01]  /*23e0*/  FFMA.FTZ R178, R116, R153, R157 ;  /* 0x0000009974b27223 */ /* 0x000fe2000001009d */
[----:B------:R-:W-:Y:S02]  /*23f0*/  HADD2.F32 R157, -RZ, R179.H0_H0 ;  /* 0x200000b3ff9d7230 */ /* 0x000fe40000004100 */
[----:B------:R-:W-:Y:S01]  /*2400*/  FMUL.FTZ R177, R6, R177 ;  /* 0x000000b106b17220 */ /* 0x000fe20000410000 */
[----:B------:R-:W-:Y:S01]  /*2410*/  FADD.FTZ R73, R73, R152 ;  /* 0x0000009849497221 */ /* 0x000fe20000010000 */
[-C--:B------:R-:W-:Y:S01]  /*2420*/  FFMA.FTZ R179, R117, R152.reuse, R156 ;  /* 0x0000009875b37223 */ /* 0x080fe2000001009c */
        /* <DEDUP_REMOVED lines=31> */
.L_x_3010:
[----:B------:R-:W-:Y:S05]  /*2620*/  BSYNC.RECONVERGENT B0 ;  /* 0x0000000000007941 */ /* 0x000fea0003800200 */
.L_x_3009:
        /* <DEDUP_REMOVED lines=32> */
.L_x_3012:
[----:B------:R-:W-:Y:S05]  /*2830*/  BSYNC.RECONVERGENT B0 ;  /* 0x0000000000007941 */ /* 0x000fea0003800200 */
.L_x_3011:
        /* <DEDUP_REMOVED lines=72> */
.L_x_3017:
        /* <DEDUP_REMOVED lines=37> */
.L_x_3016:
        /* <DEDUP_REMOVED lines=44> */
.L_x_3019:
[----:B------:R-:W-:Y:S02]  /*31d0*/  IMAD.MOV.U32 R152, RZ, RZ, R194 ;  /* 0x000000ffff987224 */ /* 0x000fe400078e00c2 */
[-CC-:B------:R-:W-:Y:S01]  /*31e0*/  FFMA.FTZ R153, R3, R196.reuse, R197.reuse ;  /* 0x000000c403997223 */ /* 0x180fe200000100c5 */
[-C--:B------:R-:W-:Y:S01]  /*31f0*/  FFMA.FTZ R154, R12, R196.reuse, R197 ;  /* 0x000000c40c9a7223 */ /* 0x080fe200000100c5 */
        /* <DEDUP_REMOVED lines=42> */
.L_x_3015:
        /* <DEDUP_REMOVED lines=52> */
.L_x_3021:
        /* <DEDUP_REMOVED lines=49> */
.L_x_3020:
        /* <DEDUP_REMOVED lines=57> */
.L_x_3022:
        /* <DEDUP_REMOVED lines=29> */
[----:B------:R-:W-:Y:S02]  /*4050*/  HADD2.F32 R155, -RZ, R152.H0_H0 ;  /* 0x20000098ff9b7230 */ /* 0x000fe40000004100 */
[----:B------:R-:W-:-:S03]  /*4060*/  PRMT R204, R206, 0x7632, R204 ;  /* 0x00007632cecc7816 */ /* 0x000fc600000000cc */
        /* <DEDUP_REMOVED lines=25> */
.L_x_3018:
        /* <DEDUP_REMOVED lines=18> */
.L_x_3023:
        /* <DEDUP_REMOVED lines=12> */
.L_x_3024:
[----:B------:R-:W-:-:S07]  /*43e0*/  VIADD R7, R7, 0x80 ;  /* 0x0000008007077836 */ /* 0x000fce0000000000 */
.L_x_3014:
[----:B------:R-:W-:Y:S05]  /*43f0*/  BSYNC.RECONVERGENT B0 ;  /* 0x0000000000007941 */ /* 0x000fea0003800200 */
.L_x_3013:
        /* <DEDUP_REMOVED lines=15> */
[----:B------:R-:W-:Y:S01]  /*44f0*/  SHF.R.U64 R157, R192, 0x10, R193 ;  /* 0x00000010c09d7819 */ /* 0x000fe200000012c1 */
[----:B------:R-:W-:Y:S02]  /*4500*/  HADD2.F32 R155, -RZ, R152.H0_H0 ;  /* 0x20000098ff9b7230 */ /* 0x000fe40000004100 */
[----:B------:R-:W-:Y:S02]  /*4510*/  FADD.FTZ R153, R24, -R153 ;  /* 0x8000009918997221 */ /* 0x000fe40000010000 */
[----:B------:R-:W-:-:S02]  /*4520*/  HADD2.F32 R157, -RZ, R157.H0_H0 ;  /* 0x2000009dff9d7230 */ /* 0x000fc40000004100 */
        /* <DEDUP_REMOVED lines=26> */
[----:B------:R-:W-:-:S03]  /*46d0*/  FADD.FTZ R155, R21, -R156 ;  /* 0x8000009c159b7221 */ /* 0x000fc60000010000 */
[----:B------:R-:W-:Y:S01]  /*46e0*/  FMUL.FTZ R152, R153, UR14 ;  /* 0x0000000e99987c20 */ /* 0x000fe20008410000 */
[----:B------:R-:W-:-:S04]  /*46f0*/  FFMA.FTZ R155, R6, R155, R157 ;  /* 0x0000009b069b7223 */ /* 0x000fc8000001009d */
[----:B------:R-:W-:Y:S01]  /*4700*/  FSEL R154, R152, RZ, P6 ;  /* 0x000000ff989a7208 */ /* 0x000fe20003000000 */
[----:B------:R-:W-:Y:S01]  /*4710*/  FMUL.FTZ R156, R155, UR14 ;  /* 0x0000000e9b9c7c20 */ /* 0x000fe20008410000 */
        /* <DEDUP_REMOVED lines=18> */
.L_x_3029:
[----:B-1----:R-:W-:Y:S01]  /*4840*/  SHF.R.U64 R153, R192, 0x10, R193 ;  /* 0x00000010c0997819 */ /* 0x002fe200000012c1 */
[-CC-:B------:R-:W-:Y:S01]  /*4850*/  FFMA.FTZ R152, R22, R196.reuse, R197.reuse ;  /* 0x000000c416987223 */ /* 0x180fe200000100c5 */
[----:B------:R-:W-:Y:S01]  /*4860*/  LOP3.LUT P6, RZ, R18, 0xff00, RZ, 0xc0, !PT ;  /* 0x0000ff0012ff7812 */ /* 0x000fe200078cc0ff */
[----:B0-----:R-:W-:Y:S02]  /*4870*/  FFMA.FTZ R158, R26, R196, R197 ;  /* 0x000000c41a9e7223 */ /* 0x001fe400000100c5 */
[----:B------:R-:W-:Y:S02]  /*4880*/  HADD2.F32 R155, -RZ, R153.H0_H0 ;  /* 0x20000099ff9b7230 */ /* 0x000fe40000004100 */
[----:B------:R-:W-:Y:S01]  /*4890*/  FADD.FTZ R153, R21, -R152 ;  /* 0x8000009815997221 */ /* 0x000fe20000010000 */
[----:B------:R-:W-:-:S03]  /*48a0*/  IMAD.MOV.U32 R152, RZ, RZ, R193 ;  /* 0x000000ffff987224 */ /* 0x000fc600078e00c1 */
[----:B-----5:R-:W-:Y:S02]  /*48b0*/  FFMA.FTZ R153, R6, R153, R155 ;  /* 0x0000009906997223 */ /* 0x020fe4000001009b */
[----:B------:R-:W-:Y:S02]  /*48c0*/  HADD2.F32 R155, -RZ, R152.H0_H0 ;  /* 0x20000098ff9b7230 */ /* 0x000fe40000004100 */
[----:B------:R-:W-:Y:S01]  /*48d0*/  FMUL.FTZ R153, R153, UR14 ;  /* 0x0000000e99997c20 */ /* 0x000fe20008410000 */
[----:B------:R-:W-:-:S04]  /*48e0*/  IMAD.MOV.U32 R152, RZ, RZ, R192 ;  /* 0x000000ffff987224 */ /* 0x000fc800078e00c0 */
        /* <DEDUP_REMOVED lines=8> */
[----:B------:R-:W-:Y:S01]  /*4970*/  FFMA.FTZ R153, R6, R153, R155 ;  /* 0x0000009906997223 */ /* 0x000fe2000001009b */
[----:B------:R-:W-:-:S03]  /*4980*/  HADD2.F32 R155, -RZ, R152.H0_H0 ;  /* 0x20000098ff9b7230 */ /* 0x000fc60000004100 */
        /* <DEDUP_REMOVED lines=30> */
.L_x_3028:
        /* <DEDUP_REMOVED lines=28> */
[----:B------:R-:W-:Y:S01]  /*4d30*/  FMUL.FTZ R152, R6, R153 ;  /* 0x0000009906987220 */ /* 0x000fe20000410000 */
[----:B------:R-:W-:Y:S02]  /*4d40*/  LOP3.LUT P6, RZ, R18, 0xff, RZ, 0xc0, !PT ;  /* 0x000000ff12ff7812 */ /* 0x000fe400078cc0ff */
[----:B------:R-:W-:Y:S01]  /*4d50*/  F2FP.F16.F32.PACK_AB R206, R207, R206 ;  /* 0x000000cecfce723e */ /* 0x000fe200000000ff */
[----:B------:R-:W-:-:S03]  /*4d60*/  FMUL.FTZ R153, R152, UR14 ;  /* 0x0000000e98997c20 */ /* 0x000fc60008410000 */
[----:B------:R-:W-:Y:S02]  /*4d70*/  PRMT R204, R206, 0x7632, R204 ;  /* 0x00007632cecc7816 */ /* 0x000fe400000000cc */
[----:B------:R-:W-:Y:S02]  /*4d80*/  FSEL R155, R153, RZ, P6 ;  /* 0x000000ff999b7208 */ /* 0x000fe40003000000 */
[----:B------:R-:W-:Y:S02]  /*4d90*/  LOP3.LUT P6, RZ, R17, 0xff, RZ, 0xc0, !PT ;  /* 0x000000ff11ff7812 */ /* 0x000fe400078cc0ff */
[----:B------:R-:W-:Y:S02]  /*4da0*/  F2FP.F16.F32.PACK_AB R155, R155, R152 ;  /* 0x000000989b9b723e */ /* 0x000fe400000000ff */
[----:B------:R-:W-:Y:S02]  /*4db0*/  FSEL R153, R153, RZ, P6 ;  /* 0x000000ff99997208 */ /* 0x000fe40003000000 */
[----:B------:R-:W-:-:S02]  /*4dc0*/  LOP3.LUT P6, RZ, R18, 0xff00, RZ, 0xc0, !PT ;  /* 0x0000ff0012ff7812 */ /* 0x000fc400078cc0ff */
[----:B------:R-:W-:Y:S02]  /*4dd0*/  F2FP.F16.F32.PACK_AB R153, R154, R153 ;  /* 0x000000999a99723e */ /* 0x000fe400000000ff */
[C---:B------:R-:W-:Y:S02]  /*4de0*/  FSEL R158, R156.reuse, RZ, P6 ;  /* 0x000000ff9c9e7208 */ /* 0x040fe40003000000 */
[----:B------:R-:W-:Y:S02]  /*4df0*/  LOP3.LUT P6, RZ, R17, 0xff00, RZ, 0xc0, !PT ;  /* 0x0000ff0011ff7812 */ /* 0x000fe400078cc0ff */
[C---:B------:R-:W-:Y:S02]  /*4e00*/  PRMT R157, R155.reuse, 0x7632, R157 ;  /* 0x000076329b9d7816 */ /* 0x040fe4000000009d */
        /* <DEDUP_REMOVED lines=8> */
[----:B------:R-:W-:Y:S01]  /*4e90*/  PRMT R159, R206, 0x7610, R159 ;  /* 0x00007610ce9f7816 */ /* 0x000fe2000000009f */
[----:B------:R-:W-:Y:S06]  /*4ea0*/  BRA `(.L_x_3030) ;  /* 0x0000000c002c7947 */ /* 0x000fec0003800000 */
.L_x_3031:
        /* <DEDUP_REMOVED lines=38> */
[----:B------:R-:W-:Y:S02]  /*5110*/  F2FP.F16.F32.PACK_AB R158, R203, R158 ;  /* 0x0000009ecb9e723e */ /* 0x000fe400000000ff */
[----:B------:R-:W-:Y:S02]  /*5120*/  PRMT R203, R156, 0x7632, R203 ;  /* 0x000076329ccb7816 */ /* 0x000fe400000000cb */
[C---:B------:R-:W-:Y:S02]  /*5130*/  PRMT R204, R158.reuse, 0x7632, R204 ;  /* 0x000076329ecc7816 */ /* 0x040fe400000000cc */
[----:B------:R-:W-:Y:S01]  /*5140*/  PRMT R159, R158, 0x7610, R159 ;  /* 0x000076109e9f7816 */ /* 0x000fe2000000009f */
[----:B------:R-:W-:Y:S06]  /*5150*/  BRA `(.L_x_3030) ;  /* 0x0000000800807947 */ /* 0x000fec0003800000 */
.L_x_3027:
        /* <DEDUP_REMOVED lines=51> */
.L_x_3033:
[----:B-1----:R-:W-:Y:S02]  /*5490*/  IMAD.MOV.U32 R152, RZ, RZ, R192 ;  /* 0x000000ffff987224 */ /* 0x002fe400078e00c0 */
[-C--:B------:R-:W-:Y:S01]  /*54a0*/  FFMA.FTZ R153, R19, R196.reuse, R197 ;  /* 0x000000c413997223 */ /* 0x080fe200000100c5 */
[----:B------:R-:W-:Y:S02]  /*54b0*/  SHF.R.U64 R154, R192, 0x10, R193 ;  /* 0x00000010c09a7819 */ /* 0x000fe400000012c1 */
[----:B------:R-:W-:Y:S01]  /*54c0*/  LOP3.LUT P6, RZ, R18, 0xff, RZ, 0xc0, !PT ;  /* 0x000000ff12ff7812 */ /* 0x000fe200078cc0ff */
[----:B------:R-:W-:Y:S02]  /*54d0*/  HADD2.F32 R155, -RZ, R152.H0_H0 ;  /* 0x20000098ff9b7230 */ /* 0x000fe40000004100 */
[----:B------:R-:W-:Y:S01]  /*54e0*/  FADD.FTZ R153, R20, -R153 ;  /* 0x8000009914997221 */ /* 0x000fe20000010000 */
[----:B------:R-:W-:Y:S01]  /*54f0*/  FFMA.FTZ R152, R22, R196, R197 ;  /* 0x000000c416987223 */ /* 0x000fe200000100c5 */
[----:B0-----:R-:W-:Y:S01]  /*5500*/  HADD2.F32 R157, -RZ, R154.H0_H0 ;  /* 0x2000009aff9d7230 */ /* 0x001fe20000004100 */
[----:B------:R-:W-:Y:S01]  /*5510*/  SHF.R.U32.HI R156, RZ, 0x10, R193 ;  /* 0x00000010ff9c7819 */ /* 0x000fe200000116c1 */
[----:B-----5:R-:W-:Y:S01]  /*5520*/  FFMA.FTZ R153, R6, R153, R155 ;  /* 0x0000009906997223 */ /* 0x020fe2000001009b */
[----:B------:R-:W-:Y:S01]  /*5530*/  FADD.FTZ R155, R21, -R152 ;  /* 0x80000098159b7221 */ /* 0x000fe20000010000 */
[----:B------:R-:W-:-:S02]  /*5540*/  IMAD.MOV.U32 R154, RZ, RZ, R193 ;  /* 0x000000ffff9a7224 */ /* 0x000fc400078e00c1 */
[----:B------:R-:W-:Y:S01]  /*5550*/  FMUL.FTZ R153, R153, UR14 ;  /* 0x0000000e99997c20 */ /* 0x000fe20008410000 */
[----:B------:R-:W-:Y:S01]  /*5560*/  FFMA.FTZ R155, R6, R155, R157 ;  /* 0x0000009b069b7223 */ /* 0x000fe2000001009d */
[----:B------:R-:W-:Y:S02]  /*5570*/  HADD2.F32 R159, -RZ, R156.H0_H0 ;  /* 0x2000009cff9f7230 */ /* 0x000fe40000004100 */
[----:B------:R-:W-:Y:S01]  /*5580*/  HADD2.F32 R157, -RZ, R154.H0_H0 ;  /* 0x2000009aff9d7230 */ /* 0x000fe20000004100 */
[----:B------:R-:W-:Y:S01]  /*5590*/  FSEL R153, R153, RZ, P6 ;  /* 0x000000ff99997208 */ /* 0x000fe20003000000 */
[----:B------:R-:W-:Y:S01]  /*55a0*/  FMUL.FTZ R155, R155, UR14 ;  /* 0x0000000e9b9b7c20 */ /* 0x000fe20008410000 */
[----:B------:R-:W-:Y:S01]  /*55b0*/  LOP3.LUT P6, RZ, R18, 0xff00, RZ, 0xc0, !PT ;  /* 0x0000ff0012ff7812 */ /* 0x000fe200078cc0ff */
[----:B------:R-:W-:-:S03]  /*55c0*/  FFMA.FTZ R154, R26, R196, R197 ;  /* 0x000000c41a9a7223 */ /* 0x000fc600000100c5 */
        /* <DEDUP_REMOVED lines=19> */
.L_x_3032:
        /* <DEDUP_REMOVED lines=40> */
.L_x_3034:
        /* <DEDUP_REMOVED lines=30> */
.L_x_3030:
        /* <DEDUP_REMOVED lines=16> */
.L_x_3035:
        /* <DEDUP_REMOVED lines=10> */
.L_x_3036:
[----:B------:R-:W-:-:S07]  /*5d00*/  VIADD R7, R7, 0x80 ;  /* 0x0000008007077836 */ /* 0x000fce0000000000 */
.L_x_3026:
[----:B------:R-:W-:Y:S05]  /*5d10*/  BSYNC.RECONVERGENT B0 ;  /* 0x0000000000007941 */ /* 0x000fea0003800200 */
.L_x_3025:
        /* <DEDUP_REMOVED lines=68> */
.L_x_3041:
[----:B-12---:R-:W-:Y:S01]  /*6160*/  SHF.R.U64 R153, R190, 0x10, R191 ;  /* 0x00000010be997819 */ /* 0x006fe200000012bf */
        /* <DEDUP_REMOVED lines=50> */
.L_x_3040:
        /* <DEDUP_REMOVED lines=52> */
.L_x_3043:
        /* <DEDUP_REMOVED lines=43> */
.L_x_3039:
        /* <DEDUP_REMOVED lines=51> */
.L_x_3045:
[----:B-12---:R-:W-:Y:S02]  /*6db0*/  IMAD.MOV.U32 R152, RZ, RZ, R190 ;  /* 0x000000ffff987224 */ /* 0x006fe400078e00be */
        /* <DEDUP_REMOVED lines=38> */
.L_x_3044:
        /* <DEDUP_REMOVED lines=40> */
.L_x_3046:
        /* <DEDUP_REMOVED lines=30> */
.L_x_3042:
        /* <DEDUP_REMOVED lines=16> */
.L_x_3047:
        /* <DEDUP_REMOVED lines=10> */
.L_x_3048:
[----:B------:R-:W-:-:S07]  /*7620*/  VIADD R7, R7, 0x80 ;  /* 0x0000008007077836 */ /* 0x000fce0000000000 */
.L_x_3038:
[----:B------:R-:W-:Y:S05]  /*7630*/  BSYNC.RECONVERGENT B0 ;  /* 0x0000000000007941 */ /* 0x000fea0003800200 */
.L_x_3037:
        /* <DEDUP_REMOVED lines=68> */
.L_x_3053:
        /* <DEDUP_REMOVED lines=51> */
.L_x_3052:
        /* <DEDUP_REMOVED lines=52> */
.L_x_3055:
        /* <DEDUP_REMOVED lines=43> */
.L_x_3051:
        /* <DEDUP_REMOVED lines=51> */
.L_x_3057:
        /* <DEDUP_REMOVED lines=39> */
.L_x_3056:
        /* <DEDUP_REMOVED lines=40> */
.L_x_3058:
        /* <DEDUP_REMOVED lines=30> */
.L_x_3054:
        /* <DEDUP_REMOVED lines=16> */
.L_x_3059:
        /* <DEDUP_REMOVED lines=10> */
.L_x_3060:
[----:B------:R-:W-:-:S07]  /*8f40*/  VIADD R7, R7, 0x80 ;  /* 0x0000008007077836 */ /* 0x000fce0000000000 */
.L_x_3050:
[----:B------:R-:W-:Y:S05]  /*8f50*/  BSYNC.RECONVERGENT B0 ;  /* 0x0000000000007941 */ /* 0x000fea0003800200 */
.L_x_3049:
        /* <DEDUP_REMOVED lines=14> */
[----:B0-----:R-:W-:Y:S01]  /*9040*/  SHF.R.U64 R157, R186, 0x10, R187 ;  /* 0x00000010ba9d7819 */ /* 0x001fe200000012bb */
        /* <DEDUP_REMOVED lines=23> */
[----:B------:R-:W-:-:S04]  /*91c0*/  LOP3.LUT P6, RZ, R175, 0xff, RZ, 0xc0, !PT ;  /* 0x000000ffafff7812 */ /* 0x000fc800078cc0ff */
[----:B------:R-:W-:-:S05]  /*91d0*/  HADD2.F32 R155, -RZ, R152.H0_H0 ;  /* 0x20000098ff9b7230 */ /* 0x000fca0000004100 */
        /* <DEDUP_REMOVED lines=29> */
.L_x_3065:
[----:B-12---:R-:W-:Y:S01]  /*93b0*/  SHF.R.U64 R153, R186, 0x10, R187 ;  /* 0x00000010ba997819 */ /* 0x006fe200000012bb */
[----:B------:R-:W-:Y:S01]  /*93c0*/  FFMA.FTZ R152, R180, R196, R197 ;  /* 0x000000c4b4987223 */ /* 0x000fe200000100c5 */
[----:B------:R-:W-:-:S03]  /*93d0*/  LOP3.LUT P6, RZ, R175, 0xff00, RZ, 0xc0, !PT ;  /* 0x0000ff00afff7812 */ /* 0x000fc600078cc0ff */
        /* <DEDUP_REMOVED lines=9> */
[----:B0-----:R-:W-:Y:S01]  /*9470*/  FSEL R157, R153, RZ, P6 ;  /* 0x000000ff999d7208 */ /* 0x001fe20003000000 */
        /* <DEDUP_REMOVED lines=15> */
[----:B------:R-:W-:-:S03]  /*9570*/  F2FP.F16.F32.PACK_AB R156, R159, R156 ;  /* 0x0000009c9f9c723e */ /* 0x000fc600000000ff */
[----:B------:R-:W-:Y:S01]  /*9580*/  FFMA.FTZ R153, R6, R153, R155 ;  /* 0x0000009906997223 */ /* 0x000fe2000001009b */
[----:B------:R-:W-:Y:S02]  /*9590*/  SHF.R.U32.HI R155, RZ, 0x10, R187 ;  /* 0x00000010ff9b7819 */ /* 0x000fe400000116bb */
[----:B------:R-:W-:Y:S01]  /*95a0*/  PRMT R203, R156, 0x7632, R203 ;  /* 0x000076329ccb7816 */ /* 0x000fe200000000cb */
        /* <DEDUP_REMOVED lines=21> */
.L_x_3064:
        /* <DEDUP_REMOVED lines=31> */
[----:B------:R-:W-:Y:S02]  /*98f0*/  F2FP.F16.F32.PACK_AB R152, R155, R152 ;  /* 0x000000989b98723e */ /* 0x000fe400000000ff */
[----:B------:R-:W-:Y:S02]  /*9900*/  FSEL R153, R153, RZ, P6 ;  /* 0x000000ff99997208 */ /* 0x000fe40003000000 */
[----:B------:R-:W-:Y:S02]  /*9910*/  LOP3.LUT P6, RZ, R175, 0xff00, RZ, 0xc0, !PT ;  /* 0x0000ff00afff7812 */ /* 0x000fe400078cc0ff */
[----:B------:R-:W-:-:S02]  /*9920*/  PRMT R155, R152, 0x7632, R155 ;  /* 0x00007632989b7816 */ /* 0x000fc4000000009b */
[----:B------:R-:W-:Y:S02]  /*9930*/  FSEL R156, R154, RZ, P6 ;  /* 0x000000ff9a9c7208 */ /* 0x000fe40003000000 */
[----:B------:R-:W-:Y:S02]  /*9940*/  LOP3.LUT P6, RZ, R176, 0xff00, RZ, 0xc0, !PT ;  /* 0x0000ff00b0ff7812 */ /* 0x000fe400078cc0ff */
[----:B------:R-:W-:Y:S02]  /*9950*/  PRMT R185, R152, 0x7610, R185 ;  /* 0x0000761098b97816 */ /* 0x000fe400000000b9 */
        /* <DEDUP_REMOVED lines=15> */
.L_x_3067:
        /* <DEDUP_REMOVED lines=23> */
[----:B------:R-:W-:Y:S02]  /*9bc0*/  F2FP.F16.F32.PACK_AB R156, R157, R156 ;  /* 0x0000009c9d9c723e */ /* 0x000fe400000000ff */
        /* <DEDUP_REMOVED lines=21> */
.L_x_3063:
        /* <DEDUP_REMOVED lines=11> */
[----:B------:R-:W-:Y:S02]  /*9dd0*/  HADD2.F32 R155, -RZ, R152.H0_H0 ;  /* 0x20000098ff9b7230 */ /* 0x000fe40000004100 */
[----:B------:R-:W-:Y:S01]  /*9de0*/  FADD.FTZ R153, R178, -R153 ;  /* 0x80000099b2997221 */ /* 0x000fe20000010000 */
[----:B------:R-:W-:Y:S01]  /*9df0*/  SHF.R.U32.HI R158, RZ, 0x10, R187 ;  /* 0x00000010ff9e7819 */ /* 0x000fe200000116bb */
[----:B------:R-:W-:-:S02]  /*9e00*/  HADD2.F32 R159, -RZ, R156.H0_H0 ;  /* 0x2000009cff9f7230 */ /* 0x000fc40000004100 */
[----:B-----5:R-:W-:Y:S01]  /*9e10*/  FFMA.FTZ R153, R6, R153, R155 ;  /* 0x0000009906997223 */ /* 0x020fe2000001009b */
[----:B------:R-:W-:Y:S01]  /*9e20*/  SHF.R.U64 R155, R186, 0x10, R187 ;  /* 0x00000010ba9b7819 */ /* 0x000fe200000012bb */
[----:B------:R-:W-:Y:S02]  /*9e30*/  HADD2.F32 R185, -RZ, R158.H0_H0 ;  /* 0x2000009effb97230 */ /* 0x000fe40000004100 */
[----:B------:R-:W-:Y:S02]  /*9e40*/  FMUL.FTZ R152, R153, UR14 ;  /* 0x0000000e99987c20 */ /* 0x000fe40008410000 */
[----:B------:R-:W-:Y:S02]  /*9e50*/  HADD2.F32 R157, -RZ, R155.H0_H0 ;  /* 0x2000009bff9d7230 */ /* 0x000fe40000004100 */
[----:B------:R-:W-:Y:S01]  /*9e60*/  FADD.FTZ R155, R179, -R154 ;  /* 0x8000009ab39b7221 */ /* 0x000fe20000010000 */
[----:B------:R-:W-:-:S03]  /*9e70*/  FSEL R152, R152, RZ, P6 ;  /* 0x000000ff98987208 */ /* 0x000fc60003000000 */
[----:B------:R-:W-:Y:S01]  /*9e80*/  FFMA.FTZ R155, R6, R155, R157 ;  /* 0x0000009b069b7223 */ /* 0x000fe2000001009d */
[-CC-:B------:R-:W-:Y:S01]  /*9e90*/  FFMA.FTZ R157, R181, R196.reuse, R197.reuse ;  /* 0x000000c4b59d7223 */ /* 0x180fe200000100c5 */
[----:B------:R-:W-:Y:S01]  /*9ea0*/  FFMA.FTZ R196, R182, R196, R197 ;  /* 0x000000c4b6c47223 */ /* 0x000fe200000100c5 */
[----:B------:R-:W-:Y:S01]  /*9eb0*/  LOP3.LUT P6, RZ, R175, 0xff00, RZ, 0xc0, !PT ;  /* 0x0000ff00afff7812 */ /* 0x000fe200078cc0ff */
[----:B------:R-:W-:Y:S01]  /*9ec0*/  FMUL.FTZ R154, R155, UR14 ;  /* 0x0000000e9b9a7c20 */ /* 0x000fe20008410000 */
[----:B------:R-:W-:Y:S01]  /*9ed0*/  FADD.FTZ R157, R184, -R157 ;  /* 0x8000009db89d7221 */ /* 0x000fe20000010000 */
[----:B------:R-:W-:-:S03]  /*9ee0*/  F2FP.F16.F32.PACK_AB R152, R152, R153 ;  /* 0x000000999898723e */ /* 0x000fc600000000ff */
[----:B------:R-:W-:Y:S01]  /*9ef0*/  FFMA.FTZ R157, R6, R157, R159 ;  /* 0x0000009d069d7223 */ /* 0x000fe2000001009f */
[----:B------:R-:W-:Y:S01]  /*9f00*/  FADD.FTZ R159, R183, -R196 ;  /* 0x800000c4b79f7221 */ /* 0x000fe20000010000 */
[----:B------:R-:W-:Y:S02]  /*9f10*/  FSEL R154, R154, RZ, P6 ;  /* 0x000000ff9a9a7208 */ /* 0x000fe40003000000 */
[----:B------:R-:W-:Y:S01]  /*9f20*/  FMUL.FTZ R156, R157, UR14 ;  /* 0x0000000e9d9c7c20 */ /* 0x000fe20008410000 */
[----:B------:R-:W-:Y:S01]  /*9f30*/  LOP3.LUT P6, RZ, R175, 0xff0000, RZ, 0xc0, !PT ;  /* 0x00ff0000afff7812 */ /* 0x000fe200078cc0ff */
[----:B------:R-:W-:Y:S01]  /*9f40*/  FFMA.FTZ R159, R6, R159, R185 ;  /* 0x0000009f069f7223 */ /* 0x000fe200000100b9 */
[----:B------:R-:W-:Y:S02]  /*9f50*/  F2FP.F16.F32.PACK_AB R154, R154, R155 ;  /* 0x0000009b9a9a723e */ /* 0x000fe400000000ff */
[----:B------:R-:W-:Y:S01]  /*9f60*/  FSEL R156, R156, RZ, P6 ;  /* 0x000000ff9c9c7208 */ /* 0x000fe20003000000 */
[----:B------:R-:W-:Y:S01]  /*9f70*/  FMUL.FTZ R6, R159, UR14 ;  /* 0x0000000e9f067c20 */ /* 0x000fe20008410000 */
[----:B------:R-:W-:-:S02]  /*9f80*/  ISETP.GE.U32.AND P6, PT, R175, 0x1000000, PT ;  /* 0x01000000af00780c */ /* 0x000fc40003fc6070 */
[----:B------:R-:W-:Y:S02]  /*9f90*/  F2FP.F16.F32.PACK_AB R156, R156, R157 ;  /* 0x0000009d9c9c723e */ /* 0x000fe400000000ff */
[----:B------:R-:W-:Y:S02]  /*9fa0*/  FSEL R6, R6, RZ, P6 ;  /* 0x000000ff06067208 */ /* 0x000fe40003000000 */
[----:B------:R-:W-:Y:S02]  /*9fb0*/  PRMT R198, R154, 0x7610, R198 ;  /* 0x000076109ac67816 */ /* 0x000fe400000000c6 */
[----:B------:R-:W-:Y:S02]  /*9fc0*/  F2FP.F16.F32.PACK_AB R159, R6, R159 ;  /* 0x0000009f069f723e */ /* 0x000fe400000000ff */
        /* <DEDUP_REMOVED lines=8> */
.L_x_3069:
[----:B-12---:R-:W-:Y:S02]  /*a050*/  IMAD.MOV.U32 R152, RZ, RZ, R186 ;  /* 0x000000ffff987224 */ /* 0x006fe400078e00ba */
[-C--:B------:R-:W-:Y:S01]  /*a060*/  FFMA.FTZ R153, R177, R196.reuse, R197 ;  /* 0x000000c4b1997223 */ /* 0x080fe200000100c5 */
[----:B------:R-:W-:Y:S02]  /*a070*/  SHF.R.U64 R154, R186, 0x10, R187 ;  /* 0x00000010ba9a7819 */ /* 0x000fe400000012bb */
[----:B------:R-:W-:Y:S01]  /*a080*/  LOP3.LUT P6, RZ, R175, 0xff, RZ, 0xc0, !PT ;  /* 0x000000ffafff7812 */ /* 0x000fe200078cc0ff */
[----:B------:R-:W-:Y:S02]  /*a090*/  HADD2.F32 R155, -RZ, R152.H0_H0 ;  /* 0x20000098ff9b7230 */ /* 0x000fe40000004100 */
[----:B------:R-:W-:Y:S01]  /*a0a0*/  FADD.FTZ R153, R178, -R153 ;  /* 0x80000099b2997221 */ /* 0x000fe20000010000 */
[----:B------:R-:W-:Y:S01]  /*a0b0*/  FFMA.FTZ R152, R180, R196, R197 ;  /* 0x000000c4b4987223 */ /* 0x000fe200000100c5 */
[----:B0-----:R-:W-:-:S02]  /*a0c0*/  HADD2.F32 R157, -RZ, R154.H0_H0 ;  /* 0x2000009aff9d7230 */ /* 0x001fc40000004100 */
[-C--:B------:R-:W-:Y:S01]  /*a0d0*/  FFMA.FTZ R154, R182, R196.reuse, R197 ;  /* 0x000000c4b69a7223 */ /* 0x080fe200000100c5 */
[C---:B-----5:R-:W-:Y:S01]  /*a0e0*/  FFMA.FTZ R153, R6.reuse, R153, R155 ;  /* 0x0000009906997223 */ /* 0x060fe2000001009b */
[----:B------:R-:W-:Y:S01]  /*a0f0*/  FADD.FTZ R155, R179, -R152 ;  /* 0x80000098b39b7221 */ /* 0x000fe20000010000 */
[----:B------:R-:W-:Y:S02]  /*a100*/  FFMA.FTZ R197, R181, R196, R197 ;  /* 0x000000c4b5c57223 */ /* 0x000fe400000100c5 */
[----:B------:R-:W-:Y:S01]  /*a110*/  FMUL.FTZ R153, R153, UR14 ;  /* 0x0000000e99997c20 */ /* 0x000fe20008410000 */
[----:B------:R-:W-:Y:S01]  /*a120*/  FFMA.FTZ R155, R6, R155, R157 ;  /* 0x0000009b069b7223 */ /* 0x000fe2000001009d */
[----:B------:R-:W-:-:S03]  /*a130*/  FADD.FTZ R197, R184, -R197 ;  /* 0x800000c5b8c57221 */ /* 0x000fc60000010000 */
[----:B------:R-:W-:Y:S01]  /*a140*/  FSEL R153, R153, RZ, P6 ;  /* 0x000000ff99997208 */ /* 0x000fe20003000000 */
[----:B------:R-:W-:Y:S01]  /*a150*/  FMUL.FTZ R155, R155, UR14 ;  /* 0x0000000e9b9b7c20 */ /* 0x000fe20008410000 */
[----:B------:R-:W-:-:S04]  /*a160*/  LOP3.LUT P6, RZ, R175, 0xff00, RZ, 0xc0, !PT ;  /* 0x0000ff00afff7812 */ /* 0x000fc800078cc0ff */
[----:B------:R-:W-:Y:S02]  /*a170*/  FSEL R152, R155, RZ, P6 ;  /* 0x000000ff9b987208 */ /* 0x000fe40003000000 */
[--C-:B------:R-:W-:Y:S02]  /*a180*/  SHF.R.U32.HI R155, RZ, 0x10, R187.reuse ;  /* 0x00000010ff9b7819 */ /* 0x100fe400000116bb */
[----:B------:R-:W-:Y:S02]  /*a190*/  ISETP.GE.U32.AND P6, PT, R175, 0x1000000, PT ;  /* 0x01000000af00780c */ /* 0x000fe40003fc6070 */
[----:B------:R-:W-:Y:S01]  /*a1a0*/  F2FP.F16.F32.PACK_AB R152, R152, R153 ;  /* 0x000000999898723e */ /* 0x000fe200000000ff */
[----:B------:R-:W-:Y:S02]  /*a1b0*/  HADD2.F32 R157, -RZ, R155.H0_H0 ;  /* 0x2000009bff9d7230 */ /* 0x000fe40000004100 */
[----:B------:R-:W-:Y:S01]  /*a1c0*/  FADD.FTZ R155, R183, -R154 ;  /* 0x8000009ab79b7221 */ /* 0x000fe20000010000 */
[----:B------:R-:W-:-:S03]  /*a1d0*/  IMAD.MOV.U32 R154, RZ, RZ, R187 ;  /* 0x000000ffff9a7224 */ /* 0x000fc600078e00bb */
[----:B------:R-:W-:-:S04]  /*a1e0*/  FFMA.FTZ R155, R6, R155, R157 ;  /* 0x0000009b069b7223 */ /* 0x000fc8000001009d */
[----:B------:R-:W-:-:S05]  /*a1f0*/  FMUL.FTZ R155, R155, UR14 ;  /* 0x0000000e9b9b7c20 */ /* 0x000fca0008410000 */
[----:B------:R-:W-:Y:S01]  /*a200*/  FSEL R156, R155, RZ, P6 ;  /* 0x000000ff9b9c7208 */ /* 0x000fe20003000000 */
[----:B------:R-:W-:Y:S01]  /*a210*/  HADD2.F32 R155, -RZ, R154.H0_H0 ;  /* 0x2000009aff9b7230 */ /* 0x000fe20000004100 */
[----:B------:R-:W-:-:S04]  /*a220*/  LOP3.LUT P6, RZ, R175, 0xff0000, RZ, 0xc0, !PT ;  /* 0x00ff0000afff7812 */ /* 0x000fc800078cc0ff */
[----:B------:R-:W-:Y:S01]  /*a230*/  FFMA.FTZ R155, R6, R197, R155 ;  /* 0x000000c5069b7223 */ /* 0x000fe2000001009b */
[----:B------:R-:W-:-:S03]  /*a240*/  PRMT R6, R152, 0x7632, R6 ;  /* 0x0000763298067816 */ /* 0x000fc60000000006 */
[----:B------:R-:W-:-:S05]  /*a250*/  FMUL.FTZ R155, R155, UR14 ;  /* 0x0000000e9b9b7c20 */ /* 0x000fca0008410000 */
[----:B------:R-:W-:-:S04]  /*a260*/  FSEL R155, R155, RZ, P6 ;  /* 0x000000ff9b9b7208 */ /* 0x000fc80003000000 */
[----:B------:R-:W-:Y:S02]  /*a270*/  F2FP.F16.F32.PACK_AB R156, R156, R155 ;  /* 0x0000009b9c9c723e */ /* 0x000fe400000000ff */
[----:B------:R-:W-:Y:S02]  /*a280*/  PRMT R155, R152, 0x7610, R155 ;  /* 0x00007610989b7816 */ /* 0x000fe4000000009b */
[C---:B------:R-:W-:Y:S02]  /*a290*/  PRMT R157, R156.reuse, 0x7632, R157 ;  /* 0x000076329c9d7816 */ /* 0x040fe4000000009d */
[----:B------:R-:W-:Y:S01]  /*a2a0*/  PRMT R154, R156, 0x7610, R154 ;  /* 0x000076109c9a7816 */ /* 0x000fe2000000009a */
[----:B------:R-:W-:Y:S06]  /*a2b0*/  BRA `(.L_x_3066) ;  /* 0x0000000400147947 */ /* 0x000fec0003800000 */
.L_x_3068:
        /* <DEDUP_REMOVED lines=40> */
.L_x_3070:
        /* <DEDUP_REMOVED lines=28> */
[----:B0-----:R-:W-:-:S07]  /*a700*/  PRMT R157, R154, 0x7632, R157 ;  /* 0x000076329a9d7816 */ /* 0x001fce000000009d */
.L_x_3066:
        /* <DEDUP_REMOVED lines=16> */
.L_x_3071:
        /* <DEDUP_REMOVED lines=10> */
.L_x_3062:
[----:B------:R-:W-:Y:S05]  /*a8b0*/  BSYNC.RECONVERGENT B0 ;  /* 0x0000000000007941 */ /* 0x000fea0003800200 */
.L_x_3061:
[----:B------:R-:W-:Y:S01]  /*a8c0*/  ISETP.NE.AND P6, PT, R205, RZ, PT ;  /* 0x000000ffcd00720c */ /* 0x000fe20003fc5270 */
[----:B------:R-:W-:-:S12]  /*a8d0*/  UPLOP3.LUT UP1, UPT, UPT, UPT, UP1, 0x40, 0x4 ;  /* 0x000000000004789c */ /* 0x000fd80003f2e810 */
[----:B------:R-:W-:Y:S05]  /*a8e0*/  @!P6 BRA `(.L_x_3072) ;  /* 0xffffff600000e947 */ /* 0x000fea000383ffff */
.L_x_3000:
        /* <DEDUP_REMOVED lines=18> */
.L_x_3074:
[----:B------:R-:W-:Y:S05]  /*aa10*/  BSYNC.RECONVERGENT B0 ;  /* 0x0000000000007941 */ /* 0x000fea0003800200 */
.L_x_3073:
        /* <DEDUP_REMOVED lines=15> */
.L_x_3076:
[----:B------:R-:W-:Y:S05]  /*ab10*/  BSYNC.RECONVERGENT B0 ;  /* 0x0000000000007941 */ /* 0x000fea0003800200 */
.L_x_3075:
        /* <DEDUP_REMOVED lines=15> */
.L_x_3078:
[----:B------:R-:W-:Y:S05]  /*ac10*/  BSYNC.RECONVERGENT B0 ;  /* 0x0000000000007941 */ /* 0x000fea0003800200 */
.L_x_3077:
        /* <DEDUP_REMOVED lines=15> */
.L_x_3080:
[----:B------:R-:W-:Y:S05]  /*ad10*/  BSYNC.RECONVERGENT B0 ;  /* 0x0000000000007941 */ /* 0x000fea0003800200 */
.L_x_3079:
        /* <DEDUP_REMOVED lines=14> */
.L_x_3081:
        /* <DEDUP_REMOVED lines=16> */
.L_x_5436:


//--------------------- .text._ZN10layer_norm31ln_parallel_residual_bwd_kernelINS_13Kernel_traitsIf6__halfS2_S2_fjLj2560ELj1ELj1ELj4ELj8ENS_18Kernel_traits_baseILj2560EfS2_S2_S2_fjLj128EEEEELb1ELb0ELb1EEEvNS_9BwdParamsE --------------------------
	.section	.text._ZN10layer_norm31ln_parallel_residual_bwd_kernelINS_13Kernel_traitsIf6__halfS2_S2_fjLj2560ELj1ELj1ELj4ELj8ENS_18Kernel_traits_baseILj2560EfS2_S2_S2_fjLj128EEEEELb1ELb0ELb1EEEvNS_9BwdParamsE,"ax",@progbits
	.align	128
        .global         _ZN10layer_norm31ln_parallel_residual_bwd_kernelINS_13Kernel_traitsIf6__halfS2_S2_fjLj2560ELj1ELj1ELj4ELj8ENS_18Kernel_traits_baseILj2560EfS2_S2_S2_fjLj128EEEEELb1ELb0ELb1EEEvNS_9BwdParamsE
        .type           _ZN10layer_norm31ln_parallel_residual_bwd_kernelINS_13Kernel_traitsIf6__halfS2_S2_fjLj2560ELj1ELj1ELj4ELj8ENS_18Kernel_traits_baseILj2560EfS2_S2_S2_fjLj128EEEEELb1ELb0ELb1EEEvNS_9BwdParamsE,@function
        .size           _ZN10layer_norm31ln_parallel_residual_bwd_kernelINS_13Kernel_traitsIf6__halfS2_S2_fjLj2560ELj1ELj1ELj4ELj8ENS_18Kernel_traits_baseILj2560EfS2_S2_S2_fjLj128EEEEELb1ELb0ELb1EEEvNS_9BwdParamsE,(.L_x_5437 - _ZN10layer_norm31ln_parallel_residual_bwd_kernelINS_13Kernel_traitsIf6__halfS2_S2_fjLj2560ELj1ELj1ELj4ELj8ENS_18Kernel_traits_baseILj2560EfS2_S2_S2_fjLj128EEEEELb1ELb0ELb1EEEvNS_9BwdParamsE)
        .other          _ZN10layer_norm31ln_parallel_residual_bwd_kernelINS_13Kernel_traitsIf6__halfS2_S2_fjLj2560ELj1ELj1ELj4ELj8ENS_18Kernel_traits_baseILj2560EfS2_S2_S2_fjLj128EEEEELb1ELb0ELb1EEEvNS_9BwdParamsE,@"STO_CUDA_ENTRY STV_DEFAULT"
_ZN10layer_norm31ln_parallel_residual_bwd_kernelINS_13Kernel_traitsIf6__halfS2_S2_fjLj2560ELj1ELj1ELj4ELj8ENS_18Kernel_traits_baseILj2560EfS2_S2_S2_fjLj128EEEEELb1ELb0ELb1EEEvNS_9BwdParamsE:
.text._ZN10layer_norm31ln_parallel_residual_bwd_kernelINS_13Kernel_traitsIf6__halfS2_S2_fjLj2560ELj1ELj1ELj4ELj8ENS_18Kernel_traits_baseILj2560EfS2_S2_S2_fjLj128EEEEELb1ELb0ELb1EEEvNS_9BwdParamsE:
        /* <DEDUP_REMOVED lines=111> */
.L_x_3135:
        /* <DEDUP_REMOVED lines=8> */
[C---:B------:R-:W-:Y:S01]  /*0770*/  VIADD R165, R136.reuse, 0x180 ;  /* 0x0000018088a57836 */ /* 0x040fe20000000000 */
[C---:B------:R-:W-:Y:S01]  /*0780*/  IADD3 R163, PT, PT, R136.reuse, 0x100, RZ ;  /* 0x0000010088a37810 */ /* 0x040fe20007ffe0ff */
[--C-:B---3--:R-:W-:Y:S01]  /*0790*/  IMAD.WIDE.U32 R176, R136, 0x8, R92.reuse ;  /* 0x0000000888b07825 */ /* 0x108fe200078e005c */
[----:B------:R-:W3:Y:S03]  /*07a0*/  LDC.64 R180, c[0x0][0x3c0] ;  /* 0x0000f000ffb47b82 */ /* 0x000ee60000000a00 */
[----:B------:R-:W-:-:S02]  /*07b0*/  IMAD.WIDE.U32 R94, R165, 0x8, R92 ;  /* 0x00000008a55e7825 */ /* 0x000fc400078e005c */
[----:B------:R-:W3:Y:S02]  /*07c0*/  LDG.E.64 R176, desc[UR10][R176.64] ;  /* 0x0000000ab0b07981 */ /* 0x000ee4000c1e1b00 */
        /* <DEDUP_REMOVED lines=37> */
[----:B------:R-:W-:Y:S01]  /*0a20*/  ISETP.NE.AND P3, PT, RZ, UR12, PT ;  /* 0x0000000cff007c0c */ /* 0x000fe2000bf65270 */
[----:B------:R-:W-:Y:S01]  /*0a30*/  IMAD.MOV.U32 R216, RZ, RZ, R176 ;  /* 0x000000ffffd87224 */ /* 0x000fe200078e00b0 */
[----:B------:R-:W-:-:S02]  /*0a40*/  SHF.R.U64 R229, R176, 0x10, R177 ;  /* 0x00000010b0e57819 */ /* 0x000fc400000012b1 */
[----:B------:R-:W-:Y:S02]  /*0a50*/  MOV R213, R177 ;  /* 0x000000b100d57202 */ /* 0x000fe40000000f00 */
[----:B------:R-:W-:Y:S01]  /*0a60*/  SHF.R.U32.HI R214, RZ, 0x10, R177 ;  /* 0x00000010ffd67819 */ /* 0x000fe200000116b1 */
[----:B--2---:R-:W-:Y:S02]  /*0a70*/  IMAD.MOV.U32 R228, RZ, RZ, R94 ;  /* 0x000000ffffe47224 */ /* 0x004fe400078e005e */
[----:B------:R-:W-:Y:S01]  /*0a80*/  IMAD.MOV.U32 R230, RZ, RZ, R178 ;  /* 0x000000ffffe67224 */ /* 0x000fe200078e00b2 */
[--C-:B------:R-:W-:Y:S01]  /*0a90*/  SHF.R.U64 R176, R178, 0x10, R179.reuse ;  /* 0x00000010b2b07819 */ /* 0x100fe200000012b3 */
[--C-:B------:R-:W-:Y:S01]  /*0aa0*/  IMAD.MOV.U32 R177, RZ, RZ, R179.reuse ;  /* 0x000000ffffb17224 */ /* 0x100fe200078e00b3 */
[----:B------:R-:W-:Y:S01]  /*0ab0*/  SHF.R.U32.HI R182, RZ, 0x10, R179 ;  /* 0x00000010ffb67819 */ /* 0x000fe200000116b3 */
[----:B----4-:R-:W-:Y:S01]  /*0ac0*/  IMAD.MOV.U32 R220, RZ, RZ, R160 ;  /* 0x000000ffffdc7224 */ /* 0x010fe200078e00a0 */
[----:B------:R-:W-:Y:S01]  /*0ad0*/  SHF.R.U64 R183, R160, 0x10, R161 ;  /* 0x00000010a0b77819 */ /* 0x000fe200000012a1 */
[--C-:B------:R-:W-:Y:S01]  /*0ae0*/  IMAD.MOV.U32 R215, RZ, RZ, R95.reuse ;  /* 0x000000ffffd77224 */ /* 0x100fe200078e005f */
[----:B------:R-:W-:Y:S01]  /*0af0*/  SHF.R.U64 R224, R94, 0x10, R95 ;  /* 0x000000105ee07819 */ /* 0x000fe2000000125f */
[----:B------:R-:W-:Y:S01]  /*0b00*/  IMAD.MOV.U32 R178, RZ, RZ, R184 ;  /* 0x000000ffffb27224 */ /* 0x000fe200078e00b8 */
[----:B------:R-:W-:-:S02]  /*0b10*/  SHF.R.U64 R179, R184, 0x10, R185 ;  /* 0x00000010b8b37819 */ /* 0x000fc400000012b9 */
[----:B-1----:R-:W-:Y:S02]  /*0b20*/  MOV R181, R185 ;  /* 0x000000b900b57202 */ /* 0x002fe40000000f00 */
[----:B------:R-:W-:Y:S01]  /*0b30*/  SHF.R.U32.HI R180, RZ, 0x10, R185 ;  /* 0x00000010ffb47819 */ /* 0x000fe200000116b9 */
[----:B------:R-:W-:Y:S01]  /*0b40*/  IMAD.MOV.U32 R198, RZ, RZ, R96 ;  /* 0x000000ffffc67224 */ /* 0x000fe200078e0060 */
[----:B------:R-:W-:Y:S02]  /*0b50*/  MOV R185, R161 ;  /* 0x000000a100b97202 */ /* 0x000fe40000000f00 */
[----:B------:R-:W-:Y:S02]  /*0b60*/  SHF.R.U32.HI R184, RZ, 0x10, R161 ;  /* 0x00000010ffb87819 */ /* 0x000fe400000116a1 */
[----:B------:R-:W-:Y:S01]  /*0b70*/  SHF.R.U32.HI R227, RZ, 0x10, R95 ;  /* 0x00000010ffe37819 */ /* 0x000fe2000001165f */
[----:B------:R-:W0:Y:S01]  /*0b80*/  @P0 LDC.64 R160, c[0x0][0x438] ;  /* 0x00010e00ffa00b82 */ /* 0x000e220000000a00 */
[----:B------:R-:W-:-:S02]  /*0b90*/  SHF.R.U64 R199, R96, 0x10, R97 ;  /* 0x0000001060c77819 */ /* 0x000fc40000001261 */
[----:B------:R-:W-:Y:S02]  /*0ba0*/  MOV R201, R97 ;  /* 0x0000006100c97202 */ /* 0x000fe40000000f00 */
[----:B------:R-:W-:-:S03]  /*0bb0*/  SHF.R.U32.HI R200, RZ, 0x10, R97 ;  /* 0x00000010ffc87819 */ /* 0x000fc60000011661 */
[----:B------:R-:W1:Y:S01]  /*0bc0*/  @P1 LDC.64 R94, c[0x0][0x3b8] ;  /* 0x0000ee00ff5e1b82 */ /* 0x000e620000000a00 */
[----:B------:R-:W-:Y:S01]  /*0bd0*/  IMAD.MOV.U32 R206, RZ, RZ, R152 ;  /* 0x000000ffffce7224 */ /* 0x000fe200078e0098 */
[----:B------:R-:W-:Y:S01]  /*0be0*/  SHF.R.U64 R207, R152, 0x10, R153 ;  /* 0x0000001098cf7819 */ /* 0x000fe20000001299 */
[----:B------:R-:W-:Y:S01]  /*0bf0*/  IMAD.MOV.U32 R222, RZ, RZ, R154 ;  /* 0x000000ffffde7224 */ /* 0x000fe200078e009a */
[----:B------:R-:W-:-:S04]  /*0c00*/  MOV R209, R153 ;  /* 0x0000009900d17202 */ /* 0x000fc80000000f00 */
[----:B------:R-:W2:Y:S01]  /*0c10*/  @P0 LDC.64 R96, c[0x0][0x438] ;  /* 0x00010e00ff600b82 */ /* 0x000ea20000000a00 */
[----:B------:R-:W-:Y:S02]  /*0c20*/  SHF.R.U32.HI R208, RZ, 0x10, R153 ;  /* 0x00000010ffd07819 */ /* 0x000fe40000011699 */
[--C-:B------:R-:W-:Y:S02]  /*0c30*/  SHF.R.U64 R219, R154, 0x10, R155.reuse ;  /* 0x000000109adb7819 */ /* 0x100fe4000000129b */
[----:B------:R-:W-:Y:S02]  /*0c40*/  MOV R225, R155 ;  /* 0x0000009b00e17202 */ /* 0x000fe40000000f00 */
[----:B------:R-:W-:Y:S01]  /*0c50*/  SHF.R.U32.HI R223, RZ, 0x10, R155 ;  /* 0x00000010ffdf7819 */ /* 0x000fe2000001169b */
[----:B------:R-:W4:Y:S01]  /*0c60*/  @P0 LDC.64 R152, c[0x0][0x438] ;  /* 0x00010e00ff980b82 */ /* 0x000f220000000a00 */
[----:B------:R-:W-:Y:S01]  /*0c70*/  IMAD.MOV.U32 R190, RZ, RZ, R150 ;  /* 0x000000ffffbe7224 */ /* 0x000fe200078e0096 */
[--C-:B------:R-:W-:Y:S01]  /*0c80*/  SHF.R.U64 R191, R150, 0x10, R151.reuse ;  /* 0x0000001096bf7819 */ /* 0x100fe20000001297 */
[--C-:B------:R-:W-:Y:S01]  /*0c90*/  IMAD.MOV.U32 R193, RZ, RZ, R151.reuse ;  /* 0x000000ffffc17224 */ /* 0x100fe200078e0097 */
[----:B------:R-:W-:-:S04]  /*0ca0*/  SHF.R.U32.HI R192, RZ, 0x10, R151 ;  /* 0x00000010ffc07819 */ /* 0x000fc80000011697 */
[----:B------:R-:W4:Y:S01]  /*0cb0*/  LDC.64 R154, c[0x0][0x3b0] ;  /* 0x0000ec00ff9a7b82 */ /* 0x000f220000000a00 */
[----:B------:R-:W-:Y:S01]  /*0cc0*/  IMAD.MOV.U32 R194, RZ, RZ, R98 ;  /* 0x000000ffffc27224 */ /* 0x000fe200078e0062 */
[----:B------:R-:W-:Y:S01]  /*0cd0*/  SHF.R.U64 R195, R98, 0x10, R99 ;  /* 0x0000001062c37819 */ /* 0x000fe20000001263 */
[----:B------:R-:W-:Y:S01]  /*0ce0*/  IMAD.MOV.U32 R202, RZ, RZ, R148 ;  /* 0x000000ffffca7224 */ /* 0x000fe200078e0094 */
[----:B------:R-:W-:Y:S01]  /*0cf0*/  MOV R197, R99 ;  /* 0x0000006300c57202 */ /* 0x000fe20000000f00 */
[----:B------:R-:W-:Y:S01]  /*0d00*/  IMAD.MOV.U32 R205, RZ, RZ, R149 ;  /* 0x000000ffffcd7224 */ /* 0x000fe200078e0095 */
[----:B------:R-:W-:Y:S02]  /*0d10*/  SHF.R.U32.HI R196, RZ, 0x10, R99 ;  /* 0x00000010ffc47819 */ /* 0x000fe40000011663 */
[--C-:B------:R-:W-:Y:S01]  /*0d20*/  SHF.R.U64 R203, R148, 0x10, R149.reuse ;  /* 0x0000001094cb7819 */ /* 0x100fe20000001295 */
[----:B------:R-:W4:Y:S01]  /*0d30*/  @P1 LDC.64 R98, c[0x0][0x3b8] ;  /* 0x0000ee00ff621b82 */ /* 0x000f220000000a00 */
[----:B------:R-:W-:Y:S01]  /*0d40*/  SHF.R.U32.HI R204, RZ, 0x10, R149 ;  /* 0x00000010ffcc7819 */ /* 0x000fe20000011695 */
[----:B------:R-:W-:Y:S01]  /*0d50*/  IMAD.MOV.U32 R233, RZ, RZ, R92 ;  /* 0x000000ffffe97224 */ /* 0x000fe200078e005c */
[----:B------:R-:W-:-:S05]  /*0d60*/  SHF.R.U64 R232, R92, 0x10, R93 ;  /* 0x000000105ce87819 */ /* 0x000fca000000125d */
[----:B------:R-:W4:Y:S01]  /*0d70*/  @P0 LDC.64 R148, c[0x0][0x438] ;  /* 0x00010e00ff940b82 */ /* 0x000f220000000a00 */
[----:B------:R-:W-:Y:S02]  /*0d80*/  MOV R234, R93 ;  /* 0x0000005d00ea7202 */ /* 0x000fe40000000f00 */
[----:B------:R-:W-:-:S05]  /*0d90*/  SHF.R.U32.HI R235, RZ, 0x10, R93 ;  /* 0x00000010ffeb7819 */ /* 0x000fca000001165d */
        /* <DEDUP_REMOVED lines=31> */
[----:B------:R-:W-:Y:S02]  /*0f90*/  IMAD.WIDE.U32 R154, R167, 0x4, R154 ;  /* 0x00000004a79a7825 */ /* 0x000fe400078e009a */
[----:B------:R-:W5:Y:S02]  /*0fa0*/  LDG.E R237, desc[UR10][R96.64] ;  /* 0x0000000a60ed7981 */ /* 0x000f64000c1e1900 */
[----:B------:R-:W-:Y:S02]  /*0fb0*/  @P1 IMAD.WIDE.U32 R98, R137, 0x4, R98 ;  /* 0x0000000489621825 */ /* 0x000fe400078e0062 */
[----:B------:R0:W5:Y:S02]  /*0fc0*/  LDG.E R154, desc[UR10][R154.64] ;  /* 0x0000000a9a9a7981 */ /* 0x000164000c1e1900 */
[----:B------:R-:W-:-:S02]  /*0fd0*/  @P0 IMAD.WIDE.U32 R148, R163, 0x8, R148 ;  /* 0x00000008a3940825 */ /* 0x000fc400078e0094 */
[----:B------:R2:W5:Y:S02]  /*0fe0*/  @P1 LDG.E R131, desc[UR10][R98.64] ;  /* 0x0000000a62831981 */ /* 0x000564000c1e1900 */
[----:B------:R-:W-:Y:S02]  /*0ff0*/  @P1 IMAD.WIDE.U32 R150, R163, 0x4, R150 ;  /* 0x00000004a3961825 */ /* 0x000fe400078e0096 */
[----:B------:R4:W5:Y:S02]  /*1000*/  @P0 LDG.E.64 R140, desc[UR10][R148.64] ;  /* 0x0000000a948c0981 */ /* 0x000964000c1e1b00 */
[----:B0-----:R-:W-:Y:S02]  /*1010*/  HADD2.F32 R155, -RZ, R217.H0_H0 ;  /* 0x200000d9ff9b7230 */ /* 0x001fe40000004100 */
[----:B------:R-:W-:Y:S01]  /*1020*/  HADD2.F32 R217, -RZ, R227.H0_H0 ;  /* 0x200000e3ffd97230 */ /* 0x000fe20000004100 */
[----:B------:R0:W5:Y:S01]  /*1030*/  @P1 LDG.E R130, desc[UR10][R150.64] ;  /* 0x0000000a96821981 */ /* 0x000162000c1e1900 */
[----:B------:R-:W-:Y:S01]  /*1040*/  @P1 IMAD.WIDE.U32 R92, R167, 0x4, R92 ;  /* 0x00000004a75c1825 */ /* 0x000fe200078e005c */
[----:B--2---:R-:W-:-:S03]  /*1050*/  FSEL R98, R175, RZ, !P3 ;  /* 0x000000ffaf627208 */ /* 0x004fc60005800000 */
[----:B------:R-:W-:Y:S01]  /*1060*/  HADD2.F32 R227, -RZ, R178.H0_H0 ;  /* 0x200000b2ffe37230 */ /* 0x000fe20000004100 */
[----:B------:R2:W5:Y:S01]  /*1070*/  @P1 LDG.E R128, desc[UR10][R92.64] ;  /* 0x0000000a5c801981 */ /* 0x000562000c1e1900 */
[----:B----4-:R-:W-:Y:S02]  /*1080*/  HADD2.F32 R149, -RZ, R216.H0_H0 ;  /* 0x200000d8ff957230 */ /* 0x010fe40000004100 */
[----:B------:R-:W-:Y:S02]  /*1090*/  HADD2.F32 R153, -RZ, R226.H0_H0 ;  /* 0x200000e2ff997230 */ /* 0x000fe40000004100 */
[----:B0-----:R-:W-:Y:S02]  /*10a0*/  HADD2.F32 R151, -RZ, R218.H0_H0 ;  /* 0x200000daff977230 */ /* 0x001fe40000004100 */
[----:B------:R-:W-:Y:S02]  /*10b0*/  HADD2.F32 R221, -RZ, R221.H0_H0 ;  /* 0x200000ddffdd7230 */ /* 0x000fe40000004100 */
[----:B------:R-:W-:-:S02]  /*10c0*/  HADD2.F32 R169, -RZ, R223.H0_H0 ;  /* 0x200000dfffa97230 */ /* 0x000fc40000004100 */
[----:B---3--:R-:W-:-:S04]  /*10d0*/  @P0 IMAD.WIDE.U32 R158, R167, 0x8, R158 ;  /* 0x00000008a79e0825 */ /* 0x008fc800078e009e */
[C---:B------:R-:W-:Y:S01]  /*10e0*/  FADD.FTZ R149, -R98.reuse, R149 ;  /* 0x0000009562957221 */ /* 0x040fe20000010100 */
[----:B--2---:R-:W-:Y:S01]  /*10f0*/  FADD.FTZ R93, -R98, R151 ;  /* 0x00000097625d7221 */ /* 0x004fe20000010100 */
[----:B------:R-:W-:Y:S02]  /*1100*/  HADD2.F32 R95, -RZ, R229.H0_H0 ;  /* 0x200000e5ff5f7230 */ /* 0x000fe40000004100 */
[----:B------:R-:W-:Y:S01]  /*1110*/  FMUL.FTZ R229, R68, R227 ;  /* 0x000000e344e57220 */ /* 0x000fe20000410000 */
[----:B------:R-:W-:Y:S01]  /*1120*/  HADD2.F32 R161, -RZ, R225.H0_H0 ;  /* 0x200000e1ffa17230 */ /* 0x000fe20000004100 */
[----:B------:R0:W5:Y:S01]  /*1130*/  @P0 LDG.E.64 R146, desc[UR10][R158.64] ;  /* 0x0000000a9e920981 */ /* 0x000162000c1e1b00 */
[----:B------:R-:W-:Y:S02]  /*1140*/  HADD2.F32 R223, -RZ, R232.H0_H0 ;  /* 0x200000e8ffdf7230 */ /* 0x000fe40000004100 */
[----:B------:R-:W-:Y:S02]  /*1150*/  HADD2.F32 R230, -RZ, R230.H0_H0 ;  /* 0x200000e6ffe67230 */ /* 0x000fe40000004100 */
[----:B------:R-:W-:-:S02]  /*1160*/  HADD2.F32 R94, -RZ, R179.H0_H0 ;  /* 0x200000b3ff5e7230 */ /* 0x000fc40000004100 */
[----:B-1----:R-:W-:-:S04]  /*1170*/  @P1 IMAD.WIDE.U32 R156, R165, 0x4, R156 ;  /* 0x00000004a59c1825 */ /* 0x002fc800078e009c */
[C---:B------:R-:W-:Y:S01]  /*1180*/  FADD.FTZ R151, -R98.reuse, R153 ;  /* 0x0000009962977221 */ /* 0x040fe20000010100 */
[----:B------:R-:W-:Y:S02]  /*1190*/  HADD2.F32 R213, -RZ, R213.H0_H0 ;  /* 0x200000d5ffd57230 */ /* 0x000fe40000004100 */
[----:B------:R-:W-:Y:S02]  /*11a0*/  HADD2.F32 R225, -RZ, R234.H0_H0 ;  /* 0x200000eaffe17230 */ /* 0x000fe40000004100 */
[----:B------:R-:W-:Y:S02]  /*11b0*/  HADD2.F32 R235, -RZ, R235.H0_H0 ;  /* 0x200000ebffeb7230 */ /* 0x000fe40000004100 */
[C---:B------:R-:W-:Y:S01]  /*11c0*/  FADD.FTZ R153, -R98.reuse, R221 ;  /* 0x000000dd62997221 */ /* 0x040fe20000010100 */
[----:B------:R-:W-:Y:S02]  /*11d0*/  HADD2.F32 R176, -RZ, R176.H0_H0 ;  /* 0x200000b0ffb07230 */ /* 0x000fe40000004100 */
[----:B------:R-:W-:Y:S01]  /*11e0*/  FADD.FTZ R221, -R98, R223 ;  /* 0x000000df62dd7221 */ /* 0x000fe20000010100 */
[----:B------:R-:W-:-:S02]  /*11f0*/  HADD2.F32 R181, -RZ, R181.H0_H0 ;  /* 0x200000b5ffb57230 */ /* 0x000fc40000004100 */
[----:B------:R-:W-:Y:S01]  /*1200*/  FMUL.FTZ R92, R69, R94 ;  /* 0x0000005e455c7220 */ /* 0x000fe20000410000 */
[----:B------:R-:W-:Y:S01]  /*1210*/  FFMA.FTZ R241, R88, R230, R229 ;  /* 0x000000e658f17223 */ /* 0x000fe200000100e5 */
[----:B------:R1:W5:Y:S01]  /*1220*/  @P1 LDG.E R129, desc[UR10][R156.64] ;  /* 0x0000000a9c811981 */ /* 0x000362000c1e1900 */
[C---:B------:R-:W-:Y:S01]  /*1230*/  FADD.FTZ R95, -R98.reuse, R95 ;  /* 0x0000005f625f7221 */ /* 0x040fe20000010100 */
[C---:B------:R-:W-:Y:S01]  /*1240*/  FADD.FTZ R97, -R98.reuse, R213 ;  /* 0x000000d562617221 */ /* 0x040fe20000010100 */
[----:B0-----:R-:W-:Y:S02]  /*1250*/  HADD2.F32 R159, -RZ, R219.H0_H0 ;  /* 0x200000dbff9f7230 */ /* 0x001fe40000004100 */
[----:B------:R-:W-:Y:S01]  /*1260*/  FADD.FTZ R223, -R98, R225 ;  /* 0x000000e162df7221 */ /* 0x000fe20000010100 */
[----:B------:R-:W-:Y:S01]  /*1270*/  FMUL.FTZ R150, R162, R149 ;  /* 0x00000095a2967220 */ /* 0x000fe20000410000 */
[----:B------:R-:W-:Y:S02]  /*1280*/  HADD2.F32 R99, -RZ, R214.H0_H0 ;  /* 0x200000d6ff637230 */ /* 0x000fe40000004100 */
[----:B------:R-:W-:Y:S01]  /*1290*/  FADD.FTZ R225, -R98, R235 ;  /* 0x000000eb62e17221 */ /* 0x000fe20000010100 */
[----:B------:R-:W-:-:S02]  /*12a0*/  HADD2.F32 R175, -RZ, R228.H0_H0 ;  /* 0x200000e4ffaf7230 */ /* 0x000fc40000004100 */
[----:B-1----:R-:W-:Y:S02]  /*12b0*/  HADD2.F32 R157, -RZ, R222.H0_H0 ;  /* 0x200000deff9d7230 */ /* 0x002fe40000004100 */
[----:B------:R-:W-:Y:S02]  /*12c0*/  HADD2.F32 R213, -RZ, R224.H0_H0 ;  /* 0x200000e0ffd57230 */ /* 0x000fe40000004100 */
[----:B------:R-:W-:Y:S02]  /*12d0*/  HADD2.F32 R215, -RZ, R215.H0_H0 ;  /* 0x200000d7ffd77230 */ /* 0x000fe40000004100 */
[----:B------:R-:W-:Y:S02]  /*12e0*/  HADD2.F32 R219, -RZ, R233.H0_H0 ;  /* 0x200000e9ffdb7230 */ /* 0x000fe40000004100 */
[----:B------:R-:W-:Y:S02]  /*12f0*/  HADD2.F32 R158, -RZ, R187.H0_H0 ;  /* 0x200000bbff9e7230 */ /* 0x000fe40000004100 */
[----:B------:R-:W-:Y:S01]  /*1300*/  FMUL.FTZ R233, R70, R181 ;  /* 0x000000b546e97220 */ /* 0x000fe20000410000 */
[----:B------:R-:W-:-:S02]  /*1310*/  HADD2.F32 R177, -RZ, R177.H0_H0 ;  /* 0x200000b1ffb17230 */ /* 0x000fc40000004100 */
[----:B------:R-:W-:Y:S01]  /*1320*/  FADD.FTZ R243, RZ, R241 ;  /* 0x000000f1fff37221 */ /* 0x000fe20000010000 */
[----:B------:R-:W-:Y:S02]  /*1330*/  HADD2.F32 R180, -RZ, R180.H0_H0 ;  /* 0x200000b4ffb47230 */ /* 0x000fe40000004100 */
[----:B------:R-:W-:Y:S02]  /*1340*/  HADD2.F32 R235, -RZ, R190.H0_H0 ;  /* 0x200000beffeb7230 */ /* 0x000fe40000004100 */
[----:B------:R-:W-:Y:S02]  /*1350*/  HADD2.F32 R187, -RZ, R198.H0_H0 ;  /* 0x200000c6ffbb7230 */ /* 0x000fe40000004100 */
[----:B------:R-:W-:Y:S01]  /*1360*/  FFMA.FTZ R198, R89, R176, R92 ;  /* 0x000000b059c67223 */ /* 0x000fe2000001005c */
[----:B------:R-:W-:Y:S02]  /*1370*/  HADD2.F32 R168, -RZ, R199.H0_H0 ;  /* 0x200000c7ffa87230 */ /* 0x000fe40000004100 */
[----:B------:R-:W-:-:S02]  /*1380*/  HADD2.F32 R199, -RZ, R206.H0_H0 ;  /* 0x200000ceffc77230 */ /* 0x000fc40000004100 */
[----:B------:R-:W-:Y:S01]  /*1390*/  FFMA.FTZ R206, R150, R241, RZ ;  /* 0x000000f196ce7223 */ /* 0x000fe200000100ff */
[----:B------:R-:W-:Y:S02]  /*13a0*/  HADD2.F32 R190, -RZ, R211.H0_H0 ;  /* 0x200000d3ffbe7230 */ /* 0x000fe40000004100 */
[----:B------:R-:W-:Y:S01]  /*13b0*/  FMUL.FTZ R211, R162, R95 ;  /* 0x0000005fa2d37220 */ /* 0x000fe20000410000 */
[----:B------:R-:W-:Y:S02]  /*13c0*/  HADD2.F32 R96, -RZ, R183.H0_H0 ;  /* 0x200000b7ff607230 */ /* 0x000fe40000004100 */
[C---:B------:R-:W-:Y:S01]  /*13d0*/  FADD.FTZ R99, -R98.reuse, R99 ;  /* 0x0000006362637221 */ /* 0x040fe20000010100 */
        /* <DEDUP_REMOVED lines=12> */
[----:B------:R-:W-:Y:S02]  /*14a0*/  HADD2.F32 R182, -RZ, R182.H0_H0 ;  /* 0x200000b6ffb67230 */ /* 0x000fe40000004100 */
[----:B------:R-:W-:Y:S01]  /*14b0*/  FMUL.FTZ R229, R162, R93 ;  /* 0x0000005da2e57220 */ /* 0x000fe20000410000 */
[----:B------:R-:W-:-:S02]  /*14c0*/  HADD2.F32 R183, -RZ, R186.H0_H0 ;  /* 0x200000baffb77230 */ /* 0x000fc40000004100 */
[----:B------:R-:W-:Y:S01]  /*14d0*/  FMUL.FTZ R98, R71, R180 ;  /* 0x000000b447627220 */ /* 0x000fe20000410000 */
[----:B------:R-:W-:Y:S02]  /*14e0*/  HADD2.F32 R191, -RZ, R194.H0_H0 ;  /* 0x200000c2ffbf7230 */ /* 0x000fe40000004100 */
[----:B------:R-:W-:Y:S01]  /*14f0*/  FADD.FTZ R93, R198, R243 ;  /* 0x000000f3c65d7221 */ /* 0x000fe20000010000 */
[----:B------:R-:W-:Y:S02]  /*1500*/  HADD2.F32 R195, -RZ, R202.H0_H0 ;  /* 0x200000caffc37230 */ /* 0x000fe40000004100 */
[----:B------:R-:W-:Y:S01]  /*1510*/  FFMA.FTZ R202, R90, R177, R233 ;  /* 0x000000b15aca7223 */ /* 0x000fe200000100e9 */
[----:B------:R-:W-:Y:S02]  /*1520*/  HADD2.F32 R194, -RZ, R231.H0_H0 ;  /* 0x200000e7ffc27230 */ /* 0x000fe40000004100 */
[----:B------:R-:W-:Y:S01]  /*1530*/  FMUL.FTZ R231, R162, R97 ;  /* 0x00000061a2e77220 */ /* 0x000fe20000410000 */
[----:B------:R-:W-:Y:S01]  /*1540*/  FFMA.FTZ R206, R211, R198, R206 ;  /* 0x000000c6d3ce7223 */ /* 0x000fe200000100ce */
[----:B------:R-:W-:-:S02]  /*1550*/  HADD2.F32 R179, -RZ, R220.H0_H0 ;  /* 0x200000dcffb37230 */ /* 0x000fc40000004100 */
[----:B------:R-:W-:Y:S01]  /*1560*/  FFMA.FTZ R214, R91, R182, R98 ;  /* 0x000000b65bd67223 */ /* 0x000fe20000010062 */
[----:B------:R-:W-:Y:S01]  /*1570*/  FMUL.FTZ R245, R64, R183 ;  /* 0x000000b740f57220 */ /* 0x000fe20000410000 */
[----:B------:R-:W-:Y:S01]  /*1580*/  FADD.FTZ R93, R202, R93 ;  /* 0x0000005dca5d7221 */ /* 0x000fe20000010000 */
[----:B------:R-:W-:Y:S01]  /*1590*/  FMUL.FTZ R239, R162, R99 ;  /* 0x00000063a2ef7220 */ /* 0x000fe20000410000 */
[----:B------:R-:W-:Y:S01]  /*15a0*/  FFMA.FTZ R220, R231, R202, R206 ;  /* 0x000000cae7dc7223 */ /* 0x000fe200000100ce */
[----:B------:R-:W-:Y:S02]  /*15b0*/  HADD2.F32 R178, -RZ, R203.H0_H0 ;  /* 0x200000cbffb27230 */ /* 0x000fe40000004100 */
[----:B------:R-:W-:Y:S02]  /*15c0*/  HADD2.F32 R186, -RZ, R207.H0_H0 ;  /* 0x200000cfffba7230 */ /* 0x000fe40000004100 */
[----:B------:R-:W-:Y:S01]  /*15d0*/  FADD.FTZ R93, R214, R93 ;  /* 0x0000005dd65d7221 */ /* 0x000fe20000010000 */
[----:B------:R-:W-:-:S02]  /*15e0*/  HADD2.F32 R189, -RZ, R189.H0_H0 ;  /* 0x200000bdffbd7230 */ /* 0x000fc40000004100 */
[----:B------:R-:W-:Y:S02]  /*15f0*/  HADD2.F32 R203, -RZ, R210.H0_H0 ;  /* 0x200000d2ffcb7230 */ /* 0x000fe40000004100 */
[----:B------:R-:W-:Y:S01]  /*1600*/  FMUL.FTZ R210, R65, R158 ;  /* 0x0000009e41d27220 */ /* 0x000fe20000410000 */
[----:B------:R-:W-:Y:S02]  /*1610*/  HADD2.F32 R207, -RZ, R212.H0_H0 ;  /* 0x200000d4ffcf7230 */ /* 0x000fe40000004100 */
[----:B------:R-:W-:Y:S01]  /*1620*/  FFMA.FTZ R212, R84, R179, R245 ;  /* 0x000000b354d47223 */ /* 0x000fe200000100f5 */
[----:B------:R-:W-:Y:S01]  /*1630*/  FFMA.FTZ R220, R239, R214, R220 ;  /* 0x000000d6efdc7223 */ /* 0x000fe200000100dc */
        /* <DEDUP_REMOVED lines=9> */
[----:B------:R-:W-:Y:S02]  /*16d0*/  HADD2.F32 R196, -RZ, R196.H0_H0 ;  /* 0x200000c4ffc47230 */ /* 0x000fe40000004100 */
[----:B------:R-:W-:Y:S01]  /*16e0*/  FFMA.FTZ R206, R86, R185, R247 ;  /* 0x000000b956ce7223 */ /* 0x000fe200000100f7 */
[----:B------:R-:W-:Y:S01]  /*16f0*/  FADD.FTZ R93, R210, R93 ;  /* 0x0000005dd25d7221 */ /* 0x000fe20000010000 */
[----:B------:R-:W-:Y:S01]  /*1700*/  FMUL.FTZ R153, R162, R153 ;  /* 0x00000099a2997220 */ /* 0x000fe20000410000 */
        /* <DEDUP_REMOVED lines=12> */
[----:B------:R-:W-:Y:S01]  /*17d0*/  FFMA.FTZ R159, R83, R192, R98 ;  /* 0x000000c0539f7223 */ /* 0x000fe20000010062 */
[----:B------:R-:W-:Y:S01]  /*17e0*/  FMUL.FTZ R218, R61, R148 ;  /* 0x000000943dda7220 */ /* 0x000fe20000410000 */
[----:B------:R-:W-:Y:S01]  /*17f0*/  FMUL.FTZ R157, R162, R157 ;  /* 0x0000009da29d7220 */ /* 0x000fe20000410000 */
[----:B------:R-:W-:Y:S01]  /*1800*/  FFMA.FTZ R98, R243, R155, R224 ;  /* 0x0000009bf3627223 */ /* 0x000fe200000100e0 */
[----:B------:R-:W-:-:S02]  /*1810*/  HADD2.F32 R193, -RZ, R193.H0_H0 ;  /* 0x200000c1ffc17230 */ /* 0x000fc40000004100 */
        /* <DEDUP_REMOVED lines=15> */
[----:B------:R-:W-:Y:S01]  /*1910*/  FMUL.FTZ R95, R58, R205 ;  /* 0x000000cd3a5f7220 */ /* 0x000fe20000410000 */
[----:B------:R-:W-:Y:S01]  /*1920*/  FFMA.FTZ R234, R76, R187, R97 ;  /* 0x000000bb4cea7223 */ /* 0x000fe20000010061 */
[----:B------:R-:W-:Y:S01]  /*1930*/  FFMA.FTZ R245, R77, R168, R92 ;  /* 0x000000a84df57223 */ /* 0x000fe2000001005c */
[----:B------:R-:W-:Y:S01]  /*1940*/  FMUL.FTZ R175, R162, R175 ;  /* 0x000000afa2af7220 */ /* 0x000fe20000410000 */
[----:B------:R-:W-:Y:S01]  /*1950*/  FADD.FTZ R97, R159, R226 ;  /* 0x000000e29f617221 */ /* 0x000fe20000010000 */
[----:B------:R-:W-:Y:S01]  /*1960*/  FFMA.FTZ R92, R222, R159, R93 ;  /* 0x0000009fde5c7223 */ /* 0x000fe2000001005d */
[----:B------:R-:W-:Y:S01]  /*1970*/  FFMA.FTZ R232, R78, R201, R95 ;  /* 0x000000c94ee87223 */ /* 0x000fe2000001005f */
[----:B------:R-:W-:Y:S02]  /*1980*/  HADD2.F32 R204, -RZ, R204.H0_H0 ;  /* 0x200000ccffcc7230 */ /* 0x000fe40000004100 */
[----:B------:R-:W-:Y:S01]  /*1990*/  FMUL.FTZ R95, R52, R203 ;  /* 0x000000cb345f7220 */ /* 0x000fe20000410000 */
[----:B------:R-:W-:Y:S01]  /*19a0*/  FMUL.FTZ R224, R162, R213 ;  /* 0x000000d5a2e07220 */ /* 0x000fe20000410000 */
[----:B------:R-:W-:Y:S01]  /*19b0*/  FADD.FTZ R98, R234, R97 ;  /* 0x00000061ea627221 */ /* 0x000fe20000010000 */
[----:B------:R-:W-:Y:S01]  /*19c0*/  FFMA.FTZ R93, R175, R234, R92 ;  /* 0x000000eaaf5d7223 */ /* 0x000fe2000001005c */
[----:B------:R-:W-:-:S02]  /*19d0*/  HADD2.F32 R200, -RZ, R200.H0_H0 ;  /* 0x200000c8ffc87230 */ /* 0x000fc40000004100 */
[----:B------:R-:W-:Y:S01]  /*19e0*/  FFMA.FTZ R226, R72, R199, R95 ;  /* 0x000000c748e27223 */ /* 0x000fe2000001005f */
        /* <DEDUP_REMOVED lines=18> */
[----:B------:R-:W-:Y:S02]  /*1b10*/  HADD2.F32 R208, -RZ, R208.H0_H0 ;  /* 0x200000d0ffd07230 */ /* 0x000fe40000004100 */
        /* <DEDUP_REMOVED lines=43> */
.L_x_3084:
[----:B------:R-:W-:Y:S05]  /*1dd0*/  BSYNC.RECONVERGENT B0 ;  /* 0x0000000000007941 */ /* 0x000fea0003800200 */
.L_x_3083:
        /* <DEDUP_REMOVED lines=146> */
.L_x_3087:
        /* <DEDUP_REMOVED lines=34> */
.L_x_3086:
[----:B------:R-:W-:Y:S01]  /*2920*/  UMOV UR4, UR8 ;  /* 0x0000000800047c82 */ /* 0x000fe20008000000 */
[----:B------:R-:W-:Y:S01]  /*2930*/  UMOV UR5, UR9 ;  /* 0x0000000900057c82 */ /* 0x000fe20008000000 */
[----:B------:R-:W-:-:S04]  /*2940*/  UISETP.NE.U32.AND UP0, UPT, UR4, URZ, UPT ;  /* 0x000000ff0400728c */ /* 0x000fc8000bf05070 */
[----:B------:R-:W-:-:S09]  /*2950*/  UISETP.NE.AND.EX UP0, UPT, UR5, URZ, UPT, UP0 ;  /* 0x000000ff0500728c */ /* 0x000fd2000bf05300 */
[----:B------:R-:W-:Y:S05]  /*2960*/  BRA.U UP0, `(.L_x_3089) ;  /* 0x0000000100987547 */ /* 0x000fea000b800000 */
[----:B-----5:R-:W-:Y:S01]  /*2970*/  IMAD.MOV.U32 R92, RZ, RZ, R144 ;  /* 0x000000ffff5c7224 */ /* 0x020fe200078e0090 */
[--C-:B------:R-:W-:Y:S01]  /*2980*/  SHF.R.U64 R95, R144, 0x10, R145.reuse ;  /* 0x00000010905f7819 */ /* 0x100fe20000001291 */
        /* <DEDUP_REMOVED lines=36> */
.L_x_3089:
[----:B-----5:R-:W-:Y:S01]  /*2bd0*/  MOV R92, R144 ;  /* 0x00000090005c7202 */ /* 0x020fe20000000f00 */
        /* <DEDUP_REMOVED lines=43> */
.L_x_3085:
        /* <DEDUP_REMOVED lines=52> */
.L_x_3091:
        /* <DEDUP_REMOVED lines=50> */
.L_x_3090:
        /* <DEDUP_REMOVED lines=17> */
[----:B------:R-:W-:-:S02]  /*3600*/  HADD2.F32 R93, -RZ, R92.H0_H0 ;  /* 0x2000005cff5d7230 */ /* 0x000fc40000004100 */
[----:B------:R-:W-:Y:S01]  /*3610*/  FADD.FTZ R231, R202, -R231 ;  /* 0x800000e7cae77221 */ /* 0x000fe20000010000 */
[----:B------:R-:W-:Y:S01]  /*3620*/  FMUL.FTZ R211, R211, UR6 ;  /* 0x00000006d3d37c20 */ /* 0x000fe20008410000 */
[----:B------:R-:W-:Y:S02]  /*3630*/  IMAD.MOV.U32 R92, RZ, RZ, R145 ;  /* 0x000000ffff5c7224 */ /* 0x000fe400078e0091 */
[----:B------:R-:W-:Y:S01]  /*3640*/  FADD.FTZ R239, R214, -R239 ;  /* 0x800000efd6ef7221 */ /* 0x000fe20000010000 */
[----:B------:R-:W-:Y:S01]  /*3650*/  FFMA.FTZ R93, R162, R241, R93 ;  /* 0x000000f1a25d7223 */ /* 0x000fe2000001005d */
[----:B------:R-:W-:Y:S01]  /*3660*/  HADD2.F32 R94, -RZ, R94.H0_H0 ;  /* 0x2000005eff5e7230 */ /* 0x000fe20000004100 */
        /* <DEDUP_REMOVED lines=33> */
.L_x_3092:
[----:B-----5:R-:W-:Y:S01]  /*3880*/  MOV R92, R144 ;  /* 0x00000090005c7202 */ /* 0x020fe20000000f00 */
        /* <DEDUP_REMOVED lines=57> */
.L_x_3088:
        /* <DEDUP_REMOVED lines=18> */
.L_x_3093:
        /* <DEDUP_REMOVED lines=10> */
.L_x_3094:
[----:B------:R-:W-:Y:S05]  /*3de0*/  @!P1 BRA `(.L_x_3095) ;  /* 0x0000000c00409947 */ /* 0x000fea0003800000 */
[----:B------:R-:W-:Y:S05]  /*3df0*/  @!P0 BRA `(.L_x_3096) ;  /* 0x0000000400b88947 */ /* 0x000fea0003800000 */
[----:B------:R-:W-:Y:S05]  /*3e00*/  BRA.U !UP0, `(.L_x_3097) ;  /* 0x0000000108e47547 */ /* 0x000fea000b800000 */
[----:B0-2---:R-:W-:Y:S02]  /*3e10*/  IMAD.MOV.U32 R94, RZ, RZ, R142 ;  /* 0x000000ffff5e7224 */ /* 0x005fe400078e008e */
        /* <DEDUP_REMOVED lines=56> */
.L_x_3097:
[----:B0-2---:R-:W-:Y:S01]  /*41a0*/  SHF.R.U64 R94, R142, 0x10, R143 ;  /* 0x000000108e5e7819 */ /* 0x005fe2000000128f */
[-CC-:B------:R-:W-:Y:S01]  /*41b0*/  FFMA.FTZ R233, R233, R156.reuse, R177.reuse ;  /* 0x0000009ce9e97223 */ /* 0x180fe200000100b1 */
[----:B------:R-:W-:Y:S01]  /*41c0*/  FFMA.FTZ R229, R229, R156, R177 ;  /* 0x0000009ce5e57223 */ /* 0x000fe200000100b1 */
[----:B------:R-:W-:Y:S01]  /*41d0*/  LOP3.LUT P6, RZ, R152, 0xff00, RZ, 0xc0, !PT ;  /* 0x0000ff0098ff7812 */ /* 0x000fe200078cc0ff */
[----:B-1----:R-:W-:Y:S02]  /*41e0*/  IMAD.MOV.U32 R96, RZ, RZ, R143 ;  /* 0x000000ffff607224 */ /* 0x002fe400078e008f */
[----:B------:R-:W-:Y:S01]  /*41f0*/  FADD.FTZ R233, R210, -R233 ;  /* 0x800000e9d2e97221 */ /* 0x000fe20000010000 */
[----:B------:R-:W-:Y:S01]  /*4200*/  HADD2.F32 R95, -RZ, R94.H0_H0 ;  /* 0x2000005eff5f7230 */ /* 0x000fe20000004100 */
[----:B------:R-:W-:Y:S01]  /*4210*/  MOV R94, R142 ;  /* 0x0000008e005e7202 */ /* 0x000fe20000000f00 */
[----:B------:R-:W-:Y:S01]  /*4220*/  FADD.FTZ R229, R212, -R229 ;  /* 0x800000e5d4e57221 */ /* 0x000fe20000010000 */
[----:B------:R-:W-:Y:S01]  /*4230*/  SHF.R.U32.HI R99, RZ, 0x10, R143 ;  /* 0x00000010ff637819 */ /* 0x000fe2000001168f */
        /* <DEDUP_REMOVED lines=13> */
[----:B------:R-:W-:Y:S01]  /*4310*/  FFMA.FTZ R97, R162, R153, R97 ;  /* 0x00000099a2617223 */ /* 0x000fe20000010061 */
        /* <DEDUP_REMOVED lines=28> */
.L_x_3096:
        /* <DEDUP_REMOVED lines=52> */
.L_x_3099:
        /* <DEDUP_REMOVED lines=45> */
.L_x_3095:
        /* <DEDUP_REMOVED lines=46> */
.L_x_3101:
        /* <DEDUP_REMOVED lines=39> */
.L_x_3100:
        /* <DEDUP_REMOVED lines=36> */
.L_x_3102:
        /* <DEDUP_REMOVED lines=30> */
.L_x_3098:
        /* <DEDUP_REMOVED lines=15> */
.L_x_3103:
        /* <DEDUP_REMOVED lines=10> */
.L_x_3104:
        /* <DEDUP_REMOVED lines=60> */
.L_x_3107:
        /* <DEDUP_REMOVED lines=52> */
.L_x_3106:
        /* <DEDUP_REMOVED lines=52> */
.L_x_3109:
        /* <DEDUP_REMOVED lines=45> */
.L_x_3105:
[----:B------:R-:W-:Y:S05]  /*6300*/  @!P0 BRA `(.L_x_3110) ;  /* 0x0000000400508947 */ /* 0x000fea0003800000 */
[----:B------:R-:W-:Y:S05]  /*6310*/  BRA.U !UP0, `(.L_x_3111) ;  /* 0x0000000108b07547 */ /* 0x000fea000b800000 */
[----:B0-2---:R-:W-:Y:S02]  /*6320*/  IMAD.MOV.U32 R94, RZ, RZ, R140 ;  /* 0x000000ffff5e7224 */ /* 0x005fe400078e008c */
        /* <DEDUP_REMOVED lines=43> */
.L_x_3111:
        /* <DEDUP_REMOVED lines=39> */
.L_x_3110:
        /* <DEDUP_REMOVED lines=38> */
.L_x_3112:
        /* <DEDUP_REMOVED lines=30> */
.L_x_3108:
        /* <DEDUP_REMOVED lines=15> */
.L_x_3113:
        /* <DEDUP_REMOVED lines=10> */
.L_x_3114:
        /* <DEDUP_REMOVED lines=10> */
[----:B------:R-:W-:Y:S01]  /*6ec0*/  FFMA.FTZ R224, R224, R156, R177 ;  /* 0x0000009ce0e07223 */ /* 0x000fe200000100b1 */
[----:B------:R-:W-:Y:S01]  /*6ed0*/  LOP3.LUT P6, RZ, R237, 0xff, RZ, 0xc0, !PT ;  /* 0x000000ffedff7812 */ /* 0x000fe200078cc0ff */
[----:B------:R-:W-:Y:S01]  /*6ee0*/  FADD.FTZ R99, R228, -R97 ;  /* 0x80000061e4637221 */ /* 0x000fe20000010000 */
[----:B------:R-:W-:-:S02]  /*6ef0*/  HADD2.F32 R97, -RZ, R98.H0_H0 ;  /* 0x20000062ff617230 */ /* 0x000fc40000004100 */
[----:B------:R-:W-:Y:S01]  /*6f00*/  FFMA.FTZ R95, R162, R175, R95 ;  /* 0x000000afa25f7223 */ /* 0x000fe2000001005f */
[----:B------:R-:W-:Y:S01]  /*6f10*/  FFMA.FTZ R215, R215, R156, R177 ;  /* 0x0000009cd7d77223 */ /* 0x000fe200000100b1 */
[----:B------:R-:W-:Y:S02]  /*6f20*/  HADD2.F32 R98, -RZ, R96.H0_H0 ;  /* 0x20000060ff627230 */ /* 0x000fe40000004100 */
[----:B------:R-:W-:Y:S01]  /*6f30*/  FADD.FTZ R245, R245, -R224 ;  /* 0x800000e0f5f57221 */ /* 0x000fe20000010000 */
        /* <DEDUP_REMOVED lines=29> */
[----:B------:R-:W-:Y:S02]  /*7110*/  FSEL R95, R95, RZ, P5 ;  /* 0x000000ff5f5f7208 */ /* 0x000fe40002800000 */
[C---:B------:R-:W-:Y:S02]  /*7120*/  FSEL R94, R96.reuse, RZ, P4 ;  /* 0x000000ff605e7208 */ /* 0x040fe40002000000 */
        /* <DEDUP_REMOVED lines=13> */
.L_x_3117:
        /* <DEDUP_REMOVED lines=50> */
.L_x_3116:
        /* <DEDUP_REMOVED lines=51> */
.L_x_3119:
        /* <DEDUP_REMOVED lines=45> */
.L_x_3115:
[----:B------:R-:W-:Y:S05]  /*7b20*/  @!P0 BRA `(.L_x_3120) ;  /* 0x0000000400508947 */ /* 0x000fea0003800000 */
[----:B------:R-:W-:Y:S05]  /*7b30*/  BRA.U !UP0, `(.L_x_3121) ;  /* 0x0000000108b47547 */ /* 0x000fea000b800000 */
[----:B0-2---:R-:W-:Y:S02]  /*7b40*/  IMAD.MOV.U32 R94, RZ, RZ, R138 ;  /* 0x000000ffff5e7224 */ /* 0x005fe400078e008a */
[-C--:B------:R-:W-:Y:S01]  /*7b50*/  FFMA.FTZ R175, R175, R156.reuse, R177 ;  /* 0x0000009cafaf7223 */ /* 0x080fe200000100b1 */
[--C-:B------:R-:W-:Y:S01]  /*7b60*/  SHF.R.U64 R96, R138, 0x10, R139.reuse ;  /* 0x000000108a607819 */ /* 0x100fe2000000128b */
[----:B------:R-:W-:Y:S02]  /*7b70*/  IMAD.MOV.U32 R97, RZ, RZ, R139 ;  /* 0x000000ffff617224 */ /* 0x000fe400078e008b */
[-CC-:B------:R-:W-:Y:S01]  /*7b80*/  FFMA.FTZ R224, R224, R156.reuse, R177.reuse ;  /* 0x0000009ce0e07223 */ /* 0x180fe200000100b1 */
        /* <DEDUP_REMOVED lines=40> */
.L_x_3121:
        /* <DEDUP_REMOVED lines=38> */
.L_x_3120:
        /* <DEDUP_REMOVED lines=36> */
.L_x_3122:
        /* <DEDUP_REMOVED lines=30> */
.L_x_3118:
        /* <DEDUP_REMOVED lines=15> */
.L_x_3123:
        /* <DEDUP_REMOVED lines=10> */
.L_x_3124:
[----:B------:R-:W-:Y:S05]  /*8620*/  @!P1 BRA `(.L_x_3125) ;  /* 0x0000000c003c9947 */ /* 0x000fea0003800000 */
[----:B------:R-:W-:Y:S05]  /*8630*/  @!P0 BRA `(.L_x_3126) ;  /* 0x0000000400b48947 */ /* 0x000fea0003800000 */
[----:B------:R-:W-:Y:S05]  /*8640*/  BRA.U !UP0, `(.L_x_3127) ;  /* 0x0000000108ec7547 */ /* 0x000fea000b800000 */
[----:B0-2---:R-:W-:Y:S02]  /*8650*/  IMAD.MOV.U32 R94, RZ, RZ, R146 ;  /* 0x000000ffff5e7224 */ /* 0x005fe400078e0092 */
[-C--:B------:R-:W-:Y:S01]  /*8660*/  FFMA.FTZ R219, R219, R156.reuse, R177 ;  /* 0x0000009cdbdb7223 */ /* 0x080fe200000100b1 */
[----:B-1----:R-:W-:Y:S01]  /*8670*/  SHF.R.U64 R98, R146, 0x10, R147 ;  /* 0x0000001092627819 */ /* 0x002fe20000001293 */
[-CC-:B------:R-:W-:Y:S01]  /*8680*/  FFMA.FTZ R96, R223, R156.reuse, R177.reuse ;  /* 0x0000009cdf607223 */ /* 0x180fe200000100b1 */
[----:B------:R-:W-:Y:S01]  /*8690*/  FFMA.FTZ R240, R240, R156, R177 ;  /* 0x0000009cf0f07223 */ /* 0x000fe200000100b1 */
[----:B------:R-:W-:Y:S02]  /*86a0*/  HADD2.F32 R95, -RZ, R94.H0_H0 ;  /* 0x2000005eff5f7230 */ /* 0x000fe40000004100 */
[----:B------:R-:W-:Y:S01]  /*86b0*/  FADD.FTZ R219, R226, -R219 ;  /* 0x800000dbe2db7221 */ /* 0x000fe20000010000 */
[----:B------:R-:W-:Y:S01]  /*86c0*/  LOP3.LUT P5, RZ, R154, 0xff, RZ, 0xc0, !PT ;  /* 0x000000ff9aff7812 */ /* 0x000fe200078ac0ff */
[----:B------:R-:W-:-:S02]  /*86d0*/  IMAD.MOV.U32 R97, RZ, RZ, R147 ;  /* 0x000000ffff617224 */ /* 0x000fc400078e0093 */
[----:B------:R-:W-:Y:S01]  /*86e0*/  FADD.FTZ R213, R213, -R96 ;  /* 0x80000060d5d57221 */ /* 0x000fe20000010000 */
[----:B------:R-:W-:Y:S01]  /*86f0*/  FFMA.FTZ R95, R162, R219, R95 ;  /* 0x000000dba25f7223 */ /* 0x000fe2000001005f */
[----:B------:R-:W-:Y:S02]  /*8700*/  HADD2.F32 R98, -RZ, R98.H0_H0 ;  /* 0x20000062ff627230 */ /* 0x000fe40000004100 */
        /* <DEDUP_REMOVED lines=47> */
.L_x_3127:
[----:B0-2---:R-:W-:Y:S01]  /*8a00*/  SHF.R.U64 R95, R146, 0x10, R147 ;  /* 0x00000010925f7819 */ /* 0x005fe20000001293 */
[--C-:B------:R-:W-:Y:S01]  /*8a10*/  FFMA.FTZ R240, R240, R156, R177.reuse ;  /* 0x0000009cf0f07223 */ /* 0x100fe200000100b1 */
[----:B------:R-:W-:Y:S01]  /*8a20*/  MOV R94, R146 ;  /* 0x00000092005e7202 */ /* 0x000fe20000000f00 */
        /* <DEDUP_REMOVED lines=9> */
[--C-:B------:R-:W-:Y:S01]  /*8ac0*/  IMAD.MOV.U32 R96, RZ, RZ, R147.reuse ;  /* 0x000000ffff607224 */ /* 0x100fe200078e0093 */
[----:B-1----:R-:W-:Y:S01]  /*8ad0*/  SHF.R.U32.HI R98, RZ, 0x10, R147 ;  /* 0x00000010ff627819 */ /* 0x002fe20000011693 */
[----:B------:R-:W-:Y:S01]  /*8ae0*/  FMUL.FTZ R95, R95, UR6 ;  /* 0x000000065f5f7c20 */ /* 0x000fe20008410000 */
[----:B------:R-:W-:Y:S01]  /*8af0*/  LOP3.LUT P5, RZ, R154, 0xff00, RZ, 0xc0, !PT ;  /* 0x0000ff009aff7812 */ /* 0x000fe200078ac0ff */
[----:B------:R-:W-:Y:S01]  /*8b00*/  FFMA.FTZ R94, R162, R177, R94 ;  /* 0x000000b1a25e7223 */ /* 0x000fe2000001005e */
[----:B------:R-:W-:Y:S01]  /*8b10*/  LOP3.LUT P6, RZ, R128, 0xff00, RZ, 0xc0, !PT ;  /* 0x0000ff0080ff7812 */ /* 0x000fe200078cc0ff */
[----:B------:R-:W-:Y:S02]  /*8b20*/  HADD2.F32 R97, -RZ, R96.H0_H0 ;  /* 0x20000060ff617230 */ /* 0x000fe40000004100 */
[----:B------:R-:W-:Y:S01]  /*8b30*/  FADD.FTZ R221, R221, -R242 ;  /* 0x800000f2dddd7221 */ /* 0x000fe20000010000 */
[----:B------:R-:W-:Y:S01]  /*8b40*/  HADD2.F32 R98, -RZ, R98.H0_H0 ;  /* 0x20000062ff627230 */ /* 0x000fe20000004100 */
        /* <DEDUP_REMOVED lines=23> */
[----:B------:R-:W-:Y:S02]  /*8cc0*/  PRMT R166, R99, 0x7632, R166 ;  /* 0x0000763263a67816 */ /* 0x000fe400000000a6 */
[----:B------:R-:W-:Y:S02]  /*8cd0*/  PRMT R173, R96, 0x7632, R173 ;  /* 0x0000763260ad7816 */ /* 0x000fe400000000ad */
[----:B------:R-:W-:Y:S02]  /*8ce0*/  PRMT R133, R97, 0x7632, R133 ;  /* 0x0000763261857816 */ /* 0x000fe40000000085 */
[----:B------:R-:W-:Y:S01]  /*8cf0*/  PRMT R174, R98, 0x7632, R174 ;  /* 0x0000763262ae7816 */ /* 0x000fe200000000ae */
[----:B------:R-:W-:Y:S06]  /*8d00*/  BRA `(.L_x_3128) ;  /* 0x0000000c00d87947 */ /* 0x000fec0003800000 */
.L_x_3126:
        /* <DEDUP_REMOVED lines=52> */
.L_x_3129:
        /* <DEDUP_REMOVED lines=45> */
.L_x_3125:
        /* <DEDUP_REMOVED lines=46> */
.L_x_3131:
        /* <DEDUP_REMOVED lines=38> */
.L_x_3130:
        /* <DEDUP_REMOVED lines=35> */
.L_x_3132:
        /* <DEDUP_REMOVED lines=30> */
.L_x_3128:
        /* <DEDUP_REMOVED lines=15> */
.L_x_3133:
        /* <DEDUP_REMOVED lines=10> */
.L_x_3134:
        /* <DEDUP_REMOVED lines=27> */
[----:B-12---:R-:W-:Y:S01]  /*9fb0*/  MOV R92, R12 ;  /* 0x0000000c005c7202 */ /* 0x006fe20000000f00 */
        /* <DEDUP_REMOVED lines=52> */
.L_x_3082:
        /* <DEDUP_REMOVED lines=33> */
.L_x_3136:
        /* <DEDUP_REMOVED lines=15> */
.L_x_5437:


//--------------------- .text._ZN10layer_norm22ln_bwd_finalize_kernelINS_22Kernel_traits_finalizeILj2560Ef6__halfS2_S2_fjLb0ELj1024ELj4ENS_18Kernel_traits_baseILj2560EfS2_S2_S2_fjLj1024EEEEELb0ELb0EEEvNS_9BwdParamsE --------------------------
	.section	.text._ZN10layer_norm22ln_bwd_finalize_kernelINS_22Kernel_traits_finalizeILj2560Ef6__halfS2_S2_fjLb0ELj1024ELj4ENS_18Kernel_traits_baseILj2560EfS2_S2_S2_fjLj1024EEEEELb0ELb0EEEvNS_9BwdParamsE,"ax",@progbits
	.align	128
        .global         _ZN10layer_norm22ln_bwd_finalize_kernelINS_22Kernel_traits_finalizeILj2560Ef6__halfS2_S2_fjLb0ELj1024ELj4ENS_18Kernel_traits_baseILj2560EfS2_S2_S2_fjLj1024EEEEELb0ELb0EEEvNS_9BwdParamsE
        .type           _ZN10layer_norm22ln_bwd_finalize_kernelINS_22Kernel_traits_finalizeILj2560Ef6__halfS2_S2_fjLb0ELj1024ELj4ENS_18Kernel_traits_baseILj2560EfS2_S2_S2_fjLj1024EEEEELb0ELb0EEEvNS_9BwdParamsE,@function
        .size           _ZN10layer_norm22ln_bwd_finalize_kernelINS_22Kernel_traits_finalizeILj2560Ef6__halfS2_S2_fjLb0ELj1024ELj4ENS_18Kernel_traits_baseILj2560EfS2_S2_S2_fjLj1024EEEEELb0ELb0EEEvNS_9BwdParamsE,(.L_x_5438 - _ZN10layer_norm22ln_bwd_finalize_kernelINS_22Kernel_traits_finalizeILj2560Ef6__halfS2_S2_fjLb0ELj1024ELj4ENS_18Kernel_traits_baseILj2560EfS2_S2_S2_fjLj1024EEEEELb0ELb0EEEvNS_9BwdParamsE)
        .other          _ZN10layer_norm22ln_bwd_finalize_kernelINS_22Kernel_traits_finalizeILj2560Ef6__halfS2_S2_fjLb0ELj1024ELj4ENS_18Kernel_traits_baseILj2560EfS2_S2_S2_fjLj1024EEEEELb0ELb0EEEvNS_9BwdParamsE,@"STO_CUDA_ENTRY STV_DEFAULT"
_ZN10layer_norm22ln_bwd_finalize_kernelINS_22Kernel_traits_finalizeILj2560Ef6__halfS2_S2_fjLb0ELj1024ELj4ENS_18Kernel_traits_baseILj2560EfS2_S2_S2_fjLj1024EEEEELb0ELb0EEEvNS_9BwdParamsE:
.text._ZN10layer_norm22ln_bwd_finalize_kernelINS_22Kernel_traits_finalizeILj2560Ef6__halfS2_S2_fjLb0ELj1024ELj4ENS_18Kernel_traits_baseILj2560EfS2_S2_S2_fjLj1024EEEEELb0ELb0EEEvNS_9BwdParamsE:
        /* <DEDUP_REMOVED lines=82> */
.L_x_3141:
        /* <DEDUP_REMOVED lines=118> */
.L_x_3140:
[----:B------:R-:W-:Y:S05]  /*0c80*/  BSYNC.RECONVERGENT B1 ;  /* 0x0000000000017941 */ /* 0x000fea0003800200 */
.L_x_3139:
        /* <DEDUP_REMOVED lines=75> */
.L_x_3143:
[----:B------:R-:W-:Y:S05]  /*1140*/  BSYNC.RECONVERGENT B1 ;  /* 0x0000000000017941 */ /* 0x000fea0003800200 */
.L_x_3142:
        /* <DEDUP_REMOVED lines=37> */
.L_x_3145:
[----:B------:R-:W-:Y:S05]  /*13a0*/  BSYNC.RECONVERGENT B1 ;  /* 0x0000000000017941 */ /* 0x000fea0003800200 */
.L_x_3144:
[----:B------:R-:W-:Y:S05]  /*13b0*/  @!P1 BRA `(.L_x_3138) ;  /* 0x0000000000409947 */ /* 0x000fea0003800000 */
[----:B------:R-:W0:Y:S01]  /*13c0*/  LDC.64 R6, c[0x0][0x440] ;  /* 0x00011000ff067b82 */ /* 0x000e220000000a00 */
[----:B------:R-:W-:Y:S01]  /*13d0*/  IMAD R59, R2, R56, R59 ;  /* 0x00000038023b7224 */ /* 0x000fe200078e023b */
[----:B------:R-:W-:Y:S02]  /*13e0*/  LOP3.LUT R8, R8, 0x1f, RZ, 0xc0, !PT ;  /* 0x0000001f08087812 */ /* 0x000fe400078ec0ff */
[----:B------:R-:W-:Y:S02]  /*13f0*/  IADD3 R9, PT, PT, -R9, RZ, RZ ;  /* 0x000000ff09097210 */ /* 0x000fe40007ffe1ff */
[----:B------:R-:W-:Y:S02]  /*1400*/  IADD3 R59, PT, PT, R8, R59, RZ ;  /* 0x0000003b083b7210 */ /* 0x000fe40007ffe0ff */
[----:B------:R-:W1:Y:S05]  /*1410*/  LDC.64 R10, c[0x0][0x448] ;  /* 0x00011200ff0a7b82 */ /* 0x000e6a0000000a00 */
.L_x_3146:
        /* <DEDUP_REMOVED lines=10> */
.L_x_3138:
[----:B------:R-:W-:Y:S05]  /*14c0*/  BSYNC.RECONVERGENT B0 ;  /* 0x0000000000007941 */ /* 0x000fea0003800200 */
.L_x_3137:
        /* <DEDUP_REMOVED lines=57> */
.L_x_3147:
        /* <DEDUP_REMOVED lines=10> */
.L_x_5438:


//--------------------- .text._ZN10layer_norm40ln_parallel_residual_bwd_finalize_kernelINS_22Kernel_traits_finalizeILj2560Ef6__halfS2_S2_fjLb0ELj1024ELj4ENS_18Kernel_traits_baseILj2560EfS2_S2_S2_fjLj1024EEEEELb0EEEvNS_9BwdParamsE --------------------------
	.section	.text._ZN10layer_norm40ln_parallel_residual_bwd_finalize_kernelINS_22Kernel_traits_finalizeILj2560Ef6__halfS2_S2_fjLb0ELj1024ELj4ENS_18Kernel_traits_baseILj2560EfS2_S2_S2_fjLj1024EEEEELb0EEEvNS_9BwdParamsE,"ax",@progbits
	.align	128
        .global         _ZN10layer_norm40ln_parallel_residual_bwd_finalize_kernelINS_22Kernel_traits_finalizeILj2560Ef6__halfS2_S2_fjLb0ELj1024ELj4ENS_18Kernel_traits_baseILj2560EfS2_S2_S2_fjLj1024EEEEELb0EEEvNS_9BwdParamsE
        .type           _ZN10layer_norm40ln_parallel_residual_bwd_finalize_kernelINS_22Kernel_traits_finalizeILj2560Ef6__halfS2_S2_fjLb0ELj1024ELj4ENS_18Kernel_traits_baseILj2560EfS2_S2_S2_fjLj1024EEEEELb0EEEvNS_9BwdParamsE,@function
        .size           _ZN10layer_norm40ln_parallel_residual_bwd_finalize_kernelINS_22Kernel_traits_finalizeILj2560Ef6__halfS2_S2_fjLb0ELj1024ELj4ENS_18Kernel_traits_baseILj2560EfS2_S2_S2_fjLj1024EEEEELb0EEEvNS_9BwdParamsE,(.L_x_5439 - _ZN10layer_norm40ln_parallel_residual_bwd_finalize_kernelINS_22Kernel_traits_finalizeILj2560Ef6__halfS2_S2_fjLb0ELj1024ELj4ENS_18Kernel_traits_baseILj2560EfS2_S2_S2_fjLj1024EEEEELb0EEEvNS_9BwdParamsE)
        .other          _ZN10layer_norm40ln_parallel_residual_bwd_finalize_kernelINS_22Kernel_traits_finalizeILj2560Ef6__halfS2_S2_fjLb0ELj1024ELj4ENS_18Kernel_traits_baseILj2560EfS2_S2_S2_fjLj1024EEEEELb0EEEvNS_9BwdParamsE,@"STO_CUDA_ENTRY STV_DEFAULT"
_ZN10layer_norm40ln_parallel_residual_bwd_finalize_kernelINS_22Kernel_traits_finalizeILj2560Ef6__halfS2_S2_fjLb0ELj1024ELj4ENS_18Kernel_traits_baseILj2560EfS2_S2_S2_fjLj1024EEEEELb0EEEvNS_9BwdParamsE:
.text._ZN10layer_norm40ln_parallel_residual_bwd_finalize_kernelINS_22Kernel_traits_finalizeILj2560Ef6__halfS2_S2_fjLb0ELj1024ELj4ENS_18Kernel_traits_baseILj2560EfS2_S2_S2_fjLj1024EEEEELb0EEEvNS_9BwdParamsE:
        /* <DEDUP_REMOVED lines=60> */
.L_x_3152:
        /* <DEDUP_REMOVED lines=112> */
.L_x_3151:
[----:B------:R-:W-:Y:S05]  /*0ac0*/  BSYNC.RECONVERGENT B1 ;  /* 0x0000000000017941 */ /* 0x000fea0003800200 */
.L_x_3150:
        /* <DEDUP_REMOVED lines=65> */
.L_x_3154:
[----:B------:R-:W-:Y:S05]  /*0ee0*/  BSYNC.RECONVERGENT B1 ;  /* 0x0000000000017941 */ /* 0x000fea0003800200 */
.L_x_3153:
        /* <DEDUP_REMOVED lines=36> */
.L_x_3156:
[----:B------:R-:W-:Y:S05]  /*1130*/  BSYNC.RECONVERGENT B1 ;  /* 0x0000000000017941 */ /* 0x000fea0003800200 */
.L_x_3155:
        /* <DEDUP_REMOVED lines=18> */
.L_x_3149:
[----:B------:R-:W-:Y:S05]  /*1260*/  BSYNC.RECONVERGENT B0 ;  /* 0x0000000000007941 */ /* 0x000fea0003800200 */
.L_x_3148:
        /* <DEDUP_REMOVED lines=90> */
.L_x_3157:
        /* <DEDUP_REMOVED lines=15> */
.L_x_5439:


//--------------------- .text._ZN10layer_norm31ln_parallel_residual_bwd_kernelINS_13Kernel_traitsIf6__halfS2_S2_fjLj2560ELj1ELj1ELj4ELj8ENS_18Kernel_traits_baseILj2560EfS2_S2_S2_fjLj128EEEEELb1ELb1ELb0EEEvNS_9BwdParamsE --------------------------
	.section	.text._ZN10layer_norm31ln_parallel_residual_bwd_kernelINS_13Kernel_traitsIf6__halfS2_S2_fjLj2560ELj1ELj1ELj4ELj8ENS_18Kernel_traits_baseILj2560EfS2_S2_S2_fjLj128EEEEELb1ELb1ELb0EEEvNS_9BwdParamsE,"ax",@progbits
	.align	128
        .global         _ZN10layer_norm31ln_parallel_residual_bwd_kernelINS_13Kernel_traitsIf6__halfS2_S2_fjLj2560ELj1ELj1ELj4ELj8ENS_18Kernel_traits_baseILj2560EfS2_S2_S2_fjLj128EEEEELb1ELb1ELb0EEEvNS_9BwdParamsE
        .type           _ZN10layer_norm31ln_parallel_residual_bwd_kernelINS_13Kernel_traitsIf6__halfS2_S2_fjLj2560ELj1ELj1ELj4ELj8ENS_18Kernel_traits_baseILj2560EfS2_S2_S2_fjLj128EEEEELb1ELb1ELb0EEEvNS_9BwdParamsE,@function
        .size           _ZN10layer_norm31ln_parallel_residual_bwd_kernelINS_13Kernel_traitsIf6__halfS2_S2_fjLj2560ELj1ELj1ELj4ELj8ENS_18Kernel_traits_baseILj2560EfS2_S2_S2_fjLj128EEEEELb1ELb1ELb0EEEvNS_9BwdParamsE,(.L_x_5440 - _ZN10layer_norm31ln_parallel_residual_bwd_kernelINS_13Kernel_traitsIf6__halfS2_S2_fjLj2560ELj1ELj1ELj4ELj8ENS_18Kernel_traits_baseILj2560EfS2_S2_S2_fjLj128EEEEELb1ELb1ELb0EEEvNS_9BwdParamsE)
        .other          _ZN10layer_norm31ln_parallel_residual_bwd_kernelINS_13Kernel_traitsIf6__halfS2_S2_fjLj2560ELj1ELj1ELj4ELj8ENS_18Kernel_traits_baseILj2560EfS2_S2_S2_fjLj128EEEEELb1ELb1ELb0EEEvNS_9BwdParamsE,@"STO_CUDA_ENTRY STV_DEFAULT"
_ZN10layer_norm31ln_parallel_residual_bwd_kernelINS_13Kernel_traitsIf6__halfS2_S2_fjLj2560ELj1ELj1ELj4ELj8ENS_18Kernel_traits_baseILj2560EfS2_S2_S2_fjLj128EEEEELb1ELb1ELb0EEEvNS_9BwdParamsE:
.text._ZN10layer_norm31ln_parallel_residual_bwd_kernelINS_13Kernel_traitsIf6__halfS2_S2_fjLj2560ELj1ELj1ELj4ELj8ENS_18Kernel_traits_baseILj2560EfS2_S2_S2_fjLj128EEEEELb1ELb1ELb0EEEvNS_9BwdParamsE:
        /* <DEDUP_REMOVED lines=88> */
.L_x_3230:
        /* <DEDUP_REMOVED lines=47> */
[----:B------:R-:W-:-:S02]  /*0870*/  HADD2.F32 R85, -RZ, R87.H0_H0 ;  /* 0x20000057ff557230 */ /* 0x000fc40000004100 */
[----:B------:R-:W-:Y:S02]  /*0880*/  HADD2.F32 R3, -RZ, R3.H0_H0 ;  /* 0x20000003ff037230 */ /* 0x000fe40000004100 */
[----:B------:R-:W-:Y:S02]  /*0890*/  HADD2.F32 R91, -RZ, R91.H0_H0 ;  /* 0x2000005bff5b7230 */ /* 0x000fe40000004100 */
[C---:B------:R-:W-:Y:S01]  /*08a0*/  FADD.FTZ R85, -R90.reuse, R85 ;  /* 0x000000555a557221 */ /* 0x040fe20000010100 */
[----:B------:R-:W-:Y:S02]  /*08b0*/  HADD2.F32 R84, -RZ, R135.H0_H0 ;  /* 0x20000087ff547230 */ /* 0x000fe40000004100 */
[----:B------:R-:W-:Y:S01]  /*08c0*/  FADD.FTZ R3, -R90, R3 ;  /* 0x000000035a037221 */ /* 0x000fe20000010100 */
[----:B------:R-:W-:Y:S02]  /*08d0*/  HADD2.F32 R87, -RZ, R86.H0_H0 ;  /* 0x20000056ff577230 */ /* 0x000fe40000004100 */
[----:B-----5:R-:W-:Y:S01]  /*08e0*/  FMUL.FTZ R136, R140, R85 ;  /* 0x000000558c887220 */ /* 0x020fe20000410000 */
[----:B--2---:R-:W-:-:S02]  /*08f0*/  HADD2.F32 R123, -RZ, R134.H0_H0 ;  /* 0x20000086ff7b7230 */ /* 0x004fc40000004100 */
[----:B------:R-:W-:Y:S01]  /*0900*/  FMUL.FTZ R134, R80, R91 ;  /* 0x0000005b50867220 */ /* 0x000fe20000410000 */
[----:B------:R-:W-:Y:S01]  /*0910*/  FMUL.FTZ R3, R140, R3 ;  /* 0x000000038c037220 */ /* 0x000fe20000410000 */
[----:B0-----:R-:W-:Y:S02]  /*0920*/  HADD2.F32 R88, -RZ, R133.H0_H0 ;  /* 0x20000085ff587230 */ /* 0x001fe40000004100 */
[----:B------:R-:W-:Y:S01]  /*0930*/  FADD.FTZ R87, -R90, R87 ;  /* 0x000000575a577221 */ /* 0x000fe20000010100 */
[----:B------:R-:W-:Y:S01]  /*0940*/  FADD.FTZ R41, R41, R84 ;  /* 0x0000005429297221 */ /* 0x000fe20000010000 */
[-C--:B------:R-:W-:Y:S01]  /*0950*/  FFMA.FTZ R61, R136, R84.reuse, R61 ;  /* 0x00000054883d7223 */ /* 0x080fe2000001003d */
[----:B------:R-:W-:Y:S01]  /*0960*/  FMUL.FTZ R133, R81, R84 ;  /* 0x0000005451857220 */ /* 0x000fe20000410000 */
[----:B------:R-:W-:Y:S02]  /*0970*/  HADD2.F32 R89, -RZ, R132.H0_H0 ;  /* 0x20000084ff597230 */ /* 0x000fe40000004100 */
[----:B------:R-:W-:Y:S01]  /*0980*/  FADD.FTZ R84, RZ, R134 ;  /* 0x00000086ff547221 */ /* 0x000fe20000010000 */
[----:B------:R-:W-:Y:S01]  /*0990*/  FFMA.FTZ R85, R3, R134, RZ ;  /* 0x0000008603557223 */ /* 0x000fe200000100ff */
[----:B------:R-:W-:Y:S01]  /*09a0*/  FMUL.FTZ R135, R140, R87 ;  /* 0x000000578c877220 */ /* 0x000fe20000410000 */
[----:B------:R-:W-:Y:S01]  /*09b0*/  FADD.FTZ R123, -R90, R123 ;  /* 0x0000007b5a7b7221 */ /* 0x000fe20000010100 */
[----:B------:R-:W-:Y:S01]  /*09c0*/  FADD.FTZ R87, R84, R133 ;  /* 0x0000008554577221 */ /* 0x000fe20000010000 */
[----:B------:R-:W-:Y:S01]  /*09d0*/  FMUL.FTZ R132, R82, R89 ;  /* 0x0000005952847220 */ /* 0x000fe20000410000 */
[----:B------:R-:W-:Y:S01]  /*09e0*/  FFMA.FTZ R84, R136, R133, R85 ;  /* 0x0000008588547223 */ /* 0x000fe20000010055 */
[----:B-1----:R-:W-:Y:S01]  /*09f0*/  FMUL.FTZ R131, R83, R88 ;  /* 0x0000005853837220 */ /* 0x002fe20000410000 */
        /* <DEDUP_REMOVED lines=12> */
.L_x_3160:
[----:B---34-:R-:W-:Y:S05]  /*0ac0*/  BSYNC.RECONVERGENT B0 ;  /* 0x0000000000007941 */ /* 0x018fea0003800200 */
.L_x_3159:
        /* <DEDUP_REMOVED lines=24> */
[----:B------:R-:W-:Y:S01]  /*0c50*/  SHF.R.U32.HI R143, RZ, 0x10, R85 ;  /* 0x00000010ff8f7819 */ /* 0x000fe20000011655 */
[----:B----4-:R-:W-:Y:S01]  /*0c60*/  IMAD.MOV.U32 R124, RZ, RZ, R86 ;  /* 0x000000ffff7c7224 */ /* 0x010fe200078e0056 */
[--C-:B------:R-:W-:Y:S01]  /*0c70*/  SHF.R.U64 R145, R86, 0x10, R87.reuse ;  /* 0x0000001056917819 */ /* 0x100fe20000001257 */
[----:B------:R-:W-:Y:S02]  /*0c80*/  IMAD.MOV.U32 R86, RZ, RZ, R84 ;  /* 0x000000ffff567224 */ /* 0x000fe400078e0054 */
[----:B0-----:R-:W-:Y:S01]  /*0c90*/  HADD2.F32 R89, -RZ, R146.H0_H0 ;  /* 0x20000092ff597230 */ /* 0x001fe20000004100 */
[--C-:B------:R-:W-:Y:S01]  /*0ca0*/  SHF.R.U32.HI R127, RZ, 0x10, R87.reuse ;  /* 0x00000010ff7f7819 */ /* 0x100fe20000011657 */
[----:B------:R-:W-:-:S02]  /*0cb0*/  IMAD.MOV.U32 R126, RZ, RZ, R87 ;  /* 0x000000ffff7e7224 */ /* 0x000fc400078e0057 */
[----:B------:R-:W-:Y:S02]  /*0cc0*/  HADD2.F32 R85, -RZ, R86.H0_H0 ;  /* 0x20000056ff557230 */ /* 0x000fe40000004100 */
[C---:B------:R-:W-:Y:S01]  /*0cd0*/  FADD.FTZ R89, -R90.reuse, R89 ;  /* 0x000000595a597221 */ /* 0x040fe20000010100 */
[----:B------:R-:W-:Y:S02]  /*0ce0*/  HADD2.F32 R87, -RZ, R124.H0_H0 ;  /* 0x2000007cff577230 */ /* 0x000fe40000004100 */
[----:B------:R-:W-:Y:S02]  /*0cf0*/  HADD2.F32 R84, -RZ, R145.H0_H0 ;  /* 0x20000091ff547230 */ /* 0x000fe40000004100 */
[----:B------:R-:W-:Y:S01]  /*0d00*/  FADD.FTZ R85, -R90, R85 ;  /* 0x000000555a557221 */ /* 0x000fe20000010100 */
[----:B------:R-:W-:Y:S02]  /*0d10*/  HADD2.F32 R109, -RZ, R126.H0_H0 ;  /* 0x2000007eff6d7230 */ /* 0x000fe40000004100 */
[----:B-----5:R-:W-:Y:S01]  /*0d20*/  FMUL.FTZ R126, R140, R89 ;  /* 0x000000598c7e7220 */ /* 0x020fe20000410000 */
[----:B------:R-:W-:-:S02]  /*0d30*/  HADD2.F32 R125, -RZ, R125.H0_H0 ;  /* 0x2000007dff7d7230 */ /* 0x000fc40000004100 */
[----:B------:R-:W-:Y:S01]  /*0d40*/  FMUL.FTZ R124, R76, R87 ;  /* 0x000000574c7c7220 */ /* 0x000fe20000410000 */
[----:B------:R-:W-:Y:S02]  /*0d50*/  HADD2.F32 R88, -RZ, R127.H0_H0 ;  /* 0x2000007fff587230 */ /* 0x000fe40000004100 */
[----:B------:R-:W-:Y:S01]  /*0d60*/  FMUL.FTZ R127, R140, R85 ;  /* 0x000000558c7f7220 */ /* 0x000fe20000410000 */
[----:B------:R-:W-:Y:S01]  /*0d70*/  FADD.FTZ R37, R37, R84 ;  /* 0x0000005425257221 */ /* 0x000fe20000010000 */
[-C--:B------:R-:W-:Y:S01]  /*0d80*/  FFMA.FTZ R57, R126, R84.reuse, R57 ;  /* 0x000000547e397223 */ /* 0x080fe20000010039 */
[----:B-1----:R-:W-:Y:S01]  /*0d90*/  FMUL.FTZ R111, R77, R84 ;  /* 0x000000544d6f7220 */ /* 0x002fe20000410000 */
[----:B------:R-:W-:Y:S02]  /*0da0*/  HADD2.F32 R143, -RZ, R143.H0_H0 ;  /* 0x2000008fff8f7230 */ /* 0x000fe40000004100 */
[----:B------:R-:W-:Y:S01]  /*0db0*/  FADD.FTZ R125, -R90, R125 ;  /* 0x0000007d5a7d7221 */ /* 0x000fe20000010100 */
[----:B------:R-:W-:Y:S01]  /*0dc0*/  FADD.FTZ R84, R123, R124 ;  /* 0x0000007c7b547221 */ /* 0x000fe20000010000 */
        /* <DEDUP_REMOVED lines=18> */
.L_x_3162:
[----:B------:R-:W-:Y:S05]  /*0ef0*/  BSYNC.RECONVERGENT B0 ;  /* 0x0000000000007941 */ /* 0x000fea0003800200 */
.L_x_3161:
        /* <DEDUP_REMOVED lines=66> */
.L_x_3164:
[----:B------:R-:W-:Y:S05]  /*1320*/  BSYNC.RECONVERGENT B0 ;  /* 0x0000000000007941 */ /* 0x000fea0003800200 */
.L_x_3163:
        /* <DEDUP_REMOVED lines=27> */
[----:B------:R-:W-:Y:S02]  /*14e0*/  SHF.R.U32.HI R143, RZ, 0x10, R21 ;  /* 0x00000010ff8f7819 */ /* 0x000fe40000011615 */
[----:B------:R-:W-:-:S02]  /*14f0*/  HADD2.F32 R21, -RZ, R22.H0_H0 ;  /* 0x20000016ff157230 */ /* 0x000fc40000004100 */
[----:B0-----:R-:W-:Y:S01]  /*1500*/  HADD2.F32 R85, -RZ, R146.H0_H0 ;  /* 0x20000092ff557230 */ /* 0x001fe20000004100 */
[--C-:B------:R-:W-:Y:S01]  /*1510*/  SHF.R.U32.HI R95, RZ, 0x10, R23.reuse ;  /* 0x00000010ff5f7819 */ /* 0x100fe20000011617 */
[----:B------:R-:W-:Y:S02]  /*1520*/  IMAD.MOV.U32 R94, RZ, RZ, R23 ;  /* 0x000000ffff5e7224 */ /* 0x000fe400078e0017 */
[C---:B------:R-:W-:Y:S01]  /*1530*/  FADD.FTZ R21, -R90.reuse, R21 ;  /* 0x000000155a157221 */ /* 0x040fe20000010100 */
[----:B------:R-:W-:Y:S02]  /*1540*/  HADD2.F32 R93, -RZ, R93.H0_H0 ;  /* 0x2000005dff5d7230 */ /* 0x000fe40000004100 */
[----:B------:R-:W-:Y:S01]  /*1550*/  FADD.FTZ R85, -R90, R85 ;  /* 0x000000555a557221 */ /* 0x000fe20000010100 */
[----:B------:R-:W-:Y:S02]  /*1560*/  HADD2.F32 R23, -RZ, R92.H0_H0 ;  /* 0x2000005cff177230 */ /* 0x000fe40000004100 */
[----:B-1----:R-:W-:-:S02]  /*1570*/  HADD2.F32 R88, -RZ, R95.H0_H0 ;  /* 0x2000005fff587230 */ /* 0x002fc40000004100 */
[----:B-----5:R-:W-:Y:S01]  /*1580*/  FMUL.FTZ R95, R140, R21 ;  /* 0x000000158c5f7220 */ /* 0x020fe20000410000 */
[----:B------:R-:W-:Y:S02]  /*1590*/  HADD2.F32 R20, -RZ, R145.H0_H0 ;  /* 0x20000091ff147230 */ /* 0x000fe40000004100 */
[----:B------:R-:W-:Y:S01]  /*15a0*/  FADD.FTZ R93, -R90, R93 ;  /* 0x0000005d5a5d7221 */ /* 0x000fe20000010100 */
[----:B------:R-:W-:Y:S02]  /*15b0*/  HADD2.F32 R87, -RZ, R94.H0_H0 ;  /* 0x2000005eff577230 */ /* 0x000fe40000004100 */
[----:B------:R-:W-:Y:S01]  /*15c0*/  FMUL.FTZ R94, R140, R85 ;  /* 0x000000558c5e7220 */ /* 0x000fe20000410000 */
[-C--:B------:R-:W-:Y:S01]  /*15d0*/  FMUL.FTZ R92, R68, R23.reuse ;  /* 0x00000017445c7220 */ /* 0x080fe20000410000 */
[----:B------:R-:W-:Y:S01]  /*15e0*/  FADD.FTZ R28, R28, R23 ;  /* 0x000000171c1c7221 */ /* 0x000fe20000010000 */
[----:B------:R-:W-:Y:S01]  /*15f0*/  FFMA.FTZ R48, R95, R23, R48 ;  /* 0x000000175f307223 */ /* 0x000fe20000010030 */
[----:B------:R-:W-:-:S02]  /*1600*/  HADD2.F32 R89, -RZ, R143.H0_H0 ;  /* 0x2000008fff597230 */ /* 0x000fc40000004100 */
[----:B------:R-:W-:Y:S01]  /*1610*/  FADD.FTZ R29, R29, R20 ;  /* 0x000000141d1d7221 */ /* 0x000fe20000010000 */
[----:B------:R-:W-:Y:S01]  /*1620*/  FMUL.FTZ R93, R140, R93 ;  /* 0x0000005d8c5d7220 */ /* 0x000fe20000410000 */
[-C--:B------:R-:W-:Y:S01]  /*1630*/  FFMA.FTZ R49, R94, R20.reuse, R49 ;  /* 0x000000145e317223 */ /* 0x080fe20000010031 */
[----:B------:R-:W-:Y:S01]  /*1640*/  FMUL.FTZ R23, R69, R20 ;  /* 0x0000001445177220 */ /* 0x000fe20000410000 */
        /* <DEDUP_REMOVED lines=16> */
.L_x_3166:
[----:B------:R-:W-:Y:S05]  /*1750*/  BSYNC.RECONVERGENT B0 ;  /* 0x0000000000007941 */ /* 0x000fea0003800200 */
.L_x_3165:
        /* <DEDUP_REMOVED lines=24> */
[----:B------:R-:W-:Y:S02]  /*18e0*/  SHF.R.U64 R143, R10, 0x10, R11 ;  /* 0x000000100a8f7819 */ /* 0x000fe4000000120b */
[----:B------:R-:W-:Y:S02]  /*18f0*/  HADD2.F32 R11, -RZ, R86.H0_H0 ;  /* 0x20000056ff0b7230 */ /* 0x000fe40000004100 */
[----:B0-----:R-:W-:Y:S02]  /*1900*/  HADD2.F32 R15, -RZ, R89.H0_H0 ;  /* 0x20000059ff0f7230 */ /* 0x001fe40000004100 */
[----:B----4-:R-:W-:-:S02]  /*1910*/  IMAD.MOV.U32 R10, RZ, RZ, R12 ;  /* 0x000000ffff0a7224 */ /* 0x010fc400078e000c */
[----:B------:R-:W-:Y:S01]  /*1920*/  FADD.FTZ R11, -R90, R11 ;  /* 0x0000000b5a0b7221 */ /* 0x000fe20000010100 */
[----:B-1----:R-:W-:Y:S01]  /*1930*/  HADD2.F32 R85, -RZ, R143.H0_H0 ;  /* 0x2000008fff557230 */ /* 0x002fe20000004100 */
[----:B------:R-:W-:Y:S01]  /*1940*/  SHF.R.U64 R91, R12, 0x10, R13 ;  /* 0x000000100c5b7819 */ /* 0x000fe2000000120d */
[----:B------:R-:W-:Y:S01]  /*1950*/  FADD.FTZ R89, -R90, R15 ;  /* 0x0000000f5a597221 */ /* 0x000fe20000010100 */
[----:B------:R-:W-:Y:S02]  /*1960*/  HADD2.F32 R15, -RZ, R10.H0_H0 ;  /* 0x2000000aff0f7230 */ /* 0x000fe40000004100 */
[----:B-----5:R-:W-:Y:S01]  /*1970*/  FMUL.FTZ R17, R140, R11 ;  /* 0x0000000b8c117220 */ /* 0x020fe20000410000 */
[----:B------:R-:W-:Y:S01]  /*1980*/  FADD.FTZ R85, -R90, R85 ;  /* 0x000000555a557221 */ /* 0x000fe20000010100 */
[----:B------:R-:W-:Y:S02]  /*1990*/  HADD2.F32 R87, -RZ, R87.H0_H0 ;  /* 0x20000057ff577230 */ /* 0x000fe40000004100 */
[----:B------:R-:W-:-:S02]  /*19a0*/  IMAD.MOV.U32 R88, RZ, RZ, R13 ;  /* 0x000000ffff587224 */ /* 0x000fc400078e000d */
[----:B------:R-:W-:Y:S01]  /*19b0*/  FADD.FTZ R24, R24, R15 ;  /* 0x0000000f18187221 */ /* 0x000fe20000010000 */
[----:B------:R-:W-:Y:S02]  /*19c0*/  HADD2.F32 R14, -RZ, R91.H0_H0 ;  /* 0x2000005bff0e7230 */ /* 0x000fe40000004100 */
[----:B------:R-:W-:Y:S01]  /*19d0*/  FMUL.FTZ R16, R140, R85 ;  /* 0x000000558c107220 */ /* 0x000fe20000410000 */
[-C--:B------:R-:W-:Y:S01]  /*19e0*/  FFMA.FTZ R44, R17, R15.reuse, R44 ;  /* 0x0000000f112c7223 */ /* 0x080fe2000001002c */
[----:B------:R-:W-:Y:S01]  /*19f0*/  FMUL.FTZ R15, R64, R15 ;  /* 0x0000000f400f7220 */ /* 0x000fe20000410000 */
[----:B------:R-:W-:Y:S01]  /*1a00*/  SHF.R.U32.HI R12, RZ, 0x10, R13 ;  /* 0x00000010ff0c7819 */ /* 0x000fe2000001160d */
[----:B------:R-:W-:Y:S01]  /*1a10*/  FADD.FTZ R13, -R90, R87 ;  /* 0x000000575a0d7221 */ /* 0x000fe20000010100 */
[----:B------:R-:W-:Y:S02]  /*1a20*/  HADD2.F32 R87, -RZ, R88.H0_H0 ;  /* 0x20000058ff577230 */ /* 0x000fe40000004100 */
[----:B------:R-:W-:Y:S01]  /*1a30*/  FADD.FTZ R25, R25, R14 ;  /* 0x0000000e19197221 */ /* 0x000fe20000010000 */
[-C--:B------:R-:W-:Y:S01]  /*1a40*/  FFMA.FTZ R45, R16, R14.reuse, R45 ;  /* 0x0000000e102d7223 */ /* 0x080fe2000001002d */
        /* <DEDUP_REMOVED lines=18> */
.L_x_3168:
[----:B------:R-:W-:Y:S05]  /*1b70*/  BSYNC.RECONVERGENT B0 ;  /* 0x0000000000007941 */ /* 0x000fea0003800200 */
.L_x_3167:
        /* <DEDUP_REMOVED lines=32> */
.L_x_3170:
[----:B------:R-:W-:Y:S05]  /*1d80*/  BSYNC.RECONVERGENT B0 ;  /* 0x0000000000007941 */ /* 0x000fea0003800200 */
.L_x_3169:
        /* <DEDUP_REMOVED lines=71> */
.L_x_3175:
        /* <DEDUP_REMOVED lines=25> */
[----:B------:R-:W-:Y:S02]  /*2390*/  PRMT R89, R6, 0x7632, R89 ;  /* 0x0000763206597816 */ /* 0x000fe40000000059 */
[----:B------:R-:W-:Y:S02]  /*23a0*/  FSEL R86, R86, RZ, P6 ;  /* 0x000000ff56567208 */ /* 0x000fe40003000000 */
[----:B------:R-:W-:Y:S02]  /*23b0*/  PRMT R9, R6, 0x7610, R9 ;  /* 0x0000761006097816 */ /* 0x000fe40000000009 */
[----:B------:R-:W-:-:S02]  /*23c0*/  F2FP.F16.F32.PACK_AB R7, R84, R85 ;  /* 0x000000555407723e */ /* 0x000fc400000000ff */
[----:B------:R-:W-:Y:S02]  /*23d0*/  F2FP.F16.F32.PACK_AB R6, R86, R87 ;  /* 0x000000575606723e */ /* 0x000fe400000000ff */
[----:B------:R-:W-:Y:S02]  /*23e0*/  PRMT R84, R8, 0x7632, R84 ;  /* 0x0000763208547816 */ /* 0x000fe40000000054 */
[----:B------:R-:W-:Y:S02]  /*23f0*/  PRMT R86, R7, 0x7632, R86 ;  /* 0x0000763207567816 */ /* 0x000fe40000000056 */
[----:B------:R-:W-:Y:S01]  /*2400*/  PRMT R87, R6, 0x7632, R87 ;  /* 0x0000763206577816 */ /* 0x000fe20000000057 */
[----:B------:R-:W-:Y:S06]  /*2410*/  BRA `(.L_x_3176) ;  /* 0x0000001000b87947 */ /* 0x000fec0003800000 */
.L_x_3174:
        /* <DEDUP_REMOVED lines=43> */
.L_x_3177:
        /* <DEDUP_REMOVED lines=32> */
[C---:B------:R-:W-:Y:S01]  /*28d0*/  PRMT R89, R6.reuse, 0x7632, R89 ;  /* 0x0000763206597816 */ /* 0x040fe20000000059 */
[----:B------:R-:W-:Y:S01]  /*28e0*/  FMUL.FTZ R86, R87, UR14 ;  /* 0x0000000e57567c20 */ /* 0x000fe20008410000 */
[----:B------:R-:W-:Y:S02]  /*28f0*/  PRMT R9, R6, 0x7610, R9 ;  /* 0x0000761006097816 */ /* 0x000fe40000000009 */
[----:B------:R-:W-:Y:S02]  /*2900*/  F2FP.F16.F32.PACK_AB R7, R84, R85 ;  /* 0x000000555407723e */ /* 0x000fe400000000ff */
[----:B------:R-:W-:Y:S02]  /*2910*/  FSEL R86, R86, RZ, P6 ;  /* 0x000000ff56567208 */ /* 0x000fe40003000000 */
[----:B------:R-:W-:Y:S02]  /*2920*/  PRMT R84, R8, 0x7632, R84 ;  /* 0x0000763208547816 */ /* 0x000fe40000000054 */
[----:B------:R-:W-:-:S02]  /*2930*/  F2FP.F16.F32.PACK_AB R6, R86, R87 ;  /* 0x000000575606723e */ /* 0x000fc400000000ff */
[----:B------:R-:W-:Y:S02]  /*2940*/  PRMT R86, R7, 0x7632, R86 ;  /* 0x0000763207567816 */ /* 0x000fe40000000056 */
[----:B------:R-:W-:Y:S01]  /*2950*/  PRMT R87, R6, 0x7632, R87 ;  /* 0x0000763206577816 */ /* 0x000fe20000000057 */
[----:B------:R-:W-:Y:S06]  /*2960*/  BRA `(.L_x_3176) ;  /* 0x0000000c00647947 */ /* 0x000fec0003800000 */
.L_x_3173:
        /* <DEDUP_REMOVED lines=35> */
[----:B------:R-:W-:Y:S01]  /*2ba0*/  FADD.FTZ R85, R131, -R4 ;  /* 0x8000000483557221 */ /* 0x000fe20000010000 */
[----:B------:R-:W-:Y:S02]  /*2bb0*/  ISETP.GE.U32.AND P6, PT, R137, 0x1000000, PT ;  /* 0x010000008900780c */ /* 0x000fe40003fc6070 */
[----:B------:R-:W-:Y:S01]  /*2bc0*/  F2FP.F16.F32.PACK_AB R0, R0, R87 ;  /* 0x000000570000723e */ /* 0x000fe200000000ff */
[----:B------:R-:W-:-:S03]  /*2bd0*/  FMUL.FTZ R85, R140, R85 ;  /* 0x000000558c557220 */ /* 0x000fc60000410000 */
[----:B------:R-:W-:Y:S01]  /*2be0*/  PRMT R4, R0, 0x7632, R4 ;  /* 0x0000763200047816 */ /* 0x000fe20000000004 */
[----:B------:R-:W-:-:S05]  /*2bf0*/  FMUL.FTZ R85, R85, UR14 ;  /* 0x0000000e55557c20 */ /* 0x000fca0008410000 */
[----:B------:R-:W-:Y:S02]  /*2c00*/  FSEL R91, R85, RZ, P6 ;  /* 0x000000ff555b7208 */ /* 0x000fe40003000000 */
[----:B------:R-:W-:-:S04]  /*2c10*/  ISETP.GE.U32.AND P6, PT, R138, 0x1000000, PT ;  /* 0x010000008a00780c */ /* 0x000fc80003fc6070 */
[----:B------:R-:W-:Y:S02]  /*2c20*/  FSEL R84, R85, RZ, P6 ;  /* 0x000000ff55547208 */ /* 0x000fe40003000000 */
[----:B------:R-:W-:Y:S02]  /*2c30*/  F2FP.F16.F32.PACK_AB R85, R2, R89 ;  /* 0x000000590255723e */ /* 0x000fe400000000ff */
[----:B------:R-:W-:Y:S02]  /*2c40*/  F2FP.F16.F32.PACK_AB R91, R84, R91 ;  /* 0x0000005b545b723e */ /* 0x000fe400000000ff */
[----:B------:R-:W-:Y:S02]  /*2c50*/  PRMT R89, R0, 0x7610, R89 ;  /* 0x0000761000597816 */ /* 0x000fe40000000059 */
[C---:B------:R-:W-:Y:S02]  /*2c60*/  PRMT R2, R85.reuse, 0x7632, R2 ;  /* 0x0000763255027816 */ /* 0x040fe40000000002 */
[----:B------:R-:W-:-:S02]  /*2c70*/  PRMT R84, R85, 0x7610, R84 ;  /* 0x0000761055547816 */ /* 0x000fc40000000054 */
[C---:B------:R-:W-:Y:S02]  /*2c80*/  PRMT R0, R91.reuse, 0x7632, R0 ;  /* 0x000076325b007816 */ /* 0x040fe40000000000 */
[----:B------:R-:W-:Y:S01]  /*2c90*/  PRMT R87, R91, 0x7610, R87 ;  /* 0x000076105b577816 */ /* 0x000fe20000000057 */
[----:B------:R-:W-:Y:S06]  /*2ca0*/  BRA `(.L_x_3176) ;  /* 0x0000000800947947 */ /* 0x000fec0003800000 */
.L_x_3179:
        /* <DEDUP_REMOVED lines=37> */
[C---:B------:R-:W-:Y:S02]  /*2f00*/  PRMT R89, R2.reuse, 0x7632, R89 ;  /* 0x0000763202597816 */ /* 0x040fe40000000059 */
[----:B------:R-:W-:Y:S02]  /*2f10*/  F2FP.F16.F32.PACK_AB R6, R85, R6 ;  /* 0x000000065506723e */ /* 0x000fe400000000ff */
        /* <DEDUP_REMOVED lines=11> */
.L_x_3178:
        /* <DEDUP_REMOVED lines=10> */
[----:B------:R-:W-:Y:S02]  /*3070*/  HADD2.F32 R85, -RZ, R2.H0_H0 ;  /* 0x20000002ff557230 */ /* 0x000fe40000004100 */
[----:B------:R-:W-:Y:S01]  /*3080*/  FADD.FTZ R5, R133, -R0 ;  /* 0x8000000085057221 */ /* 0x000fe20000010000 */
[----:B------:R-:W-:Y:S02]  /*3090*/  IMAD.MOV.U32 R0, RZ, RZ, R115 ;  /* 0x000000ffff007224 */ /* 0x000fe400078e0073 */
[----:B------:R-:W-:-:S02]  /*30a0*/  HADD2.F32 R91, -RZ, R84.H0_H0 ;  /* 0x20000054ff5b7230 */ /* 0x000fc40000004100 */
[----:B-----5:R-:W-:Y:S01]  /*30b0*/  FFMA.FTZ R5, R140, R5, R85 ;  /* 0x000000058c057223 */ /* 0x020fe20000010055 */
[----:B------:R-:W-:-:S03]  /*30c0*/  HADD2.F32 R85, -RZ, R0.H0_H0 ;  /* 0x20000000ff557230 */ /* 0x000fc60000004100 */
[----:B------:R-:W-:Y:S01]  /*30d0*/  FMUL.FTZ R5, R5, UR14 ;  /* 0x0000000e05057c20 */ /* 0x000fe20008410000 */
[----:B------:R-:W-:-:S04]  /*30e0*/  IMAD.MOV.U32 R0, RZ, RZ, R114 ;  /* 0x000000ffff007224 */ /* 0x000fc800078e0072 */
[----:B------:R-:W-:Y:S01]  /*30f0*/  FSEL R89, R5, RZ, P6 ;  /* 0x000000ff05597208 */ /* 0x000fe20003000000 */
[----:B------:R-:W-:Y:S01]  /*3100*/  HADD2.F32 R87, -RZ, R0.H0_H0 ;  /* 0x20000000ff577230 */ /* 0x000fe20000004100 */
        /* <DEDUP_REMOVED lines=23> */
[----:B------:R-:W-:-:S03]  /*3280*/  FFMA.FTZ R85, R140, R85, R91 ;  /* 0x000000558c557223 */ /* 0x000fc6000001005b */
        /* <DEDUP_REMOVED lines=13> */
.L_x_3180:
[----:B------:R-:W-:Y:S02]  /*3360*/  IMAD.MOV.U32 R0, RZ, RZ, R115 ;  /* 0x000000ffff007224 */ /* 0x000fe400078e0073 */
[-C--:B------:R-:W-:Y:S01]  /*3370*/  FFMA.FTZ R5, R135, R122.reuse, R123 ;  /* 0x0000007a87057223 */ /* 0x080fe2000001007b */
[----:B------:R-:W-:Y:S01]  /*3380*/  SHF.R.U32.HI R4, RZ, 0x10, R115 ;  /* 0x00000010ff047819 */ /* 0x000fe20000011673 */
[-C--:B------:R-:W-:Y:S01]  /*3390*/  FFMA.FTZ R2, R130, R122.reuse, R123 ;  /* 0x0000007a82027223 */ /* 0x080fe2000001007b */
[----:B------:R-:W-:Y:S01]  /*33a0*/  LOP3.LUT P6, RZ, R137, 0xff0000, RZ, 0xc0, !PT ;  /* 0x00ff000089ff7812 */ /* 0x000fe200078cc0ff */
[----:B------:R-:W-:Y:S02]  /*33b0*/  HADD2.F32 R7, -RZ, R0.H0_H0 ;  /* 0x20000000ff077230 */ /* 0x000fe40000004100 */
[----:B------:R-:W-:Y:S01]  /*33c0*/  FADD.FTZ R5, R132, -R5 ;  /* 0x8000000584057221 */ /* 0x000fe20000010000 */
[----:B------:R-:W-:-:S03]  /*33d0*/  FFMA.FTZ R6, R136, R122, R123 ;  /* 0x0000007a88067223 */ /* 0x000fc6000001007b */
[----:B-----5:R-:W-:Y:S01]  /*33e0*/  FFMA.FTZ R84, R140, R5, R7 ;  /* 0x000000058c547223 */ /* 0x020fe20000010007 */
[----:B------:R-:W-:Y:S02]  /*33f0*/  HADD2.F32 R7, -RZ, R4.H0_H0 ;  /* 0x20000004ff077230 */ /* 0x000fe40000004100 */
        /* <DEDUP_REMOVED lines=8> */
[----:B------:R-:W-:Y:S02]  /*3480*/  F2FP.F16.F32.PACK_AB R87, R87, R84 ;  /* 0x000000545757723e */ /* 0x000fe400000000ff */
[----:B------:R-:W-:Y:S02]  /*3490*/  FSEL R0, R0, RZ, P6 ;  /* 0x000000ff00007208 */ /* 0x000fe40003000000 */
[----:B------:R-:W-:-:S02]  /*34a0*/  ISETP.GE.U32.AND P6, PT, R137, 0x1000000, PT ;  /* 0x010000008900780c */ /* 0x000fc40003fc6070 */
[----:B------:R-:W-:Y:S02]  /*34b0*/  F2FP.F16.F32.PACK_AB R0, R91, R0 ;  /* 0x000000005b00723e */ /* 0x000fe400000000ff */
[----:B------:R-:W-:Y:S02]  /*34c0*/  FSEL R86, R2, RZ, P6 ;  /* 0x000000ff02567208 */ /* 0x000fe40003000000 */
[----:B------:R-:W-:-:S04]  /*34d0*/  ISETP.GE.U32.AND P6, PT, R138, 0x1000000, PT ;  /* 0x010000008a00780c */ /* 0x000fc80003fc6070 */
[----:B------:R-:W-:Y:S01]  /*34e0*/  FSEL R147, R2, RZ, P6 ;  /* 0x000000ff02937208 */ /* 0x000fe20003000000 */
[----:B------:R-:W-:Y:S01]  /*34f0*/  IMAD.MOV.U32 R2, RZ, RZ, R114 ;  /* 0x000000ffff027224 */ /* 0x000fe200078e0072 */
[----:B------:R-:W-:Y:S02]  /*3500*/  LOP3.LUT P6, RZ, R137, 0xff, RZ, 0xc0, !PT ;  /* 0x000000ff89ff7812 */ /* 0x000fe400078cc0ff */
[----:B------:R-:W-:Y:S02]  /*3510*/  F2FP.F16.F32.PACK_AB R147, R147, R86 ;  /* 0x000000569393723e */ /* 0x000fe400000000ff */
[----:B------:R-:W-:Y:S01]  /*3520*/  HADD2.F32 R7, -RZ, R2.H0_H0 ;  /* 0x20000002ff077230 */ /* 0x000fe20000004100 */
[----:B------:R-:W-:-:S04]  /*3530*/  PRMT R86, R87, 0x7632, R86 ;  /* 0x0000763257567816 */ /* 0x000fc80000000056 */
        /* <DEDUP_REMOVED lines=28> */
.L_x_3176:
        /* <DEDUP_REMOVED lines=18> */
.L_x_3181:
        /* <DEDUP_REMOVED lines=12> */
.L_x_3182:
[----:B------:R-:W-:-:S07]  /*38e0*/  VIADD R139, R139, 0x80 ;  /* 0x000000808b8b7836 */ /* 0x000fce0000000000 */
.L_x_3172:
[----:B------:R-:W-:Y:S05]  /*38f0*/  BSYNC.RECONVERGENT B0 ;  /* 0x0000000000007941 */ /* 0x000fea0003800200 */
.L_x_3171:
        /* <DEDUP_REMOVED lines=13> */
[-CC-:B------:R-:W-:Y:S01]  /*39d0*/  FFMA.FTZ R2, R108, R122.reuse, R123.reuse ;  /* 0x0000007a6c027223 */ /* 0x180fe2000001007b */
[----:B------:R-:W-:Y:S01]  /*39e0*/  LOP3.LUT P6, RZ, R128, 0xff0000, RZ, 0xc0, !PT ;  /* 0x00ff000080ff7812 */ /* 0x000fe200078cc0ff */
[----:B------:R-:W-:Y:S01]  /*39f0*/  FFMA.FTZ R6, R126, R122, R123 ;  /* 0x0000007a7e067223 */ /* 0x000fe2000001007b */
[----:B------:R-:W-:Y:S02]  /*3a00*/  HADD2.F32 R7, -RZ, R0.H0_H0 ;  /* 0x20000000ff077230 */ /* 0x000fe40000004100 */
[----:B------:R-:W-:Y:S01]  /*3a10*/  FADD.FTZ R5, R110, -R5 ;  /* 0x800000056e057221 */ /* 0x000fe20000010000 */
[----:B------:R-:W-:-:S03]  /*3a20*/  SHF.R.U64 R9, R112, 0x10, R113 ;  /* 0x0000001070097819 */ /* 0x000fc60000001271 */
[----:B01---5:R-:W-:Y:S01]  /*3a30*/  FFMA.FTZ R84, R140, R5, R7 ;  /* 0x000000058c547223 */ /* 0x023fe20000010007 */
[----:B------:R-:W-:Y:S01]  /*3a40*/  SHF.R.U32.HI R7, RZ, 0x10, R113 ;  /* 0x00000010ff077819 */ /* 0x000fe20000011671 */
[----:B------:R-:W-:Y:S01]  /*3a50*/  FADD.FTZ R5, R109, -R2 ;  /* 0x800000026d057221 */ /* 0x000fe20000010000 */
[----:B------:R-:W-:Y:S02]  /*3a60*/  HADD2.F32 R9, -RZ, R9.H0_H0 ;  /* 0x20000009ff097230 */ /* 0x000fe40000004100 */
[----:B------:R-:W-:Y:S01]  /*3a70*/  FMUL.FTZ R0, R84, UR14 ;  /* 0x0000000e54007c20 */ /* 0x000fe20008410000 */
[----:B------:R-:W-:-:S04]  /*3a80*/  HADD2.F32 R7, -RZ, R7.H0_H0 ;  /* 0x20000007ff077230 */ /* 0x000fc80000004100 */
[----:B------:R-:W-:Y:S02]  /*3a90*/  FSEL R87, R0, RZ, P6 ;  /* 0x000000ff00577208 */ /* 0x000fe40003000000 */
[----:B------:R-:W-:Y:S01]  /*3aa0*/  LOP3.LUT P6, RZ, R129, 0xff0000, RZ, 0xc0, !PT ;  /* 0x00ff000081ff7812 */ /* 0x000fe200078cc0ff */
[----:B------:R-:W-:Y:S01]  /*3ab0*/  FFMA.FTZ R91, R140, R5, R7 ;  /* 0x000000058c5b7223 */ /* 0x000fe20000010007 */
[----:B------:R-:W-:Y:S01]  /*3ac0*/  FFMA.FTZ R5, R127, R122, R123 ;  /* 0x0000007a7f057223 */ /* 0x000fe2000001007b */
[----:B------:R-:W-:Y:S02]  /*3ad0*/  F2FP.F16.F32.PACK_AB R87, R87, R84 ;  /* 0x000000545757723e */ /* 0x000fe400000000ff */
[----:B------:R-:W-:Y:S01]  /*3ae0*/  FSEL R0, R0, RZ, P6 ;  /* 0x000000ff00007208 */ /* 0x000fe20003000000 */
[C---:B------:R-:W-:Y:S01]  /*3af0*/  FMUL.FTZ R2, R91.reuse, UR14 ;  /* 0x0000000e5b027c20 */ /* 0x040fe20008410000 */
[----:B------:R-:W-:Y:S01]  /*3b00*/  ISETP.GE.U32.AND P6, PT, R128, 0x1000000, PT ;  /* 0x010000008000780c */ /* 0x000fe20003fc6070 */
[----:B------:R-:W-:Y:S01]  /*3b10*/  FADD.FTZ R5, R124, -R5 ;  /* 0x800000057c057221 */ /* 0x000fe20000010000 */
[----:B------:R-:W-:-:S02]  /*3b20*/  F2FP.F16.F32.PACK_AB R0, R91, R0 ;  /* 0x000000005b00723e */ /* 0x000fc400000000ff */
[----:B------:R-:W-:Y:S02]  /*3b30*/  FSEL R88, R2, RZ, P6 ;  /* 0x000000ff02587208 */ /* 0x000fe40003000000 */
[----:B------:R-:W-:-:S04]  /*3b40*/  ISETP.GE.U32.AND P6, PT, R129, 0x1000000, PT ;  /* 0x010000008100780c */ /* 0x000fc80003fc6070 */
[----:B------:R-:W-:Y:S01]  /*3b50*/  FSEL R147, R2, RZ, P6 ;  /* 0x000000ff02937208 */ /* 0x000fe20003000000 */
[----:B------:R-:W-:Y:S01]  /*3b60*/  IMAD.MOV.U32 R2, RZ, RZ, R112 ;  /* 0x000000ffff027224 */ /* 0x000fe200078e0070 */
[----:B------:R-:W-:Y:S02]  /*3b70*/  LOP3.LUT P6, RZ, R128, 0xff, RZ, 0xc0, !PT ;  /* 0x000000ff80ff7812 */ /* 0x000fe400078cc0ff */
[----:B------:R-:W-:Y:S02]  /*3b80*/  F2FP.F16.F32.PACK_AB R147, R147, R88 ;  /* 0x000000589393723e */ /* 0x000fe400000000ff */
[----:B------:R-:W-:Y:S01]  /*3b90*/  HADD2.F32 R7, -RZ, R2.H0_H0 ;  /* 0x20000002ff077230 */ /* 0x000fe20000004100 */
[----:B------:R-:W-:Y:S02]  /*3ba0*/  PRMT R88, R87, 0x7632, R88 ;  /* 0x0000763257587816 */ /* 0x000fe40000000058 */
[----:B------:R-:W-:Y:S02]  /*3bb0*/  PRMT R91, R147, 0x7610, R91 ;  /* 0x00007610935b7816 */ /* 0x000fe4000000005b */
        /* <DEDUP_REMOVED lines=26> */
.L_x_3187:
[----:B------:R-:W-:Y:S01]  /*3d60*/  SHF.R.U64 R2, R112, 0x10, R113 ;  /* 0x0000001070027819 */ /* 0x000fe20000001271 */
[-CC-:B------:R-:W-:Y:S01]  /*3d70*/  FFMA.FTZ R0, R126, R122.reuse, R123.reuse ;  /* 0x0000007a7e007223 */ /* 0x180fe2000001007b */
[----:B------:R-:W-:Y:S01]  /*3d80*/  LOP3.LUT P6, RZ, R128, 0xff00, RZ, 0xc0, !PT ;  /* 0x0000ff0080ff7812 */ /* 0x000fe200078cc0ff */
[----:B------:R-:W-:Y:S02]  /*3d90*/  FFMA.FTZ R4, R108, R122, R123 ;  /* 0x0000007a6c047223 */ /* 0x000fe4000001007b */
[----:B01----:R-:W-:Y:S02]  /*3da0*/  HADD2.F32 R85, -RZ, R2.H0_H0 ;  /* 0x20000002ff557230 */ /* 0x003fe40000004100 */
        /* <DEDUP_REMOVED lines=48> */
.L_x_3186:
        /* <DEDUP_REMOVED lines=16> */
[----:B------:R-:W-:Y:S02]  /*41b0*/  F2FP.F16.F32.PACK_AB R87, R87, R84 ;  /* 0x000000545757723e */ /* 0x000fe400000000ff */
        /* <DEDUP_REMOVED lines=11> */
[----:B------:R-:W-:Y:S01]  /*4270*/  F2FP.F16.F32.PACK_AB R90, R147, R90 ;  /* 0x0000005a935a723e */ /* 0x000fe200000000ff */
[----:B------:R-:W-:-:S05]  /*4280*/  FMUL.FTZ R2, R0, UR14 ;  /* 0x0000000e00027c20 */ /* 0x000fca0008410000 */
[C---:B------:R-:W-:Y:S02]  /*4290*/  FSEL R5, R2.reuse, RZ, P6 ;  /* 0x000000ff02057208 */ /* 0x040fe40003000000 */
        /* <DEDUP_REMOVED lines=22> */
.L_x_3189:
        /* <DEDUP_REMOVED lines=42> */
[----:B------:R-:W-:Y:S01]  /*46a0*/  PRMT R0, R91, 0x7632, R0 ;  /* 0x000076325b007816 */ /* 0x000fe20000000000 */
[----:B------:R-:W-:Y:S06]  /*46b0*/  BRA `(.L_x_3188) ;  /* 0x0000000800707947 */ /* 0x000fec0003800000 */
.L_x_3185:
        /* <DEDUP_REMOVED lines=46> */
[----:B------:R-:W-:Y:S02]  /*49a0*/  PRMT R7, R84, 0x7610, R7 ;  /* 0x0000761054077816 */ /* 0x000fe40000000007 */
[----:B------:R-:W-:Y:S01]  /*49b0*/  PRMT R91, R6, 0x7632, R91 ;  /* 0x00007632065b7816 */ /* 0x000fe2000000005b */
[----:B------:R-:W-:Y:S06]  /*49c0*/  BRA `(.L_x_3188) ;  /* 0x0000000400ac7947 */ /* 0x000fec0003800000 */
.L_x_3191:
[----:B01----:R-:W-:Y:S02]  /*49d0*/  IMAD.MOV.U32 R84, RZ, RZ, R112 ;  /* 0x000000ffff547224 */ /* 0x003fe400078e0070 */
[-C--:B------:R-:W-:Y:S01]  /*49e0*/  FFMA.FTZ R85, R127, R122.reuse, R123 ;  /* 0x0000007a7f557223 */ /* 0x080fe2000001007b */
[----:B------:R-:W-:Y:S02]  /*49f0*/  SHF.R.U64 R86, R112, 0x10, R113 ;  /* 0x0000001070567819 */ /* 0x000fe40000001271 */
[----:B------:R-:W-:Y:S01]  /*4a00*/  LOP3.LUT P6, RZ, R128, 0xff, RZ, 0xc0, !PT ;  /* 0x000000ff80ff7812 */ /* 0x000fe200078cc0ff */
[----:B------:R-:W-:Y:S02]  /*4a10*/  HADD2.F32 R87, -RZ, R84.H0_H0 ;  /* 0x20000054ff577230 */ /* 0x000fe40000004100 */
[----:B------:R-:W-:Y:S01]  /*4a20*/  FADD.FTZ R85, R124, -R85 ;  /* 0x800000557c557221 */ /* 0x000fe20000010000 */
[----:B------:R-:W-:Y:S01]  /*4a30*/  FFMA.FTZ R84, R126, R122, R123 ;  /* 0x0000007a7e547223 */ /* 0x000fe2000001007b */
[----:B------:R-:W-:Y:S01]  /*4a40*/  HADD2.F32 R89, -RZ, R86.H0_H0 ;  /* 0x20000056ff597230 */ /* 0x000fe20000004100 */
        /* <DEDUP_REMOVED lines=31> */
.L_x_3190:
        /* <DEDUP_REMOVED lines=34> */
[C---:B------:R-:W-:Y:S02]  /*4e60*/  PRMT R88, R84.reuse, 0x7632, R88 ;  /* 0x0000763254587816 */ /* 0x040fe40000000058 */
[----:B------:R-:W-:Y:S02]  /*4e70*/  PRMT R7, R84, 0x7610, R7 ;  /* 0x0000761054077816 */ /* 0x000fe40000000007 */
[----:B------:R-:W-:Y:S01]  /*4e80*/  PRMT R91, R6, 0x7632, R91 ;  /* 0x00007632065b7816 */ /* 0x000fe2000000005b */
[----:B------:R-:W-:Y:S06]  /*4e90*/  BRA `(.L_x_3188) ;  /* 0x0000000000787947 */ /* 0x000fec0003800000 */
.L_x_3192:
        /* <DEDUP_REMOVED lines=30> */
.L_x_3188:
        /* <DEDUP_REMOVED lines=16> */
.L_x_3193:
        /* <DEDUP_REMOVED lines=10> */
.L_x_3194:
[----:B------:R-:W-:-:S07]  /*5220*/  VIADD R139, R139, 0x80 ;  /* 0x000000808b8b7836 */ /* 0x000fce0000000000 */
.L_x_3184:
[----:B------:R-:W-:Y:S05]  /*5230*/  BSYNC.RECONVERGENT B0 ;  /* 0x0000000000007941 */ /* 0x000fea0003800200 */
.L_x_3183:
        /* <DEDUP_REMOVED lines=19> */
[----:B012--5:R-:W-:Y:S01]  /*5370*/  FFMA.FTZ R84, R140, R5, R7 ;  /* 0x000000058c547223 */ /* 0x027fe20000010007 */
        /* <DEDUP_REMOVED lines=50> */
.L_x_3199:
[----:B------:R-:W-:Y:S01]  /*56a0*/  SHF.R.U64 R2, R116, 0x10, R117 ;  /* 0x0000001074027819 */ /* 0x000fe20000001275 */
[-CC-:B------:R-:W-:Y:S01]  /*56b0*/  FFMA.FTZ R0, R104, R122.reuse, R123.reuse ;  /* 0x0000007a68007223 */ /* 0x180fe2000001007b */
[----:B------:R-:W-:Y:S01]  /*56c0*/  LOP3.LUT P6, RZ, R106, 0xff00, RZ, 0xc0, !PT ;  /* 0x0000ff006aff7812 */ /* 0x000fe200078cc0ff */
[----:B------:R-:W-:Y:S02]  /*56d0*/  FFMA.FTZ R4, R98, R122, R123 ;  /* 0x0000007a62047223 */ /* 0x000fe4000001007b */
[----:B012---:R-:W-:Y:S02]  /*56e0*/  HADD2.F32 R85, -RZ, R2.H0_H0 ;  /* 0x20000002ff557230 */ /* 0x007fe40000004100 */
        /* <DEDUP_REMOVED lines=48> */
.L_x_3198:
        /* <DEDUP_REMOVED lines=53> */
.L_x_3201:
        /* <DEDUP_REMOVED lines=44> */
.L_x_3197:
        /* <DEDUP_REMOVED lines=49> */
.L_x_3203:
[----:B012---:R-:W-:Y:S02]  /*6310*/  IMAD.MOV.U32 R84, RZ, RZ, R116 ;  /* 0x000000ffff547224 */ /* 0x007fe400078e0074 */
        /* <DEDUP_REMOVED lines=38> */
.L_x_3202:
        /* <DEDUP_REMOVED lines=38> */
.L_x_3204:
        /* <DEDUP_REMOVED lines=30> */
.L_x_3200:
        /* <DEDUP_REMOVED lines=16> */
.L_x_3205:
        /* <DEDUP_REMOVED lines=10> */
.L_x_3206:
[----:B------:R-:W-:-:S07]  /*6b60*/  VIADD R139, R139, 0x80 ;  /* 0x000000808b8b7836 */ /* 0x000fce0000000000 */
.L_x_3196:
[----:B------:R-:W-:Y:S05]  /*6b70*/  BSYNC.RECONVERGENT B0 ;  /* 0x0000000000007941 */ /* 0x000fea0003800200 */
.L_x_3195:
        /* <DEDUP_REMOVED lines=70> */
.L_x_3211:
        /* <DEDUP_REMOVED lines=53> */
.L_x_3210:
        /* <DEDUP_REMOVED lines=53> */
.L_x_3213:
        /* <DEDUP_REMOVED lines=44> */
.L_x_3209:
        /* <DEDUP_REMOVED lines=49> */
.L_x_3215:
        /* <DEDUP_REMOVED lines=39> */
.L_x_3214:
        /* <DEDUP_REMOVED lines=38> */
.L_x_3216:
        /* <DEDUP_REMOVED lines=30> */
.L_x_3212:
        /* <DEDUP_REMOVED lines=16> */
.L_x_3217:
        /* <DEDUP_REMOVED lines=10> */
.L_x_3218:
[----:B------:R-:W-:-:S07]  /*84a0*/  VIADD R139, R139, 0x80 ;  /* 0x000000808b8b7836 */ /* 0x000fce0000000000 */
.L_x_3208:
[----:B------:R-:W-:Y:S05]  /*84b0*/  BSYNC.RECONVERGENT B0 ;  /* 0x0000000000007941 */ /* 0x000fea0003800200 */
.L_x_3207:
        /* <DEDUP_REMOVED lines=15> */
[----:B------:R-:W-:Y:S02]  /*85b0*/  IMAD.MOV.U32 R4, RZ, RZ, R120 ;  /* 0x000000ffff047224 */ /* 0x000fe400078e0078 */
[----:B------:R-:W-:Y:S01]  /*85c0*/  FADD.FTZ R5, R12, -R5 ;  /* 0x800000050c057221 */ /* 0x000fe20000010000 */
[----:B------:R-:W-:-:S05]  /*85d0*/  HADD2.F32 R7, -RZ, R0.H0_H0 ;  /* 0x20000000ff077230 */ /* 0x000fca0000004100 */
[----:B012--5:R-:W-:Y:S01]  /*85e0*/  FFMA.FTZ R84, R140, R5, R7 ;  /* 0x000000058c547223 */ /* 0x027fe20000010007 */
[----:B------:R-:W-:Y:S01]  /*85f0*/  SHF.R.U32.HI R7, RZ, 0x10, R121 ;  /* 0x00000010ff077819 */ /* 0x000fe20000011679 */
[----:B------:R-:W-:Y:S02]  /*8600*/  FADD.FTZ R5, R11, -R2 ;  /* 0x800000020b057221 */ /* 0x000fe40000010000 */
[----:B------:R-:W-:Y:S02]  /*8610*/  FMUL.FTZ R0, R84, UR14 ;  /* 0x0000000e54007c20 */ /* 0x000fe40008410000 */
[----:B------:R-:W-:-:S03]  /*8620*/  HADD2.F32 R7, -RZ, R7.H0_H0 ;  /* 0x20000007ff077230 */ /* 0x000fc60000004100 */
[----:B------:R-:W-:Y:S02]  /*8630*/  FSEL R89, R0, RZ, P6 ;  /* 0x000000ff00597208 */ /* 0x000fe40003000000 */
[----:B------:R-:W-:Y:S01]  /*8640*/  LOP3.LUT P6, RZ, R18, 0xff0000, RZ, 0xc0, !PT ;  /* 0x00ff000012ff7812 */ /* 0x000fe200078cc0ff */
[----:B------:R-:W-:Y:S01]  /*8650*/  FFMA.FTZ R91, R140, R5, R7 ;  /* 0x000000058c5b7223 */ /* 0x000fe20000010007 */
[----:B------:R-:W-:Y:S01]  /*8660*/  HADD2.F32 R7, -RZ, R4.H0_H0 ;  /* 0x20000004ff077230 */ /* 0x000fe20000004100 */
[----:B------:R-:W-:Y:S02]  /*8670*/  F2FP.F16.F32.PACK_AB R89, R89, R84 ;  /* 0x000000545959723e */ /* 0x000fe400000000ff */
[----:B------:R-:W-:Y:S01]  /*8680*/  FSEL R0, R0, RZ, P6 ;  /* 0x000000ff00007208 */ /* 0x000fe20003000000 */
[----:B------:R-:W-:Y:S01]  /*8690*/  FMUL.FTZ R2, R91, UR14 ;  /* 0x0000000e5b027c20 */ /* 0x000fe20008410000 */
[----:B------:R-:W-:Y:S02]  /*86a0*/  ISETP.GE.U32.AND P6, PT, R19, 0x1000000, PT ;  /* 0x010000001300780c */ /* 0x000fe40003fc6070 */
[----:B------:R-:W-:-:S02]  /*86b0*/  F2FP.F16.F32.PACK_AB R0, R91, R0 ;  /* 0x000000005b00723e */ /* 0x000fc400000000ff */
        /* <DEDUP_REMOVED lines=11> */
[----:B------:R-:W-:Y:S01]  /*8770*/  PRMT R86, R89, 0x7632, R86 ;  /* 0x0000763259567816 */ /* 0x000fe20000000056 */
[----:B------:R-:W-:Y:S02]  /*8780*/  FMUL.FTZ R2, R5, UR14 ;  /* 0x0000000e05027c20 */ /* 0x000fe40008410000 */
        /* <DEDUP_REMOVED lines=25> */
.L_x_3223:
[----:B------:R-:W-:Y:S01]  /*8920*/  SHF.R.U64 R0, R120, 0x10, R121 ;  /* 0x0000001078007819 */ /* 0x000fe20000001279 */
[----:B------:R-:W-:Y:S01]  /*8930*/  FFMA.FTZ R5, R16, R122, R123 ;  /* 0x0000007a10057223 */ /* 0x000fe2000001007b */
[----:B------:R-:W-:Y:S01]  /*8940*/  LOP3.LUT P6, RZ, R19, 0xff00, RZ, 0xc0, !PT ;  /* 0x0000ff0013ff7812 */ /* 0x000fe200078cc0ff */
[----:B------:R-:W-:Y:S02]  /*8950*/  IMAD.MOV.U32 R2, RZ, RZ, R120 ;  /* 0x000000ffff027224 */ /* 0x000fe400078e0078 */
[----:B012---:R-:W-:Y:S02]  /*8960*/  HADD2.F32 R85, -RZ, R0.H0_H0 ;  /* 0x20000000ff557230 */ /* 0x007fe40000004100 */
        /* <DEDUP_REMOVED lines=14> */
[----:B------:R-:W-:Y:S01]  /*8a50*/  HADD2.F32 R85, -RZ, R2.H0_H0 ;  /* 0x20000002ff557230 */ /* 0x000fe20000004100 */
[----:B------:R-:W-:Y:S02]  /*8a60*/  SHF.R.U32.HI R2, RZ, 0x10, R121 ;  /* 0x00000010ff027819 */ /* 0x000fe40000011679 */
[----:B------:R-:W-:-:S03]  /*8a70*/  FMUL.FTZ R5, R5, UR14 ;  /* 0x0000000e05057c20 */ /* 0x000fc60008410000 */
[----:B------:R-:W-:Y:S02]  /*8a80*/  HADD2.F32 R91, -RZ, R2.H0_H0 ;  /* 0x20000002ff5b7230 */ /* 0x000fe40000004100 */
[----:B------:R-:W-:Y:S02]  /*8a90*/  FSEL R84, R5, RZ, P6 ;  /* 0x000000ff05547208 */ /* 0x000fe40003000000 */
[----:B------:R-:W-:-:S04]  /*8aa0*/  LOP3.LUT P6, RZ, R18, 0xff0000, RZ, 0xc0, !PT ;  /* 0x00ff000012ff7812 */ /* 0x000fc800078cc0ff */
[----:B------:R-:W-:Y:S01]  /*8ab0*/  FSEL R89, R5, RZ, P6 ;  /* 0x000000ff05597208 */ /* 0x000fe20003000000 */
[----:B------:R-:W-:Y:S01]  /*8ac0*/  FADD.FTZ R5, R15, -R0 ;  /* 0x800000000f057221 */ /* 0x000fe20000010000 */
[----:B------:R-:W-:Y:S02]  /*8ad0*/  LOP3.LUT P6, RZ, R19, 0xff, RZ, 0xc0, !PT ;  /* 0x000000ff13ff7812 */ /* 0x000fe400078cc0ff */
[----:B------:R-:W-:Y:S01]  /*8ae0*/  F2FP.F16.F32.PACK_AB R89, R89, R84 ;  /* 0x000000545959723e */ /* 0x000fe200000000ff */
        /* <DEDUP_REMOVED lines=10> */
[----:B------:R-:W-:Y:S02]  /*8b90*/  F2FP.F16.F32.PACK_AB R0, R5, R0 ;  /* 0x000000000500723e */ /* 0x000fe400000000ff */
[----:B------:R-:W-:Y:S02]  /*8ba0*/  FSEL R2, R85, RZ, P6 ;  /* 0x000000ff55027208 */ /* 0x000fe40003000000 */
[----:B------:R-:W-:Y:S02]  /*8bb0*/  ISETP.GE.U32.AND P6, PT, R18, 0x1000000, PT ;  /* 0x010000001200780c */ /* 0x000fe40003fc6070 */
[----:B------:R-:W-:-:S02]  /*8bc0*/  F2FP.F16.F32.PACK_AB R5, R87, R4 ;  /* 0x000000045705723e */ /* 0x000fc400000000ff */
[----:B------:R-:W-:Y:S02]  /*8bd0*/  FSEL R85, R85, RZ, P6 ;  /* 0x000000ff55557208 */ /* 0x000fe40003000000 */
[----:B------:R-:W-:Y:S02]  /*8be0*/  PRMT R84, R5, 0x7610, R84 ;  /* 0x0000761005547816 */ /* 0x000fe40000000054 */
        /* <DEDUP_REMOVED lines=8> */
.L_x_3222:
        /* <DEDUP_REMOVED lines=27> */
[----:B------:R-:W-:-:S03]  /*8e20*/  FMUL.FTZ R7, R140, R7 ;  /* 0x000000078c077220 */ /* 0x000fc60000410000 */
[----:B------:R-:W-:Y:S01]  /*8e30*/  FMUL.FTZ R2, R0, UR14 ;  /* 0x0000000e00027c20 */ /* 0x000fe20008410000 */
[----:B------:R-:W-:-:S04]  /*8e40*/  FMUL.FTZ R4, R7, UR14 ;  /* 0x0000000e07047c20 */ /* 0x000fc80008410000 */
        /* <DEDUP_REMOVED lines=23> */
.L_x_3225:
        /* <DEDUP_REMOVED lines=26> */
[----:B------:R-:W-:Y:S01]  /*9160*/  FMUL.FTZ R5, R140, R5 ;  /* 0x000000058c057220 */ /* 0x000fe20000410000 */
[----:B------:R-:W-:-:S03]  /*9170*/  PRMT R84, R85, 0x7610, R84 ;  /* 0x0000761055547816 */ /* 0x000fc60000000054 */
        /* <DEDUP_REMOVED lines=12> */
[C---:B------:R-:W-:Y:S02]  /*9240*/  PRMT R5, R89.reuse, 0x7632, R5 ;  /* 0x0000763259057816 */ /* 0x040fe40000000005 */
[----:B------:R-:W-:Y:S02]  /*9250*/  PRMT R86, R89, 0x7610, R86 ;  /* 0x0000761059567816 */ /* 0x000fe40000000056 */
[----:B------:R-:W-:-:S02]  /*9260*/  PRMT R0, R91, 0x7632, R0 ;  /* 0x000076325b007816 */ /* 0x000fc40000000000 */
[----:B------:R-:W-:Y:S01]  /*9270*/  PRMT R89, R91, 0x7610, R89 ;  /* 0x000076105b597816 */ /* 0x000fe20000000059 */
[----:B------:R-:W-:Y:S06]  /*9280*/  BRA `(.L_x_3224) ;  /* 0x0000000800647947 */ /* 0x000fec0003800000 */
.L_x_3221:
        /* <DEDUP_REMOVED lines=11> */
[----:B------:R-:W-:Y:S02]  /*9340*/  HADD2.F32 R9, -RZ, R7.H0_H0 ;  /* 0x20000007ff097230 */ /* 0x000fe40000004100 */
[----:B------:R-:W-:Y:S01]  /*9350*/  FADD.FTZ R7, R15, -R6 ;  /* 0x800000060f077221 */ /* 0x000fe20000010000 */
[----:B------:R-:W-:Y:S01]  /*9360*/  HADD2.F32 R85, -RZ, R8.H0_H0 ;  /* 0x20000008ff557230 */ /* 0x000fe20000004100 */
[----:B------:R-:W-:Y:S01]  /*9370*/  SHF.R.U32.HI R86, RZ, 0x10, R121 ;  /* 0x00000010ff567819 */ /* 0x000fe20000011679 */
[----:B------:R-:W-:-:S02]  /*9380*/  HADD2.F32 R87, -RZ, R84.H0_H0 ;  /* 0x20000054ff577230 */ /* 0x000fc40000004100 */
[----:B-----5:R-:W-:Y:S01]  /*9390*/  FFMA.FTZ R7, R140, R7, R9 ;  /* 0x000000078c077223 */ /* 0x020fe20000010009 */
[----:B------:R-:W-:Y:S01]  /*93a0*/  FFMA.FTZ R9, R16, R122, R123 ;  /* 0x0000007a10097223 */ /* 0x000fe2000001007b */
[----:B------:R-:W-:Y:S02]  /*93b0*/  HADD2.F32 R89, -RZ, R86.H0_H0 ;  /* 0x20000056ff597230 */ /* 0x000fe40000004100 */
        /* <DEDUP_REMOVED lines=20> */
[----:B------:R-:W-:Y:S02]  /*9500*/  PRMT R87, R6, 0x7632, R87 ;  /* 0x0000763206577816 */ /* 0x000fe40000000057 */
[----:B------:R-:W-:-:S02]  /*9510*/  FSEL R86, R86, RZ, P6 ;  /* 0x000000ff56567208 */ /* 0x000fc40003000000 */
[----:B------:R-:W-:Y:S02]  /*9520*/  PRMT R9, R6, 0x7610, R9 ;  /* 0x0000761006097816 */ /* 0x000fe40000000009 */
[----:B------:R-:W-:Y:S02]  /*9530*/  F2FP.F16.F32.PACK_AB R7, R84, R85 ;  /* 0x000000555407723e */ /* 0x000fe400000000ff */
[----:B------:R-:W-:Y:S02]  /*9540*/  F2FP.F16.F32.PACK_AB R6, R86, R89 ;  /* 0x000000595606723e */ /* 0x000fe400000000ff */
[----:B------:R-:W-:Y:S02]  /*9550*/  PRMT R84, R8, 0x7632, R84 ;  /* 0x0000763208547816 */ /* 0x000fe40000000054 */
[----:B------:R-:W-:Y:S02]  /*9560*/  PRMT R86, R7, 0x7632, R86 ;  /* 0x0000763207567816 */ /* 0x000fe40000000056 */
[----:B------:R-:W-:Y:S01]  /*9570*/  PRMT R89, R6, 0x7632, R89 ;  /* 0x0000763206597816 */ /* 0x000fe20000000059 */
[----:B------:R-:W-:Y:S06]  /*9580*/  BRA `(.L_x_3224) ;  /* 0x0000000400a47947 */ /* 0x000fec0003800000 */
.L_x_3227:
        /* <DEDUP_REMOVED lines=39> */
.L_x_3226:
        /* <DEDUP_REMOVED lines=37> */
.L_x_3228:
        /* <DEDUP_REMOVED lines=29> */
.L_x_3224:
        /* <DEDUP_REMOVED lines=16> */
.L_x_3229:
        /* <DEDUP_REMOVED lines=10> */
.L_x_3220:
[----:B------:R-:W-:Y:S05]  /*9dc0*/  BSYNC.RECONVERGENT B0 ;  /* 0x0000000000007941 */ /* 0x000fea0003800200 */
.L_x_3219:
[----:B------:R-:W-:Y:S01]  /*9dd0*/  ISETP.NE.AND P6, PT, R145, RZ, PT ;  /* 0x000000ff9100720c */ /* 0x000fe20003fc5270 */
[----:B------:R-:W-:-:S12]  /*9de0*/  UPLOP3.LUT UP1, UPT, UPT, UPT, UP1, 0x40, 0x4 ;  /* 0x000000000004789c */ /* 0x000fd80003f2e810 */
[----:B------:R-:W-:Y:S05]  /*9df0*/  @!P6 BRA `(.L_x_3230) ;  /* 0xffffff6400e0e947 */ /* 0x000fea000383ffff */
.L_x_3158:
        /* <DEDUP_REMOVED lines=39> */
.L_x_3231:
        /* <DEDUP_REMOVED lines=9> */
.L_x_5440:


//--------------------- .text._ZN10layer_norm22ln_bwd_finalize_kernelINS_22Kernel_traits_finalizeILj2560Ef6__halfS2_S2_fjLb0ELj1024ELj4ENS_18Kernel_traits_baseILj2560EfS2_S2_S2_fjLj1024EEEEELb0ELb1EEEvNS_9BwdParamsE --------------------------
	.section	.text._ZN10layer_norm22ln_bwd_finalize_kernelINS_22Kernel_traits_finalizeILj2560Ef6__halfS2_S2_fjLb0ELj1024ELj4ENS_18Kernel_traits_baseILj2560EfS2_S2_S2_fjLj1024EEEEELb0ELb1EEEvNS_9BwdParamsE,"ax",@progbits
	.align	128
        .global         _ZN10layer_norm22ln_bwd_finalize_kernelINS_22Kernel_traits_finalizeILj2560Ef6__halfS2_S2_fjLb0ELj1024ELj4ENS_18Kernel_traits_baseILj2560EfS2_S2_S2_fjLj1024EEEEELb0ELb1EEEvNS_9BwdParamsE
        .type           _ZN10layer_norm22ln_bwd_finalize_kernelINS_22Kernel_traits_finalizeILj2560Ef6__halfS2_S2_fjLb0ELj1024ELj4ENS_18Kernel_traits_baseILj2560EfS2_S2_S2_fjLj1024EEEEELb0ELb1EEEvNS_9BwdParamsE,@function
        .size           _ZN10layer_norm22ln_bwd_finalize_kernelINS_22Kernel_traits_finalizeILj2560Ef6__halfS2_S2_fjLb0ELj1024ELj4ENS_18Kernel_traits_baseILj2560EfS2_S2_S2_fjLj1024EEEEELb0ELb1EEEvNS_9BwdParamsE,(.L_x_5441 - _ZN10layer_norm22ln_bwd_finalize_kernelINS_22Kernel_traits_finalizeILj2560Ef6__halfS2_S2_fjLb0ELj1024ELj4ENS_18Kernel_traits_baseILj2560EfS2_S2_S2_fjLj1024EEEEELb0ELb1EEEvNS_9BwdParamsE)
        .other          _ZN10layer_norm22ln_bwd_finalize_kernelINS_22Kernel_traits_finalizeILj2560Ef6__halfS2_S2_fjLb0ELj1024ELj4ENS_18Kernel_traits_baseILj2560EfS2_S2_S2_fjLj1024EEEEELb0ELb1EEEvNS_9BwdParamsE,@"STO_CUDA_ENTRY STV_DEFAULT"
_ZN10layer_norm22ln_bwd_finalize_kernelINS_22Kernel_traits_finalizeILj2560Ef6__halfS2_S2_fjLb0ELj1024ELj4ENS_18Kernel_traits_baseILj2560EfS2_S2_S2_fjLj1024EEEEELb0ELb1EEEvNS_9BwdParamsE:
.text._ZN10layer_norm22ln_bwd_finalize_kernelINS_22Kernel_traits_finalizeILj2560Ef6__halfS2_S2_fjLb0ELj1024ELj4ENS_18Kernel_traits_baseILj2560EfS2_S2_S2_fjLj1024EEEEELb0ELb1EEEvNS_9BwdParamsE:
        /* <DEDUP_REMOVED lines=81> */
.L_x_3236:
        /* <DEDUP_REMOVED lines=118> */
.L_x_3235:
[----:B------:R-:W-:Y:S05]  /*0c70*/  BSYNC.RECONVERGENT B1 ;  /* 0x0000000000017941 */ /* 0x000fea0003800200 */
.L_x_3234:
        /* <DEDUP_REMOVED lines=77> */
.L_x_3238:
[----:B------:R-:W-:Y:S05]  /*1150*/  BSYNC.RECONVERGENT B1 ;  /* 0x0000000000017941 */ /* 0x000fea0003800200 */
.L_x_3237:
        /* <DEDUP_REMOVED lines=38> */
.L_x_3240:
[----:B------:R-:W-:Y:S05]  /*13c0*/  BSYNC.RECONVERGENT B1 ;  /* 0x0000000000017941 */ /* 0x000fea0003800200 */
.L_x_3239:
        /* <DEDUP_REMOVED lines=8> */
.L_x_3241:
        /* <DEDUP_REMOVED lines=10> */
.L_x_3233:
[----:B------:R-:W-:Y:S05]  /*14f0*/  BSYNC.RECONVERGENT B0 ;  /* 0x0000000000007941 */ /* 0x000fea0003800200 */
.L_x_3232:
        /* <DEDUP_REMOVED lines=55> */
.L_x_3242:
        /* <DEDUP_REMOVED lines=9> */
.L_x_5441:


//--------------------- .text._ZN10layer_norm40ln_parallel_residual_bwd_finalize_kernelINS_22Kernel_traits_finalizeILj2560Ef6__halfS2_S2_fjLb0ELj1024ELj4ENS_18Kernel_traits_baseILj2560EfS2_S2_S2_fjLj1024EEEEELb1EEEvNS_9BwdParamsE --------------------------
	.section	.text._ZN10layer_norm40ln_parallel_residual_bwd_finalize_kernelINS_22Kernel_traits_finalizeILj2560Ef6__halfS2_S2_fjLb0ELj1024ELj4ENS_18Kernel_traits_baseILj2560EfS2_S2_S2_fjLj1024EEEEELb1EEEvNS_9BwdParamsE,"ax",@progbits
	.align	128
        .global         _ZN10layer_norm40ln_parallel_residual_bwd_finalize_kernelINS_22Kernel_traits_finalizeILj2560Ef6__halfS2_S2_fjLb0ELj1024ELj4ENS_18Kernel_traits_baseILj2560EfS2_S2_S2_fjLj1024EEEEELb1EEEvNS_9BwdParamsE
        .type           _ZN10layer_norm40ln_parallel_residual_bwd_finalize_kernelINS_22Kernel_traits_finalizeILj2560Ef6__halfS2_S2_fjLb0ELj1024ELj4ENS_18Kernel_traits_baseILj2560EfS2_S2_S2_fjLj1024EEEEELb1EEEvNS_9BwdParamsE,@function
        .size           _ZN10layer_norm40ln_parallel_residual_bwd_finalize_kernelINS_22Kernel_traits_finalizeILj2560Ef6__halfS2_S2_fjLb0ELj1024ELj4ENS_18Kernel_traits_baseILj2560EfS2_S2_S2_fjLj1024EEEEELb1EEEvNS_9BwdParamsE,(.L_x_5442 - _ZN10layer_norm40ln_parallel_residual_bwd_finalize_kernelINS_22Kernel_traits_finalizeILj2560Ef6__halfS2_S2_fjLb0ELj1024ELj4ENS_18Kernel_traits_baseILj2560EfS2_S2_S2_fjLj1024EEEEELb1EEEvNS_9BwdParamsE)
        .other          _ZN10layer_norm40ln_parallel_residual_bwd_finalize_kernelINS_22Kernel_traits_finalizeILj2560Ef6__halfS2_S2_fjLb0ELj1024ELj4ENS_18Kernel_traits_baseILj2560EfS2_S2_S2_fjLj1024EEEEELb1EEEvNS_9BwdParamsE,@"STO_CUDA_ENTRY STV_DEFAULT"
_ZN10layer_norm40ln_parallel_residual_bwd_finalize_kernelINS_22Kernel_traits_finalizeILj2560Ef6__halfS2_S2_fjLb0ELj1024ELj4ENS_18Kernel_traits_baseILj2560EfS2_S2_S2_fjLj1024EEEEELb1EEEvNS_9BwdParamsE:
.text._ZN10layer_norm40ln_parallel_residual_bwd_finalize_kernelINS_22Kernel_traits_finalizeILj2560Ef6__halfS2_S2_fjLb0ELj1024ELj4ENS_18Kernel_traits_baseILj2560EfS2_S2_S2_fjLj1024EEEEELb1EEEvNS_9BwdParamsE:
        /* <DEDUP_REMOVED lines=60> */
.L_x_3247:
        /* <DEDUP_REMOVED lines=112> */
.L_x_3246:
[----:B------:R-:W-:Y:S05]  /*0ac0*/  BSYNC.RECONVERGENT B1 ;  /* 0x0000000000017941 */ /* 0x000fea0003800200 */
.L_x_3245:
        /* <DEDUP_REMOVED lines=66> */
.L_x_3249:
[----:B------:R-:W-:Y:S05]  /*0ef0*/  BSYNC.RECONVERGENT B1 ;  /* 0x0000000000017941 */ /* 0x000fea0003800200 */
.L_x_3248:
        /* <DEDUP_REMOVED lines=37> */
.L_x_3251:
[----:B------:R-:W-:Y:S05]  /*1150*/  BSYNC.RECONVERGENT B1 ;  /* 0x0000000000017941 */ /* 0x000fea0003800200 */
.L_x_3250:
        /* <DEDUP_REMOVED lines=19> */
.L_x_3244:
[----:B------:R-:W-:Y:S05]  /*1290*/  BSYNC.RECONVERGENT B0 ;  /* 0x0000000000007941 */ /* 0x000fea0003800200 */
.L_x_3243:
        /* <DEDUP_REMOVED lines=88> */
.L_x_3252:
        /* <DEDUP_REMOVED lines=14> */
.L_x_5442:


//--------------------- .text._ZN10layer_norm31ln_parallel_residual_bwd_kernelINS_13Kernel_traitsIf6__halfS2_S2_fjLj2560ELj1ELj1ELj4ELj8ENS_18Kernel_traits_baseILj2560EfS2_S2_S2_fjLj128EEEEELb1ELb1ELb1EEEvNS_9BwdParamsE --------------------------
	.section	.text._ZN10layer_norm31ln_parallel_residual_bwd_kernelINS_13Kernel_traitsIf6__halfS2_S2_fjLj2560ELj1ELj1ELj4ELj8ENS_18Kernel_traits_baseILj2560EfS2_S2_S2_fjLj128EEEEELb1ELb1ELb1EEEvNS_9BwdParamsE,"ax",@progbits
	.align	128
        .global         _ZN10layer_norm31ln_parallel_residual_bwd_kernelINS_13Kernel_traitsIf6__halfS2_S2_fjLj2560ELj1ELj1ELj4ELj8ENS_18Kernel_traits_baseILj2560EfS2_S2_S2_fjLj128EEEEELb1ELb1ELb1EEEvNS_9BwdParamsE
        .type           _ZN10layer_norm31ln_parallel_residual_bwd_kernelINS_13Kernel_traitsIf6__halfS2_S2_fjLj2560ELj1ELj1ELj4ELj8ENS_18Kernel_traits_baseILj2560EfS2_S2_S2_fjLj128EEEEELb1ELb1ELb1EEEvNS_9BwdParamsE,@function
        .size           _ZN10layer_norm31ln_parallel_residual_bwd_kernelINS_13Kernel_traitsIf6__halfS2_S2_fjLj2560ELj1ELj1ELj4ELj8ENS_18Kernel_traits_baseILj2560EfS2_S2_S2_fjLj128EEEEELb1ELb1ELb1EEEvNS_9BwdParamsE,(.L_x_5443 - _ZN10layer_norm31ln_parallel_residual_bwd_kernelINS_13Kernel_traitsIf6__halfS2_S2_fjLj2560ELj1ELj1ELj4ELj8ENS_18Kernel_traits_baseILj2560EfS2_S2_S2_fjLj128EEEEELb1ELb1ELb1EEEvNS_9BwdParamsE)
        .other          _ZN10layer_norm31ln_parallel_residual_bwd_kernelINS_13Kernel_traitsIf6__halfS2_S2_fjLj2560ELj1ELj1ELj4ELj8ENS_18Kernel_traits_baseILj2560EfS2_S2_S2_fjLj128EEEEELb1ELb1ELb1EEEvNS_9BwdParamsE,@"STO_CUDA_ENTRY STV_DEFAULT"
_ZN10layer_norm31ln_parallel_residual_bwd_kernelINS_13Kernel_traitsIf6__halfS2_S2_fjLj2560ELj1ELj1ELj4ELj8ENS_18Kernel_traits_baseILj2560EfS2_S2_S2_fjLj128EEEEELb1ELb1ELb1EEEvNS_9BwdParamsE:
.text._ZN10layer_norm31ln_parallel_residual_bwd_kernelINS_13Kernel_traitsIf6__halfS2_S2_fjLj2560ELj1ELj1ELj4ELj8ENS_18Kernel_traits_baseILj2560EfS2_S2_S2_fjLj128EEEEELb1ELb1ELb1EEEvNS_9BwdParamsE:
        /* <DEDUP_REMOVED lines=64> */
.L_x_3306:
        /* <DEDUP_REMOVED lines=14> */
[--C-:B------:R-:W-:Y:S01]  /*04e0*/  IMAD.WIDE.U32 R72, R83, 0x8, R58.reuse ;  /* 0x0000000853487825 */ /* 0x100fe200078e003a */
[----:B------:R-:W4:Y:S03]  /*04f0*/  LDG.E.64 R104, desc[UR10][R104.64] ;  /* 0x0000000a68687981 */ /* 0x000f26000c1e1b00 */
[C---:B------:R-:W-:Y:S02]  /*0500*/  IMAD.WIDE.U32 R112, R131.reuse, 0x8, R58 ;  /* 0x0000000883707825 */ /* 0x040fe400078e003a */
[----:B------:R-:W4:Y:S02]  /*0510*/  LDG.E.64 R72, desc[UR10][R72.64] ;  /* 0x0000000a48487981 */ /* 0x000f24000c1e1b00 */
[----:B--2---:R-:W-:Y:S02]  /*0520*/  IMAD.WIDE.U32 R108, R131, 0x8, R60 ;  /* 0x00000008836c7825 */ /* 0x004fe400078e003c */
[----:B------:R-:W2:Y:S02]  /*0530*/  LDG.E.64 R112, desc[UR10][R112.64] ;  /* 0x0000000a70707981 */ /* 0x000ea4000c1e1b00 */
[----:B------:R-:W-:-:S02]  /*0540*/  IMAD.WIDE.U32 R62, R84, 0x8, R58 ;  /* 0x00000008543e7825 */ /* 0x000fc400078e003a */
[----:B------:R-:W2:Y:S02]  /*0550*/  LDG.E.64 R108, desc[UR10][R108.64] ;  /* 0x0000000a6c6c7981 */ /* 0x000ea4000c1e1b00 */
[----:B------:R-:W-:Y:S02]  /*0560*/  IMAD.WIDE.U32 R110, R81, 0x8, R58 ;  /* 0x00000008516e7825 */ /* 0x000fe400078e003a */
[----:B------:R-:W2:Y:S02]  /*0570*/  LDG.E.64 R62, desc[UR10][R62.64] ;  /* 0x0000000a3e3e7981 */ /* 0x000ea4000c1e1b00 */
[----:B---3--:R-:W-:Y:S02]  /*0580*/  IMAD.WIDE R114, R85, 0x4, R56 ;  /* 0x0000000455727825 */ /* 0x008fe400078e0238 */
[----:B------:R-:W3:Y:S04]  /*0590*/  LDG.E.64 R110, desc[UR10][R110.64] ;  /* 0x0000000a6e6e7981 */ /* 0x000ee8000c1e1b00 */
[----:B------:R1:W3:Y:S01]  /*05a0*/  LDG.E R0, desc[UR10][R114.64] ;  /* 0x0000000a72007981 */ /* 0x0002e2000c1e1900 */
[----:B------:R-:W-:-:S04]  /*05b0*/  IMAD.WIDE.U32 R56, R82, 0x8, R60 ;  /* 0x0000000852387825 */ /* 0x000fc800078e003c */
[--C-:B------:R-:W-:Y:S02]  /*05c0*/  IMAD.WIDE.U32 R106, R81, 0x8, R60.reuse ;  /* 0x00000008516a7825 */ /* 0x100fe400078e003c */
[----:B------:R-:W3:Y:S01]  /*05d0*/  LDG.E.64 R56, desc[UR10][R56.64] ;  /* 0x0000000a38387981 */ /* 0x000ee2000c1e1b00 */
[----:B-1----:R-:W1:Y:S03]  /*05e0*/  LDC.64 R114, c[0x0][0x3c8] ;  /* 0x0000f200ff727b82 */ /* 0x002e660000000a00 */
        /* <DEDUP_REMOVED lines=16> */
[----:B0-----:R-:W-:-:S07]  /*06f0*/  @P1 IMAD.WIDE.U32 R116, R82, 0x4, R116 ;  /* 0x0000000452741825 */ /* 0x001fce00078e0074 */
[----:B------:R-:W0:Y:S01]  /*0700*/  @P1 LDC.64 R124, c[0x0][0x3b8] ;  /* 0x0000ee00ff7c1b82 */ /* 0x000e220000000a00 */
[----:B------:R-:W-:Y:S01]  /*0710*/  @P0 IMAD.WIDE.U32 R122, R81, 0x8, R122 ;  /* 0x00000008517a0825 */ /* 0x000fe200078e007a */
[----:B-----5:R4:W5:Y:S03]  /*0720*/  @P1 LDG.E R75, desc[UR10][R116.64] ;  /* 0x0000000a744b1981 */ /* 0x020966000c1e1900 */
[----:B------:R-:W-:Y:S01]  /*0730*/  @P0 IMAD.WIDE.U32 R118, R82, 0x8, R118 ;  /* 0x0000000852760825 */ /* 0x000fe200078e0076 */
[----:B------:R4:W5:Y:S01]  /*0740*/  @P0 LDG.E.64 R100, desc[UR10][R122.64] ;  /* 0x0000000a7a640981 */ /* 0x000962000c1e1b00 */
[----:B------:R-:W-:Y:S01]  /*0750*/  ISETP.NE.AND P3, PT, RZ, UR13, PT ;  /* 0x0000000dff007c0c */ /* 0x000fe2000bf65270 */
[----:B------:R-:W0:Y:S01]  /*0760*/  @P1 LDC.64 R132, c[0x0][0x3b8] ;  /* 0x0000ee00ff841b82 */ /* 0x000e220000000a00 */
[----:B------:R-:W-:Y:S01]  /*0770*/  @P0 IMAD.WIDE.U32 R126, R131, 0x8, R126 ;  /* 0x00000008837e0825 */ /* 0x000fe200078e007e */
[----:B------:R4:W5:Y:S03]  /*0780*/  @P0 LDG.E.64 R98, desc[UR10][R118.64] ;  /* 0x0000000a76620981 */ /* 0x000966000c1e1b00 */
[----:B------:R-:W-:Y:S01]  /*0790*/  @P1 IMAD.WIDE.U32 R120, R81, 0x4, R120 ;  /* 0x0000000451781825 */ /* 0x000fe200078e0078 */
[----:B------:R2:W5:Y:S03]  /*07a0*/  @P0 LDG.E.64 R102, desc[UR10][R126.64] ;  /* 0x0000000a7e660981 */ /* 0x000566000c1e1b00 */
[----:B-1----:R-:W-:Y:S01]  /*07b0*/  @P0 IMAD.WIDE.U32 R114, R83, 0x8, R114 ;  /* 0x0000000853720825 */ /* 0x002fe200078e0072 */
[----:B------:R-:W5:Y:S04]  /*07c0*/  @P1 LDG.E R76, desc[UR10][R120.64] ;  /* 0x0000000a784c1981 */ /* 0x000f68000c1e1900 */
[----:B------:R1:W5:Y:S01]  /*07d0*/  @P0 LDG.E.64 R96, desc[UR10][R114.64] ;  /* 0x0000000a72600981 */ /* 0x000362000c1e1b00 */
[----:B------:R-:W-:-:S04]  /*07e0*/  IMAD.WIDE.U32 R140, R131, 0x4, R134 ;  /* 0x00000004838c7825 */ /* 0x000fc800078e0086 */
[----:B0-----:R-:W-:-:S04]  /*07f0*/  @P1 IMAD.WIDE.U32 R124, R131, 0x4, R124 ;  /* 0x00000004837c1825 */ /* 0x001fc800078e007c */
[--C-:B------:R-:W-:Y:S01]  /*0800*/  IMAD.WIDE.U32 R138, R82, 0x4, R134.reuse ;  /* 0x00000004528a7825 */ /* 0x100fe200078e0086 */
[----:B------:R0:W5:Y:S03]  /*0810*/  @P1 LDG.E R77, desc[UR10][R124.64] ;  /* 0x0000000a7c4d1981 */ /* 0x000166000c1e1900 */
[----:B------:R-:W-:-:S04]  /*0820*/  IMAD.WIDE.U32 R128, R81, 0x4, R134 ;  /* 0x0000000451807825 */ /* 0x000fc800078e0086 */
[----:B------:R-:W-:Y:S02]  /*0830*/  @P1 IMAD.WIDE.U32 R132, R83, 0x4, R132 ;  /* 0x0000000453841825 */ /* 0x000fe400078e0084 */
[----:B------:R-:W5:Y:S04]  /*0840*/  LDG.E R129, desc[UR10][R128.64] ;  /* 0x0000000a80817981 */ /* 0x000f68000c1e1900 */
[----:B------:R-:W5:Y:S01]  /*0850*/  @P1 LDG.E R71, desc[UR10][R132.64] ;  /* 0x0000000a84471981 */ /* 0x000f62000c1e1900 */
[----:B----4-:R-:W-:Y:S01]  /*0860*/  IMAD.MOV.U32 R116, RZ, RZ, R104 ;  /* 0x000000ffff747224 */ /* 0x010fe200078e0068 */
[--C-:B------:R-:W-:Y:S02]  /*0870*/  SHF.R.U32.HI R123, RZ, 0x10, R105.reuse ;  /* 0x00000010ff7b7819 */ /* 0x100fe40000011669 */
[----:B------:R-:W-:Y:S01]  /*0880*/  SHF.R.U64 R119, R104, 0x10, R105 ;  /* 0x0000001068777819 */ /* 0x000fe20000001269 */
[----:B------:R-:W-:-:S02]  /*0890*/  IMAD.MOV.U32 R118, RZ, RZ, R73 ;  /* 0x000000ffff767224 */ /* 0x000fc400078e0049 */
[----:B------:R-:W-:Y:S01]  /*08a0*/  IMAD.MOV.U32 R104, RZ, RZ, R72 ;  /* 0x000000ffff687224 */ /* 0x000fe200078e0048 */
[----:B--2---:R-:W-:Y:S01]  /*08b0*/  SHF.R.U32.HI R127, RZ, 0x10, R113 ;  /* 0x00000010ff7f7819 */ /* 0x004fe20000011671 */
[----:B------:R-:W-:Y:S02]  /*08c0*/  HADD2.F32 R117, -RZ, R116.H0_H0 ;  /* 0x20000074ff757230 */ /* 0x000fe40000004100 */
[----:B------:R-:W-:Y:S01]  /*08d0*/  IMAD.MOV.U32 R163, RZ, RZ, R108 ;  /* 0x000000ffffa37224 */ /* 0x000fe200078e006c */
[----:B------:R-:W-:Y:S01]  /*08e0*/  SHF.R.U64 R162, R108, 0x10, R109 ;  /* 0x000000106ca27819 */ /* 0x000fe2000000126d */
[----:B------:R-:W-:Y:S02]  /*08f0*/  HADD2.F32 R123, -RZ, R123.H0_H0 ;  /* 0x2000007bff7b7230 */ /* 0x000fe40000004100 */
[----:B------:R-:W-:Y:S02]  /*0900*/  IMAD.MOV.U32 R122, RZ, RZ, R63 ;  /* 0x000000ffff7a7224 */ /* 0x000fe400078e003f */
[----:B-1----:R-:W-:Y:S01]  /*0910*/  IMAD.MOV.U32 R114, RZ, RZ, R105 ;  /* 0x000000ffff727224 */ /* 0x002fe200078e0069 */
[----:B---3--:R-:W-:Y:S01]  /*0920*/  SHF.R.U32.HI R121, RZ, 0x10, R111 ;  /* 0x00000010ff797819 */ /* 0x008fe2000001166f */
[----:B------:R-:W-:Y:S01]  /*0930*/  HADD2.F32 R147, -RZ, R118.H0_H0 ;  /* 0x20000076ff937230 */ /* 0x000fe20000004100 */
[----:B------:R-:W-:Y:S01]  /*0940*/  FSEL R0, R0, RZ, !P3 ;  /* 0x000000ff00007208 */ /* 0x000fe20005800000 */
[----:B------:R-:W-:-:S02]  /*0950*/  HADD2.F32 R105, -RZ, R127.H0_H0 ;  /* 0x2000007fff697230 */ /* 0x000fc40000004100 */
[----:B------:R-:W-:Y:S02]  /*0960*/  HADD2.F32 R119, -RZ, R119.H0_H0 ;  /* 0x20000077ff777230 */ /* 0x000fe40000004100 */
[----:B------:R-:W-:Y:S02]  /*0970*/  HADD2.F32 R163, -RZ, R163.H0_H0 ;  /* 0x200000a3ffa37230 */ /* 0x000fe40000004100 */
[C---:B------:R-:W-:Y:S01]  /*0980*/  FADD.FTZ R116, -R0.reuse, R117 ;  /* 0x0000007500747221 */ /* 0x040fe20000010100 */
[----:B------:R-:W-:Y:S02]  /*0990*/  HADD2.F32 R127, -RZ, R104.H0_H0 ;  /* 0x20000068ff7f7230 */ /* 0x000fe40000004100 */
[----:B------:R-:W-:Y:S01]  /*09a0*/  FADD.FTZ R117, -R0, R123 ;  /* 0x0000007b00757221 */ /* 0x000fe20000010100 */
[----:B------:R-:W-:Y:S01]  /*09b0*/  HADD2.F32 R153, -RZ, R122.H0_H0 ;  /* 0x2000007aff997230 */ /* 0x000fe20000004100 */
[----:B------:R-:W-:Y:S01]  /*09c0*/  SHF.R.U64 R137, R72, 0x10, R73 ;  /* 0x0000001048897819 */ /* 0x000fe20000001249 */
[----:B------:R-:W-:-:S02]  /*09d0*/  HADD2.F32 R115, -RZ, R121.H0_H0 ;  /* 0x20000079ff737230 */ /* 0x000fc40000004100 */
[----:B------:R-:W-:Y:S01]  /*09e0*/  FADD.FTZ R123, -R0, R147 ;  /* 0x00000093007b7221 */ /* 0x000fe20000010100 */
[----:B------:R-:W-:Y:S02]  /*09f0*/  IMAD.MOV.U32 R160, RZ, RZ, R109 ;  /* 0x000000ffffa07224 */ /* 0x000fe400078e006d */
[----:B------:R-:W-:Y:S01]  /*0a00*/  FMUL.FTZ R147, R36, R163 ;  /* 0x000000a324937220 */ /* 0x000fe20000410000 */
[----:B------:R-:W-:Y:S02]  /*0a10*/  HADD2.F32 R121, -RZ, R114.H0_H0 ;  /* 0x20000072ff797230 */ /* 0x000fe40000004100 */
[----:B------:R-:W-:Y:S01]  /*0a20*/  FADD.FTZ R114, -R0, R119 ;  /* 0x0000007700727221 */ /* 0x000fe20000010100 */
[----:B------:R-:W-:Y:S01]  /*0a30*/  HADD2.F32 R162, -RZ, R162.H0_H0 ;  /* 0x200000a2ffa27230 */ /* 0x000fe20000004100 */
[----:B------:R-:W-:Y:S01]  /*0a40*/  SHF.R.U64 R165, R62, 0x10, R63 ;  /* 0x000000103ea57819 */ /* 0x000fe2000000123f */
[----:B------:R-:W-:Y:S02]  /*0a50*/  IMAD.MOV.U32 R72, RZ, RZ, R62 ;  /* 0x000000ffff487224 */ /* 0x000fe400078e003e */
[C---:B------:R-:W-:Y:S01]  /*0a60*/  FADD.FTZ R119, -R0.reuse, R127 ;  /* 0x0000007f00777221 */ /* 0x040fe20000010100 */
[----:B------:R-:W-:Y:S01]  /*0a70*/  FADD.FTZ R127, -R0, R153 ;  /* 0x00000099007f7221 */ /* 0x000fe20000010100 */
[----:B------:R-:W-:Y:S01]  /*0a80*/  SHF.R.U32.HI R62, RZ, 0x10, R109 ;  /* 0x00000010ff3e7819 */ /* 0x000fe2000001166d */
[----:B------:R-:W-:Y:S01]  /*0a90*/  IMAD.MOV.U32 R74, RZ, RZ, R112 ;  /* 0x000000ffff4a7224 */ /* 0x000fe200078e0070 */
[----:B------:R-:W-:Y:S01]  /*0aa0*/  SHF.R.U32.HI R149, RZ, 0x10, R73 ;  /* 0x00000010ff957819 */ /* 0x000fe20000011649 */
[--C-:B------:R-:W-:Y:S01]  /*0ab0*/  IMAD.MOV.U32 R153, RZ, RZ, R57.reuse ;  /* 0x000000ffff997224 */ /* 0x100fe200078e0039 */
[--C-:B------:R-:W-:Y:S01]  /*0ac0*/  SHF.R.U64 R148, R56, 0x10, R57.reuse ;  /* 0x0000001038947819 */ /* 0x100fe20000001239 */
[----:B------:R-:W-:Y:S01]  /*0ad0*/  HADD2.F32 R160, -RZ, R160.H0_H0 ;  /* 0x200000a0ffa07230 */ /* 0x000fe20000004100 */
[----:B------:R-:W-:Y:S01]  /*0ae0*/  SHF.R.U32.HI R150, RZ, 0x10, R57 ;  /* 0x00000010ff967819 */ /* 0x000fe20000011639 */
[----:B------:R-:W-:-:S02]  /*0af0*/  IMAD.MOV.U32 R120, RZ, RZ, R111 ;  /* 0x000000ffff787224 */ /* 0x000fc400078e006f */
[----:B------:R-:W-:Y:S01]  /*0b00*/  FMUL.FTZ R144, R37, R162 ;  /* 0x000000a225907220 */ /* 0x000fe20000410000 */
[----:B------:R-:W-:Y:S02]  /*0b10*/  HADD2.F32 R137, -RZ, R137.H0_H0 ;  /* 0x20000089ff897230 */ /* 0x000fe40000004100 */
[----:B------:R-:W-:Y:S01]  /*0b20*/  FADD.FTZ R57, RZ, R147 ;  /* 0x00000093ff397221 */ /* 0x000fe20000010000 */
[----:B------:R1:W5:Y:S01]  /*0b30*/  LDG.E R104, desc[UR10][R140.64] ;  /* 0x0000000a8c687981 */ /* 0x000362000c1e1900 */
[----:B0-----:R-:W-:Y:S01]  /*0b40*/  IMAD.MOV.U32 R124, RZ, RZ, R113 ;  /* 0x000000ffff7c7224 */ /* 0x001fe200078e0071 */
[----:B------:R-:W-:Y:S01]  /*0b50*/  SHF.R.U64 R126, R110, 0x10, R111 ;  /* 0x000000106e7e7819 */ /* 0x000fe2000000126f */
[----:B------:R-:W-:Y:S01]  /*0b60*/  FADD.FTZ R130, -R0, R115 ;  /* 0x0000007300827221 */ /* 0x000fe20000010100 */
[----:B------:R-:W-:Y:S01]  /*0b70*/  HADD2.F32 R62, -RZ, R62.H0_H0 ;  /* 0x2000003eff3e7230 */ /* 0x000fe20000004100 */
[----:B------:R-:W-:Y:S01]  /*0b80*/  SHF.R.U32.HI R155, RZ, 0x10, R63 ;  /* 0x00000010ff9b7819 */ /* 0x000fe2000001163f */
[----:B------:R-:W-:-:S02]  /*0b90*/  HADD2.F32 R93, -RZ, R74.H0_H0 ;  /* 0x2000004aff5d7230 */ /* 0x000fc40000004100 */
[----:B------:R-:W-:Y:S01]  /*0ba0*/  FADD.FTZ R115, -R0, R121 ;  /* 0x0000007900737221 */ /* 0x000fe20000010100 */
[----:B------:R-:W-:Y:S02]  /*0bb0*/  HADD2.F32 R149, -RZ, R149.H0_H0 ;  /* 0x20000095ff957230 */ /* 0x000fe40000004100 */
[----:B-1----:R-:W-:Y:S02]  /*0bc0*/  IMAD.MOV.U32 R141, RZ, RZ, R106 ;  /* 0x000000ffff8d7224 */ /* 0x002fe400078e006a */
[----:B------:R-:W-:Y:S01]  /*0bd0*/  FMUL.FTZ R142, R38, R160 ;  /* 0x000000a0268e7220 */ /* 0x000fe20000410000 */
[----:B------:R-:W-:Y:S01]  /*0be0*/  FADD.FTZ R57, R57, R144 ;  /* 0x0000009039397221 */ /* 0x000fe20000010000 */
[----:B------:R-:W-:Y:S02]  /*0bf0*/  HADD2.F32 R73, -RZ, R120.H0_H0 ;  /* 0x20000078ff497230 */ /* 0x000fe40000004100 */
[----:B------:R-:W-:Y:S01]  /*0c00*/  FADD.FTZ R121, -R0, R137 ;  /* 0x0000008900797221 */ /* 0x000fe20000010100 */
[----:B------:R0:W5:Y:S01]  /*0c10*/  LDG.E R74, desc[UR10][R138.64] ;  /* 0x0000000a8a4a7981 */ /* 0x000162000c1e1900 */
[----:B------:R-:W-:-:S02]  /*0c20*/  IMAD.MOV.U32 R125, RZ, RZ, R110 ;  /* 0x000000ffff7d7224 */ /* 0x000fc400078e006e */
[----:B------:R-:W-:Y:S01]  /*0c30*/  IMAD.WIDE.U32 R136, R83, 0x4, R134 ;  /* 0x0000000453887825 */ /* 0x000fe200078e0086 */
[----:B------:R-:W-:-:S03]  /*0c40*/  SHF.R.U64 R145, R112, 0x10, R113 ;  /* 0x0000001070917819 */ /* 0x000fc60000001271 */
[----:B------:R-:W-:Y:S01]  /*0c50*/  FMUL.FTZ R140, R39, R62 ;  /* 0x0000003e278c7220 */ /* 0x000fe20000410000 */
[----:B------:R-:W-:Y:S01]  /*0c60*/  FADD.FTZ R57, R57, R142 ;  /* 0x0000008e39397221 */ /* 0x000fe20000010000 */
[----:B------:R-:W-:Y:S02]  /*0c70*/  HADD2.F32 R141, -RZ, R141.H0_H0 ;  /* 0x2000008dff8d7230 */ /* 0x000fe40000004100 */
[----:B------:R-:W-:Y:S01]  /*0c80*/  HADD2.F32 R143, -RZ, R124.H0_H0 ;  /* 0x2000007cff8f7230 */ /* 0x000fe20000004100 */
[----:B0-----:R-:W-:Y:S01]  /*0c90*/  SHF.R.U64 R138, R106, 0x10, R107 ;  /* 0x000000106a8a7819 */ /* 0x001fe2000000126b */
[----:B------:R-:W-:Y:S02]  /*0ca0*/  HADD2.F32 R63, -RZ, R126.H0_H0 ;  /* 0x2000007eff3f7230 */ /* 0x000fe40000004100 */
[C---:B------:R-:W-:Y:S01]  /*0cb0*/  FADD.FTZ R124, -R0.reuse, R149 ;  /* 0x00000095007c7221 */ /* 0x040fe20000010100 */
[----:B------:R-:W-:Y:S02]  /*0cc0*/  HADD2.F32 R155, -RZ, R155.H0_H0 ;  /* 0x2000009bff9b7230 */ /* 0x000fe40000004100 */
[----:B------:R-:W-:Y:S01]  /*0cd0*/  FADD.FTZ R118, -R0, R73 ;  /* 0x0000004900767221 */ /* 0x000fe20000010100 */
[----:B------:R-:W-:Y:S01]  /*0ce0*/  IMAD.MOV.U32 R149, RZ, RZ, R107 ;  /* 0x000000ffff957224 */ /* 0x000fe200078e006b */
[----:B------:R0:W5:Y:S01]  /*0cf0*/  LDG.E R73, desc[UR10][R136.64] ;  /* 0x0000000a88497981 */ /* 0x000162000c1e1900 */
[----:B------:R-:W-:-:S02]  /*0d00*/  HADD2.F32 R125, -RZ, R125.H0_H0 ;  /* 0x2000007dff7d7230 */ /* 0x000fc40000004100 */
[----:B------:R-:W-:Y:S01]  /*0d10*/  FADD.FTZ R57, R57, R140 ;  /* 0x0000008c39397221 */ /* 0x000fe20000010000 */
[----:B------:R-:W-:Y:S02]  /*0d20*/  HADD2.F32 R138, -RZ, R138.H0_H0 ;  /* 0x2000008aff8a7230 */ /* 0x000fe40000004100 */
[C---:B------:R-:W-:Y:S01]  /*0d30*/  FADD.FTZ R120, -R0.reuse, R63 ;  /* 0x0000003f00787221 */ /* 0x040fe20000010100 */
[----:B------:R-:W-:Y:S02]  /*0d40*/  HADD2.F32 R151, -RZ, R72.H0_H0 ;  /* 0x20000048ff977230 */ /* 0x000fe40000004100 */
[----:B------:R-:W-:Y:S01]  /*0d50*/  FADD.FTZ R63, -R0, R155 ;  /* 0x0000009b003f7221 */ /* 0x000fe20000010100 */
[----:B------:R-:W-:Y:S01]  /*0d60*/  HADD2.F32 R145, -RZ, R145.H0_H0 ;  /* 0x20000091ff917230 */ /* 0x000fe20000004100 */
[----:B------:R-:W-:Y:S01]  /*0d70*/  SHF.R.U32.HI R146, RZ, 0x10, R107 ;  /* 0x00000010ff927819 */ /* 0x000fe2000001166b */
[----:B------:R-:W-:Y:S02]  /*0d80*/  HADD2.F32 R165, -RZ, R165.H0_H0 ;  /* 0x200000a5ffa57230 */ /* 0x000fe40000004100 */
[----:B0-----:R-:W-:Y:S01]  /*0d90*/  FMUL.FTZ R136, R40, R141 ;  /* 0x0000008d28887220 */ /* 0x001fe20000410000 */
[----:B------:R-:W-:-:S04]  /*0da0*/  IMAD.WIDE.U32 R134, R84, 0x4, R134 ;  /* 0x0000000454867825 */ /* 0x000fc800078e0086 */
[----:B------:R-:W-:Y:S01]  /*0db0*/  FADD.FTZ R93, -R0, R93 ;  /* 0x0000005d005d7221 */ /* 0x000fe20000010100 */
[----:B------:R-:W-:Y:S01]  /*0dc0*/  SHF.R.U64 R152, R58, 0x10, R59 ;  /* 0x000000103a987819 */ /* 0x000fe2000000123b */
[C---:B------:R-:W-:Y:S01]  /*0dd0*/  FADD.FTZ R161, -R0.reuse, R125 ;  /* 0x0000007d00a17221 */ /* 0x040fe20000010100 */
[----:B------:R-:W-:Y:S02]  /*0de0*/  IMAD.MOV.U32 R155, RZ, RZ, R58 ;  /* 0x000000ffff9b7224 */ /* 0x000fe400078e003a */
[----:B------:R-:W-:Y:S01]  /*0df0*/  FMUL.FTZ R139, R41, R138 ;  /* 0x0000008a298b7220 */ /* 0x000fe20000410000 */
[----:B------:R-:W-:Y:S02]  /*0e00*/  HADD2.F32 R149, -RZ, R149.H0_H0 ;  /* 0x20000095ff957230 */ /* 0x000fe40000004100 */
[----:B------:R-:W-:Y:S01]  /*0e10*/  FADD.FTZ R58, R57, R136 ;  /* 0x00000088393a7221 */ /* 0x000fe20000010000 */
[C---:B------:R-:W-:Y:S01]  /*0e20*/  FADD.FTZ R125, -R0.reuse, R151 ;  /* 0x00000097007d7221 */ /* 0x040fe20000010100 */
[----:B------:R-:W0:Y:S01]  /*0e30*/  @P1 LDC.64 R110, c[0x0][0x3b8] ;  /* 0x0000ee00ff6e1b82 */ /* 0x000e220000000a00 */
[C---:B------:R-:W-:Y:S01]  /*0e40*/  FADD.FTZ R145, -R0.reuse, R145 ;  /* 0x0000009100917221 */ /* 0x040fe20000010100 */
[C---:B------:R-:W-:Y:S01]  /*0e50*/  FADD.FTZ R143, -R0.reuse, R143 ;  /* 0x0000008f008f7221 */ /* 0x040fe20000010100 */
[C---:B------:R-:W-:Y:S01]  /*0e60*/  FADD.FTZ R105, -R0.reuse, R105 ;  /* 0x0000006900697221 */ /* 0x040fe20000010100 */
[----:B------:R-:W-:Y:S01]  /*0e70*/  FADD.FTZ R165, -R0, R165 ;  /* 0x000000a500a57221 */ /* 0x000fe20000010100 */
[----:B------:R-:W-:Y:S01]  /*0e80*/  MOV R151, R56 ;  /* 0x0000003800977202 */ /* 0x000fe20000000f00 */
        /* <DEDUP_REMOVED lines=47> */
[C---:B------:R-:W-:Y:S01]  /*1180*/  FMUL.FTZ R130, R78.reuse, R130 ;  /* 0x000000824e827220 */ /* 0x040fe20000410000 */
        /* <DEDUP_REMOVED lines=80> */
.L_x_3255:
[----:B------:R-:W-:Y:S05]  /*1690*/  BSYNC.RECONVERGENT B0 ;  /* 0x0000000000007941 */ /* 0x000fea0003800200 */
.L_x_3254:
        /* <DEDUP_REMOVED lines=104> */
.L_x_3258:
        /* <DEDUP_REMOVED lines=35> */
.L_x_3257:
        /* <DEDUP_REMOVED lines=44> */
.L_x_3260:
        /* <DEDUP_REMOVED lines=44> */
.L_x_3256:
        /* <DEDUP_REMOVED lines=52> */
.L_x_3262:
        /* <DEDUP_REMOVED lines=49> */
.L_x_3261:
        /* <DEDUP_REMOVED lines=58> */
.L_x_3263:
[----:B-----5:R-:W-:Y:S02]  /*2ec0*/  IMAD.MOV.U32 R56, RZ, RZ, R102 ;  /* 0x000000ffff387224 */ /* 0x020fe400078e0066 */
        /* <DEDUP_REMOVED lines=56> */
.L_x_3259:
        /* <DEDUP_REMOVED lines=18> */
.L_x_3264:
        /* <DEDUP_REMOVED lines=10> */
.L_x_3265:
        /* <DEDUP_REMOVED lines=60> */
.L_x_3268:
[----:B------:R-:W-:Y:S01]  /*37d0*/  SHF.R.U64 R0, R100, 0x10, R101 ;  /* 0x0000001064007819 */ /* 0x000fe20000001265 */
[-CC-:B------:R-:W-:Y:S01]  /*37e0*/  FFMA.FTZ R132, R132, R141.reuse, R138.reuse ;  /* 0x0000008d84847223 */ /* 0x180fe2000001008a */
[-CC-:B------:R-:W-:Y:S01]  /*37f0*/  FFMA.FTZ R135, R135, R141.reuse, R138.reuse ;  /* 0x0000008d87877223 */ /* 0x180fe2000001008a */
[----:B------:R-:W-:Y:S01]  /*3800*/  LOP3.LUT P6, RZ, R129, 0xff00, RZ, 0xc0, !PT ;  /* 0x0000ff0081ff7812 */ /* 0x000fe200078cc0ff */
[----:B------:R-:W-:Y:S01]  /*3810*/  FFMA.FTZ R133, R133, R141, R138 ;  /* 0x0000008d85857223 */ /* 0x000fe2000001008a */
[----:B-12---:R-:W-:Y:S02]  /*3820*/  HADD2.F32 R59, -RZ, R0.H0_H0 ;  /* 0x20000000ff3b7230 */ /* 0x006fe40000004100 */
[----:B------:R-:W-:Y:S01]  /*3830*/  FADD.FTZ R139, R139, -R132 ;  /* 0x800000848b8b7221 */ /* 0x000fe20000010000 */
[----:B------:R-:W-:Y:S02]  /*3840*/  IMAD.MOV.U32 R0, RZ, RZ, R100 ;  /* 0x000000ffff007224 */ /* 0x000fe400078e0064 */
[----:B------:R-:W-:Y:S01]  /*3850*/  FADD.FTZ R135, R136, -R135 ;  /* 0x8000008788877221 */ /* 0x000fe20000010000 */
[----:B------:R-:W-:Y:S01]  /*3860*/  MOV R58, R101 ;  /* 0x00000065003a7202 */ /* 0x000fe20000000f00 */
        /* <DEDUP_REMOVED lines=27> */
[----:B0-----:R-:W-:-:S02]  /*3a20*/  F2FP.F16.F32.PACK_AB R63, R59, R0 ;  /* 0x000000003b3f723e */ /* 0x001fc400000000ff */
        /* <DEDUP_REMOVED lines=10> */
[----:B------:R-:W-:Y:S01]  /*3ad0*/  PRMT R86, R59, 0x7632, R86 ;  /* 0x000076323b567816 */ /* 0x000fe20000000056 */
[----:B------:R-:W-:Y:S06]  /*3ae0*/  BRA `(.L_x_3269) ;  /* 0x0000000c00d07947 */ /* 0x000fec0003800000 */
.L_x_3267:
        /* <DEDUP_REMOVED lines=51> */
.L_x_3270:
        /* <DEDUP_REMOVED lines=44> */
.L_x_3266:
        /* <DEDUP_REMOVED lines=46> */
.L_x_3272:
        /* <DEDUP_REMOVED lines=38> */
.L_x_3271:
        /* <DEDUP_REMOVED lines=35> */
.L_x_3273:
        /* <DEDUP_REMOVED lines=30> */
.L_x_3269:
        /* <DEDUP_REMOVED lines=15> */
.L_x_3274:
        /* <DEDUP_REMOVED lines=10> */
.L_x_3275:
[----:B------:R-:W-:Y:S05]  /*4bc0*/  @!P1 BRA `(.L_x_3276) ;  /* 0x0000000c00309947 */ /* 0x000fea0003800000 */
[----:B------:R-:W-:Y:S05]  /*4bd0*/  @!P0 BRA `(.L_x_3277) ;  /* 0x0000000400b88947 */ /* 0x000fea0003800000 */
[----:B------:R-:W-:Y:S05]  /*4be0*/  BRA.U !UP0, `(.L_x_3278) ;  /* 0x0000000108e87547 */ /* 0x000fea000b800000 */
[----:B-12---:R-:W-:Y:S02]  /*4bf0*/  IMAD.MOV.U32 R58, RZ, RZ, R98 ;  /* 0x000000ffff3a7224 */ /* 0x006fe400078e0062 */
[-CC-:B------:R-:W-:Y:S01]  /*4c00*/  FFMA.FTZ R0, R111, R141.reuse, R138.reuse ;  /* 0x0000008d6f007223 */ /* 0x180fe2000001008a */
[-CC-:B0-----:R-:W-:Y:S01]  /*4c10*/  FFMA.FTZ R63, R118, R141.reuse, R138.reuse ;  /* 0x0000008d763f7223 */ /* 0x181fe2000001008a */
[--C-:B------:R-:W-:Y:S01]  /*4c20*/  SHF.R.U64 R60, R98, 0x10, R99.reuse ;  /* 0x00000010623c7819 */ /* 0x100fe20000001263 */
[-C--:B------:R-:W-:Y:S01]  /*4c30*/  FFMA.FTZ R61, R114, R141.reuse, R138 ;  /* 0x0000008d723d7223 */ /* 0x080fe2000001008a */
[----:B------:R-:W-:Y:S02]  /*4c40*/  HADD2.F32 R59, -RZ, R58.H0_H0 ;  /* 0x2000003aff3b7230 */ /* 0x000fe40000004100 */
[----:B------:R-:W-:Y:S01]  /*4c50*/  FADD.FTZ R93, R93, -R0 ;  /* 0x800000005d5d7221 */ /* 0x000fe20000010000 */
[----:B------:R-:W-:Y:S01]  /*4c60*/  FFMA.FTZ R0, R115, R141, R138 ;  /* 0x0000008d73007223 */ /* 0x000fe2000001008a */
[----:B------:R-:W-:Y:S01]  /*4c70*/  IMAD.MOV.U32 R58, RZ, RZ, R99 ;  /* 0x000000ffff3a7224 */ /* 0x000fe200078e0063 */
[----:B------:R-:W-:Y:S01]  /*4c80*/  LOP3.LUT P6, RZ, R74, 0xff, RZ, 0xc0, !PT ;  /* 0x000000ff4aff7812 */ /* 0x000fe200078cc0ff */
[----:B------:R-:W-:Y:S01]  /*4c90*/  FFMA.FTZ R59, R78, R93, R59 ;  /* 0x0000005d4e3b7223 */ /* 0x000fe2000001003b */
[----:B------:R-:W-:Y:S01]  /*4ca0*/  FADD.FTZ R107, R107, -R0 ;  /* 0x800000006b6b7221 */ /* 0x000fe20000010000 */
[----:B------:R-:W-:Y:S01]  /*4cb0*/  FADD.FTZ R81, R108, -R63 ;  /* 0x8000003f6c517221 */ /* 0x000fe20000010000 */
        /* <DEDUP_REMOVED lines=45> */
.L_x_3278:
[----:B-12---:R-:W-:Y:S01]  /*4f90*/  SHF.R.U64 R58, R98, 0x10, R99 ;  /* 0x00000010623a7819 */ /* 0x006fe20000001263 */
[-CC-:B------:R-:W-:Y:S01]  /*4fa0*/  FFMA.FTZ R59, R114, R141.reuse, R138.reuse ;  /* 0x0000008d723b7223 */ /* 0x180fe2000001008a */
[-CC-:B------:R-:W-:Y:S01]  /*4fb0*/  FFMA.FTZ R0, R111, R141.reuse, R138.reuse ;  /* 0x0000008d6f007223 */ /* 0x180fe2000001008a */
[----:B------:R-:W-:Y:S01]  /*4fc0*/  LOP3.LUT P6, RZ, R74, 0xff00, RZ, 0xc0, !PT ;  /* 0x0000ff004aff7812 */ /* 0x000fe200078cc0ff */
[-C--:B------:R-:W-:Y:S01]  /*4fd0*/  FFMA.FTZ R81, R118, R141.reuse, R138 ;  /* 0x0000008d76517223 */ /* 0x080fe2000001008a */
        /* <DEDUP_REMOVED lines=17> */
[----:B0-----:R-:W-:Y:S02]  /*50f0*/  HADD2.F32 R63, -RZ, R58.H0_H0 ;  /* 0x2000003aff3f7230 */ /* 0x001fe40000004100 */
        /* <DEDUP_REMOVED lines=28> */
.L_x_3277:
        /* <DEDUP_REMOVED lines=50> */
.L_x_3280:
        /* <DEDUP_REMOVED lines=43> */
.L_x_3276:
        /* <DEDUP_REMOVED lines=46> */
.L_x_3282:
        /* <DEDUP_REMOVED lines=38> */
.L_x_3281:
        /* <DEDUP_REMOVED lines=37> */
.L_x_3283:
        /* <DEDUP_REMOVED lines=30> */
.L_x_3279:
        /* <DEDUP_REMOVED lines=15> */
.L_x_3284:
        /* <DEDUP_REMOVED lines=10> */
.L_x_3285:
        /* <DEDUP_REMOVED lines=61> */
.L_x_3288:
        /* <DEDUP_REMOVED lines=51> */
.L_x_3287:
        /* <DEDUP_REMOVED lines=50> */
.L_x_3290:
        /* <DEDUP_REMOVED lines=44> */
.L_x_3286:
[----:B------:R-:W-:Y:S05]  /*7070*/  @!P0 BRA `(.L_x_3291) ;  /* 0x00000004004c8947 */ /* 0x000fea0003800000 */
[----:B------:R-:W-:Y:S05]  /*7080*/  BRA.U !UP0, `(.L_x_3292) ;  /* 0x0000000108b07547 */ /* 0x000fea000b800000 */
[-CC-:B------:R-:W-:Y:S01]  /*7090*/  FFMA.FTZ R0, R119, R141.reuse, R138.reuse ;  /* 0x0000008d77007223 */ /* 0x180fe2000001008a */
[----:B0-2---:R-:W-:Y:S01]  /*70a0*/  SHF.R.U64 R58, R96, 0x10, R97 ;  /* 0x00000010603a7819 */ /* 0x005fe20000001261 */
[----:B------:R-:W-:Y:S01]  /*70b0*/  FFMA.FTZ R59, R122, R141, R138 ;  /* 0x0000008d7a3b7223 */ /* 0x000fe2000001008a */
[----:B------:R-:W-:Y:S01]  /*70c0*/  MOV R60, R97 ;  /* 0x00000061003c7202 */ /* 0x000fe20000000f00 */
[----:B------:R-:W-:Y:S01]  /*70d0*/  FADD.FTZ R109, R109, -R0 ;  /* 0x800000006d6d7221 */ /* 0x000fe20000010000 */
[----:B------:R-:W-:Y:S02]  /*70e0*/  IMAD.MOV.U32 R0, RZ, RZ, R96 ;  /* 0x000000ffff007224 */ /* 0x000fe400078e0060 */
        /* <DEDUP_REMOVED lines=38> */
.L_x_3292:
        /* <DEDUP_REMOVED lines=38> */
.L_x_3291:
        /* <DEDUP_REMOVED lines=35> */
.L_x_3293:
        /* <DEDUP_REMOVED lines=30> */
.L_x_3289:
        /* <DEDUP_REMOVED lines=15> */
.L_x_3294:
        /* <DEDUP_REMOVED lines=10> */
.L_x_3295:
        /* <DEDUP_REMOVED lines=27> */
[----:B------:R-:W-:Y:S02]  /*7d00*/  FSEL R58, R0, RZ, P5 ;  /* 0x000000ff003a7208 */ /* 0x000fe40002800000 */
[----:B------:R-:W-:Y:S02]  /*7d10*/  PRMT R0, R59, 0x7632, R0 ;  /* 0x000076323b007816 */ /* 0x000fe40000000000 */
[C---:B------:R-:W-:Y:S01]  /*7d20*/  F2FP.F16.F32.PACK_AB R58, R117.reuse, R58 ;  /* 0x0000003a753a723e */ /* 0x040fe200000000ff */
[----:B------:R-:W-:Y:S01]  /*7d30*/  FMUL.FTZ R117, R117, UR6 ;  /* 0x0000000675757c20 */ /* 0x000fe20008410000 */
[----:B------:R-:W-:Y:S01]  /*7d40*/  PRMT R87, R59, 0x7610, R87 ;  /* 0x000076103b577816 */ /* 0x000fe20000000057 */
[----:B------:R-:W-:Y:S01]  /*7d50*/  FMUL.FTZ R59, R62, UR6 ;  /* 0x000000063e3b7c20 */ /* 0x000fe20008410000 */
[C---:B------:R-:W-:Y:S02]  /*7d60*/  LOP3.LUT P4, RZ, R72.reuse, 0xff00, RZ, 0xc0, !PT ;  /* 0x0000ff0048ff7812 */ /* 0x040fe4000788c0ff */
[----:B------:R-:W-:-:S02]  /*7d70*/  LOP3.LUT P0, RZ, R72, 0xff0000, RZ, 0xc0, !PT ;  /* 0x00ff000048ff7812 */ /* 0x000fc4000780c0ff */
[----:B------:R-:W-:Y:S01]  /*7d80*/  ISETP.GE.U32.AND P3, PT, R72, 0x1000000, PT ;  /* 0x010000004800780c */ /* 0x000fe20003f66070 */
[----:B------:R-:W-:Y:S01]  /*7d90*/  FFMA.FTZ R72, R78, R121, R63 ;  /* 0x000000794e487223 */ /* 0x000fe2000001003f */
[----:B------:R-:W-:Y:S02]  /*7da0*/  LOP3.LUT P5, RZ, R70, 0xff00, RZ, 0xc0, !PT ;  /* 0x0000ff0046ff7812 */ /* 0x000fe400078ac0ff */
[----:B------:R-:W-:Y:S01]  /*7db0*/  PRMT R88, R58, 0x7632, R88 ;  /* 0x000076323a587816 */ /* 0x000fe20000000058 */
[----:B------:R-:W-:Y:S01]  /*7dc0*/  FMUL.FTZ R60, R72, UR6 ;  /* 0x00000006483c7c20 */ /* 0x000fe20008410000 */
[----:B------:R-:W-:Y:S02]  /*7dd0*/  PRMT R80, R58, 0x7610, R80 ;  /* 0x000076103a507816 */ /* 0x000fe40000000050 */
[C---:B------:R-:W-:Y:S02]  /*7de0*/  FSEL R58, R117.reuse, RZ, P4 ;  /* 0x000000ff753a7208 */ /* 0x040fe40002000000 */
[----:B------:R-:W-:-:S02]  /*7df0*/  FSEL R117, R117, RZ, P5 ;  /* 0x000000ff75757208 */ /* 0x000fc40002800000 */
[----:B------:R-:W-:Y:S02]  /*7e00*/  FSEL R61, R59, RZ, P0 ;  /* 0x000000ff3b3d7208 */ /* 0x000fe40000000000 */
        /* <DEDUP_REMOVED lines=18> */
.L_x_3298:
[--C-:B0-2---:R-:W-:Y:S01]  /*7f30*/  SHF.R.U64 R58, R94, 0x10, R95.reuse ;  /* 0x000000105e3a7819 */ /* 0x105fe2000000125f */
[-C--:B------:R-:W-:Y:S01]  /*7f40*/  FFMA.FTZ R126, R126, R141.reuse, R138 ;  /* 0x0000008d7e7e7223 */ /* 0x080fe2000001008a */
[----:B------:R-:W-:Y:S02]  /*7f50*/  IMAD.MOV.U32 R0, RZ, RZ, R94 ;  /* 0x000000ffff007224 */ /* 0x000fe400078e005e */
[----:B------:R-:W-:Y:S01]  /*7f60*/  FFMA.FTZ R125, R125, R141, R138 ;  /* 0x0000008d7d7d7223 */ /* 0x000fe2000001008a */
[----:B------:R-:W-:Y:S01]  /*7f70*/  SHF.R.U32.HI R60, RZ, 0x10, R95 ;  /* 0x00000010ff3c7819 */ /* 0x000fe2000001165f */
[----:B------:R-:W-:Y:S02]  /*7f80*/  HADD2.F32 R59, -RZ, R58.H0_H0 ;  /* 0x2000003aff3b7230 */ /* 0x000fe40000004100 */
[----:B------:R-:W-:Y:S01]  /*7f90*/  FADD.FTZ R117, R117, -R126 ;  /* 0x8000007e75757221 */ /* 0x000fe20000010000 */
[----:B------:R-:W-:Y:S02]  /*7fa0*/  HADD2.F32 R0, -RZ, R0.H0_H0 ;  /* 0x20000000ff007230 */ /* 0x000fe40000004100 */
[----:B------:R-:W-:Y:S01]  /*7fb0*/  FADD.FTZ R125, R116, -R125 ;  /* 0x8000007d747d7221 */ /* 0x000fe20000010000 */
[----:B------:R-:W-:-:S02]  /*7fc0*/  IMAD.MOV.U32 R58, RZ, RZ, R95 ;  /* 0x000000ffff3a7224 */ /* 0x000fc400078e005f */
[----:B------:R-:W-:Y:S01]  /*7fd0*/  FFMA.FTZ R59, R78, R117, R59 ;  /* 0x000000754e3b7223 */ /* 0x000fe2000001003b */
[-CC-:B------:R-:W-:Y:S01]  /*7fe0*/  FFMA.FTZ R127, R127, R141.reuse, R138.reuse ;  /* 0x0000008d7f7f7223 */ /* 0x180fe2000001008a */
[----:B------:R-:W-:Y:S01]  /*7ff0*/  FFMA.FTZ R128, R128, R141, R138 ;  /* 0x0000008d80807223 */ /* 0x000fe2000001008a */
[----:B------:R-:W-:Y:S01]  /*8000*/  LOP3.LUT P5, RZ, R72, 0xff00, RZ, 0xc0, !PT ;  /* 0x0000ff0048ff7812 */ /* 0x000fe200078ac0ff */
[----:B------:R-:W-:Y:S01]  /*8010*/  FMUL.FTZ R59, R59, UR6 ;  /* 0x000000063b3b7c20 */ /* 0x000fe20008410000 */
[----:B------:R-:W-:Y:S01]  /*8020*/  FFMA.FTZ R0, R78, R125, R0 ;  /* 0x0000007d4e007223 */ /* 0x000fe20000010000 */
[----:B------:R-:W-:Y:S01]  /*8030*/  LOP3.LUT P6, RZ, R70, 0xff00, RZ, 0xc0, !PT ;  /* 0x0000ff0046ff7812 */ /* 0x000fe200078cc0ff */
[----:B------:R-:W-:Y:S02]  /*8040*/  HADD2.F32 R61, -RZ, R58.H0_H0 ;  /* 0x2000003aff3d7230 */ /* 0x000fe40000004100 */
[----:B------:R-:W-:Y:S01]  /*8050*/  FADD.FTZ R127, R120, -R127 ;  /* 0x8000007f787f7221 */ /* 0x000fe20000010000 */
        /* <DEDUP_REMOVED lines=27> */
[----:B------:R-:W-:Y:S02]  /*8210*/  PRMT R80, R0, 0x7632, R80 ;  /* 0x0000763200507816 */ /* 0x000fe40000000050 */
[----:B------:R-:W-:Y:S02]  /*8220*/  PRMT R91, R61, 0x7632, R91 ;  /* 0x000076323d5b7816 */ /* 0x000fe4000000005b */
[C---:B------:R-:W-:Y:S02]  /*8230*/  PRMT R86, R59.reuse, 0x7632, R86 ;  /* 0x000076323b567816 */ /* 0x040fe40000000056 */
[----:B------:R-:W-:Y:S01]  /*8240*/  PRMT R62, R59, 0x7610, R62 ;  /* 0x000076103b3e7816 */ /* 0x000fe2000000003e */
[----:B------:R-:W-:Y:S06]  /*8250*/  BRA `(.L_x_3299) ;  /* 0x0000000c00c87947 */ /* 0x000fec0003800000 */
.L_x_3297:
        /* <DEDUP_REMOVED lines=19> */
[----:B------:R-:W-:Y:S01]  /*8390*/  F2FP.F16.F32.PACK_AB R87, R59, R0 ;  /* 0x000000003b57723e */ /* 0x000fe200000000ff */
[----:B------:R-:W-:Y:S01]  /*83a0*/  FMUL.FTZ R59, R78, R117 ;  /* 0x000000754e3b7220 */ /* 0x000fe20000410000 */
[----:B------:R-:W-:Y:S01]  /*83b0*/  FSEL R58, R58, RZ, P5 ;  /* 0x000000ff3a3a7208 */ /* 0x000fe20002800000 */
[----:B------:R-:W-:Y:S01]  /*83c0*/  FMUL.FTZ R78, R78, R121 ;  /* 0x000000794e4e7220 */ /* 0x000fe20000410000 */
[----:B------:R-:W-:-:S02]  /*83d0*/  LOP3.LUT P5, RZ, R70, 0xff00, RZ, 0xc0, !PT ;  /* 0x0000ff0046ff7812 */ /* 0x000fc400078ac0ff */
[C---:B------:R-:W-:Y:S01]  /*83e0*/  F2FP.F16.F32.PACK_AB R58, R59.reuse, R58 ;  /* 0x0000003a3b3a723e */ /* 0x040fe200000000ff */
        /* <DEDUP_REMOVED lines=26> */
.L_x_3300:
        /* <DEDUP_REMOVED lines=44> */
.L_x_3296:
[----:B------:R-:W-:Y:S05]  /*8850*/  @!P0 BRA `(.L_x_3301) ;  /* 0x0000000400488947 */ /* 0x000fea0003800000 */
[----:B------:R-:W-:Y:S05]  /*8860*/  BRA.U !UP0, `(.L_x_3302) ;  /* 0x0000000108ac7547 */ /* 0x000fea000b800000 */
[----:B------:R-:W-:Y:S02]  /*8870*/  IMAD.MOV.U32 R0, RZ, RZ, R94 ;  /* 0x000000ffff007224 */ /* 0x000fe400078e005e */
[-CC-:B------:R-:W-:Y:S01]  /*8880*/  FFMA.FTZ R125, R125, R141.reuse, R138.reuse ;  /* 0x0000008d7d7d7223 */ /* 0x180fe2000001008a */
[--C-:B0-2---:R-:W-:Y:S01]  /*8890*/  SHF.R.U64 R58, R94, 0x10, R95.reuse ;  /* 0x000000105e3a7819 */ /* 0x105fe2000000125f */
[-CC-:B------:R-:W-:Y:S01]  /*88a0*/  FFMA.FTZ R126, R126, R141.reuse, R138.reuse ;  /* 0x0000008d7e7e7223 */ /* 0x180fe2000001008a */
[--C-:B------:R-:W-:Y:S01]  /*88b0*/  SHF.R.U32.HI R60, RZ, 0x10, R95.reuse ;  /* 0x00000010ff3c7819 */ /* 0x100fe2000001165f */
[----:B------:R-:W-:Y:S02]  /*88c0*/  IMAD.MOV.U32 R59, RZ, RZ, R95 ;  /* 0x000000ffff3b7224 */ /* 0x000fe400078e005f */
[----:B------:R-:W-:Y:S01]  /*88d0*/  FADD.FTZ R125, R116, -R125 ;  /* 0x8000007d747d7221 */ /* 0x000fe20000010000 */
[----:B------:R-:W-:Y:S02]  /*88e0*/  HADD2.F32 R0, -RZ, R0.H0_H0 ;  /* 0x20000000ff007230 */ /* 0x000fe40000004100 */
        /* <DEDUP_REMOVED lines=35> */
.L_x_3302:
[----:B------:R-:W-:Y:S01]  /*8b20*/  IMAD.MOV.U32 R0, RZ, RZ, R94 ;  /* 0x000000ffff007224 */ /* 0x000fe200078e005e */
[--C-:B0-2---:R-:W-:Y:S01]  /*8b30*/  SHF.R.U64 R58, R94, 0x10, R95.reuse ;  /* 0x000000105e3a7819 */ /* 0x105fe2000000125f */
        /* <DEDUP_REMOVED lines=36> */
.L_x_3301:
        /* <DEDUP_REMOVED lines=35> */
.L_x_3303:
        /* <DEDUP_REMOVED lines=24> */
[----:B------:R-:W-:Y:S02]  /*9130*/  F2FP.F16.F32.PACK_AB R0, R0, R125 ;  /* 0x0000007d0000723e */ /* 0x000fe400000000ff */
[----:B------:R-:W-:Y:S02]  /*9140*/  F2FP.F16.F32.PACK_AB R58, R58, R127 ;  /* 0x0000007f3a3a723e */ /* 0x000fe400000000ff */
[----:B------:R-:W-:Y:S02]  /*9150*/  PRMT R60, R0, 0x7632, R60 ;  /* 0x00007632003c7816 */ /* 0x000fe4000000003c */
[C---:B-1----:R-:W-:Y:S02]  /*9160*/  PRMT R62, R58.reuse, 0x7632, R62 ;  /* 0x000076323a3e7816 */ /* 0x042fe4000000003e */
[----:B------:R-:W-:-:S07]  /*9170*/  PRMT R61, R58, 0x7610, R61 ;  /* 0x000076103a3d7816 */ /* 0x000fce000000003d */
.L_x_3299:
        /* <DEDUP_REMOVED lines=15> */
.L_x_3304:
        /* <DEDUP_REMOVED lines=10> */
.L_x_3305:
[----:B------:R-:W-:Y:S01]  /*9310*/  UPLOP3.LUT UP1, UPT, UPT, UPT, UP1, 0x40, 0x4 ;  /* 0x000000000004789c */ /* 0x000fe20003f2e810 */
[----:B------:R-:W-:Y:S10]  /*9320*/  @!P2 BRA `(.L_x_3306) ;  /* 0xffffff700034a947 */ /* 0x000ff4000383ffff */
[----:B------:R-:W-:Y:S01]  /*9330*/  IMAD.MOV.U32 R46, RZ, RZ, R4 ;  /* 0x000000ffff2e7224 */ /* 0x000fe200078e0004 */
[----:B------:R-:W-:Y:S01]  /*9340*/  MOV R43, R35 ;  /* 0x00000023002b7202 */ /* 0x000fe20000000f00 */
[----:B------:R-:W-:Y:S01]  /*9350*/  IMAD.MOV.U32 R50, RZ, RZ, R20 ;  /* 0x000000ffff327224 */ /* 0x000fe200078e0014 */
[----:B0-2---:R-:W-:Y:S01]  /*9360*/  MOV R56, R10 ;  /* 0x0000000a00387202 */ /* 0x005fe20000000f00 */
        /* <DEDUP_REMOVED lines=36> */
.L_x_3253:
        /* <DEDUP_REMOVED lines=18> */
.L_x_3307:
        /* <DEDUP_REMOVED lines=11> */
.L_x_5443:


//--------------------- .text._ZN10layer_norm31ln_parallel_residual_bwd_kernelINS_13Kernel_traitsI6__halfS2_fS2_fjLj2560ELj1ELj1ELj4ELj8ENS_18Kernel_traits_baseILj2560ES2_S2_fS2_fjLj128EEEEELb0ELb0ELb0EEEvNS_9BwdParamsE --------------------------
	.section	.text._ZN10layer_norm31ln_parallel_residual_bwd_kernelINS_13Kernel_traitsI6__halfS2_fS2_fjLj2560ELj1ELj1ELj4ELj8ENS_18Kernel_traits_baseILj2560ES2_S2_fS2_fjLj128EEEEELb0ELb0ELb0EEEvNS_9BwdParamsE,"ax",@progbits
	.align	128
        .global         _ZN10layer_norm31ln_parallel_residual_bwd_kernelINS_13Kernel_traitsI6__halfS2_fS2_fjLj2560ELj1ELj1ELj4ELj8ENS_18Kernel_traits_baseILj2560ES2_S2_fS2_fjLj128EEEEELb0ELb0ELb0EEEvNS_9BwdParamsE
        .type           _ZN10layer_norm31ln_parallel_residual_bwd_kernelINS_13Kernel_traitsI6__halfS2_fS2_fjLj2560ELj1ELj1ELj4ELj8ENS_18Kernel_traits_baseILj2560ES2_S2_fS2_fjLj128EEEEELb0ELb0ELb0EEEvNS_9BwdParamsE,@function
        .size           _ZN10layer_norm31ln_parallel_residual_bwd_kernelINS_13Kernel_traitsI6__halfS2_fS2_fjLj2560ELj1ELj1ELj4ELj8ENS_18Kernel_traits_baseILj2560ES2_S2_fS2_fjLj128EEEEELb0ELb0ELb0EEEvNS_9BwdParamsE,(.L_x_5444 - _ZN10layer_norm31ln_parallel_residual_bwd_kernelINS_13Kernel_traitsI6__halfS2_fS2_fjLj2560ELj1ELj1ELj4ELj8ENS_18Kernel_traits_baseILj2560ES2_S2_fS2_fjLj128EEEEELb0ELb0ELb0EEEvNS_9BwdParamsE)
        .other          _ZN10layer_norm31ln_parallel_residual_bwd_kernelINS_13Kernel_traitsI6__halfS2_fS2_fjLj2560ELj1ELj1ELj4ELj8ENS_18Kernel_traits_baseILj2560ES2_S2_fS2_fjLj128EEEEELb0ELb0ELb0EEEvNS_9BwdParamsE,@"STO_CUDA_ENTRY STV_DEFAULT"
_ZN10layer_norm31ln_parallel_residual_bwd_kernelINS_13Kernel_traitsI6__halfS2_fS2_fjLj2560ELj1ELj1ELj4ELj8ENS_18Kernel_traits_baseILj2560ES2_S2_fS2_fjLj128EEEEELb0ELb0ELb0EEEvNS_9BwdParamsE:
.text._ZN10layer_norm31ln_parallel_residual_bwd_kernelINS_13Kernel_traitsI6__halfS2_fS2_fjLj2560ELj1ELj1ELj4ELj8ENS_18Kernel_traits_baseILj2560ES2_S2_fS2_fjLj128EEEEELb0ELb0ELb0EEEvNS_9BwdParamsE:
        /* <DEDUP_REMOVED lines=27> */
[----:B----4-:R-:W5:Y:S04]  /*01b0*/  @P0 LDG.E.64 R84, desc[UR12][R4.64] ;  /* 0x0000000c04540981 */ /* 0x010f68000c1e1b00 */
[C---:B------:R-:W-:Y:S01]  /*01c0*/  @P1 IMAD.WIDE.U32 R14, R3.reuse, 0x8, R10 ;  /* 0x00000008030e1825 */ /* 0x040fe200078e000a */
[----:B------:R-:W3:Y:S08]  /*01d0*/  LDC.64 R22, c[0x0][0x3d8] ;  /* 0x0000f600ff167b82 */ /* 0x000ef00000000a00 */
[----:B------:R-:W4:Y:S01]  /*01e0*/  LDC.64 R24, c[0x0][0x3d0] ;  /* 0x0000f400ff187b82 */ /* 0x000f220000000a00 */
[C---:B0-----:R-:W-:Y:S01]  /*01f0*/  @P1 IMAD.WIDE.U32 R12, R3.reuse, 0x8, R8 ;  /* 0x00000008030c1825 */ /* 0x041fe200078e0008 */
[----:B------:R-:W-:Y:S01]  /*0200*/  @P1 IADD3 R3, PT, PT, R3, 0x80, RZ ;  /* 0x0000008003031810 */ /* 0x000fe20007ffe0ff */
[----:B------:R-:W5:Y:S05]  /*0210*/  @P0 LDG.E.64 R86, desc[UR12][R6.64] ;  /* 0x0000000c06560981 */ /* 0x000f6a000c1e1b00 */
[----:B------:R-:W0:Y:S01]  /*0220*/  LDC.64 R26, c[0x0][0x3d8] ;  /* 0x0000f600ff1a7b82 */ /* 0x000e220000000a00 */
[----:B------:R-:W-:Y:S01]  /*0230*/  MOV R119, UR4 ;  /* 0x0000000400777c02 */ /* 0x000fe20008000f00 */
[C---:B-1----:R-:W-:Y:S01]  /*0240*/  @P2 IMAD.WIDE.U32 R16, R3.reuse, 0x8, R16 ;  /* 0x0000000803102825 */ /* 0x042fe200078e0010 */
        /* <DEDUP_REMOVED lines=9> */
[----:B------:R-:W5:Y:S04]  /*02e0*/  @P2 LDG.E.64 R94, desc[UR12][R18.64] ;  /* 0x0000000c125e2981 */ /* 0x000f68000c1e1b00 */
[C---:B----4-:R-:W-:Y:S01]  /*02f0*/  @P4 IMAD.WIDE.U32 R8, R3.reuse, 0x8, R24 ;  /* 0x0000000803084825 */ /* 0x050fe200078e0018 */
[----:B------:R1:W5:Y:S03]  /*0300*/  @P3 LDG.E.64 R96, desc[UR12][R20.64] ;  /* 0x0000000c14603981 */ /* 0x000366000c1e1b00 */
[----:B0-----:R-:W-:Y:S01]  /*0310*/  @P4 IMAD.WIDE.U32 R10, R3, 0x8, R26 ;  /* 0x00000008030a4825 */ /* 0x001fe200078e001a */
[----:B------:R0:W5:Y:S01]  /*0320*/  @P3 LDG.E.64 R98, desc[UR12][R22.64] ;  /* 0x0000000c16623981 */ /* 0x000162000c1e1b00 */
[----:B------:R-:W-:-:S02]  /*0330*/  CS2R R80, SRZ ;  /* 0x0000000000507805 */ /* 0x000fc4000001ff00 */
[----:B------:R-:W-:Y:S02]  /*0340*/  CS2R R82, SRZ ;  /* 0x0000000000527805 */ /* 0x000fe4000001ff00 */
[----:B------:R-:W-:Y:S01]  /*0350*/  CS2R R76, SRZ ;  /* 0x00000000004c7805 */ /* 0x000fe2000001ff00 */
[----:B------:R2:W5:Y:S01]  /*0360*/  @P4 LDG.E.64 R100, desc[UR12][R8.64] ;  /* 0x0000000c08644981 */ /* 0x000562000c1e1b00 */
[----:B------:R-:W-:Y:S02]  /*0370*/  CS2R R78, SRZ ;  /* 0x00000000004e7805 */ /* 0x000fe4000001ff00 */
[----:B------:R-:W-:Y:S02]  /*0380*/  CS2R R72, SRZ ;  /* 0x0000000000487805 */ /* 0x000fe4000001ff00 */
[----:B------:R-:W-:Y:S01]  /*0390*/  CS2R R74, SRZ ;  /* 0x00000000004a7805 */ /* 0x000fe2000001ff00 */
[----:B------:R3:W5:Y:S01]  /*03a0*/  @P4 LDG.E.64 R102, desc[UR12][R10.64] ;  /* 0x0000000c0a664981 */ /* 0x000762000c1e1b00 */
        /* <DEDUP_REMOVED lines=36> */
[----:B-----5:R-:W-:Y:S02]  /*05f0*/  SHF.R.U32.HI R136, RZ, 0x10, R87 ;  /* 0x00000010ff887819 */ /* 0x020fe40000011657 */
        /* <DEDUP_REMOVED lines=15> */
[----:B------:R-:W-:Y:S01]  /*06f0*/  SHF.R.U32.HI R140, RZ, 0x10, R91 ;  /* 0x00000010ff8c7819 */ /* 0x000fe2000001165b */
[----:B0-----:R-:W-:Y:S01]  /*0700*/  UISETP.NE.AND UP0, UPT, UR4, URZ, UPT ;  /* 0x000000ff0400728c */ /* 0x001fe2000bf05270 */
[----:B------:R-:W-:-:S02]  /*0710*/  MOV R8, R92 ;  /* 0x0000005c00087202 */ /* 0x000fc40000000f00 */
[----:B------:R-:W-:Y:S02]  /*0720*/  CS2R R64, SRZ ;  /* 0x0000000000407805 */ /* 0x000fe4000001ff00 */
[----:B------:R-:W-:Y:S02]  /*0730*/  SHF.R.U64 R141, R92, 0x10, R93 ;  /* 0x000000105c8d7819 */ /* 0x000fe4000000125d */
[----:B------:R-:W-:Y:S02]  /*0740*/  CS2R R66, SRZ ;  /* 0x0000000000427805 */ /* 0x000fe4000001ff00 */
[----:B------:R-:W-:Y:S02]  /*0750*/  MOV R10, R93 ;  /* 0x0000005d000a7202 */ /* 0x000fe40000000f00 */
        /* <DEDUP_REMOVED lines=43> */
[--C-:B------:R-:W-:Y:S01]  /*0a10*/  SHF.R.U64 R132, R84, 0x10, R85.reuse ;  /* 0x0000001054847819 */ /* 0x100fe20000001255 */
[----:B------:R-:W-:Y:S01]  /*0a20*/  UPLOP3.LUT UP1, UPT, UPT, UPT, UPT, 0x40, 0x4 ;  /* 0x000000000004789c */ /* 0x000fe20003f2e870 */
[----:B------:R-:W-:Y:S01]  /*0a30*/  MOV R133, R85 ;  /* 0x0000005500857202 */ /* 0x000fe20000000f00 */
[----:B------:R-:W0:Y:S01]  /*0a40*/  LDCU UR11, c[0x0][0x400] ;  /* 0x00008000ff0b77ac */ /* 0x000e220008000800 */
[----:B------:R-:W-:-:S02]  /*0a50*/  SHF.R.U32.HI R134, RZ, 0x10, R85 ;  /* 0x00000010ff867819 */ /* 0x000fc40000011655 */
[----:B------:R-:W-:Y:S01]  /*0a60*/  MOV R0, R86 ;  /* 0x0000005600007202 */ /* 0x000fe20000000f00 */
[----:B------:R-:W1:Y:S01]  /*0a70*/  LDCU.64 UR6, c[0x0][0x470] ;  /* 0x00008e00ff0677ac */ /* 0x000e620008000a00 */
[----:B------:R-:W-:Y:S02]  /*0a80*/  SHF.R.U64 R135, R86, 0x10, R87 ;  /* 0x0000001056877819 */ /* 0x000fe40000001257 */
[----:B------:R-:W-:Y:S01]  /*0a90*/  MOV R3, R87 ;  /* 0x0000005700037202 */ /* 0x000fe20000000f00 */
[----:B------:R-:W2:Y:S01]  /*0aa0*/  LDCU.64 UR14, c[0x0][0x438] ;  /* 0x00008700ff0e77ac */ /* 0x000ea20008000a00 */
[----:B------:R-:W-:Y:S02]  /*0ab0*/  SHF.R.U32.HI R169, RZ, 0x10, R93 ;  /* 0x00000010ffa97819 */ /* 0x000fe4000001165d */
[----:B------:R-:W-:Y:S01]  /*0ac0*/  PLOP3.LUT P1, PT, PT, PT, UP0, 0x80, 0x8 ;  /* 0x000000000008781c */ /* 0x000fe20003f2f008 */
[----:B------:R-:W3:Y:S01]  /*0ad0*/  LDCU.64 UR8, c[0x0][0x478] ;  /* 0x00008f00ff0877ac */ /* 0x000ee20008000a00 */
[----:B------:R-:W-:-:S02]  /*0ae0*/  PRMT R136, R136, 0x5410, R4 ;  /* 0x0000541088887816 */ /* 0x000fc40000000004 */
[----:B------:R-:W-:Y:S02]  /*0af0*/  PRMT R137, R137, 0x5410, R6 ;  /* 0x0000541089897816 */ /* 0x000fe40000000006 */
[----:B------:R-:W-:Y:S02]  /*0b00*/  PRMT R138, R138, 0x5410, R5 ;  /* 0x000054108a8a7816 */ /* 0x000fe40000000005 */
[----:B------:R-:W-:Y:S02]  /*0b10*/  CS2R R4, SRZ ;  /* 0x0000000000047805 */ /* 0x000fe4000001ff00 */
[----:B------:R-:W-:Y:S02]  /*0b20*/  PRMT R139, R139, 0x5410, R7 ;  /* 0x000054108b8b7816 */ /* 0x000fe40000000007 */
[----:B------:R-:W-:Y:S02]  /*0b30*/  CS2R R6, SRZ ;  /* 0x0000000000067805 */ /* 0x000fe4000001ff00 */
        /* <DEDUP_REMOVED lines=21> */
[----:B------:R-:W-:Y:S02]  /*0c90*/  PRMT R134, R134, 0x5410, R0 ;  /* 0x0000541086867816 */ /* 0x000fe40000000000 */
[----:B------:R-:W-:Y:S02]  /*0ca0*/  PRMT R135, R135, 0x5410, R3 ;  /* 0x0000541087877816 */ /* 0x000fe40000000003 */
[----:B------:R-:W-:Y:S02]  /*0cb0*/  PRMT R169, R169, 0x5410, R169 ;  /* 0x00005410a9a97816 */ /* 0x000fe400000000a9 */
[----:B0123--:R-:W-:-:S07]  /*0cc0*/  P2R R116, PR, RZ, 0x2 ;  /* 0x00000002ff747803 */ /* 0x00ffce0000000000 */
.L_x_3375:
[----:B0123--:R-:W0:Y:S01]  /*0cd0*/  LDC.64 R108, c[0x0][0x3c0] ;  /* 0x0000f000ff6c7b82 */ /* 0x00fe220000000a00 */
[----:B------:R-:W-:-:S07]  /*0ce0*/  ISETP.NE.AND P5, PT, R116, RZ, PT ;  /* 0x000000ff7400720c */ /* 0x000fce0003fa5270 */
        /* <DEDUP_REMOVED lines=32> */
[----:B------:R-:W-:Y:S02]  /*0ef0*/  HADD2.F32 R122, -RZ, R134.H1_H1 ;  /* 0x30000086ff7a7230 */ /* 0x000fe40000004100 */
[----:B------:R-:W-:Y:S02]  /*0f00*/  HADD2.F32 R158, -RZ, R136.H0_H0 ;  /* 0x20000088ff9e7230 */ /* 0x000fe40000004100 */
[----:B------:R-:W-:Y:S02]  /*0f10*/  HADD2.F32 R142, -RZ, R133.H1_H1 ;  /* 0x30000085ff8e7230 */ /* 0x000fe40000004100 */
[----:B------:R-:W-:Y:S02]  /*0f20*/  HADD2.F32 R156, -RZ, R134.H0_H0 ;  /* 0x20000086ff9c7230 */ /* 0x000fe40000004100 */
[----:B0-----:R-:W-:-:S05]  /*0f30*/  @P0 IMAD.WIDE.U32 R116, R118, 0x10, R116 ;  /* 0x0000001076740825 */ /* 0x001fca00078e0074 */
[----:B------:R0:W5:Y:S02]  /*0f40*/  @P0 LDG.E.128 R84, desc[UR12][R116.64] ;  /* 0x0000000c74540981 */ /* 0x000164000c1e1d00 */
[----:B0-----:R-:W-:Y:S01]  /*0f50*/  HADD2.F32 R116, -RZ, R135.H1_H1 ;  /* 0x30000087ff747230 */ /* 0x001fe20000004100 */
[----:B---3--:R-:W-:-:S05]  /*0f60*/  MOV R120, R114 ;  /* 0x0000007200787202 */ /* 0x008fca0000000f00 */
[----:B------:R-:W-:Y:S01]  /*0f70*/  HADD2.F32 R157, -RZ, R120.H0_H0 ;  /* 0x20000078ff9d7230 */ /* 0x000fe20000004100 */
[----:B----4-:R-:W-:Y:S01]  /*0f80*/  MOV R3, R112 ;  /* 0x0000007000037202 */ /* 0x010fe20000000f00 */
[----:B------:R-:W-:Y:S01]  /*0f90*/  HADD2.F32 R120, -RZ, R131.H1_H1 ;  /* 0x30000083ff787230 */ /* 0x000fe20000004100 */
[--C-:B------:R-:W-:Y:S02]  /*0fa0*/  SHF.R.U64 R112, R112, 0x10, R113.reuse ;  /* 0x0000001070707819 */ /* 0x100fe40000001271 */
[----:B------:R-:W-:Y:S02]  /*0fb0*/  MOV R143, R113 ;  /* 0x00000071008f7202 */ /* 0x000fe40000000f00 */
[----:B------:R-:W-:Y:S01]  /*0fc0*/  SHF.R.U32.HI R176, RZ, 0x10, R113 ;  /* 0x00000010ffb07819 */ /* 0x000fe20000011671 */
[----:B------:R-:W-:Y:S01]  /*0fd0*/  HADD2.F32 R113, -RZ, R3.H0_H0 ;  /* 0x20000003ff717230 */ /* 0x000fe20000004100 */
[----:B------:R-:W-:Y:S01]  /*0fe0*/  MOV R117, R115 ;  /* 0x0000007300757202 */ /* 0x000fe20000000f00 */
[----:B------:R-:W-:Y:S01]  /*0ff0*/  FMUL.FTZ R3, R122, R157 ;  /* 0x0000009d7a037220 */ /* 0x000fe20000410000 */
[----:B------:R-:W-:-:S02]  /*1000*/  SHF.R.U64 R114, R114, 0x10, R115 ;  /* 0x0000001072727819 */ /* 0x000fc40000001273 */
[----:B------:R-:W-:Y:S01]  /*1010*/  SHF.R.U32.HI R177, RZ, 0x10, R115 ;  /* 0x00000010ffb17819 */ /* 0x000fe20000011673 */
[----:B------:R-:W-:Y:S01]  /*1020*/  FFMA.FTZ R120, R120, R113, R3 ;  /* 0x0000007178787223 */ /* 0x000fe20000010003 */
[----:B------:R-:W-:Y:S02]  /*1030*/  HADD2.F32 R117, -RZ, R117.H0_H0 ;  /* 0x20000075ff757230 */ /* 0x000fe40000004100 */
[----:B------:R-:W-:Y:S02]  /*1040*/  HADD2.F32 R3, -RZ, R135.H0_H0 ;  /* 0x20000087ff037230 */ /* 0x000fe40000004100 */
[----:B------:R-:W-:Y:S02]  /*1050*/  HADD2.F32 R114, -RZ, R114.H0_H0 ;  /* 0x20000072ff727230 */ /* 0x000fe40000004100 */
[----:B------:R-:W-:Y:S02]  /*1060*/  HADD2.F32 R177, -RZ, R177.H0_H0 ;  /* 0x200000b1ffb17230 */ /* 0x000fe40000004100 */
[----:B------:R-:W-:-:S02]  /*1070*/  HADD2.F32 R115, -RZ, R143.H0_H0 ;  /* 0x2000008fff737230 */ /* 0x000fc40000004100 */
[----:B------:R-:W-:Y:S01]  /*1080*/  FMUL.FTZ R143, R116, R117 ;  /* 0x00000075748f7220 */ /* 0x000fe20000410000 */
[----:B------:R-:W-:Y:S02]  /*1090*/  HADD2.F32 R122, -RZ, R132.H1_H1 ;  /* 0x30000084ff7a7230 */ /* 0x000fe40000004100 */
[----:B------:R-:W-:Y:S01]  /*10a0*/  FMUL.FTZ R3, R3, R114 ;  /* 0x0000007203037220 */ /* 0x000fe20000410000 */
[----:B------:R-:W-:Y:S02]  /*10b0*/  HADD2.F32 R112, -RZ, R112.H0_H0 ;  /* 0x20000070ff707230 */ /* 0x000fe40000004100 */
[----:B------:R-:W-:Y:S01]  /*10c0*/  FMUL.FTZ R187, R158, R177 ;  /* 0x000000b19ebb7220 */ /* 0x000fe20000410000 */
[----:B------:R-:W-:Y:S02]  /*10d0*/  HADD2.F32 R176, -RZ, R176.H0_H0 ;  /* 0x200000b0ffb07230 */ /* 0x000fe40000004100 */
[C---:B--2---:R-:W-:Y:S01]  /*10e0*/  FADD.FTZ R108, -R167.reuse, R108 ;  /* 0x0000006ca76c7221 */ /* 0x044fe20000010100 */
[----:B------:R-:W-:Y:S01]  /*10f0*/  FFMA.FTZ R142, R142, R115, R143 ;  /* 0x000000738e8e7223 */ /* 0x000fe2000001008f */
[----:B------:R-:W-:Y:S01]  /*1100*/  FFMA.FTZ R122, R122, R112, R3 ;  /* 0x000000707a7a7223 */ /* 0x000fe20000010003 */
        /* <DEDUP_REMOVED lines=10> */
[C---:B------:R-:W-:Y:S01]  /*11b0*/  FMUL.FTZ R158, R121.reuse, R158 ;  /* 0x0000009e799e7220 */ /* 0x040fe20000410000 */
        /* <DEDUP_REMOVED lines=22> */
.L_x_3310:
[----:B------:R-:W-:Y:S05]  /*1320*/  BSYNC.RECONVERGENT B0 ;  /* 0x0000000000007941 */ /* 0x000fea0003800200 */
.L_x_3309:
        /* <DEDUP_REMOVED lines=14> */
[----:B------:R-:W-:Y:S02]  /*1410*/  HADD2.F32 R160, -RZ, R140.H0_H0 ;  /* 0x2000008cffa07230 */ /* 0x000fe40000004100 */
[--C-:B------:R-:W-:Y:S02]  /*1420*/  HADD2.F32 R144, -RZ, R138.reuse.H1_H1 ;  /* 0x3000008aff907230 */ /* 0x100fe40000004100 */
[----:B------:R-:W-:Y:S02]  /*1430*/  HADD2.F32 R147, -RZ, R138.H0_H0 ;  /* 0x2000008aff937230 */ /* 0x000fe40000004100 */
[----:B0-----:R-:W-:-:S05]  /*1440*/  @P0 IMAD.WIDE.U32 R116, R177, 0x10, R116 ;  /* 0x00000010b1740825 */ /* 0x001fca00078e0074 */
[----:B------:R0:W5:Y:S02]  /*1450*/  @P0 LDG.E.128 R88, desc[UR12][R116.64] ;  /* 0x0000000c74580981 */ /* 0x000164000c1e1d00 */
[----:B0-----:R-:W-:Y:S01]  /*1460*/  HADD2.F32 R117, -RZ, R139.H1_H1 ;  /* 0x3000008bff757230 */ /* 0x001fe20000004100 */
[----:B------:R-:W-:Y:S02]  /*1470*/  IADD3 R177, PT, PT, R177, 0x80, RZ ;  /* 0x00000080b1b17810 */ /* 0x000fe40007ffe0ff */
[--C-:B---3--:R-:W-:Y:S02]  /*1480*/  SHF.R.U32.HI R188, RZ, 0x10, R113.reuse ;  /* 0x00000010ffbc7819 */ /* 0x108fe40000011671 */
[----:B------:R-:W-:Y:S02]  /*1490*/  MOV R123, R112 ;  /* 0x00000070007b7202 */ /* 0x000fe40000000f00 */
[----:B------:R-:W-:Y:S01]  /*14a0*/  SHF.R.U64 R116, R112, 0x10, R113 ;  /* 0x0000001070747819 */ /* 0x000fe20000001271 */
[----:B------:R-:W-:Y:S01]  /*14b0*/  HADD2.F32 R188, -RZ, R188.H0_H0 ;  /* 0x200000bcffbc7230 */ /* 0x000fe20000004100 */
[----:B----4-:R-:W-:Y:S01]  /*14c0*/  SHF.R.U32.HI R186, RZ, 0x10, R115 ;  /* 0x00000010ffba7819 */ /* 0x010fe20000011673 */
[----:B------:R-:W-:Y:S01]  /*14d0*/  HADD2.F32 R159, -RZ, R123.H0_H0 ;  /* 0x2000007bff9f7230 */ /* 0x000fe20000004100 */
[----:B------:R-:W-:-:S02]  /*14e0*/  MOV R124, R114 ;  /* 0x00000072007c7202 */ /* 0x000fc40000000f00 */
[----:B------:R-:W-:Y:S02]  /*14f0*/  SHF.R.U64 R162, R114, 0x10, R115 ;  /* 0x0000001072a27819 */ /* 0x000fe40000001273 */
[----:B------:R-:W-:Y:S02]  /*1500*/  MOV R145, R115 ;  /* 0x0000007300917202 */ /* 0x000fe40000000f00 */
[----:B------:R-:W-:Y:S01]  /*1510*/  MOV R115, R113 ;  /* 0x0000007100737202 */ /* 0x000fe20000000f00 */
[----:B------:R-:W-:Y:S02]  /*1520*/  HADD2.F32 R186, -RZ, R186.H0_H0 ;  /* 0x200000baffba7230 */ /* 0x000fe40000004100 */
[----:B------:R-:W-:Y:S01]  /*1530*/  FMUL.FTZ R160, R160, R188 ;  /* 0x000000bca0a07220 */ /* 0x000fe20000410000 */
[----:B------:R-:W-:Y:S02]  /*1540*/  HADD2.F32 R123, -RZ, R136.H1_H1 ;  /* 0x30000088ff7b7230 */ /* 0x000fe40000004100 */
[----:B------:R-:W-:Y:S01]  /*1550*/  FMUL.FTZ R144, R144, R159 ;  /* 0x0000009f90907220 */ /* 0x000fe20000410000 */
[----:B------:R-:W-:-:S02]  /*1560*/  HADD2.F32 R114, -RZ, R124.H0_H0 ;  /* 0x2000007cff727230 */ /* 0x000fc40000004100 */
[----:B--2---:R-:W-:Y:S01]  /*1570*/  FADD.FTZ R108, -R167, R108 ;  /* 0x0000006ca76c7221 */ /* 0x004fe20000010100 */
[----:B------:R-:W-:Y:S02]  /*1580*/  HADD2.F32 R113, -RZ, R139.H0_H0 ;  /* 0x2000008bff717230 */ /* 0x000fe40000004100 */
[----:B------:R-:W-:Y:S02]  /*1590*/  HADD2.F32 R116, -RZ, R116.H0_H0 ;  /* 0x20000074ff747230 */ /* 0x000fe40000004100 */
[----:B------:R-:W-:Y:S02]  /*15a0*/  HADD2.F32 R187, -RZ, R115.H0_H0 ;  /* 0x20000073ffbb7230 */ /* 0x000fe40000004100 */
[----:B------:R-:W-:Y:S02]  /*15b0*/  HADD2.F32 R115, -RZ, R145.H0_H0 ;  /* 0x20000091ff737230 */ /* 0x000fe40000004100 */
[----:B------:R-:W-:Y:S01]  /*15c0*/  FFMA.FTZ R145, R147, R186, R160 ;  /* 0x000000ba93917223 */ /* 0x000fe200000100a0 */
[----:B------:R-:W-:-:S02]  /*15d0*/  HADD2.F32 R124, -RZ, R137.H0_H0 ;  /* 0x20000089ff7c7230 */ /* 0x000fc40000004100 */
[----:B------:R-:W-:Y:S01]  /*15e0*/  FFMA.FTZ R123, R123, R114, R144 ;  /* 0x000000727b7b7223 */ /* 0x000fe20000010090 */
[----:B------:R-:W-:Y:S02]  /*15f0*/  HADD2.F32 R112, -RZ, R162.H0_H0 ;  /* 0x200000a2ff707230 */ /* 0x000fe40000004100 */
[----:B------:R-:W-:Y:S01]  /*1600*/  FMUL.FTZ R113, R113, R116 ;  /* 0x0000007471717220 */ /* 0x000fe20000410000 */
[----:B------:R-:W-:Y:S01]  /*1610*/  FADD.FTZ R160, -R167, R109 ;  /* 0x0000006da7a07221 */ /* 0x000fe20000010100 */
[----:B-----5:R-:W-:Y:S01]  /*1620*/  FMUL.FTZ R147, R121, R108 ;  /* 0x0000006c79937220 */ /* 0x020fe20000410000 */
[----:B------:R-:W-:Y:S02]  /*1630*/  HADD2.F32 R144, -RZ, R137.H1_H1 ;  /* 0x30000089ff907230 */ /* 0x000fe40000004100 */
[----:B------:R-:W-:Y:S01]  /*1640*/  FADD.FTZ R162, -R167, R111 ;  /* 0x0000006fa7a27221 */ /* 0x000fe20000010100 */
[----:B------:R-:W-:Y:S01]  /*1650*/  FMUL.FTZ R117, R117, R187 ;  /* 0x000000bb75757220 */ /* 0x000fe20000410000 */
[----:B------:R-:W-:Y:S01]  /*1660*/  FFMA.FTZ R124, R124, R112, R113 ;  /* 0x000000707c7c7223 */ /* 0x000fe20000010071 */
[----:B------:R-:W-:Y:S01]  /*1670*/  FADD.FTZ R110, -R167, R110 ;  /* 0x0000006ea76e7221 */ /* 0x000fe20000010100 */
[----:B------:R-:W-:Y:S01]  /*1680*/  FMUL.FTZ R160, R121, R160 ;  /* 0x000000a079a07220 */ /* 0x000fe20000410000 */
[----:B------:R-:W-:Y:S01]  /*1690*/  FADD.FTZ R109, R176, R123 ;  /* 0x0000007bb06d7221 */ /* 0x000fe20000010000 */
[C---:B------:R-:W-:Y:S01]  /*16a0*/  FFMA.FTZ R111, R147.reuse, R123, R178 ;  /* 0x0000007b936f7223 */ /* 0x040fe200000100b2 */
[----:B------:R-:W-:Y:S01]  /*16b0*/  FADD.FTZ R16, R16, R159 ;  /* 0x0000009f10107221 */ /* 0x000fe20000010000 */
[----:B------:R-:W-:Y:S01]  /*16c0*/  FFMA.FTZ R36, R147, R159, R36 ;  /* 0x0000009f93247223 */ /* 0x000fe20000010024 */
        /* <DEDUP_REMOVED lines=23> */
.L_x_3312:
[----:B------:R-:W-:Y:S05]  /*1840*/  BSYNC.RECONVERGENT B0 ;  /* 0x0000000000007941 */ /* 0x000fea0003800200 */
.L_x_3311:
        /* <DEDUP_REMOVED lines=17> */
[----:B0-----:R-:W-:-:S05]  /*1960*/  @P0 IMAD.WIDE.U32 R116, R177, 0x10, R116 ;  /* 0x00000010b1740825 */ /* 0x001fca00078e0074 */
[----:B------:R0:W5:Y:S02]  /*1970*/  @P0 LDG.E.128 R92, desc[UR12][R116.64] ;  /* 0x0000000c745c0981 */ /* 0x000164000c1e1d00 */
[----:B0-----:R-:W-:Y:S01]  /*1980*/  HADD2.F32 R117, -RZ, R173.H0_H0 ;  /* 0x200000adff757230 */ /* 0x001fe20000004100 */
[----:B------:R-:W-:Y:S02]  /*1990*/  IADD3 R177, PT, PT, R177, 0x80, RZ ;  /* 0x00000080b1b17810 */ /* 0x000fe40007ffe0ff */
[--C-:B---3--:R-:W-:Y:S02]  /*19a0*/  SHF.R.U32.HI R188, RZ, 0x10, R113.reuse ;  /* 0x00000010ffbc7819 */ /* 0x108fe40000011671 */
[----:B------:R-:W-:Y:S02]  /*19b0*/  MOV R125, R112 ;  /* 0x00000070007d7202 */ /* 0x000fe40000000f00 */
[----:B------:R-:W-:Y:S01]  /*19c0*/  SHF.R.U64 R116, R112, 0x10, R113 ;  /* 0x0000001070747819 */ /* 0x000fe20000001271 */
[----:B------:R-:W-:Y:S01]  /*19d0*/  HADD2.F32 R188, -RZ, R188.H0_H0 ;  /* 0x200000bcffbc7230 */ /* 0x000fe20000004100 */
[----:B----4-:R-:W-:-:S02]  /*19e0*/  SHF.R.U64 R166, R114, 0x10, R115 ;  /* 0x0000001072a67819 */ /* 0x010fc40000001273 */
[----:B------:R-:W-:Y:S02]  /*19f0*/  MOV R148, R115 ;  /* 0x0000007300947202 */ /* 0x000fe40000000f00 */
[----:B------:R-:W-:Y:S02]  /*1a00*/  SHF.R.U32.HI R186, RZ, 0x10, R115 ;  /* 0x00000010ffba7819 */ /* 0x000fe40000011673 */
[----:B------:R-:W-:Y:S01]  /*1a10*/  MOV R115, R113 ;  /* 0x0000007100737202 */ /* 0x000fe20000000f00 */
[----:B------:R-:W-:Y:S01]  /*1a20*/  HADD2.F32 R161, -RZ, R125.H0_H0 ;  /* 0x2000007dffa17230 */ /* 0x000fe20000004100 */
[----:B------:R-:W-:Y:S01]  /*1a30*/  MOV R126, R114 ;  /* 0x00000072007e7202 */ /* 0x000fe20000000f00 */
[----:B------:R-:W-:Y:S02]  /*1a40*/  HADD2.F32 R186, -RZ, R186.H0_H0 ;  /* 0x200000baffba7230 */ /* 0x000fe40000004100 */
[----:B------:R-:W-:Y:S02]  /*1a50*/  HADD2.F32 R187, -RZ, R115.H0_H0 ;  /* 0x20000073ffbb7230 */ /* 0x000fe40000004100 */
[----:B------:R-:W-:-:S02]  /*1a60*/  HADD2.F32 R115, -RZ, R148.H0_H0 ;  /* 0x20000094ff737230 */ /* 0x000fc40000004100 */
[----:B------:R-:W-:Y:S01]  /*1a70*/  FMUL.FTZ R148, R164, R188 ;  /* 0x000000bca4947220 */ /* 0x000fe20000410000 */
[----:B------:R-:W-:Y:S02]  /*1a80*/  HADD2.F32 R125, -RZ, R140.H1_H1 ;  /* 0x3000008cff7d7230 */ /* 0x000fe40000004100 */
[----:B------:R-:W-:Y:S01]  /*1a90*/  FMUL.FTZ R146, R146, R161 ;  /* 0x000000a192927220 */ /* 0x000fe20000410000 */
[----:B------:R-:W-:Y:S02]  /*1aa0*/  HADD2.F32 R114, -RZ, R126.H0_H0 ;  /* 0x2000007eff727230 */ /* 0x000fe40000004100 */
[----:B--2---:R-:W-:Y:S01]  /*1ab0*/  FADD.FTZ R108, -R167, R108 ;  /* 0x0000006ca76c7221 */ /* 0x004fe20000010100 */
[----:B------:R-:W-:Y:S02]  /*1ac0*/  HADD2.F32 R113, -RZ, R171.H1_H1 ;  /* 0x300000abff717230 */ /* 0x000fe40000004100 */
        /* <DEDUP_REMOVED lines=41> */
.L_x_3314:
[----:B------:R-:W-:Y:S05]  /*1d60*/  BSYNC.RECONVERGENT B0 ;  /* 0x0000000000007941 */ /* 0x000fea0003800200 */
.L_x_3313:
        /* <DEDUP_REMOVED lines=33> */
[----:B------:R-:W-:Y:S02]  /*1f80*/  HADD2.F32 R127, -RZ, R175.H0_H0 ;  /* 0x200000afff7f7230 */ /* 0x000fe40000004100 */
[----:B------:R-:W-:Y:S01]  /*1f90*/  FMUL.FTZ R150, R150, R163 ;  /* 0x000000a396967220 */ /* 0x000fe20000410000 */
[----:B------:R-:W-:-:S02]  /*1fa0*/  HADD2.F32 R114, -RZ, R128.H0_H0 ;  /* 0x20000080ff727230 */ /* 0x000fc40000004100 */
[----:B--2---:R-:W-:Y:S01]  /*1fb0*/  FADD.FTZ R108, -R167, R108 ;  /* 0x0000006ca76c7221 */ /* 0x004fe20000010100 */
[----:B------:R-:W-:Y:S02]  /*1fc0*/  HADD2.F32 R113, -RZ, R180.H1_H1 ;  /* 0x300000b4ff717230 */ /* 0x000fe40000004100 */
[----:B------:R-:W-:Y:S02]  /*1fd0*/  HADD2.F32 R116, -RZ, R116.H0_H0 ;  /* 0x20000074ff747230 */ /* 0x000fe40000004100 */
[----:B------:R-:W-:Y:S02]  /*1fe0*/  HADD2.F32 R187, -RZ, R115.H0_H0 ;  /* 0x20000073ffbb7230 */ /* 0x000fe40000004100 */
[----:B------:R-:W-:Y:S02]  /*1ff0*/  HADD2.F32 R115, -RZ, R151.H0_H0 ;  /* 0x20000097ff737230 */ /* 0x000fe40000004100 */
[----:B------:R-:W-:Y:S01]  /*2000*/  FFMA.FTZ R151, R153, R186, R168 ;  /* 0x000000ba99977223 */ /* 0x000fe200000100a8 */
[----:B------:R-:W-:-:S02]  /*2010*/  HADD2.F32 R128, -RZ, R175.H1_H1 ;  /* 0x300000afff807230 */ /* 0x000fc40000004100 */
[----:B------:R-:W-:Y:S01]  /*2020*/  FFMA.FTZ R127, R127, R114, R150 ;  /* 0x000000727f7f7223 */ /* 0x000fe20000010096 */
[----:B------:R-:W-:Y:S02]  /*2030*/  HADD2.F32 R112, -RZ, R170.H0_H0 ;  /* 0x200000aaff707230 */ /* 0x000fe40000004100 */
[----:B------:R-:W-:Y:S01]  /*2040*/  FMUL.FTZ R113, R113, R116 ;  /* 0x0000007471717220 */ /* 0x000fe20000410000 */
[----:B------:R-:W-:Y:S01]  /*2050*/  FADD.FTZ R168, -R167, R109 ;  /* 0x0000006da7a87221 */ /* 0x000fe20000010100 */
[----:B-----5:R-:W-:Y:S01]  /*2060*/  FMUL.FTZ R153, R121, R108 ;  /* 0x0000006c79997220 */ /* 0x020fe20000410000 */
[----:B------:R-:W-:Y:S02]  /*2070*/  HADD2.F32 R150, -RZ, R179.H0_H0 ;  /* 0x200000b3ff967230 */ /* 0x000fe40000004100 */
        /* <DEDUP_REMOVED lines=32> */
.L_x_3316:
[----:B------:R-:W-:Y:S05]  /*2280*/  BSYNC.RECONVERGENT B0 ;  /* 0x0000000000007941 */ /* 0x000fea0003800200 */
.L_x_3315:
        /* <DEDUP_REMOVED lines=20> */
[--C-:B---3--:R-:W-:Y:S02]  /*23d0*/  SHF.R.U32.HI R177, RZ, 0x10, R113.reuse ;  /* 0x00000010ffb17819 */ /* 0x108fe40000011671 */
[----:B------:R-:W-:Y:S02]  /*23e0*/  MOV R129, R112 ;  /* 0x0000007000817202 */ /* 0x000fe40000000f00 */
[----:B------:R-:W-:Y:S01]  /*23f0*/  SHF.R.U64 R116, R112, 0x10, R113 ;  /* 0x0000001070747819 */ /* 0x000fe20000001271 */
[----:B------:R-:W-:Y:S01]  /*2400*/  HADD2.F32 R177, -RZ, R177.H0_H0 ;  /* 0x200000b1ffb17230 */ /* 0x000fe20000004100 */
[----:B----4-:R-:W-:Y:S02]  /*2410*/  SHF.R.U64 R174, R114, 0x10, R115 ;  /* 0x0000001072ae7819 */ /* 0x010fe40000001273 */
[----:B------:R-:W-:-:S02]  /*2420*/  MOV R154, R115 ;  /* 0x00000073009a7202 */ /* 0x000fc40000000f00 */
[----:B------:R-:W-:Y:S02]  /*2430*/  SHF.R.U32.HI R186, RZ, 0x10, R115 ;  /* 0x00000010ffba7819 */ /* 0x000fe40000011673 */
[----:B------:R-:W-:Y:S01]  /*2440*/  MOV R115, R113 ;  /* 0x0000007100737202 */ /* 0x000fe20000000f00 */
[----:B------:R-:W-:Y:S01]  /*2450*/  HADD2.F32 R112, -RZ, R174.H0_H0 ;  /* 0x200000aeff707230 */ /* 0x000fe20000004100 */
[----:B------:R-:W-:Y:S01]  /*2460*/  MOV R130, R114 ;  /* 0x0000007200827202 */ /* 0x000fe20000000f00 */
[----:B------:R-:W-:Y:S02]  /*2470*/  HADD2.F32 R165, -RZ, R129.H0_H0 ;  /* 0x20000081ffa57230 */ /* 0x000fe40000004100 */
[----:B------:R-:W-:Y:S02]  /*2480*/  HADD2.F32 R174, -RZ, R115.H0_H0 ;  /* 0x20000073ffae7230 */ /* 0x000fe40000004100 */
[----:B------:R-:W-:Y:S02]  /*2490*/  HADD2.F32 R115, -RZ, R154.H0_H0 ;  /* 0x2000009aff737230 */ /* 0x000fe40000004100 */
[----:B------:R-:W-:Y:S01]  /*24a0*/  FMUL.FTZ R154, R172, R177 ;  /* 0x000000b1ac9a7220 */ /* 0x000fe20000410000 */
[----:B------:R-:W-:-:S02]  /*24b0*/  HADD2.F32 R186, -RZ, R186.H0_H0 ;  /* 0x200000baffba7230 */ /* 0x000fc40000004100 */
[----:B--2---:R-:W-:Y:S01]  /*24c0*/  FADD.FTZ R108, -R167, R108 ;  /* 0x0000006ca76c7221 */ /* 0x004fe20000010100 */
[----:B------:R-:W-:Y:S02]  /*24d0*/  HADD2.F32 R129, -RZ, R182.H0_H0 ;  /* 0x200000b6ff817230 */ /* 0x000fe40000004100 */
[----:B------:R-:W-:Y:S01]  /*24e0*/  FMUL.FTZ R152, R152, R165 ;  /* 0x000000a598987220 */ /* 0x000fe20000410000 */
[----:B------:R-:W-:Y:S02]  /*24f0*/  HADD2.F32 R114, -RZ, R130.H0_H0 ;  /* 0x20000082ff727230 */ /* 0x000fe40000004100 */
[----:B------:R-:W-:Y:S01]  /*2500*/  FFMA.FTZ R154, R155, R186, R154 ;  /* 0x000000ba9b9a7223 */ /* 0x000fe2000001009a */
[----:B------:R-:W-:Y:S02]  /*2510*/  HADD2.F32 R113, -RZ, R184.H1_H1 ;  /* 0x300000b8ff717230 */ /* 0x000fe40000004100 */
[----:B------:R-:W-:Y:S02]  /*2520*/  HADD2.F32 R116, -RZ, R116.H0_H0 ;  /* 0x20000074ff747230 */ /* 0x000fe40000004100 */
[----:B-----5:R-:W-:Y:S01]  /*2530*/  FMUL.FTZ R155, R121, R108 ;  /* 0x0000006c799b7220 */ /* 0x020fe20000410000 */
[----:B------:R-:W-:Y:S01]  /*2540*/  FADD.FTZ R110, -R167, R110 ;  /* 0x0000006ea76e7221 */ /* 0x000fe20000010100 */
[----:B------:R-:W-:-:S02]  /*2550*/  HADD2.F32 R130, -RZ, R182.H1_H1 ;  /* 0x300000b6ff827230 */ /* 0x000fc40000004100 */
[----:B------:R-:W-:Y:S01]  /*2560*/  FFMA.FTZ R129, R129, R114, R152 ;  /* 0x0000007281817223 */ /* 0x000fe20000010098 */
[----:B------:R-:W-:Y:S01]  /*2570*/  FMUL.FTZ R113, R113, R116 ;  /* 0x0000007471717220 */ /* 0x000fe20000410000 */
[----:B------:R-:W-:Y:S01]  /*2580*/  FADD.FTZ R172, -R167, R109 ;  /* 0x0000006da7ac7221 */ /* 0x000fe20000010100 */
[----:B------:R-:W-:Y:S01]  /*2590*/  FADD.FTZ R4, R4, R165 ;  /* 0x000000a504047221 */ /* 0x000fe20000010000 */
[----:B------:R-:W-:Y:S01]  /*25a0*/  FFMA.FTZ R24, R155, R165, R24 ;  /* 0x000000a59b187223 */ /* 0x000fe20000010018 */
[----:B------:R-:W-:Y:S01]  /*25b0*/  FMUL.FTZ R165, R121, R110 ;  /* 0x0000006e79a57220 */ /* 0x000fe20000410000 */
[----:B------:R-:W-:Y:S02]  /*25c0*/  HADD2.F32 R152, -RZ, R183.H0_H0 ;  /* 0x200000b7ff987230 */ /* 0x000fe40000004100 */
[----:B------:R-:W-:Y:S01]  /*25d0*/  FADD.FTZ R108, -R167, R111 ;  /* 0x0000006fa76c7221 */ /* 0x000fe20000010100 */
[----:B------:R-:W-:Y:S01]  /*25e0*/  FMUL.FTZ R117, R117, R174 ;  /* 0x000000ae75757220 */ /* 0x000fe20000410000 */
[----:B------:R-:W-:Y:S01]  /*25f0*/  FFMA.FTZ R130, R130, R112, R113 ;  /* 0x0000007082827223 */ /* 0x000fe20000010071 */
[----:B------:R-:W-:Y:S01]  /*2600*/  FMUL.FTZ R172, R121, R172 ;  /* 0x000000ac79ac7220 */ /* 0x000fe20000410000 */
[----:B------:R-:W-:Y:S01]  /*2610*/  FADD.FTZ R109, R176, R129 ;  /* 0x00000081b06d7221 */ /* 0x000fe20000010000 */
[----:B------:R-:W-:Y:S01]  /*2620*/  FFMA.FTZ R111, R155, R129, R178 ;  /* 0x000000819b6f7223 */ /* 0x000fe200000100b2 */
[----:B------:R-:W-:Y:S01]  /*2630*/  FADD.FTZ R6, R6, R174 ;  /* 0x000000ae06067221 */ /* 0x000fe20000010000 */
        /* <DEDUP_REMOVED lines=21> */
.L_x_3318:
[----:B------:R-:W-:Y:S05]  /*2790*/  BSYNC.RECONVERGENT B0 ;  /* 0x0000000000007941 */ /* 0x000fea0003800200 */
.L_x_3317:
        /* <DEDUP_REMOVED lines=32> */
.L_x_3320:
[----:B------:R-:W-:Y:S05]  /*29a0*/  BSYNC.RECONVERGENT B0 ;  /* 0x0000000000007941 */ /* 0x000fea0003800200 */
.L_x_3319:
        /* <DEDUP_REMOVED lines=17> */
[----:B------:R-:W-:Y:S01]  /*2ac0*/  P2R R116, PR, RZ, 0x20 ;  /* 0x00000020ff747803 */ /* 0x000fe20000000000 */
[----:B0-----:R-:W-:Y:S01]  /*2ad0*/  FADD.FTZ R177, RZ, R108 ;  /* 0x0000006cffb17221 */ /* 0x001fe20000010000 */
[----:B------:R-:W-:Y:S01]  /*2ae0*/  FADD.FTZ R108, RZ, R109 ;  /* 0x0000006dff6c7221 */ /* 0x000fe20000010000 */
[----:B------:R-:W-:Y:S02]  /*2af0*/  P2R R109, PR, RZ, 0x40 ;  /* 0x00000040ff6d7803 */ /* 0x000fe40000000000 */
        /* <DEDUP_REMOVED lines=40> */
.L_x_3325:
        /* <DEDUP_REMOVED lines=23> */
.L_x_3324:
        /* <DEDUP_REMOVED lines=20> */
.L_x_3327:
        /* <DEDUP_REMOVED lines=21> */
.L_x_3323:
        /* <DEDUP_REMOVED lines=27> */
.L_x_3329:
        /* <DEDUP_REMOVED lines=23> */
.L_x_3328:
        /* <DEDUP_REMOVED lines=18> */
[----:B------:R-:W-:Y:S01]  /*35c0*/  PRMT R177, R176, 0x7632, R177 ;  /* 0x00007632b0b17816 */ /* 0x000fe200000000b1 */
[----:B------:R-:W-:Y:S06]  /*35d0*/  BRA `(.L_x_3326) ;  /* 0x0000000000507947 */ /* 0x000fec0003800000 */
.L_x_3330:
        /* <DEDUP_REMOVED lines=19> */
[----:B------:R-:W-:-:S07]  /*3710*/  PRMT R133, R117, 0x7610, R133 ;  /* 0x0000761075857816 */ /* 0x000fce0000000085 */
.L_x_3326:
        /* <DEDUP_REMOVED lines=24> */
.L_x_3331:
[----:B------:R-:W-:-:S07]  /*38a0*/  IADD3 R118, PT, PT, R118, 0x80, RZ ;  /* 0x0000008076767810 */ /* 0x000fce0007ffe0ff */
.L_x_3322:
[----:B------:R-:W-:Y:S05]  /*38b0*/  BSYNC.RECONVERGENT B0 ;  /* 0x0000000000007941 */ /* 0x000fea0003800200 */
.L_x_3321:
        /* <DEDUP_REMOVED lines=33> */
.L_x_3336:
        /* <DEDUP_REMOVED lines=14> */
[----:B------:R-:W-:Y:S02]  /*3bb0*/  PRMT R110, R117, 0x7632, R110 ;  /* 0x00007632756e7816 */ /* 0x000fe4000000006e */
[----:B------:R-:W-:Y:S01]  /*3bc0*/  PRMT R177, R176, 0x7632, R177 ;  /* 0x00007632b0b17816 */ /* 0x000fe200000000b1 */
[----:B------:R-:W-:Y:S06]  /*3bd0*/  BRA `(.L_x_3337) ;  /* 0x0000000800187947 */ /* 0x000fec0003800000 */
.L_x_3335:
        /* <DEDUP_REMOVED lines=26> */
.L_x_3338:
        /* <DEDUP_REMOVED lines=19> */
.L_x_3334:
        /* <DEDUP_REMOVED lines=28> */
.L_x_3340:
        /* <DEDUP_REMOVED lines=17> */
.L_x_3339:
        /* <DEDUP_REMOVED lines=26> */
.L_x_3341:
        /* <DEDUP_REMOVED lines=18> */
.L_x_3337:
        /* <DEDUP_REMOVED lines=20> */
.L_x_3342:
[----:B------:R-:W-:-:S07]  /*4580*/  IADD3 R118, PT, PT, R118, 0x80, RZ ;  /* 0x0000008076767810 */ /* 0x000fce0007ffe0ff */
.L_x_3333:
[----:B------:R-:W-:Y:S05]  /*4590*/  BSYNC.RECONVERGENT B0 ;  /* 0x0000000000007941 */ /* 0x000fea0003800200 */
.L_x_3332:
        /* <DEDUP_REMOVED lines=33> */
.L_x_3347:
        /* <DEDUP_REMOVED lines=17> */
.L_x_3346:
        /* <DEDUP_REMOVED lines=26> */
.L_x_3349:
        /* <DEDUP_REMOVED lines=19> */
.L_x_3345:
        /* <DEDUP_REMOVED lines=28> */
.L_x_3351:
        /* <DEDUP_REMOVED lines=17> */
.L_x_3350:
        /* <DEDUP_REMOVED lines=26> */
.L_x_3352:
        /* <DEDUP_REMOVED lines=18> */
.L_x_3348:
        /* <DEDUP_REMOVED lines=20> */
.L_x_3353:
[----:B------:R-:W-:-:S07]  /*5260*/  IADD3 R118, PT, PT, R118, 0x80, RZ ;  /* 0x0000008076767810 */ /* 0x000fce0007ffe0ff */
.L_x_3344:
[----:B------:R-:W-:Y:S05]  /*5270*/  BSYNC.RECONVERGENT B0 ;  /* 0x0000000000007941 */ /* 0x000fea0003800200 */
.L_x_3343:
        /* <DEDUP_REMOVED lines=33> */
.L_x_3358:
        /* <DEDUP_REMOVED lines=17> */
.L_x_3357:
        /* <DEDUP_REMOVED lines=26> */
.L_x_3360:
        /* <DEDUP_REMOVED lines=19> */
.L_x_3356:
        /* <DEDUP_REMOVED lines=28> */
.L_x_3362:
        /* <DEDUP_REMOVED lines=17> */
.L_x_3361:
        /* <DEDUP_REMOVED lines=26> */
.L_x_3363:
        /* <DEDUP_REMOVED lines=18> */
.L_x_3359:
        /* <DEDUP_REMOVED lines=20> */
.L_x_3364:
[----:B------:R-:W-:-:S07]  /*5f40*/  IADD3 R118, PT, PT, R118, 0x80, RZ ;  /* 0x0000008076767810 */ /* 0x000fce0007ffe0ff */
.L_x_3355:
[----:B------:R-:W-:Y:S05]  /*5f50*/  BSYNC.RECONVERGENT B0 ;  /* 0x0000000000007941 */ /* 0x000fea0003800200 */
.L_x_3354:
        /* <DEDUP_REMOVED lines=19> */
[----:B------:R-:W-:Y:S02]  /*6090*/  FADD.FTZ R108, R130, -R113 ;  /* 0x80000071826c7221 */ /* 0x000fe40000010000 */
        /* <DEDUP_REMOVED lines=13> */
.L_x_3369:
        /* <DEDUP_REMOVED lines=17> */
.L_x_3368:
        /* <DEDUP_REMOVED lines=26> */
.L_x_3371:
        /* <DEDUP_REMOVED lines=19> */
.L_x_3367:
        /* <DEDUP_REMOVED lines=28> */
.L_x_3373:
        /* <DEDUP_REMOVED lines=17> */
.L_x_3372:
        /* <DEDUP_REMOVED lines=26> */
.L_x_3374:
        /* <DEDUP_REMOVED lines=18> */
.L_x_3370:
        /* <DEDUP_REMOVED lines=20> */
.L_x_3366:
[----:B------:R-:W-:Y:S05]  /*6c20*/  BSYNC.RECONVERGENT B0 ;  /* 0x0000000000007941 */ /* 0x000fea0003800200 */
.L_x_3365:
[----:B------:R-:W-:Y:S01]  /*6c30*/  UPLOP3.LUT UP1, UPT, UPT, UPT, UP1, 0x40, 0x4 ;  /* 0x000000000004789c */ /* 0x000fe20003f2e810 */
[----:B------:R-:W-:Y:S10]  /*6c40*/  @!P6 BRA `(.L_x_3375) ;  /* 0xffffffa00020e947 */ /* 0x000ff4000383ffff */
.L_x_3308:
        /* <DEDUP_REMOVED lines=18> */
.L_x_3377:
[----:B------:R-:W-:Y:S05]  /*6d70*/  BSYNC.RECONVERGENT B0 ;  /* 0x0000000000007941 */ /* 0x000fea0003800200 */
.L_x_3376:
[----:B------:R-:W-:Y:S04]  /*6d80*/  BSSY.RECONVERGENT B0, `(.L_x_3378) ;  /* 0x000000f000007945 */ /* 0x000fe80003800200 */
[----:B------:R-:W-:Y:S05]  /*6d90*/  @!P1 BRA `(.L_x_3379) ;  /* 0x0000000000349947 */ /* 0x000fea0003800000 */
[----:B----4-:R-:W4:Y:S08]  /*6da0*/  LDC.64 R2, c[0x0][0x440] ;  /* 0x00011000ff027b82 */ /* 0x010f300000000a00 */
[----:B------:R-:W0:Y:S08]  /*6db0*/  LDC.64 R20, c[0x0][0x448] ;  /* 0x00011200ff147b82 */ /* 0x000e300000000a00 */
        /* <DEDUP_REMOVED lines=11> */
.L_x_3379:
[----:B------:R-:W-:Y:S05]  /*6e70*/  BSYNC.RECONVERGENT B0 ;  /* 0x0000000000007941 */ /* 0x000fea0003800200 */
.L_x_3378:
        /* <DEDUP_REMOVED lines=15> */
.L_x_3381:
[----:B------:R-:W-:Y:S05]  /*6f70*/  BSYNC.RECONVERGENT B0 ;  /* 0x0000000000007941 */ /* 0x000fea0003800200 */
.L_x_3380:
        /* <DEDUP_REMOVED lines=15> */
.L_x_3383:
[----:B------:R-:W-:Y:S05]  /*7070*/  BSYNC.RECONVERGENT B0 ;  /* 0x0000000000007941 */ /* 0x000fea0003800200 */
.L_x_3382:
[----:B------:R-:W-:Y:S05]  /*7080*/  @!P4 EXIT ;  /* 0x000000000000c94d */ /* 0x000fea0003800000 */
[----:B----4-:R-:W4:Y:S08]  /*7090*/  LDC.64 R2, c[0x0][0x440] ;  /* 0x00011000ff027b82 */ /* 0x010f300000000a00 */
[----:B------:R-:W0:Y:S08]  /*70a0*/  LDC.64 R8, c[0x0][0x448] ;  /* 0x00011200ff087b82 */ /* 0x000e300000000a00 */
        /* <DEDUP_REMOVED lines=11> */
.L_x_3384:
        /* <DEDUP_REMOVED lines=10> */
.L_x_5444:


//--------------------- .text._ZN10layer_norm31ln_parallel_residual_bwd_kernelINS_13Kernel_traitsI6__halfS2_fS2_fjLj2560ELj1ELj1ELj4ELj8ENS_18Kernel_traits_baseILj2560ES2_S2_fS2_fjLj128EEEEELb0ELb0ELb1EEEvNS_9BwdParamsE --------------------------
	.section	.text._ZN10layer_norm31ln_parallel_residual_bwd_kernelINS_13Kernel_traitsI6__halfS2_fS2_fjLj2560ELj1ELj1ELj4ELj8ENS_18Kernel_traits_baseILj2560ES2_S2_fS2_fjLj128EEEEELb0ELb0ELb1EEEvNS_9BwdParamsE,"ax",@progbits
	.align	128
        .global         _ZN10layer_norm31ln_parallel_residual_bwd_kernelINS_13Kernel_traitsI6__halfS2_fS2_fjLj2560ELj1ELj1ELj4ELj8ENS_18Kernel_traits_baseILj2560ES2_S2_fS2_fjLj128EEEEELb0ELb0ELb1EEEvNS_9BwdParamsE
        .type           _ZN10layer_norm31ln_parallel_residual_bwd_kernelINS_13Kernel_traitsI6__halfS2_fS2_fjLj2560ELj1ELj1ELj4ELj8ENS_18Kernel_traits_baseILj2560ES2_S2_fS2_fjLj128EEEEELb0ELb0ELb1EEEvNS_9BwdParamsE,@function
        .size           _ZN10layer_norm31ln_parallel_residual_bwd_kernelINS_13Kernel_traitsI6__halfS2_fS2_fjLj2560ELj1ELj1ELj4ELj8ENS_18Kernel_traits_baseILj2560ES2_S2_fS2_fjLj128EEEEELb0ELb0ELb1EEEvNS_9BwdParamsE,(.L_x_5445 - _ZN10layer_norm31ln_parallel_residual_bwd_kernelINS_13Kernel_traitsI6__halfS2_fS2_fjLj2560ELj1ELj1ELj4ELj8ENS_18Kernel_traits_baseILj2560ES2_S2_fS2_fjLj128EEEEELb0ELb0ELb1EEEvNS_9BwdParamsE)
        .other          _ZN10layer_norm31ln_parallel_residual_bwd_kernelINS_13Kernel_traitsI6__halfS2_fS2_fjLj2560ELj1ELj1ELj4ELj8ENS_18Kernel_traits_baseILj2560ES2_S2_fS2_fjLj128EEEEELb0ELb0ELb1EEEvNS_9BwdParamsE,@"STO_CUDA_ENTRY STV_DEFAULT"
_ZN10layer_norm31ln_parallel_residual_bwd_kernelINS_13Kernel_traitsI6__halfS2_fS2_fjLj2560ELj1ELj1ELj4ELj8ENS_18Kernel_traits_baseILj2560ES2_S2_fS2_fjLj128EEEEELb0ELb0ELb1EEEvNS_9BwdParamsE:
.text._ZN10layer_norm31ln_parallel_residual_bwd_kernelINS_13Kernel_traitsI6__halfS2_fS2_fjLj2560ELj1ELj1ELj4ELj8ENS_18Kernel_traits_baseILj2560ES2_S2_fS2_fjLj128EEEEELb0ELb0ELb1EEEvNS_9BwdParamsE:
        /* <DEDUP_REMOVED lines=170> */
.L_x_3433:
        /* <DEDUP_REMOVED lines=21> */
[C-C-:B0-----:R-:W-:Y:S01]  /*0bf0*/  IMAD.WIDE.U32 R140, R189.reuse, 0x8, R156.reuse ;  /* 0x00000008bd8c7825 */ /* 0x141fe200078e009c */
[----:B------:R-:W-:Y:S01]  /*0c00*/  IADD3 R197, PT, PT, R189, 0x200, RZ ;  /* 0x00000200bdc57810 */ /* 0x000fe20007ffe0ff */
[----:B------:R-:W3:Y:S02]  /*0c10*/  LDG.E.128 R84, desc[UR12][R84.64] ;  /* 0x0000000c54547981 */ /* 0x000ee4000c1e1d00 */
        /* <DEDUP_REMOVED lines=8> */
[--C-:B------:R-:W-:Y:S02]  /*0ca0*/  IMAD.WIDE.U32 R88, R195, 0x10, R92.reuse ;  /* 0x00000010c3587825 */ /* 0x100fe400078e005c */
[----:B------:R-:W3:Y:S02]  /*0cb0*/  LDG.E.64 R156, desc[UR12][R156.64] ;  /* 0x0000000c9c9c7981 */ /* 0x000ee4000c1e1b00 */
[----:B------:R-:W-:Y:S02]  /*0cc0*/  IMAD.WIDE.U32 R92, R197, 0x10, R92 ;  /* 0x00000010c55c7825 */ /* 0x000fe400078e005c */
[----:B------:R-:W3:Y:S02]  /*0cd0*/  LDG.E.128 R88, desc[UR12][R88.64] ;  /* 0x0000000c58587981 */ /* 0x000ee4000c1e1d00 */
[----:B------:R-:W-:-:S02]  /*0ce0*/  IMAD.WIDE.U32 R150, R195, 0x8, R154 ;  /* 0x00000008c3967825 */ /* 0x000fc400078e009a */
[----:B------:R-:W3:Y:S02]  /*0cf0*/  LDG.E.128 R92, desc[UR12][R92.64] ;  /* 0x0000000c5c5c7981 */ /* 0x000ee4000c1e1d00 */
[----:B-1----:R-:W-:Y:S02]  /*0d00*/  IMAD.WIDE R158, R167, 0x4, R158 ;  /* 0x00000004a79e7825 */ /* 0x002fe400078e029e */
[----:B------:R-:W3:Y:S02]  /*0d10*/  LDG.E.64 R150, desc[UR12][R150.64] ;  /* 0x0000000c96967981 */ /* 0x000ee4000c1e1b00 */
[--C-:B------:R-:W-:Y:S02]  /*0d20*/  IMAD.WIDE.U32 R142, R191, 0x8, R154.reuse ;  /* 0x00000008bf8e7825 */ /* 0x100fe400078e009a */
[----:B------:R0:W3:Y:S02]  /*0d30*/  LDG.E R159, desc[UR12][R158.64] ;  /* 0x0000000c9e9f7981 */ /* 0x0000e4000c1e1900 */
[----:B------:R-:W-:-:S02]  /*0d40*/  IMAD.WIDE.U32 R146, R193, 0x8, R154 ;  /* 0x00000008c1927825 */ /* 0x000fc400078e009a */
        /* <DEDUP_REMOVED lines=19> */
[----:B------:R-:W4:Y:S01]  /*0e80*/  @P0 LDC.64 R82, c[0x0][0x438] ;  /* 0x00010e00ff520b82 */ /* 0x000f220000000a00 */
[----:B---3--:R-:W-:Y:S01]  /*0e90*/  MOV R201, R138 ;  /* 0x0000008a00c97202 */ /* 0x008fe20000000f00 */
[C---:B------:R-:W-:Y:S01]  /*0ea0*/  FADD.FTZ R214, -R194.reuse, R84 ;  /* 0x00000054c2d67221 */ /* 0x040fe20000010100 */
[----:B------:R-:W-:Y:S01]  /*0eb0*/  FADD.FTZ R216, -R194, R85 ;  /* 0x00000055c2d87221 */ /* 0x000fe20000010100 */
[----:B------:R-:W-:Y:S01]  /*0ec0*/  SHF.R.U64 R138, R138, 0x10, R139 ;  /* 0x000000108a8a7819 */ /* 0x000fe2000000128b */
[----:B-1----:R-:W-:Y:S01]  /*0ed0*/  @P0 IMAD.WIDE.U32 R78, R191, 0x10, R78 ;  /* 0x00000010bf4e0825 */ /* 0x002fe200078e004e */
[----:B------:R-:W-:-:S02]  /*0ee0*/  MOV R203, R139 ;  /* 0x0000008b00cb7202 */ /* 0x000fc40000000f00 */
[----:B------:R-:W-:Y:S01]  /*0ef0*/  SHF.R.U32.HI R204, RZ, 0x10, R139 ;  /* 0x00000010ffcc7819 */ /* 0x000fe2000001168b */
[----:B------:R-:W1:Y:S01]  /*0f00*/  @P0 LDC.64 R84, c[0x0][0x438] ;  /* 0x00010e00ff540b82 */ /* 0x000e620000000a00 */
[----:B------:R-:W-:Y:S01]  /*0f10*/  MOV R139, R140 ;  /* 0x0000008c008b7202 */ /* 0x000fe20000000f00 */
[----:B--2---:R-:W-:Y:S01]  /*0f20*/  @P0 IMAD.WIDE.U32 R80, R193, 0x10, R80 ;  /* 0x00000010c1500825 */ /* 0x004fe200078e0050 */
[----:B------:R-:W-:Y:S01]  /*0f30*/  SHF.R.U64 R140, R140, 0x10, R141 ;  /* 0x000000108c8c7819 */ /* 0x000fe2000000128d */
[----:B-----5:R2:W5:Y:S01]  /*0f40*/  @P0 LDG.E.128 R56, desc[UR12][R78.64] ;  /* 0x0000000c4e380981 */ /* 0x020562000c1e1d00 */
[----:B0-----:R-:W-:Y:S01]  /*0f50*/  MOV R158, R141 ;  /* 0x0000008d009e7202 */ /* 0x001fe20000000f00 */
[----:B----4-:R-:W-:Y:S01]  /*0f60*/  @P0 IMAD.WIDE.U32 R76, R189, 0x10, R76 ;  /* 0x00000010bd4c0825 */ /* 0x010fe200078e004c */
[----:B------:R-:W-:Y:S01]  /*0f70*/  MOV R226, R156 ;  /* 0x0000009c00e27202 */ /* 0x000fe20000000f00 */
[----:B------:R0:W5:Y:S02]  /*0f80*/  @P0 LDG.E.128 R60, desc[UR12][R80.64] ;  /* 0x0000000c503c0981 */ /* 0x000164000c1e1d00 */
[----:B--2---:R-:W-:-:S02]  /*0f90*/  HADD2.F32 R79, -RZ, R139.H0_H0 ;  /* 0x2000008bff4f7230 */ /* 0x004fc40000004100 */
[----:B------:R2:W5:Y:S01]  /*0fa0*/  @P0 LDG.E.128 R52, desc[UR12][R76.64] ;  /* 0x0000000c4c340981 */ /* 0x000562000c1e1d00 */
[----:B------:R-:W-:Y:S02]  /*0fb0*/  HADD2.F32 R201, -RZ, R201.H0_H0 ;  /* 0x200000c9ffc97230 */ /* 0x000fe40000004100 */
[----:B------:R-:W-:Y:S02]  /*0fc0*/  HADD2.F32 R158, -RZ, R158.H0_H0 ;  /* 0x2000009eff9e7230 */ /* 0x000fe40000004100 */
[----:B0-----:R-:W-:Y:S01]  /*0fd0*/  HADD2.F32 R81, -RZ, R140.H0_H0 ;  /* 0x2000008cff517230 */ /* 0x001fe20000004100 */
[----:B------:R-:W-:Y:S01]  /*0fe0*/  SHF.R.U32.HI R141, RZ, 0x10, R141 ;  /* 0x00000010ff8d7819 */ /* 0x000fe2000001168d */
[----:B------:R-:W-:-:S04]  /*0ff0*/  @P0 IMAD.WIDE.U32 R82, R195, 0x10, R82 ;  /* 0x00000010c3520825 */ /* 0x000fc800078e0052 */
[----:B--2---:R-:W-:Y:S01]  /*1000*/  FMUL.FTZ R77, R132, R79 ;  /* 0x0000004f844d7220 */ /* 0x004fe20000410000 */
[----:B------:R-:W-:Y:S02]  /*1010*/  HADD2.F32 R78, -RZ, R138.H0_H0 ;  /* 0x2000008aff4e7230 */ /* 0x000fe40000004100 */
[----:B------:R-:W-:Y:S01]  /*1020*/  FADD.FTZ R232, -R194, R92 ;  /* 0x0000005cc2e87221 */ /* 0x000fe20000010100 */
[----:B------:R-:W-:Y:S02]  /*1030*/  HADD2.F32 R80, -RZ, R203.H0_H0 ;  /* 0x200000cbff507230 */ /* 0x000fe40000004100 */
[----:B------:R-:W-:Y:S01]  /*1040*/  FMUL.FTZ R203, R176, R81 ;  /* 0x00000051b0cb7220 */ /* 0x000fe20000410000 */
[----:B------:R-:W-:Y:S02]  /*1050*/  HADD2.F32 R241, -RZ, R226.H0_H0 ;  /* 0x200000e2fff17230 */ /* 0x000fe40000004100 */
[----:B------:R-:W-:Y:S01]  /*1060*/  FFMA.FTZ R226, R164, R201, R77 ;  /* 0x000000c9a4e27223 */ /* 0x000fe2000001004d */
[C---:B------:R-:W-:Y:S01]  /*1070*/  FADD.FTZ R218, -R194.reuse, R87 ;  /* 0x00000057c2da7221 */ /* 0x040fe20000010100 */
[C---:B------:R-:W-:Y:S01]  /*1080*/  FADD.FTZ R220, -R194.reuse, R89 ;  /* 0x00000059c2dc7221 */ /* 0x040fe20000010100 */
[----:B------:R-:W-:Y:S01]  /*1090*/  FMUL.FTZ R76, R133, R158 ;  /* 0x0000009e854c7220 */ /* 0x000fe20000410000 */
[----:B------:R-:W-:Y:S01]  /*10a0*/  MOV R209, R144 ;  /* 0x0000009000d17202 */ /* 0x000fe20000000f00 */
[----:B------:R0:W5:Y:S01]  /*10b0*/  @P0 LDG.E.128 R64, desc[UR12][R82.64] ;  /* 0x0000000c52400981 */ /* 0x000162000c1e1d00 */
[----:B------:R-:W-:Y:S01]  /*10c0*/  MOV R89, R150 ;  /* 0x0000009600597202 */ /* 0x000fe20000000f00 */
[----:B------:R-:W-:Y:S01]  /*10d0*/  FMUL.FTZ R87, R159, R198 ;  /* 0x000000c69f577220 */ /* 0x000fe20000410000 */
[----:B------:R-:W-:Y:S01]  /*10e0*/  MOV R207, R143 ;  /* 0x0000008f00cf7202 */ /* 0x000fe20000000f00 */
[C---:B------:R-:W-:Y:S01]  /*10f0*/  FADD.FTZ R228, -R194.reuse, R94 ;  /* 0x0000005ec2e47221 */ /* 0x040fe20000010100 */
[----:B------:R-:W-:Y:S01]  /*1100*/  MOV R213, R146 ;  /* 0x0000009200d57202 */ /* 0x000fe20000000f00 */
[----:B------:R-:W-:Y:S01]  /*1110*/  FADD.FTZ R86, -R194, R86 ;  /* 0x00000056c2567221 */ /* 0x000fe20000010100 */
[----:B------:R-:W-:Y:S01]  /*1120*/  SHF.R.U64 R146, R146, 0x10, R147 ;  /* 0x0000001092927819 */ /* 0x000fe20000001293 */
[C---:B------:R-:W-:Y:S01]  /*1130*/  FADD.FTZ R88, -R194.reuse, R88 ;  /* 0x00000058c2587221 */ /* 0x040fe20000010100 */
[----:B------:R-:W-:Y:S01]  /*1140*/  FADD.FTZ R90, -R194, R90 ;  /* 0x0000005ac25a7221 */ /* 0x000fe20000010100 */
[----:B0-----:R-:W-:-:S02]  /*1150*/  HADD2.F32 R82, -RZ, R141.H0_H0 ;  /* 0x2000008dff527230 */ /* 0x001fc40000004100 */
[C---:B------:R-:W-:Y:S01]  /*1160*/  FADD.FTZ R222, -R194.reuse, R91 ;  /* 0x0000005bc2de7221 */ /* 0x040fe20000010100 */
[----:B------:R-:W-:Y:S01]  /*1170*/  FADD.FTZ R230, -R194, R93 ;  /* 0x0000005dc2e67221 */ /* 0x000fe20000010100 */
[----:B------:R-:W-:Y:S01]  /*1180*/  FFMA.FTZ R238, R186, R78, R203 ;  /* 0x0000004ebaee7223 */ /* 0x000fe200000100cb */
[----:B------:R-:W-:Y:S01]  /*1190*/  FADD.FTZ R77, RZ, R226 ;  /* 0x000000e2ff4d7221 */ /* 0x000fe20000010000 */
[----:B------:R-:W-:Y:S01]  /*11a0*/  FMUL.FTZ R94, R159, R232 ;  /* 0x000000e89f5e7220 */ /* 0x000fe20000410000 */
[----:B------:R-:W-:Y:S01]  /*11b0*/  MOV R215, R147 ;  /* 0x0000009300d77202 */ /* 0x000fe20000000f00 */
[----:B------:R-:W-:Y:S01]  /*11c0*/  FADD.FTZ R194, -R194, R95 ;  /* 0x0000005fc2c27221 */ /* 0x000fe20000010100 */
[----:B------:R-:W-:Y:S01]  /*11d0*/  FFMA.FTZ R232, R165, R80, R76 ;  /* 0x00000050a5e87223 */ /* 0x000fe2000001004c */
[----:B------:R-:W-:Y:S01]  /*11e0*/  MOV R205, R142 ;  /* 0x0000008e00cd7202 */ /* 0x000fe20000000f00 */
[C---:B------:R-:W-:Y:S01]  /*11f0*/  FMUL.FTZ R229, R159.reuse, R196 ;  /* 0x000000c49fe57220 */ /* 0x040fe20000410000 */
[----:B------:R-:W-:Y:S01]  /*1200*/  SHF.R.U64 R144, R144, 0x10, R145 ;  /* 0x0000001090907819 */ /* 0x000fe20000001291 */
[----:B------:R-:W-:Y:S01]  /*1210*/  FMUL.FTZ R95, R159, R206 ;  /* 0x000000ce9f5f7220 */ /* 0x000fe20000410000 */
[----:B------:R-:W-:Y:S01]  /*1220*/  SHF.R.U64 R91, R150, 0x10, R151 ;  /* 0x00000010965b7819 */ /* 0x000fe20000001297 */
[----:B------:R-:W-:Y:S01]  /*1230*/  FFMA.FTZ R76, R87, R226, RZ ;  /* 0x000000e2574c7223 */ /* 0x000fe200000100ff */
[----:B------:R-:W-:-:S02]  /*1240*/  HADD2.F32 R204, -RZ, R204.H0_H0 ;  /* 0x200000ccffcc7230 */ /* 0x000fc40000004100 */
[----:B------:R-:W-:Y:S01]  /*1250*/  FMUL.FTZ R138, R177, R82 ;  /* 0x00000052b18a7220 */ /* 0x000fe20000410000 */
[----:B------:R-:W-:Y:S02]  /*1260*/  HADD2.F32 R209, -RZ, R209.H0_H0 ;  /* 0x200000d1ffd17230 */ /* 0x000fe40000004100 */
[----:B------:R-:W-:Y:S02]  /*1270*/  HADD2.F32 R206, -RZ, R89.H0_H0 ;  /* 0x20000059ffce7230 */ /* 0x000fe40000004100 */
[----:B------:R-:W-:Y:S01]  /*1280*/  FADD.FTZ R89, R238, R77 ;  /* 0x0000004dee597221 */ /* 0x000fe20000010000 */
[----:B------:R-:W-:Y:S01]  /*1290*/  HADD2.F32 R196, -RZ, R207.H0_H0 ;  /* 0x200000cfffc47230 */ /* 0x000fe20000004100 */
[----:B------:R-:W-:Y:S01]  /*12a0*/  MOV R221, R151 ;  /* 0x0000009700dd7202 */ /* 0x000fe20000000f00 */
[----:B-1----:R-:W-:Y:S01]  /*12b0*/  @P0 IMAD.WIDE.U32 R84, R197, 0x10, R84 ;  /* 0x00000010c5540825 */ /* 0x002fe200078e0054 */
[----:B------:R-:W-:-:S03]  /*12c0*/  SHF.R.U64 R142, R142, 0x10, R143 ;  /* 0x000000108e8e7819 */ /* 0x000fc6000000128f */
[----:B------:R-:W-:Y:S01]  /*12d0*/  FMUL.FTZ R231, R159, R200 ;  /* 0x000000c89fe77220 */ /* 0x000fe20000410000 */
[----:B------:R-:W-:Y:S01]  /*12e0*/  MOV R211, R145 ;  /* 0x0000009100d37202 */ /* 0x000fe20000000f00 */
[----:B------:R-:W-:Y:S01]  /*12f0*/  HADD2.F32 R207, -RZ, R146.H0_H0 ;  /* 0x20000092ffcf7230 */ /* 0x000fe20000004100 */
[----:B------:R-:W-:Y:S01]  /*1300*/  SHF.R.U32.HI R150, RZ, 0x10, R151 ;  /* 0x00000010ff967819 */ /* 0x000fe20000011697 */
[----:B------:R-:W-:Y:S02]  /*1310*/  HADD2.F32 R146, -RZ, R215.H0_H0 ;  /* 0x200000d7ff927230 */ /* 0x000fe40000004100 */
[----:B------:R-:W-:Y:S01]  /*1320*/  FFMA.FTZ R76, R229, R238, R76 ;  /* 0x000000eee54c7223 */ /* 0x000fe2000001004c */
[----:B------:R-:W-:Y:S02]  /*1330*/  HADD2.F32 R83, -RZ, R205.H0_H0 ;  /* 0x200000cdff537230 */ /* 0x000fe40000004100 */
[----:B------:R-:W-:Y:S01]  /*1340*/  FFMA.FTZ R240, R187, R204, R138 ;  /* 0x000000ccbbf07223 */ /* 0x000fe2000001008a */
[----:B------:R-:W-:-:S02]  /*1350*/  HADD2.F32 R144, -RZ, R144.H0_H0 ;  /* 0x20000090ff907230 */ /* 0x000fc40000004100 */
[----:B------:R-:W-:Y:S01]  /*1360*/  FMUL.FTZ R77, R130, R209 ;  /* 0x000000d1824d7220 */ /* 0x000fe20000410000 */
[----:B------:R-:W-:Y:S02]  /*1370*/  HADD2.F32 R215, -RZ, R91.H0_H0 ;  /* 0x2000005bffd77230 */ /* 0x000fe40000004100 */
[----:B------:R-:W-:Y:S01]  /*1380*/  FADD.FTZ R91, R232, R89 ;  /* 0x00000059e85b7221 */ /* 0x000fe20000010000 */
[----:B------:R-:W-:Y:S01]  /*1390*/  SHF.R.U32.HI R145, RZ, 0x10, R145 ;  /* 0x00000010ff917819 */ /* 0x000fe20000011691 */
[C---:B------:R-:W-:Y:S01]  /*13a0*/  FMUL.FTZ R139, R159.reuse, R208 ;  /* 0x000000d09f8b7220 */ /* 0x040fe20000410000 */
[----:B------:R-:W-:Y:S01]  /*13b0*/  MOV R151, R152 ;  /* 0x0000009800977202 */ /* 0x000fe20000000f00 */
[----:B------:R0:W5:Y:S01]  /*13c0*/  @P0 LDG.E.128 R68, desc[UR12][R84.64] ;  /* 0x0000000c54440981 */ /* 0x000162000c1e1d00 */
[----:B------:R-:W-:Y:S01]  /*13d0*/  MOV R224, R154 ;  /* 0x0000009a00e07202 */ /* 0x000fe20000000f00 */
[----:B------:R-:W-:Y:S01]  /*13e0*/  FMUL.FTZ R233, R159, R202 ;  /* 0x000000ca9fe97220 */ /* 0x000fe20000410000 */
[----:B------:R-:W-:Y:S01]  /*13f0*/  SHF.R.U64 R152, R152, 0x10, R153 ;  /* 0x0000001098987819 */ /* 0x000fe20000001299 */
[----:B------:R-:W-:Y:S01]  /*1400*/  HADD2.F32 R208, -RZ, R221.H0_H0 ;  /* 0x200000ddffd07230 */ /* 0x000fe20000004100 */
[----:B------:R-:W-:Y:S01]  /*1410*/  SHF.R.U64 R154, R154, 0x10, R155 ;  /* 0x000000109a9a7819 */ /* 0x000fe2000000129b */
[----:B------:R-:W-:Y:S01]  /*1420*/  FFMA.FTZ R76, R231, R232, R76 ;  /* 0x000000e8e74c7223 */ /* 0x000fe2000001004c */
[----:B------:R-:W-:-:S02]  /*1430*/  HADD2.F32 R198, -RZ, R211.H0_H0 ;  /* 0x200000d3ffc67230 */ /* 0x000fc40000004100 */
[----:B------:R-:W-:Y:S01]  /*1440*/  FMUL.FTZ R89, R174, R144 ;  /* 0x00000090ae597220 */ /* 0x000fe20000410000 */
[----:B------:R-:W-:Y:S02]  /*1450*/  HADD2.F32 R221, -RZ, R150.H0_H0 ;  /* 0x20000096ffdd7230 */ /* 0x000fe40000004100 */
[----:B------:R-:W-:Y:S01]  /*1460*/  FFMA.FTZ R150, R162, R83, R77 ;  /* 0x00000053a2967223 */ /* 0x000fe2000001004d */
[----:B0-----:R-:W-:Y:S02]  /*1470*/  HADD2.F32 R84, -RZ, R142.H0_H0 ;  /* 0x2000008eff547230 */ /* 0x001fe40000004100 */
[----:B------:R-:W-:Y:S01]  /*1480*/  FADD.FTZ R91, R240, R91 ;  /* 0x0000005bf05b7221 */ /* 0x000fe20000010000 */
[----:B------:R-:W-:Y:S01]  /*1490*/  SHF.R.U32.HI R143, RZ, 0x10, R143 ;  /* 0x00000010ff8f7819 */ /* 0x000fe2000001168f */
[C---:B------:R-:W-:Y:S01]  /*14a0*/  FMUL.FTZ R92, R159.reuse, R86 ;  /* 0x000000569f5c7220 */ /* 0x040fe20000410000 */
[----:B------:R-:W-:Y:S02]  /*14b0*/  HADD2.F32 R200, -RZ, R145.H0_H0 ;  /* 0x20000091ffc87230 */ /* 0x000fe40000004100 */
[----:B------:R-:W-:Y:S01]  /*14c0*/  FMUL.FTZ R93, R159, R216 ;  /* 0x000000d89f5d7220 */ /* 0x000fe20000410000 */
[----:B------:R-:W-:Y:S01]  /*14d0*/  FFMA.FTZ R86, R233, R240, R76 ;  /* 0x000000f0e9567223 */ /* 0x000fe2000001004c */
[----:B------:R-:W-:Y:S01]  /*14e0*/  MOV R217, R148 ;  /* 0x0000009400d97202 */ /* 0x000fe20000000f00 */
[----:B------:R-:W-:-:S02]  /*14f0*/  HADD2.F32 R216, -RZ, R152.H0_H0 ;  /* 0x20000098ffd87230 */ /* 0x000fc40000004100 */
[----:B------:R-:W-:Y:S01]  /*1500*/  FFMA.FTZ R152, R184, R84, R89 ;  /* 0x00000054b8987223 */ /* 0x000fe20000010059 */
[----:B------:R-:W-:Y:S02]  /*1510*/  HADD2.F32 R239, -RZ, R154.H0_H0 ;  /* 0x2000009affef7230 */ /* 0x000fe40000004100 */
[----:B------:R-:W-:Y:S01]  /*1520*/  FMUL.FTZ R154, R131, R198 ;  /* 0x000000c6839a7220 */ /* 0x000fe20000410000 */
[----:B------:R-:W-:Y:S01]  /*1530*/  FADD.FTZ R91, R150, R91 ;  /* 0x0000005b965b7221 */ /* 0x000fe20000010000 */
[----:B------:R-:W-:Y:S01]  /*1540*/  SHF.R.U64 R148, R148, 0x10, R149 ;  /* 0x0000001094947819 */ /* 0x000fe20000001295 */
[----:B------:R-:W-:Y:S01]  /*1550*/  HADD2.F32 R85, -RZ, R143.H0_H0 ;  /* 0x2000008fff557230 */ /* 0x000fe20000004100 */
[--C-:B------:R-:W-:Y:S01]  /*1560*/  SHF.R.U64 R156, R156, 0x10, R157.reuse ;  /* 0x000000109c9c7819 */ /* 0x100fe2000000129d */
[----:B------:R-:W-:Y:S01]  /*1570*/  FFMA.FTZ R86, R95, R150, R86 ;  /* 0x000000965f567223 */ /* 0x000fe20000010056 */
[----:B------:R-:W-:Y:S01]  /*1580*/  MOV R227, R157 ;  /* 0x0000009d00e37202 */ /* 0x000fe20000000f00 */
[----:B------:R-:W-:Y:S01]  /*1590*/  FMUL.FTZ R76, R175, R200 ;  /* 0x000000c8af4c7220 */ /* 0x000fe20000410000 */
[----:B------:R-:W-:Y:S01]  /*15a0*/  MOV R219, R149 ;  /* 0x0000009500db7202 */ /* 0x000fe20000000f00 */
[----:B------:R-:W-:Y:S01]  /*15b0*/  HADD2.F32 R217, -RZ, R217.H0_H0 ;  /* 0x200000d9ffd97230 */ /* 0x000fe20000004100 */
[----:B------:R-:W-:Y:S01]  /*15c0*/  SHF.R.U32.HI R157, RZ, 0x10, R157 ;  /* 0x00000010ff9d7819 */ /* 0x000fe2000001169d */
[----:B------:R-:W-:Y:S01]  /*15d0*/  FFMA.FTZ R154, R163, R196, R154 ;  /* 0x000000c4a39a7223 */ /* 0x000fe2000001009a */
[----:B------:R-:W-:Y:S01]  /*15e0*/  FADD.FTZ R91, R152, R91 ;  /* 0x0000005b985b7221 */ /* 0x000fe20000010000 */
[----:B------:R-:W-:Y:S01]  /*15f0*/  FMUL.FTZ R141, R159, R210 ;  /* 0x000000d29f8d7220 */ /* 0x000fe20000410000 */
[----:B------:R-:W-:Y:S01]  /*1600*/  FFMA.FTZ R86, R139, R152, R86 ;  /* 0x000000988b567223 */ /* 0x000fe20000010056 */
[----:B------:R-:W-:-:S02]  /*1610*/  HADD2.F32 R148, -RZ, R148.H0_H0 ;  /* 0x20000094ff947230 */ /* 0x000fc40000004100 */
[----:B------:R-:W-:Y:S01]  /*1620*/  FFMA.FTZ R211, R185, R85, R76 ;  /* 0x00000055b9d37223 */ /* 0x000fe2000001004c */
[----:B------:R-:W-:Y:S02]  /*1630*/  HADD2.F32 R235, -RZ, R213.H0_H0 ;  /* 0x200000d5ffeb7230 */ /* 0x000fe40000004100 */
[----:B------:R-:W-:Y:S01]  /*1640*/  FADD.FTZ R76, R154, R91 ;  /* 0x0000005b9a4c7221 */ /* 0x000fe20000010000 */
[----:B------:R-:W-:Y:S02]  /*1650*/  HADD2.F32 R219, -RZ, R219.H0_H0 ;  /* 0x200000dbffdb7230 */ /* 0x000fe40000004100 */
[----:B------:R-:W-:Y:S02]  /*1660*/  HADD2.F32 R236, -RZ, R157.H0_H0 ;  /* 0x2000009dffec7230 */ /* 0x000fe40000004100 */
        /* <DEDUP_REMOVED lines=11> */
[----:B------:R-:W-:-:S02]  /*1720*/  HADD2.F32 R202, -RZ, R149.H0_H0 ;  /* 0x20000095ffca7230 */ /* 0x000fc40000004100 */
[----:B------:R-:W-:Y:S01]  /*1730*/  FFMA.FTZ R142, R182, R207, R77 ;  /* 0x000000cfb68e7223 */ /* 0x000fe2000001004d */
[----:B------:R-:W-:Y:S01]  /*1740*/  FADD.FTZ R77, R157, R86 ;  /* 0x000000569d4d7221 */ /* 0x000fe20000010000 */
[----:B------:R-:W-:Y:S01]  /*1750*/  FFMA.FTZ R203, R161, R146, R76 ;  /* 0x00000092a1cb7223 */ /* 0x000fe2000001004c */
[----:B------:R-:W-:Y:S01]  /*1760*/  FFMA.FTZ R76, R214, R157, R89 ;  /* 0x0000009dd64c7223 */ /* 0x000fe20000010059 */
[----:B------:R-:W-:Y:S02]  /*1770*/  HADD2.F32 R213, -RZ, R147.H0_H0 ;  /* 0x20000093ffd57230 */ /* 0x000fe40000004100 */
[----:B------:R-:W-:Y:S01]  /*1780*/  FMUL.FTZ R86, R173, R202 ;  /* 0x000000caad567220 */ /* 0x000fe20000410000 */
[----:B------:R-:W-:Y:S02]  /*1790*/  HADD2.F32 R237, -RZ, R151.H0_H0 ;  /* 0x20000097ffed7230 */ /* 0x000fe40000004100 */
        /* <DEDUP_REMOVED lines=9> */
[----:B------:R-:W-:-:S02]  /*1830*/  HADD2.F32 R223, -RZ, R223.H0_H0 ;  /* 0x200000dfffdf7230 */ /* 0x000fc40000004100 */
[----:B------:R-:W-:Y:S01]  /*1840*/  FMUL.FTZ R149, R170, R216 ;  /* 0x000000d8aa957220 */ /* 0x000fe20000410000 */
[----:B------:R-:W-:Y:S01]  /*1850*/  FFMA.FTZ R151, R136, R206, R151 ;  /* 0x000000ce88977223 */ /* 0x000fe20000010097 */
[----:B------:R-:W-:Y:S01]  /*1860*/  FADD.FTZ R138, R205, R138 ;  /* 0x0000008acd8a7221 */ /* 0x000fe20000010000 */
[----:B------:R-:W-:Y:S01]  /*1870*/  FMUL.FTZ R88, R159, R88 ;  /* 0x000000589f587220 */ /* 0x000fe20000410000 */
        /* <DEDUP_REMOVED lines=13> */
[----:B------:R-:W-:-:S02]  /*1950*/  HADD2.F32 R224, -RZ, R224.H0_H0 ;  /* 0x200000e0ffe07230 */ /* 0x000fc40000004100 */
[----:B------:R-:W-:Y:S01]  /*1960*/  FFMA.FTZ R143, R181, R221, R86 ;  /* 0x000000ddb58f7223 */ /* 0x000fe20000010056 */
[----:B------:R-:W-:Y:S02]  /*1970*/  HADD2.F32 R156, -RZ, R156.H0_H0 ;  /* 0x2000009cff9c7230 */ /* 0x000fe40000004100 */
[----:B------:R-:W-:Y:S01]  /*1980*/  FADD.FTZ R138, R147, R138 ;  /* 0x0000008a938a7221 */ /* 0x000fe20000010000 */
[----:B------:R-:W-:Y:S02]  /*1990*/  HADD2.F32 R227, -RZ, R227.H0_H0 ;  /* 0x200000e3ffe37230 */ /* 0x000fe40000004100 */
[----:B------:R-:W-:Y:S01]  /*19a0*/  FMUL.FTZ R91, R124, R241 ;  /* 0x000000f17c5b7220 */ /* 0x000fe20000410000 */
        /* <DEDUP_REMOVED lines=14> */
[----:B------:R-:W-:-:S02]  /*1a90*/  HADD2.F32 R225, -RZ, R155.H0_H0 ;  /* 0x2000009bffe17230 */ /* 0x000fc40000004100 */
        /* <DEDUP_REMOVED lines=42> */
.L_x_3387:
[----:B------:R-:W-:Y:S05]  /*1d40*/  BSYNC.RECONVERGENT B0 ;  /* 0x0000000000007941 */ /* 0x000fea0003800200 */
.L_x_3386:
        /* <DEDUP_REMOVED lines=134> */
.L_x_3390:
        /* <DEDUP_REMOVED lines=23> */
.L_x_3389:
        /* <DEDUP_REMOVED lines=20> */
.L_x_3392:
        /* <DEDUP_REMOVED lines=21> */
.L_x_3388:
        /* <DEDUP_REMOVED lines=27> */
.L_x_3394:
        /* <DEDUP_REMOVED lines=23> */
.L_x_3393:
        /* <DEDUP_REMOVED lines=20> */
.L_x_3395:
        /* <DEDUP_REMOVED lines=20> */
.L_x_3391:
        /* <DEDUP_REMOVED lines=24> */
.L_x_3396:
        /* <DEDUP_REMOVED lines=15> */
[----:B-1----:R-:W-:Y:S02]  /*31c0*/  F2FP.F16.F32.PACK_AB R80, R75, R74 ;  /* 0x0000004a4b50723e */ /* 0x002fe400000000ff */
        /* <DEDUP_REMOVED lines=8> */
.L_x_3399:
        /* <DEDUP_REMOVED lines=14> */
[----:B------:R-:W-:Y:S02]  /*3330*/  PRMT R78, R81, 0x7632, R78 ;  /* 0x00007632514e7816 */ /* 0x000fe4000000004e */
[----:B------:R-:W-:Y:S01]  /*3340*/  PRMT R87, R80, 0x7632, R87 ;  /* 0x0000763250577816 */ /* 0x000fe20000000057 */
[----:B------:R-:W-:Y:S06]  /*3350*/  BRA `(.L_x_3400) ;  /* 0x0000000400f47947 */ /* 0x000fec0003800000 */
.L_x_3398:
        /* <DEDUP_REMOVED lines=24> */
.L_x_3401:
        /* <DEDUP_REMOVED lines=14> */
[C---:B01----:R-:W-:Y:S02]  /*35c0*/  PRMT R78, R95.reuse, 0x7632, R78 ;  /* 0x000076325f4e7816 */ /* 0x043fe4000000004e */
[----:B------:R-:W-:Y:S02]  /*35d0*/  PRMT R81, R95, 0x7610, R81 ;  /* 0x000076105f517816 */ /* 0x000fe40000000051 */
[C---:B------:R-:W-:Y:S02]  /*35e0*/  PRMT R87, R141.reuse, 0x7632, R87 ;  /* 0x000076328d577816 */ /* 0x040fe40000000057 */
[----:B------:R-:W-:Y:S01]  /*35f0*/  PRMT R80, R141, 0x7610, R80 ;  /* 0x000076108d507816 */ /* 0x000fe20000000050 */
[----:B------:R-:W-:Y:S06]  /*3600*/  BRA `(.L_x_3400) ;  /* 0x0000000400487947 */ /* 0x000fec0003800000 */
.L_x_3397:
        /* <DEDUP_REMOVED lines=23> */
.L_x_3403:
        /* <DEDUP_REMOVED lines=14> */
[----:B------:R-:W-:Y:S02]  /*3860*/  PRMT R78, R81, 0x7632, R78 ;  /* 0x00007632514e7816 */ /* 0x000fe4000000004e */
[----:B------:R-:W-:Y:S01]  /*3870*/  PRMT R87, R80, 0x7632, R87 ;  /* 0x0000763250577816 */ /* 0x000fe20000000057 */
[----:B------:R-:W-:Y:S06]  /*3880*/  BRA `(.L_x_3400) ;  /* 0x0000000000a87947 */ /* 0x000fec0003800000 */
.L_x_3402:
        /* <DEDUP_REMOVED lines=24> */
.L_x_3404:
        /* <DEDUP_REMOVED lines=18> */
.L_x_3400:
        /* <DEDUP_REMOVED lines=19> */
.L_x_3405:
        /* <DEDUP_REMOVED lines=24> */
.L_x_3408:
        /* <DEDUP_REMOVED lines=17> */
.L_x_3407:
        /* <DEDUP_REMOVED lines=24> */
.L_x_3410:
        /* <DEDUP_REMOVED lines=19> */
.L_x_3406:
        /* <DEDUP_REMOVED lines=23> */
.L_x_3412:
        /* <DEDUP_REMOVED lines=17> */
.L_x_3411:
        /* <DEDUP_REMOVED lines=24> */
.L_x_3413:
        /* <DEDUP_REMOVED lines=18> */
.L_x_3409:
        /* <DEDUP_REMOVED lines=19> */
.L_x_3414:
        /* <DEDUP_REMOVED lines=24> */
.L_x_3417:
        /* <DEDUP_REMOVED lines=17> */
.L_x_3416:
        /* <DEDUP_REMOVED lines=24> */
.L_x_3419:
        /* <DEDUP_REMOVED lines=19> */
.L_x_3415:
        /* <DEDUP_REMOVED lines=23> */
.L_x_3421:
        /* <DEDUP_REMOVED lines=17> */
.L_x_3420:
        /* <DEDUP_REMOVED lines=24> */
.L_x_3422:
        /* <DEDUP_REMOVED lines=18> */
.L_x_3418:
        /* <DEDUP_REMOVED lines=19> */
.L_x_3423:
        /* <DEDUP_REMOVED lines=15> */
[----:B------:R-:W-:Y:S02]  /*5470*/  F2FP.F16.F32.PACK_AB R82, R75, R74 ;  /* 0x0000004a4b52723e */ /* 0x000fe400000000ff */
[----:B------:R-:W-:Y:S02]  /*5480*/  F2FP.F16.F32.PACK_AB R83, R73, R72 ;  /* 0x000000484953723e */ /* 0x000fe400000000ff */
[C---:B------:R-:W-:Y:S02]  /*5490*/  PRMT R85, R82.reuse, 0x7632, R85 ;  /* 0x0000763252557816 */ /* 0x040fe40000000055 */
[----:B-1----:R-:W-:Y:S02]  /*54a0*/  PRMT R80, R83, 0x7632, R80 ;  /* 0x0000763253507816 */ /* 0x002fe40000000050 */
[----:B------:R-:W-:Y:S02]  /*54b0*/  PRMT R188, R85, 0x7610, R188 ;  /* 0x0000761055bc7816 */ /* 0x000fe400000000bc */
[----:B------:R-:W-:-:S02]  /*54c0*/  PRMT R199, R82, 0x7610, R199 ;  /* 0x0000761052c77816 */ /* 0x000fc400000000c7 */
[----:B------:R-:W-:Y:S02]  /*54d0*/  PRMT R190, R80, 0x7610, R190 ;  /* 0x0000761050be7816 */ /* 0x000fe400000000be */
[----:B------:R-:W-:Y:S01]  /*54e0*/  PRMT R192, R83, 0x7610, R192 ;  /* 0x0000761053c07816 */ /* 0x000fe200000000c0 */
[----:B------:R-:W-:Y:S06]  /*54f0*/  BRA `(.L_x_3427) ;  /* 0x0000000800387947 */ /* 0x000fec0003800000 */
.L_x_3426:
        /* <DEDUP_REMOVED lines=14> */
[----:B-1----:R-:W-:Y:S02]  /*55e0*/  PRMT R80, R83, 0x7632, R80 ;  /* 0x0000763253507816 */ /* 0x002fe40000000050 */
[----:B------:R-:W-:Y:S01]  /*55f0*/  PRMT R85, R82, 0x7632, R85 ;  /* 0x0000763252557816 */ /* 0x000fe20000000055 */
[----:B------:R-:W-:Y:S06]  /*5600*/  BRA `(.L_x_3427) ;  /* 0x0000000400f47947 */ /* 0x000fec0003800000 */
.L_x_3425:
        /* <DEDUP_REMOVED lines=24> */
.L_x_3428:
        /* <DEDUP_REMOVED lines=19> */
.L_x_3424:
        /* <DEDUP_REMOVED lines=23> */
.L_x_3430:
        /* <DEDUP_REMOVED lines=14> */
[----:B-1----:R-:W-:Y:S02]  /*5b10*/  PRMT R80, R83, 0x7632, R80 ;  /* 0x0000763253507816 */ /* 0x002fe40000000050 */
[----:B------:R-:W-:Y:S01]  /*5b20*/  PRMT R85, R82, 0x7632, R85 ;  /* 0x0000763252557816 */ /* 0x000fe20000000055 */
[----:B------:R-:W-:Y:S06]  /*5b30*/  BRA `(.L_x_3427) ;  /* 0x0000000000a87947 */ /* 0x000fec0003800000 */
.L_x_3429:
        /* <DEDUP_REMOVED lines=24> */
.L_x_3431:
        /* <DEDUP_REMOVED lines=18> */
.L_x_3427:
        /* <DEDUP_REMOVED lines=19> */
.L_x_3432:
        /* <DEDUP_REMOVED lines=81> */
.L_x_3385:
        /* <DEDUP_REMOVED lines=33> */
.L_x_3434:
        /* <DEDUP_REMOVED lines=13> */
.L_x_5445:


//--------------------- .text._ZN10layer_norm31ln_parallel_residual_bwd_kernelINS_13Kernel_traitsI6__halfS2_fS2_fjLj2560ELj1ELj1ELj4ELj8ENS_18Kernel_traits_baseILj2560ES2_S2_fS2_fjLj128EEEEELb0ELb1ELb0EEEvNS_9BwdParamsE --------------------------
	.section	.text._ZN10layer_norm31ln_parallel_residual_bwd_kernelINS_13Kernel_traitsI6__halfS2_fS2_fjLj2560ELj1ELj1ELj4ELj8ENS_18Kernel_traits_baseILj2560ES2_S2_fS2_fjLj128EEEEELb0ELb1ELb0EEEvNS_9BwdParamsE,"ax",@progbits
	.align	128
        .global         _ZN10layer_norm31ln_parallel_residual_bwd_kernelINS_13Kernel_traitsI6__halfS2_fS2_fjLj2560ELj1ELj1ELj4ELj8ENS_18Kernel_traits_baseILj2560ES2_S2_fS2_fjLj128EEEEELb0ELb1ELb0EEEvNS_9BwdParamsE
        .type           _ZN10layer_norm31ln_parallel_residual_bwd_kernelINS_13Kernel_traitsI6__halfS2_fS2_fjLj2560ELj1ELj1ELj4ELj8ENS_18Kernel_traits_baseILj2560ES2_S2_fS2_fjLj128EEEEELb0ELb1ELb0EEEvNS_9BwdParamsE,@function
        .size           _ZN10layer_norm31ln_parallel_residual_bwd_kernelINS_13Kernel_traitsI6__halfS2_fS2_fjLj2560ELj1ELj1ELj4ELj8ENS_18Kernel_traits_baseILj2560ES2_S2_fS2_fjLj128EEEEELb0ELb1ELb0EEEvNS_9BwdParamsE,(.L_x_5446 - _ZN10layer_norm31ln_parallel_residual_bwd_kernelINS_13Kernel_traitsI6__halfS2_fS2_fjLj2560ELj1ELj1ELj4ELj8ENS_18Kernel_traits_baseILj2560ES2_S2_fS2_fjLj128EEEEELb0ELb1ELb0EEEvNS_9BwdParamsE)
        .other          _ZN10layer_norm31ln_parallel_residual_bwd_kernelINS_13Kernel_traitsI6__halfS2_fS2_fjLj2560ELj1ELj1ELj4ELj8ENS_18Kernel_traits_baseILj2560ES2_S2_fS2_fjLj128EEEEELb0ELb1ELb0EEEvNS_9BwdParamsE,@"STO_CUDA_ENTRY STV_DEFAULT"
_ZN10layer_norm31ln_parallel_residual_bwd_kernelINS_13Kernel_traitsI6__halfS2_fS2_fjLj2560ELj1ELj1ELj4ELj8ENS_18Kernel_traits_baseILj2560ES2_S2_fS2_fjLj128EEEEELb0ELb1ELb0EEEvNS_9BwdParamsE:
.text._ZN10layer_norm31ln_parallel_residual_bwd_kernelINS_13Kernel_traitsI6__halfS2_fS2_fjLj2560ELj1ELj1ELj4ELj8ENS_18Kernel_traits_baseILj2560ES2_S2_fS2_fjLj128EEEEELb0ELb1ELb0EEEvNS_9BwdParamsE:
        /* <DEDUP_REMOVED lines=75> */
[----:B------:R-:W-:Y:S01]  /*04b0*/  PRMT R10, R10, 0x5410, R2 ;  /* 0x000054100a0a7816 */ /* 0x000fe20000000002 */
        /* <DEDUP_REMOVED lines=13> */
[----:B------:R-:W-:-:S02]  /*0590*/  MOV R134, R19 ;  /* 0x0000001300867202 */ /* 0x000fc40000000f00 */
[----:B------:R-:W-:Y:S02]  /*05a0*/  CS2R R40, SRZ ;  /* 0x0000000000287805 */ /* 0x000fe4000001ff00 */
[----:B------:R-:W-:Y:S02]  /*05b0*/  SHF.R.U32.HI R12, RZ, 0x10, R19 ;  /* 0x00000010ff0c7819 */ /* 0x000fe40000011613 */
[----:B------:R-:W-:Y:S02]  /*05c0*/  CS2R R42, SRZ ;  /* 0x00000000002a7805 */ /* 0x000fe4000001ff00 */
[--C-:B------:R-:W-:Y:S02]  /*05d0*/  SHF.R.U64 R135, R108, 0x10, R109.reuse ;  /* 0x000000106c877819 */ /* 0x100fe4000000126d */
[----:B------:R-:W-:Y:S02]  /*05e0*/  CS2R R36, SRZ ;  /* 0x0000000000247805 */ /* 0x000fe4000001ff00 */
[----:B------:R-:W-:-:S02]  /*05f0*/  SHF.R.U32.HI R2, RZ, 0x10, R109 ;  /* 0x00000010ff027819 */ /* 0x000fc4000001166d */
[----:B------:R-:W-:Y:S02]  /*0600*/  CS2R R38, SRZ ;  /* 0x0000000000267805 */ /* 0x000fe4000001ff00 */
[----:B------:R-:W-:Y:S02]  /*0610*/  PLOP3.LUT P0, PT, PT, PT, UP0, 0x80, 0x8 ;  /* 0x000000000008781c */ /* 0x000fe40003f0f008 */
[----:B------:R-:W-:Y:S02]  /*0620*/  CS2R R32, SRZ ;  /* 0x0000000000207805 */ /* 0x000fe4000001ff00 */
[----:B------:R-:W-:Y:S02]  /*0630*/  PRMT R130, R130, 0x5410, R5 ;  /* 0x0000541082827816 */ /* 0x000fe40000000005 */
        /* <DEDUP_REMOVED lines=15> */
[----:B------:R-:W-:Y:S02]  /*0730*/  MOV R5, UR11 ;  /* 0x0000000b00057c02 */ /* 0x000fe40008000f00 */
[----:B------:R-:W-:-:S07]  /*0740*/  P2R R92, PR, RZ, 0x1 ;  /* 0x00000001ff5c7803 */ /* 0x000fce0000000000 */
.L_x_3502:
[----:B-----5:R-:W4:Y:S01]  /*0750*/  LDC.64 R6, c[0x0][0x3c0] ;  /* 0x0000f000ff067b82 */ /* 0x020f220000000a00 */
[----:B------:R-:W-:-:S07]  /*0760*/  ISETP.NE.AND P5, PT, R92, RZ, PT ;  /* 0x000000ff5c00720c */ /* 0x000fce0003fa5270 */
[----:B0-----:R-:W0:Y:S01]  /*0770*/  LDC R2, c[0x0][0x388] ;  /* 0x0000e200ff027b82 */ /* 0x001e220000000800 */
[----:B-1234-:R-:W-:-:S07]  /*0780*/  IMAD.WIDE R90, R5, 0x4, R6 ;  /* 0x00000004055a7825 */ /* 0x01efce00078e0206 */
[----:B------:R-:W4:Y:S01]  /*0790*/  LDC.64 R6, c[0x0][0x3c8] ;  /* 0x0000f200ff067b82 */ /* 0x000f220000000a00 */
[----:B------:R-:W2:Y:S01]  /*07a0*/  LDG.E R90, desc[UR12][R90.64] ;  /* 0x0000000c5a5a7981 */ /* 0x000ea2000c1e1900 */
[----:B0-----:R-:W-:-:S05]  /*07b0*/  IMAD R92, R5, R2, RZ ;  /* 0x00000002055c7224 */ /* 0x001fca00078e02ff */
[----:B------:R-:W-:Y:S01]  /*07c0*/  SHF.R.S32.HI R93, RZ, 0x1f, R92 ;  /* 0x0000001fff5d7819 */ /* 0x000fe2000001145c */
[----:B----4-:R-:W-:-:S05]  /*07d0*/  IMAD.WIDE R88, R5, 0x4, R6 ;  /* 0x0000000405587825 */ /* 0x010fca00078e0206 */
[----:B------:R0:W5:Y:S01]  /*07e0*/  LDG.E R7, desc[UR12][R88.64] ;  /* 0x0000000c58077981 */ /* 0x000162000c1e1900 */
        /* <DEDUP_REMOVED lines=20> */
[----:B------:R-:W0:Y:S01]  /*0930*/  @P3 LDC.64 R88, c[0x0][0x438] ;  /* 0x00010e00ff583b82 */ /* 0x000e220000000a00 */
[----:B------:R-:W-:Y:S01]  /*0940*/  HADD2.F32 R18, -RZ, R108.H0_H0 ;  /* 0x2000006cff127230 */ /* 0x000fe20000004100 */
[C---:B------:R-:W-:Y:S01]  /*0950*/  IADD3 R127, PT, PT, R6.reuse, 0x80, RZ ;  /* 0x00000080067f7810 */ /* 0x040fe20007ffe0ff */
[----:B0-----:R-:W-:-:S05]  /*0960*/  @P3 IMAD.WIDE.U32 R88, R6, 0x10, R88 ;  /* 0x0000001006583825 */ /* 0x001fca00078e0058 */
[----:B------:R0:W5:Y:S01]  /*0970*/  @P3 LDG.E.128 R28, desc[UR12][R88.64] ;  /* 0x0000000c581c3981 */ /* 0x000162000c1e1d00 */
[----:B----4-:R-:W-:Y:S02]  /*0980*/  MOV R3, R16 ;  /* 0x0000001000037202 */ /* 0x010fe40000000f00 */
[----:B------:R-:W-:Y:S02]  /*0990*/  SHF.R.U64 R95, R16, 0x10, R17 ;  /* 0x00000010105f7819 */ /* 0x000fe40000001211 */
[----:B------:R-:W-:Y:S01]  /*09a0*/  MOV R91, R17 ;  /* 0x00000011005b7202 */ /* 0x000fe20000000f00 */
[C---:B--2---:R-:W-:Y:S01]  /*09b0*/  FADD.FTZ R16, -R120.reuse, R12 ;  /* 0x0000000c78107221 */ /* 0x044fe20000010100 */
[C---:B------:R-:W-:Y:S01]  /*09c0*/  FADD.FTZ R90, -R120.reuse, R13 ;  /* 0x0000000d785a7221 */ /* 0x040fe20000010100 */
[----:B------:R-:W-:Y:S02]  /*09d0*/  HADD2.F32 R13, -RZ, R3.H0_H0 ;  /* 0x20000003ff0d7230 */ /* 0x000fe40000004100 */
[C---:B------:R-:W-:Y:S01]  /*09e0*/  FADD.FTZ R94, -R120.reuse, R15 ;  /* 0x0000000f785e7221 */ /* 0x040fe20000010100 */
[----:B-----5:R-:W-:Y:S01]  /*09f0*/  FMUL.FTZ R3, R7, R16 ;  /* 0x0000001007037220 */ /* 0x020fe20000410000 */
[----:B------:R-:W-:Y:S01]  /*0a00*/  SHF.R.U32.HI R93, RZ, 0x10, R17 ;  /* 0x00000010ff5d7819 */ /* 0x000fe20000011611 */
[----:B------:R-:W-:Y:S01]  /*0a10*/  FADD.FTZ R92, -R120, R14 ;  /* 0x0000000e785c7221 */ /* 0x000fe20000010100 */
[----:B------:R-:W-:-:S02]  /*0a20*/  HADD2.F32 R15, -RZ, R135.H0_H0 ;  /* 0x20000087ff0f7230 */ /* 0x000fc40000004100 */
[----:B------:R-:W-:Y:S01]  /*0a30*/  FMUL.FTZ R14, R7, R90 ;  /* 0x0000005a070e7220 */ /* 0x000fe20000410000 */
[----:B------:R-:W-:Y:S02]  /*0a40*/  HADD2.F32 R16, -RZ, R95.H0_H0 ;  /* 0x2000005fff107230 */ /* 0x000fe40000004100 */
[-C--:B------:R-:W-:Y:S01]  /*0a50*/  FMUL.FTZ R12, R18, R13.reuse ;  /* 0x0000000d120c7220 */ /* 0x080fe20000410000 */
[----:B------:R-:W-:Y:S02]  /*0a60*/  HADD2.F32 R17, -RZ, R109.H0_H0 ;  /* 0x2000006dff117230 */ /* 0x000fe40000004100 */
[----:B------:R-:W-:Y:S02]  /*0a70*/  HADD2.F32 R91, -RZ, R91.H0_H0 ;  /* 0x2000005bff5b7230 */ /* 0x000fe40000004100 */
[----:B------:R-:W-:Y:S01]  /*0a80*/  FADD.FTZ R48, R48, R13 ;  /* 0x0000000d30307221 */ /* 0x000fe20000010000 */
[----:B------:R-:W-:Y:S01]  /*0a90*/  FFMA.FTZ R68, R3, R13, R68 ;  /* 0x0000000d03447223 */ /* 0x000fe20000010044 */
[-C--:B------:R-:W-:Y:S01]  /*0aa0*/  FMUL.FTZ R13, R15, R16.reuse ;  /* 0x000000100f0d7220 */ /* 0x080fe20000410000 */
[----:B------:R-:W-:Y:S01]  /*0ab0*/  FADD.FTZ R49, R49, R16 ;  /* 0x0000001031317221 */ /* 0x000fe20000010000 */
[----:B------:R-:W-:Y:S01]  /*0ac0*/  FFMA.FTZ R69, R14, R16, R69 ;  /* 0x000000100e457223 */ /* 0x000fe20000010045 */
[----:B------:R-:W-:Y:S01]  /*0ad0*/  FMUL.FTZ R16, R17, R91 ;  /* 0x0000005b11107220 */ /* 0x000fe20000410000 */
[----:B0-----:R-:W-:Y:S01]  /*0ae0*/  FADD.FTZ R88, RZ, R12 ;  /* 0x0000000cff587221 */ /* 0x001fe20000010000 */
[----:B------:R-:W-:Y:S01]  /*0af0*/  FFMA.FTZ R17, R3, R12, RZ ;  /* 0x0000000c03117223 */ /* 0x000fe200000100ff */
[----:B------:R-:W-:-:S02]  /*0b00*/  HADD2.F32 R90, -RZ, R135.H1_H1 ;  /* 0x30000087ff5a7230 */ /* 0x000fc40000004100 */
[----:B------:R-:W-:Y:S02]  /*0b10*/  HADD2.F32 R93, -RZ, R93.H0_H0 ;  /* 0x2000005dff5d7230 */ /* 0x000fe40000004100 */
[----:B------:R-:W-:Y:S01]  /*0b20*/  FADD.FTZ R89, R88, R13 ;  /* 0x0000000d58597221 */ /* 0x000fe20000010000 */
[C---:B------:R-:W-:Y:S01]  /*0b30*/  FMUL.FTZ R15, R7.reuse, R92 ;  /* 0x0000005c070f7220 */ /* 0x040fe20000410000 */
        /* <DEDUP_REMOVED lines=11> */
.L_x_3437:
[----:B-1-3--:R-:W-:Y:S05]  /*0bf0*/  BSYNC.RECONVERGENT B0 ;  /* 0x0000000000007941 */ /* 0x00afea0003800200 */
.L_x_3436:
        /* <DEDUP_REMOVED lines=11> */
[----:B------:R-:W-:Y:S02]  /*0cb0*/  HADD2.F32 R92, -RZ, R8.H1_H1 ;  /* 0x30000008ff5c7230 */ /* 0x000fe40000004100 */
        /* <DEDUP_REMOVED lines=8> */
[----:B------:R-:W-:-:S02]  /*0d40*/  HADD2.F32 R21, -RZ, R19.H0_H0 ;  /* 0x20000013ff157230 */ /* 0x000fc40000004100 */
[C---:B------:R-:W-:Y:S01]  /*0d50*/  FADD.FTZ R98, -R120.reuse, R23 ;  /* 0x0000001778627221 */ /* 0x040fe20000010100 */
[C---:B-----5:R-:W-:Y:S01]  /*0d60*/  FMUL.FTZ R19, R7.reuse, R88 ;  /* 0x0000005807137220 */ /* 0x060fe20000410000 */
[----:B------:R-:W-:Y:S01]  /*0d70*/  HADD2.F32 R23, -RZ, R9.H1_H1 ;  /* 0x30000009ff177230 */ /* 0x000fe20000004100 */
[----:B------:R-:W-:Y:S01]  /*0d80*/  SHF.R.U32.HI R95, RZ, 0x10, R89 ;  /* 0x00000010ff5f7819 */ /* 0x000fe20000011659 */
[----:B------:R-:W-:Y:S02]  /*0d90*/  HADD2.F32 R88, -RZ, R97.H0_H0 ;  /* 0x20000061ff587230 */ /* 0x000fe40000004100 */
[----:B------:R-:W-:Y:S01]  /*0da0*/  FADD.FTZ R96, -R120, R22 ;  /* 0x0000001678607221 */ /* 0x000fe20000010100 */
[----:B------:R-:W-:Y:S02]  /*0db0*/  HADD2.F32 R89, -RZ, R10.H1_H1 ;  /* 0x3000000aff597230 */ /* 0x000fe40000004100 */
[----:B------:R-:W-:Y:S01]  /*0dc0*/  FMUL.FTZ R22, R7, R94 ;  /* 0x0000005e07167220 */ /* 0x000fe20000410000 */
[----:B------:R-:W-:-:S02]  /*0dd0*/  HADD2.F32 R93, -RZ, R93.H0_H0 ;  /* 0x2000005dff5d7230 */ /* 0x000fc40000004100 */
[-C--:B------:R-:W-:Y:S01]  /*0de0*/  FMUL.FTZ R20, R92, R21.reuse ;  /* 0x000000155c147220 */ /* 0x080fe20000410000 */
[----:B------:R-:W-:Y:S01]  /*0df0*/  FADD.FTZ R44, R44, R21 ;  /* 0x000000152c2c7221 */ /* 0x000fe20000010000 */
[----:B------:R-:W-:Y:S01]  /*0e00*/  FFMA.FTZ R64, R19, R21, R64 ;  /* 0x0000001513407223 */ /* 0x000fe20000010040 */
[-C--:B------:R-:W-:Y:S01]  /*0e10*/  FMUL.FTZ R21, R23, R88.reuse ;  /* 0x0000005817157220 */ /* 0x080fe20000410000 */
[----:B------:R-:W-:Y:S01]  /*0e20*/  FADD.FTZ R45, R45, R88 ;  /* 0x000000582d2d7221 */ /* 0x000fe20000010000 */
[----:B------:R-:W-:Y:S01]  /*0e30*/  FFMA.FTZ R65, R22, R88, R65 ;  /* 0x0000005816417223 */ /* 0x000fe20000010041 */
[----:B------:R-:W-:Y:S01]  /*0e40*/  FMUL.FTZ R23, R7, R96 ;  /* 0x0000006007177220 */ /* 0x000fe20000410000 */
[----:B------:R-:W-:Y:S01]  /*0e50*/  FMUL.FTZ R96, R89, R93 ;  /* 0x0000005d59607220 */ /* 0x000fe20000410000 */
[----:B------:R-:W-:Y:S01]  /*0e60*/  FADD.FTZ R88, R121, R20 ;  /* 0x0000001479587221 */ /* 0x000fe20000010000 */
[----:B------:R-:W-:Y:S01]  /*0e70*/  FFMA.FTZ R89, R19, R20, R128 ;  /* 0x0000001413597223 */ /* 0x000fe20000010080 */
[----:B------:R-:W-:-:S02]  /*0e80*/  HADD2.F32 R97, -RZ, R11.H1_H1 ;  /* 0x3000000bff617230 */ /* 0x000fc40000004100 */
[----:B------:R-:W-:Y:S02]  /*0e90*/  HADD2.F32 R92, -RZ, R95.H0_H0 ;  /* 0x2000005fff5c7230 */ /* 0x000fe40000004100 */
[----:B0-----:R-:W-:Y:S01]  /*0ea0*/  FADD.FTZ R91, R88, R21 ;  /* 0x00000015585b7221 */ /* 0x001fe20000010000 */
        /* <DEDUP_REMOVED lines=11> */
.L_x_3439:
[----:B------:R-:W-:Y:S05]  /*0f60*/  BSYNC.RECONVERGENT B0 ;  /* 0x0000000000007941 */ /* 0x000fea0003800200 */
.L_x_3438:
[----:B------:R-:W-:Y:S04]  /*0f70*/  BSSY.RECONVERGENT B0, `(.L_x_3440) ;  /* 0x0000036000007945 */ /* 0x000fe80003800200 */
[----:B------:R-:W-:Y:S05]  /*0f80*/  @!P1 BRA `(.L_x_3441) ;  /* 0x0000000000d09947 */ /* 0x000fea0003800000 */
[----:B------:R-:W0:Y:S01]  /*0f90*/  LDC.64 R92, c[0x0][0x428] ;  /* 0x00010a00ff5c7b82 */ /* 0x000e220000000a00 */
[----:B------:R-:W-:-:S07]  /*0fa0*/  ISETP.NE.U32.AND P3, PT, RZ, UR16, PT ;  /* 0x00000010ff007c0c */ /* 0x000fce000bf65070 */
[----:B------:R-:W1:Y:S01]  /*0fb0*/  LDC.64 R88, c[0x0][0x3a8] ;  /* 0x0000ea00ff587b82 */ /* 0x000e620000000a00 */
[----:B------:R-:W-:-:S13]  /*0fc0*/  ISETP.NE.AND.EX P3, PT, RZ, UR17, PT, P3 ;  /* 0x00000011ff007c0c */ /* 0x000fda000bf65330 */
[----:B------:R-:W2:Y:S01]  /*0fd0*/  @P3 LDC.64 R94, c[0x0][0x438] ;  /* 0x00010e00ff5e3b82 */ /* 0x000ea20000000a00 */
[----:B0-----:R-:W-:-:S06]  /*0fe0*/  IMAD.WIDE.U32 R92, R127, 0x8, R92 ;  /* 0x000000087f5c7825 */ /* 0x001fcc00078e005c */
[----:B------:R-:W3:Y:S01]  /*0ff0*/  LDG.E.64 R92, desc[UR12][R92.64] ;  /* 0x0000000c5c5c7981 */ /* 0x000ee2000c1e1b00 */
[----:B-1----:R-:W-:-:S06]  /*1000*/  IMAD.WIDE.U32 R88, R127, 0x10, R88 ;  /* 0x000000107f587825 */ /* 0x002fcc00078e0058 */
[----:B------:R-:W4:Y:S01]  /*1010*/  LDG.E.128 R88, desc[UR12][R88.64] ;  /* 0x0000000c58587981 */ /* 0x000f22000c1e1d00 */
[----:B--2---:R-:W-:-:S05]  /*1020*/  @P3 IMAD.WIDE.U32 R94, R127, 0x10, R94 ;  /* 0x000000107f5e3825 */ /* 0x004fca00078e005e */
[----:B------:R0:W5:Y:S01]  /*1030*/  @P3 LDG.E.128 R72, desc[UR12][R94.64] ;  /* 0x0000000c5e483981 */ /* 0x000162000c1e1d00 */
[--C-:B------:R-:W-:Y:S02]  /*1040*/  HADD2.F32 R100, -RZ, R129.reuse.H0_H0 ;  /* 0x20000081ff647230 */ /* 0x100fe40000004100 */
[----:B------:R-:W-:Y:S02]  /*1050*/  HADD2.F32 R101, -RZ, R129.H1_H1 ;  /* 0x30000081ff657230 */ /* 0x000fe40000004100 */
[--C-:B------:R-:W-:Y:S02]  /*1060*/  HADD2.F32 R104, -RZ, R130.reuse.H0_H0 ;  /* 0x20000082ff687230 */ /* 0x100fe40000004100 */
[----:B------:R-:W-:Y:S01]  /*1070*/  HADD2.F32 R105, -RZ, R130.H1_H1 ;  /* 0x30000082ff697230 */ /* 0x000fe20000004100 */
[----:B------:R-:W-:Y:S02]  /*1080*/  IADD3 R127, PT, PT, R127, 0x80, RZ ;  /* 0x000000807f7f7810 */ /* 0x000fe40007ffe0ff */
[----:B---3--:R-:W-:-:S02]  /*1090*/  MOV R99, R92 ;  /* 0x0000005c00637202 */ /* 0x008fc40000000f00 */
[----:B------:R-:W-:Y:S02]  /*10a0*/  SHF.R.U64 R102, R92, 0x10, R93 ;  /* 0x000000105c667819 */ /* 0x000fe4000000125d */
[----:B------:R-:W-:Y:S01]  /*10b0*/  MOV R103, R93 ;  /* 0x0000005d00677202 */ /* 0x000fe20000000f00 */
[C---:B----4-:R-:W-:Y:S01]  /*10c0*/  FADD.FTZ R136, -R120.reuse, R89 ;  /* 0x0000005978887221 */ /* 0x050fe20000010100 */
[----:B------:R-:W-:Y:S02]  /*10d0*/  HADD2.F32 R89, -RZ, R99.H0_H0 ;  /* 0x20000063ff597230 */ /* 0x000fe40000004100 */
[C---:B------:R-:W-:Y:S01]  /*10e0*/  FADD.FTZ R92, -R120.reuse, R88 ;  /* 0x00000058785c7221 */ /* 0x040fe20000010100 */
[----:B------:R-:W-:Y:S02]  /*10f0*/  HADD2.F32 R88, -RZ, R102.H0_H0 ;  /* 0x20000066ff587230 */ /* 0x000fe40000004100 */
[----:B------:R-:W-:Y:S01]  /*1100*/  FADD.FTZ R90, -R120, R90 ;  /* 0x0000005a785a7221 */ /* 0x000fe20000010100 */
[C---:B-----5:R-:W-:Y:S01]  /*1110*/  FMUL.FTZ R102, R7.reuse, R136 ;  /* 0x0000008807667220 */ /* 0x060fe20000410000 */
[----:B------:R-:W-:Y:S01]  /*1120*/  FMUL.FTZ R99, R7, R92 ;  /* 0x0000005c07637220 */ /* 0x000fe20000410000 */
[-C--:B------:R-:W-:Y:S01]  /*1130*/  FMUL.FTZ R100, R100, R89.reuse ;  /* 0x0000005964647220 */ /* 0x080fe20000410000 */
[----:B------:R-:W-:Y:S01]  /*1140*/  FADD.FTZ R138, -R120, R91 ;  /* 0x0000005b788a7221 */ /* 0x000fe20000010100 */
[----:B------:R-:W-:Y:S01]  /*1150*/  HADD2.F32 R91, -RZ, R103.H0_H0 ;  /* 0x20000067ff5b7230 */ /* 0x000fe20000004100 */
[----:B------:R-:W-:Y:S01]  /*1160*/  SHF.R.U32.HI R106, RZ, 0x10, R93 ;  /* 0x00000010ff6a7819 */ /* 0x000fe2000001165d */
[-C--:B------:R-:W-:Y:S01]  /*1170*/  FMUL.FTZ R101, R101, R88.reuse ;  /* 0x0000005865657220 */ /* 0x080fe20000410000 */
[----:B------:R-:W-:Y:S01]  /*1180*/  FADD.FTZ R41, R41, R88 ;  /* 0x0000005829297221 */ /* 0x000fe20000010000 */
[----:B------:R-:W-:Y:S01]  /*1190*/  FFMA.FTZ R61, R102, R88, R61 ;  /* 0x00000058663d7223 */ /* 0x000fe2000001003d */
[----:B------:R-:W-:Y:S01]  /*11a0*/  FMUL.FTZ R103, R7, R90 ;  /* 0x0000005a07677220 */ /* 0x000fe20000410000 */
[----:B------:R-:W-:Y:S01]  /*11b0*/  FADD.FTZ R40, R40, R89 ;  /* 0x0000005928287221 */ /* 0x000fe20000010000 */
[----:B------:R-:W-:Y:S01]  /*11c0*/  FFMA.FTZ R60, R99, R89, R60 ;  /* 0x00000059633c7223 */ /* 0x000fe2000001003c */
[----:B------:R-:W-:Y:S01]  /*11d0*/  FADD.FTZ R88, R121, R100 ;  /* 0x0000006479587221 */ /* 0x000fe20000010000 */
[----:B------:R-:W-:Y:S01]  /*11e0*/  FFMA.FTZ R89, R99, R100, R128 ;  /* 0x0000006463597223 */ /* 0x000fe20000010080 */
[-C--:B------:R-:W-:Y:S01]  /*11f0*/  FMUL.FTZ R104, R104, R91.reuse ;  /* 0x0000005b68687220 */ /* 0x080fe20000410000 */
[----:B------:R-:W-:Y:S01]  /*1200*/  FADD.FTZ R42, R42, R91 ;  /* 0x0000005b2a2a7221 */ /* 0x000fe20000010000 */
[----:B------:R-:W-:Y:S01]  /*1210*/  FFMA.FTZ R62, R103, R91, R62 ;  /* 0x0000005b673e7223 */ /* 0x000fe2000001003e */
[----:B------:R-:W-:-:S02]  /*1220*/  HADD2.F32 R92, -RZ, R106.H0_H0 ;  /* 0x2000006aff5c7230 */ /* 0x000fc40000004100 */
        /* <DEDUP_REMOVED lines=9> */
[----:B0-----:R-:W-:-:S07]  /*12c0*/  FFMA.FTZ R128, R106, R105, R88 ;  /* 0x000000696a807223 */ /* 0x001fce0000010058 */
.L_x_3441:
[----:B------:R-:W-:Y:S05]  /*12d0*/  BSYNC.RECONVERGENT B0 ;  /* 0x0000000000007941 */ /* 0x000fea0003800200 */
.L_x_3440:
        /* <DEDUP_REMOVED lines=54> */
.L_x_3443:
[----:B------:R-:W-:Y:S05]  /*1640*/  BSYNC.RECONVERGENT B0 ;  /* 0x0000000000007941 */ /* 0x000fea0003800200 */
.L_x_3442:
        /* <DEDUP_REMOVED lines=15> */
[----:B------:R-:W-:Y:S01]  /*1740*/  HADD2.F32 R125, -RZ, R134.H1_H1 ;  /* 0x30000086ff7d7230 */ /* 0x000fe20000004100 */
[----:B---3--:R-:W-:Y:S02]  /*1750*/  MOV R117, R92 ;  /* 0x0000005c00757202 */ /* 0x008fe40000000f00 */
[----:B------:R-:W-:Y:S02]  /*1760*/  SHF.R.U64 R124, R92, 0x10, R93 ;  /* 0x000000105c7c7819 */ /* 0x000fe4000000125d */
[----:B------:R-:W-:Y:S01]  /*1770*/  MOV R123, R93 ;  /* 0x0000005d007b7202 */ /* 0x000fe20000000f00 */
[----:B----4-:R-:W-:Y:S01]  /*1780*/  FADD.FTZ R122, -R120, R89 ;  /* 0x00000059787a7221 */ /* 0x010fe20000010100 */
[----:B------:R-:W-:-:S02]  /*1790*/  HADD2.F32 R89, -RZ, R117.H0_H0 ;  /* 0x20000075ff597230 */ /* 0x000fc40000004100 */
[C---:B------:R-:W-:Y:S01]  /*17a0*/  FADD.FTZ R92, -R120.reuse, R88 ;  /* 0x00000058785c7221 */ /* 0x040fe20000010100 */
[----:B------:R-:W-:Y:S02]  /*17b0*/  HADD2.F32 R88, -RZ, R124.H0_H0 ;  /* 0x2000007cff587230 */ /* 0x000fe40000004100 */
[----:B------:R-:W-:Y:S01]  /*17c0*/  FADD.FTZ R90, -R120, R90 ;  /* 0x0000005a785a7221 */ /* 0x000fe20000010100 */
[C---:B-----5:R-:W-:Y:S01]  /*17d0*/  FMUL.FTZ R122, R7.reuse, R122 ;  /* 0x0000007a077a7220 */ /* 0x060fe20000410000 */
[----:B------:R-:W-:Y:S01]  /*17e0*/  FMUL.FTZ R117, R7, R92 ;  /* 0x0000005c07757220 */ /* 0x000fe20000410000 */
[----:B------:R-:W-:Y:S01]  /*17f0*/  FMUL.FTZ R118, R118, R89 ;  /* 0x0000005976767220 */ /* 0x000fe20000410000 */
[----:B------:R-:W-:Y:S01]  /*1800*/  FADD.FTZ R126, -R120, R91 ;  /* 0x0000005b787e7221 */ /* 0x000fe20000010100 */
[----:B------:R-:W-:Y:S01]  /*1810*/  HADD2.F32 R124, -RZ, R134.H0_H0 ;  /* 0x20000086ff7c7230 */ /* 0x000fe20000004100 */
[----:B------:R-:W-:Y:S01]  /*1820*/  SHF.R.U32.HI R127, RZ, 0x10, R93 ;  /* 0x00000010ff7f7819 */ /* 0x000fe2000001165d */
[----:B------:R-:W-:-:S02]  /*1830*/  HADD2.F32 R91, -RZ, R123.H0_H0 ;  /* 0x2000007bff5b7230 */ /* 0x000fc40000004100 */
        /* <DEDUP_REMOVED lines=22> */
.L_x_3445:
[----:B------:R-:W-:Y:S05]  /*19a0*/  BSYNC.RECONVERGENT B0 ;  /* 0x0000000000007941 */ /* 0x000fea0003800200 */
.L_x_3444:
        /* <DEDUP_REMOVED lines=32> */
.L_x_3447:
[----:B------:R-:W-:Y:S05]  /*1bb0*/  BSYNC.RECONVERGENT B0 ;  /* 0x0000000000007941 */ /* 0x000fea0003800200 */
.L_x_3446:
        /* <DEDUP_REMOVED lines=60> */
.L_x_3452:
        /* <DEDUP_REMOVED lines=23> */
.L_x_3451:
        /* <DEDUP_REMOVED lines=20> */
.L_x_3454:
        /* <DEDUP_REMOVED lines=21> */
.L_x_3450:
        /* <DEDUP_REMOVED lines=25> */
[----:B------:R-:W-:Y:S01]  /*2510*/  PRMT R127, R91, 0x7610, R127 ;  /* 0x000076105b7f7816 */ /* 0x000fe2000000007f */
[----:B------:R-:W-:Y:S06]  /*2520*/  BRA `(.L_x_3453) ;  /* 0x0000000000fc7947 */ /* 0x000fec0003800000 */
.L_x_3456:
        /* <DEDUP_REMOVED lines=23> */
.L_x_3455:
        /* <DEDUP_REMOVED lines=20> */
.L_x_3457:
        /* <DEDUP_REMOVED lines=15> */
[----:B------:R-:W-:Y:S02]  /*28d0*/  PRMT R90, R95, 0x7632, R90 ;  /* 0x000076325f5a7816 */ /* 0x000fe4000000005a */
[----:B------:R-:W-:Y:S02]  /*28e0*/  PRMT R8, R128, 0x7610, R8 ;  /* 0x0000761080087816 */ /* 0x000fe40000000008 */
[----:B------:R-:W-:-:S02]  /*28f0*/  PRMT R9, R127, 0x7610, R9 ;  /* 0x000076107f097816 */ /* 0x000fc40000000009 */
[----:B------:R-:W-:Y:S02]  /*2900*/  PRMT R10, R90, 0x7610, R10 ;  /* 0x000076105a0a7816 */ /* 0x000fe4000000000a */
[----:B------:R-:W-:-:S07]  /*2910*/  PRMT R11, R95, 0x7610, R11 ;  /* 0x000076105f0b7816 */ /* 0x000fce000000000b */
.L_x_3453:
        /* <DEDUP_REMOVED lines=24> */
.L_x_3458:
[----:B------:R-:W-:-:S07]  /*2aa0*/  IADD3 R6, PT, PT, R6, 0x80, RZ ;  /* 0x0000008006067810 */ /* 0x000fce0007ffe0ff */
.L_x_3449:
[----:B------:R-:W-:Y:S05]  /*2ab0*/  BSYNC.RECONVERGENT B0 ;  /* 0x0000000000007941 */ /* 0x000fea0003800200 */
.L_x_3448:
        /* <DEDUP_REMOVED lines=33> */
.L_x_3463:
        /* <DEDUP_REMOVED lines=17> */
.L_x_3462:
        /* <DEDUP_REMOVED lines=26> */
.L_x_3465:
        /* <DEDUP_REMOVED lines=19> */
.L_x_3461:
        /* <DEDUP_REMOVED lines=28> */
.L_x_3467:
        /* <DEDUP_REMOVED lines=17> */
.L_x_3466:
        /* <DEDUP_REMOVED lines=26> */
.L_x_3468:
        /* <DEDUP_REMOVED lines=18> */
.L_x_3464:
        /* <DEDUP_REMOVED lines=20> */
.L_x_3469:
[----:B------:R-:W-:-:S07]  /*3780*/  IADD3 R6, PT, PT, R6, 0x80, RZ ;  /* 0x0000008006067810 */ /* 0x000fce0007ffe0ff */
.L_x_3460:
[----:B------:R-:W-:Y:S05]  /*3790*/  BSYNC.RECONVERGENT B0 ;  /* 0x0000000000007941 */ /* 0x000fea0003800200 */
.L_x_3459:
        /* <DEDUP_REMOVED lines=33> */
.L_x_3474:
        /* <DEDUP_REMOVED lines=17> */
.L_x_3473:
        /* <DEDUP_REMOVED lines=26> */
.L_x_3476:
        /* <DEDUP_REMOVED lines=19> */
.L_x_3472:
        /* <DEDUP_REMOVED lines=28> */
.L_x_3478:
        /* <DEDUP_REMOVED lines=17> */
.L_x_3477:
        /* <DEDUP_REMOVED lines=26> */
.L_x_3479:
        /* <DEDUP_REMOVED lines=18> */
.L_x_3475:
        /* <DEDUP_REMOVED lines=20> */
.L_x_3480:
[----:B------:R-:W-:-:S07]  /*4460*/  IADD3 R6, PT, PT, R6, 0x80, RZ ;  /* 0x0000008006067810 */ /* 0x000fce0007ffe0ff */
.L_x_3471:
[----:B------:R-:W-:Y:S05]  /*4470*/  BSYNC.RECONVERGENT B0 ;  /* 0x0000000000007941 */ /* 0x000fea0003800200 */
.L_x_3470:
        /* <DEDUP_REMOVED lines=33> */
.L_x_3485:
        /* <DEDUP_REMOVED lines=17> */
.L_x_3484:
        /* <DEDUP_REMOVED lines=26> */
.L_x_3487:
        /* <DEDUP_REMOVED lines=19> */
.L_x_3483:
        /* <DEDUP_REMOVED lines=28> */
.L_x_3489:
        /* <DEDUP_REMOVED lines=17> */
.L_x_3488:
        /* <DEDUP_REMOVED lines=26> */
.L_x_3490:
        /* <DEDUP_REMOVED lines=18> */
.L_x_3486:
        /* <DEDUP_REMOVED lines=20> */
.L_x_3491:
[----:B------:R-:W-:-:S07]  /*5140*/  IADD3 R6, PT, PT, R6, 0x80, RZ ;  /* 0x0000008006067810 */ /* 0x000fce0007ffe0ff */
.L_x_3482:
[----:B------:R-:W-:Y:S05]  /*5150*/  BSYNC.RECONVERGENT B0 ;  /* 0x0000000000007941 */ /* 0x000fea0003800200 */
.L_x_3481:
        /* <DEDUP_REMOVED lines=33> */
.L_x_3496:
        /* <DEDUP_REMOVED lines=17> */
.L_x_3495:
        /* <DEDUP_REMOVED lines=26> */
.L_x_3498:
        /* <DEDUP_REMOVED lines=18> */
.L_x_3494:
        /* <DEDUP_REMOVED lines=28> */
.L_x_3500:
        /* <DEDUP_REMOVED lines=17> */
.L_x_3499:
        /* <DEDUP_REMOVED lines=25> */
.L_x_3501:
        /* <DEDUP_REMOVED lines=18> */
.L_x_3497:
        /* <DEDUP_REMOVED lines=20> */
.L_x_3493:
[----:B------:R-:W-:Y:S05]  /*5e00*/  BSYNC.RECONVERGENT B0 ;  /* 0x0000000000007941 */ /* 0x000fea0003800200 */
.L_x_3492:
[----:B------:R-:W-:Y:S01]  /*5e10*/  UPLOP3.LUT UP1, UPT, UPT, UPT, UP1, 0x40, 0x4 ;  /* 0x000000000004789c */ /* 0x000fe20003f2e810 */
[----:B------:R-:W-:Y:S10]  /*5e20*/  @!P6 BRA `(.L_x_3502) ;  /* 0xffffffa80048e947 */ /* 0x000ff4000383ffff */
.L_x_3435:
[----:B------:R-:W4:Y:S01]  /*5e30*/  LDC.64 R4, c[0x0][0x440] ;  /* 0x00011000ff047b82 */ /* 0x000f220000000a00 */
[----:B------:R-:W-:-:S05]  /*5e40*/  IMAD R3, R2, UR11, RZ ;  /* 0x0000000b02037c24 */ /* 0x000fca000f8e02ff */
[----:B------:R-:W-:Y:S02]  /*5e50*/  LEA.HI R21, R3, R0, RZ, 0x1e ;  /* 0x0000000003157211 */ /* 0x000fe400078ff0ff */
[----:B-----5:R-:W0:Y:S08]  /*5e60*/  LDC.64 R6, c[0x0][0x448] ;  /* 0x00011200ff067b82 */ /* 0x020e300000000a00 */
        /* <DEDUP_REMOVED lines=34> */
.L_x_3503:
        /* <DEDUP_REMOVED lines=15> */
.L_x_5446:


//--------------------- .text._ZN10layer_norm31ln_parallel_residual_bwd_kernelINS_13Kernel_traitsI6__halfS2_fS2_fjLj2560ELj1ELj1ELj4ELj8ENS_18Kernel_traits_baseILj2560ES2_S2_fS2_fjLj128EEEEELb0ELb1ELb1EEEvNS_9BwdParamsE --------------------------
	.section	.text._ZN10layer_norm31ln_parallel_residual_bwd_kernelINS_13Kernel_traitsI6__halfS2_fS2_fjLj2560ELj1ELj1ELj4ELj8ENS_18Kernel_traits_baseILj2560ES2_S2_fS2_fjLj128EEEEELb0ELb1ELb1EEEvNS_9BwdParamsE,"ax",@progbits
	.align	128
        .global         _ZN10layer_norm31ln_parallel_residual_bwd_kernelINS_13Kernel_traitsI6__halfS2_fS2_fjLj2560ELj1ELj1ELj4ELj8ENS_18Kernel_traits_baseILj2560ES2_S2_fS2_fjLj128EEEEELb0ELb1ELb1EEEvNS_9BwdParamsE
        .type           _ZN10layer_norm31ln_parallel_residual_bwd_kernelINS_13Kernel_traitsI6__halfS2_fS2_fjLj2560ELj1ELj1ELj4ELj8ENS_18Kernel_traits_baseILj2560ES2_S2_fS2_fjLj128EEEEELb0ELb1ELb1EEEvNS_9BwdParamsE,@function
        .size           _ZN10layer_norm31ln_parallel_residual_bwd_kernelINS_13Kernel_traitsI6__halfS2_fS2_fjLj2560ELj1ELj1ELj4ELj8ENS_18Kernel_traits_baseILj2560ES2_S2_fS2_fjLj128EEEEELb0ELb1ELb1EEEvNS_9BwdParamsE,(.L_x_5447 - _ZN10layer_norm31ln_parallel_residual_bwd_kernelINS_13Kernel_traitsI6__halfS2_fS2_fjLj2560ELj1ELj1ELj4ELj8ENS_18Kernel_traits_baseILj2560ES2_S2_fS2_fjLj128EEEEELb0ELb1ELb1EEEvNS_9BwdParamsE)
        .other          _ZN10layer_norm31ln_parallel_residual_bwd_kernelINS_13Kernel_traitsI6__halfS2_fS2_fjLj2560ELj1ELj1ELj4ELj8ENS_18Kernel_traits_baseILj2560ES2_S2_fS2_fjLj128EEEEELb0ELb1ELb1EEEvNS_9BwdParamsE,@"STO_CUDA_ENTRY STV_DEFAULT"
_ZN10layer_norm31ln_parallel_residual_bwd_kernelINS_13Kernel_traitsI6__halfS2_fS2_fjLj2560ELj1ELj1ELj4ELj8ENS_18Kernel_traits_baseILj2560ES2_S2_fS2_fjLj128EEEEELb0ELb1ELb1EEEvNS_9BwdParamsE:
.text._ZN10layer_norm31ln_parallel_residual_bwd_kernelINS_13Kernel_traitsI6__halfS2_fS2_fjLj2560ELj1ELj1ELj4ELj8ENS_18Kernel_traits_baseILj2560ES2_S2_fS2_fjLj128EEEEELb0ELb1ELb1EEEvNS_9BwdParamsE:
        /* <DEDUP_REMOVED lines=58> */
[--C-:B--2---:R-:W-:Y:S01]  /*03a0*/  SHF.R.U64 R101, R4, 0x10, R5.reuse ;  /* 0x0000001004657819 */ /* 0x104fe20000001205 */
[----:B------:R-:W-:Y:S01]  /*03b0*/  HADD2.F32 R113, -RZ, R4.H0_H0 ;  /* 0x20000004ff717230 */ /* 0x000fe20000004100 */
[----:B------:R-:W-:Y:S01]  /*03c0*/  SHF.R.U32.HI R100, RZ, 0x10, R5 ;  /* 0x00000010ff647819 */ /* 0x000fe20000011605 */
[----:B------:R-:W-:Y:S01]  /*03d0*/  HADD2.F32 R112, -RZ, R5.H0_H0 ;  /* 0x20000005ff707230 */ /* 0x000fe20000004100 */
[--C-:B-----5:R-:W-:Y:S01]  /*03e0*/  SHF.R.U64 R99, R6, 0x10, R7.reuse ;  /* 0x0000001006637819 */ /* 0x120fe20000001207 */
[----:B------:R-:W-:Y:S01]  /*03f0*/  HADD2.F32 R111, -RZ, R6.H0_H0 ;  /* 0x20000006ff6f7230 */ /* 0x000fe20000004100 */
[----:B------:R-:W-:Y:S01]  /*0400*/  SHF.R.U32.HI R98, RZ, 0x10, R7 ;  /* 0x00000010ff627819 */ /* 0x000fe20000011607 */
[----:B------:R-:W-:Y:S01]  /*0410*/  HADD2.F32 R110, -RZ, R7.H0_H0 ;  /* 0x20000007ff6e7230 */ /* 0x000fe20000004100 */
        /* <DEDUP_REMOVED lines=16> */
[----:B------:R-:W-:Y:S01]  /*0520*/  CS2R R4, SRZ ;  /* 0x0000000000047805 */ /* 0x000fe2000001ff00 */
        /* <DEDUP_REMOVED lines=9> */
[----:B0-----:R-:W-:-:S07]  /*05c0*/  HADD2.F32 R92, -RZ, R92.H0_H0 ;  /* 0x2000005cff5c7230 */ /* 0x001fce0000004100 */
.L_x_3552:
        /* <DEDUP_REMOVED lines=60> */
[C---:B------:R-:W-:Y:S01]  /*0990*/  FADD.FTZ R135, -R141.reuse, R58 ;  /* 0x0000003a8d877221 */ /* 0x040fe20000010100 */
[----:B------:R-:W-:Y:S02]  /*09a0*/  HADD2.F32 R162, -RZ, R143.H0_H0 ;  /* 0x2000008fffa27230 */ /* 0x000fe40000004100 */
[C---:B------:R-:W-:Y:S01]  /*09b0*/  FADD.FTZ R127, -R141.reuse, R59 ;  /* 0x0000003b8d7f7221 */ /* 0x040fe20000010100 */
[----:B------:R-:W-:Y:S01]  /*09c0*/  MOV R133, R119 ;  /* 0x0000007700857202 */ /* 0x000fe20000000f00 */
[C---:B------:R-:W-:Y:S01]  /*09d0*/  FADD.FTZ R123, -R141.reuse, R62 ;  /* 0x0000003e8d7b7221 */ /* 0x040fe20000010100 */
[----:B------:R-:W0:Y:S01]  /*09e0*/  @P0 LDC.64 R58, c[0x0][0x438] ;  /* 0x00010e00ff3a0b82 */ /* 0x000e220000000a00 */
[----:B-1----:R-:W-:Y:S01]  /*09f0*/  @P0 IMAD.WIDE.U32 R56, R86, 0x10, R56 ;  /* 0x0000001056380825 */ /* 0x002fe200078e0038 */
[----:B-----5:R1:W5:Y:S03]  /*0a00*/  @P0 LDG.E.128 R32, desc[UR12][R68.64] ;  /* 0x0000000c44200981 */ /* 0x020366000c1e1d00 */
[----:B------:R-:W-:Y:S01]  /*0a10*/  FADD.FTZ R160, -R141, R72 ;  /* 0x000000488da07221 */ /* 0x000fe20000010100 */
[----:B------:R-:W-:-:S02]  /*0a20*/  HADD2.F32 R62, -RZ, R137.H0_H0 ;  /* 0x20000089ff3e7230 */ /* 0x000fc40000004100 */
[C---:B------:R-:W-:Y:S01]  /*0a30*/  FADD.FTZ R164, -R141.reuse, R73 ;  /* 0x000000498da47221 */ /* 0x040fe20000010100 */
[----:B------:R-:W-:Y:S01]  /*0a40*/  SHF.R.U32.HI R129, RZ, 0x10, R119 ;  /* 0x00000010ff817819 */ /* 0x000fe20000011677 */
[C---:B------:R-:W-:Y:S01]  /*0a50*/  FADD.FTZ R156, -R141.reuse, R70 ;  /* 0x000000468d9c7221 */ /* 0x040fe20000010100 */
[----:B------:R-:W-:Y:S01]  /*0a60*/  FADD.FTZ R158, -R141, R71 ;  /* 0x000000478d9e7221 */ /* 0x000fe20000010100 */
[----:B--2---:R-:W-:Y:S01]  /*0a70*/  @P0 IMAD.WIDE.U32 R72, R89, 0x10, R60 ;  /* 0x0000001059480825 */ /* 0x004fe200078e003c */
[----:B------:R2:W5:Y:S03]  /*0a80*/  @P0 LDG.E.128 R48, desc[UR12][R56.64] ;  /* 0x0000000c38300981 */ /* 0x000566000c1e1d00 */
[----:B-1----:R-:W-:Y:S01]  /*0a90*/  FMUL.FTZ R69, R105, R162 ;  /* 0x000000a269457220 */ /* 0x002fe20000410000 */
[----:B---3--:R-:W-:-:S04]  /*0aa0*/  @P0 IMAD.WIDE.U32 R70, R90, 0x10, R64 ;  /* 0x000000105a460825 */ /* 0x008fc800078e0040 */
[----:B------:R-:W-:Y:S01]  /*0ab0*/  FMUL.FTZ R64, R93, R62 ;  /* 0x0000003e5d407220 */ /* 0x000fe20000410000 */
[----:B------:R1:W5:Y:S01]  /*0ac0*/  @P0 LDG.E.128 R40, desc[UR12][R72.64] ;  /* 0x0000000c48280981 */ /* 0x000362000c1e1d00 */
[----:B------:R-:W-:Y:S02]  /*0ad0*/  HADD2.F32 R61, -RZ, R133.H0_H0 ;  /* 0x20000085ff3d7230 */ /* 0x000fe40000004100 */
[----:B------:R-:W-:Y:S02]  /*0ae0*/  HADD2.F32 R60, -RZ, R129.H0_H0 ;  /* 0x20000081ff3c7230 */ /* 0x000fe40000004100 */
[----:B--2---:R-:W-:Y:S01]  /*0af0*/  FADD.FTZ R57, RZ, R69 ;  /* 0x00000045ff397221 */ /* 0x004fe20000010000 */
[----:B------:R-:W-:Y:S01]  /*0b00*/  FADD.FTZ R120, -R141, R63 ;  /* 0x0000003f8d787221 */ /* 0x000fe20000010100 */
[----:B------:R-:W-:Y:S01]  /*0b10*/  FMUL.FTZ R66, R104, R61 ;  /* 0x0000003d68427220 */ /* 0x000fe20000410000 */
[----:B------:R-:W-:Y:S01]  /*0b20*/  MOV R119, R131 ;  /* 0x0000008300777202 */ /* 0x000fe20000000f00 */
[----:B------:R-:W-:Y:S01]  /*0b30*/  FADD.FTZ R57, R57, R64 ;  /* 0x0000004039397221 */ /* 0x000fe20000010000 */
[----:B-1----:R-:W-:-:S02]  /*0b40*/  HADD2.F32 R72, -RZ, R125.H0_H0 ;  /* 0x2000007dff487230 */ /* 0x002fc40000004100 */
[----:B------:R-:W-:Y:S01]  /*0b50*/  FMUL.FTZ R68, R92, R60 ;  /* 0x0000003c5c447220 */ /* 0x000fe20000410000 */
[----:B------:R-:W-:Y:S01]  /*0b60*/  FADD.FTZ R159, -R141, R74 ;  /* 0x0000004a8d9f7221 */ /* 0x000fe20000010100 */
[----:B------:R-:W-:Y:S01]  /*0b70*/  FADD.FTZ R57, R57, R66 ;  /* 0x0000004239397221 */ /* 0x000fe20000010000 */
[----:B------:R-:W-:Y:S01]  /*0b80*/  FMUL.FTZ R74, R87, R120 ;  /* 0x00000078574a7220 */ /* 0x000fe20000410000 */
[----:B------:R-:W-:Y:S02]  /*0b90*/  HADD2.F32 R118, -RZ, R118.H0_H0 ;  /* 0x20000076ff767230 */ /* 0x000fe40000004100 */
[----:B------:R-:W-:Y:S01]  /*0ba0*/  FMUL.FTZ R120, R107, R72 ;  /* 0x000000486b787220 */ /* 0x000fe20000410000 */
[----:B------:R-:W-:Y:S01]  /*0bb0*/  FADD.FTZ R57, R57, R68 ;  /* 0x0000004439397221 */ /* 0x000fe20000010000 */
[----:B------:R-:W-:Y:S01]  /*0bc0*/  SHF.R.U32.HI R121, RZ, 0x10, R131 ;  /* 0x00000010ff797819 */ /* 0x000fe20000011683 */
[----:B------:R-:W-:Y:S02]  /*0bd0*/  HADD2.F32 R119, -RZ, R119.H0_H0 ;  /* 0x20000077ff777230 */ /* 0x000fe40000004100 */
[----:B------:R-:W-:Y:S01]  /*0be0*/  FMUL.FTZ R125, R95, R118 ;  /* 0x000000765f7d7220 */ /* 0x000fe20000410000 */
[----:B------:R-:W-:Y:S01]  /*0bf0*/  FADD.FTZ R56, R57, R120 ;  /* 0x0000007839387221 */ /* 0x000fe20000010000 */
[----:B------:R1:W5:Y:S01]  /*0c00*/  @P0 LDG.E.128 R36, desc[UR12][R70.64] ;  /* 0x0000000c46240981 */ /* 0x000362000c1e1d00 */
[----:B------:R-:W-:Y:S01]  /*0c10*/  MOV R126, R138 ;  /* 0x0000008a007e7202 */ /* 0x000fe20000000f00 */
[----:B0-----:R-:W-:-:S04]  /*0c20*/  @P0 IMAD.WIDE.U32 R58, R88, 0x10, R58 ;  /* 0x00000010583a0825 */ /* 0x001fc800078e003a */
[C---:B------:R-:W-:Y:S01]  /*0c30*/  FMUL.FTZ R0, R87.reuse, R0 ;  /* 0x0000000057007220 */ /* 0x040fe20000410000 */
[----:B------:R-:W-:Y:S01]  /*0c40*/  FADD.FTZ R57, R56, R125 ;  /* 0x0000007d38397221 */ /* 0x000fe20000010000 */
[----:B------:R-:W-:Y:S01]  /*0c50*/  HADD2.F32 R121, -RZ, R121.H0_H0 ;  /* 0x20000079ff797230 */ /* 0x000fe20000004100 */
[----:B------:R-:W-:Y:S01]  /*0c60*/  SHF.R.U64 R128, R138, 0x10, R139 ;  /* 0x000000108a807819 */ /* 0x000fe2000000128b */
[----:B------:R0:W5:Y:S01]  /*0c70*/  @P0 LDG.E.128 R44, desc[UR12][R58.64] ;  /* 0x0000000c3a2c0981 */ /* 0x000162000c1e1d00 */
[C---:B-1----:R-:W-:Y:S01]  /*0c80*/  FMUL.FTZ R71, R87.reuse, R127 ;  /* 0x0000007f57477220 */ /* 0x042fe20000410000 */
[----:B------:R-:W-:Y:S01]  /*0c90*/  FMUL.FTZ R127, R87, R124 ;  /* 0x0000007c577f7220 */ /* 0x000fe20000410000 */
[----:B------:R-:W-:Y:S01]  /*0ca0*/  FMUL.FTZ R124, R106, R119 ;  /* 0x000000776a7c7220 */ /* 0x000fe20000410000 */
[----:B------:R-:W-:Y:S02]  /*0cb0*/  HADD2.F32 R126, -RZ, R126.H0_H0 ;  /* 0x2000007eff7e7230 */ /* 0x000fe40000004100 */
[----:B------:R-:W-:Y:S01]  /*0cc0*/  FFMA.FTZ R56, R0, R69, RZ ;  /* 0x0000004500387223 */ /* 0x000fe200000100ff */
[----:B------:R-:W-:Y:S01]  /*0cd0*/  FMUL.FTZ R129, R94, R121 ;  /* 0x000000795e817220 */ /* 0x000fe20000410000 */
[----:B------:R-:W-:Y:S01]  /*0ce0*/  FADD.FTZ R63, -R141, R75 ;  /* 0x0000004b8d3f7221 */ /* 0x000fe20000010100 */
[----:B0-----:R-:W-:Y:S01]  /*0cf0*/  FADD.FTZ R58, R57, R124 ;  /* 0x0000007c393a7221 */ /* 0x001fe20000010000 */
[----:B------:R-:W-:Y:S01]  /*0d00*/  MOV R131, R139 ;  /* 0x0000008b00837202 */ /* 0x000fe20000000f00 */
[C---:B------:R-:W-:Y:S01]  /*0d10*/  FMUL.FTZ R75, R87.reuse, R123 ;  /* 0x0000007b574b7220 */ /* 0x040fe20000410000 */
[C---:B------:R-:W-:Y:S01]  /*0d20*/  FMUL.FTZ R65, R87.reuse, R135 ;  /* 0x0000008757417220 */ /* 0x040fe20000410000 */
[----:B------:R-:W-:Y:S01]  /*0d30*/  FMUL.FTZ R123, R87, R130 ;  /* 0x00000082577b7220 */ /* 0x000fe20000410000 */
[----:B------:R-:W-:-:S02]  /*0d40*/  HADD2.F32 R128, -RZ, R128.H0_H0 ;  /* 0x20000080ff807230 */ /* 0x000fc40000004100 */
[----:B------:R-:W-:Y:S01]  /*0d50*/  FFMA.FTZ R56, R67, R64, R56 ;  /* 0x0000004043387223 */ /* 0x000fe20000010038 */
[----:B------:R-:W-:Y:S01]  /*0d60*/  FMUL.FTZ R130, R109, R126 ;  /* 0x0000007e6d827220 */ /* 0x000fe20000410000 */
[----:B------:R-:W-:Y:S01]  /*0d70*/  FADD.FTZ R57, R58, R129 ;  /* 0x000000813a397221 */ /* 0x000fe20000010000 */
[----:B------:R-:W-:Y:S01]  /*0d80*/  SHF.R.U32.HI R132, RZ, 0x10, R139 ;  /* 0x00000010ff847819 */ /* 0x000fe2000001168b */
[----:B------:R-:W-:Y:S02]  /*0d90*/  HADD2.F32 R131, -RZ, R131.H0_H0 ;  /* 0x20000083ff837230 */ /* 0x000fe40000004100 */
[----:B------:R-:W-:Y:S01]  /*0da0*/  FFMA.FTZ R56, R65, R66, R56 ;  /* 0x0000004241387223 */ /* 0x000fe20000010038 */
[----:B------:R-:W-:Y:S01]  /*0db0*/  FMUL.FTZ R133, R97, R128 ;  /* 0x0000008061857220 */ /* 0x000fe20000410000 */
[----:B------:R-:W-:Y:S01]  /*0dc0*/  FADD.FTZ R58, R57, R130 ;  /* 0x00000082393a7221 */ /* 0x000fe20000010000 */
[----:B------:R-:W-:Y:S01]  /*0dd0*/  MOV R140, R144 ;  /* 0x00000090008c7202 */ /* 0x000fe20000000f00 */
[----:B------:R-:W-:Y:S01]  /*0de0*/  FMUL.FTZ R73, R87, R134 ;  /* 0x0000008657497220 */ /* 0x000fe20000410000 */
[----:B------:R-:W-:-:S02]  /*0df0*/  HADD2.F32 R132, -RZ, R132.H0_H0 ;  /* 0x20000084ff847230 */ /* 0x000fc40000004100 */
[----:B------:R-:W-:Y:S01]  /*0e00*/  FFMA.FTZ R56, R71, R68, R56 ;  /* 0x0000004447387223 */ /* 0x000fe20000010038 */
[----:B------:R-:W-:Y:S01]  /*0e10*/  FMUL.FTZ R134, R108, R131 ;  /* 0x000000836c867220 */ /* 0x000fe20000410000 */
[----:B------:R-:W-:Y:S01]  /*0e20*/  FADD.FTZ R59, R58, R133 ;  /* 0x000000853a3b7221 */ /* 0x000fe20000010000 */
[----:B------:R-:W-:Y:S01]  /*0e30*/  SHF.R.U64 R138, R144, 0x10, R145 ;  /* 0x00000010908a7819 */ /* 0x000fe20000001291 */
[----:B------:R-:W-:Y:S01]  /*0e40*/  FMUL.FTZ R70, R87, R148 ;  /* 0x0000009457467220 */ /* 0x000fe20000410000 */
[----:B------:R-:W-:Y:S02]  /*0e50*/  HADD2.F32 R135, -RZ, R140.H0_H0 ;  /* 0x2000008cff877230 */ /* 0x000fe40000004100 */
[----:B------:R-:W-:Y:S01]  /*0e60*/  FFMA.FTZ R57, R73, R120, R56 ;  /* 0x0000007849397223 */ /* 0x000fe20000010038 */
[----:B------:R-:W-:Y:S01]  /*0e70*/  FADD.FTZ R58, R59, R134 ;  /* 0x000000863b3a7221 */ /* 0x000fe20000010000 */
[----:B------:R-:W-:Y:S01]  /*0e80*/  FMUL.FTZ R137, R96, R132 ;  /* 0x0000008460897220 */ /* 0x000fe20000410000 */
[----:B------:R-:W-:Y:S01]  /*0e90*/  MOV R139, R145 ;  /* 0x00000091008b7202 */ /* 0x000fe20000000f00 */
[----:B------:R-:W-:-:S02]  /*0ea0*/  HADD2.F32 R138, -RZ, R138.H0_H0 ;  /* 0x2000008aff8a7230 */ /* 0x000fc40000004100 */
[----:B------:R-:W-:Y:S01]  /*0eb0*/  FFMA.FTZ R56, R70, R125, R57 ;  /* 0x0000007d46387223 */ /* 0x000fe20000010039 */
[----:B------:R-:W-:Y:S01]  /*0ec0*/  FADD.FTZ R59, R58, R137 ;  /* 0x000000893a3b7221 */ /* 0x000fe20000010000 */
[----:B------:R-:W-:Y:S01]  /*0ed0*/  FMUL.FTZ R140, R111, R135 ;  /* 0x000000876f8c7220 */ /* 0x000fe20000410000 */
[----:B------:R-:W-:Y:S01]  /*0ee0*/  SHF.R.U32.HI R142, RZ, 0x10, R145 ;  /* 0x00000010ff8e7819 */ /* 0x000fe20000011691 */
[----:B------:R-:W-:Y:S01]  /*0ef0*/  HADD2.F32 R139, -RZ, R139.H0_H0 ;  /* 0x2000008bff8b7230 */ /* 0x000fe20000004100 */
[----:B------:R-:W-:Y:S01]  /*0f00*/  MOV R144, R150 ;  /* 0x0000009600907202 */ /* 0x000fe20000000f00 */
[----:B------:R-:W-:Y:S01]  /*0f10*/  FFMA.FTZ R57, R75, R124, R56 ;  /* 0x0000007c4b397223 */ /* 0x000fe20000010038 */
[----:B------:R-:W-:Y:S01]  /*0f20*/  FADD.FTZ R56, R59, R140 ;  /* 0x0000008c3b387221 */ /* 0x000fe20000010000 */
[----:B------:R-:W-:Y:S01]  /*0f30*/  FMUL.FTZ R141, R99, R138 ;  /* 0x0000008a638d7220 */ /* 0x000fe20000410000 */
[----:B------:R-:W-:Y:S02]  /*0f40*/  HADD2.F32 R142, -RZ, R142.H0_H0 ;  /* 0x2000008eff8e7230 */ /* 0x000fe40000004100 */
[----:B------:R-:W-:Y:S01]  /*0f50*/  FFMA.FTZ R58, R74, R129, R57 ;  /* 0x000000814a3a7223 */ /* 0x000fe20000010039 */
[----:B------:R-:W-:-:S02]  /*0f60*/  HADD2.F32 R143, -RZ, R144.H0_H0 ;  /* 0x20000090ff8f7230 */ /* 0x000fc40000004100 */
[----:B------:R-:W-:Y:S01]  /*0f70*/  FADD.FTZ R59, R56, R141 ;  /* 0x0000008d383b7221 */ /* 0x000fe20000010000 */
[----:B------:R-:W-:Y:S01]  /*0f80*/  FMUL.FTZ R144, R110, R139 ;  /* 0x0000008b6e907220 */ /* 0x000fe20000410000 */
[----:B------:R-:W-:Y:S01]  /*0f90*/  SHF.R.U64 R146, R150, 0x10, R151 ;  /* 0x0000001096927819 */ /* 0x000fe20000001297 */
[----:B------:R-:W-:Y:S01]  /*0fa0*/  FMUL.FTZ R122, R87, R122 ;  /* 0x0000007a577a7220 */ /* 0x000fe20000410000 */
[----:B------:R-:W-:Y:S01]  /*0fb0*/  FFMA.FTZ R57, R123, R130, R58 ;  /* 0x000000827b397223 */ /* 0x000fe2000001003a */
[----:B------:R-:W-:Y:S01]  /*0fc0*/  FADD.FTZ R58, R59, R144 ;  /* 0x000000903b3a7221 */ /* 0x000fe20000010000 */
[----:B------:R-:W-:Y:S01]  /*0fd0*/  FMUL.FTZ R145, R98, R142 ;  /* 0x0000008e62917220 */ /* 0x000fe20000410000 */
[----:B------:R-:W-:Y:S01]  /*0fe0*/  MOV R147, R151 ;  /* 0x0000009700937202 */ /* 0x000fe20000000f00 */
[----:B------:R-:W-:Y:S01]  /*0ff0*/  FFMA.FTZ R56, R122, R133, R57 ;  /* 0x000000857a387223 */ /* 0x000fe20000010039 */
[----:B------:R-:W-:Y:S02]  /*1000*/  HADD2.F32 R146, -RZ, R146.H0_H0 ;  /* 0x20000092ff927230 */ /* 0x000fe40000004100 */
[----:B------:R-:W-:Y:S01]  /*1010*/  FADD.FTZ R149, R58, R145 ;  /* 0x000000913a957221 */ /* 0x000fe20000010000 */
[----:B------:R-:W-:Y:S01]  /*1020*/  FMUL.FTZ R148, R113, R143 ;  /* 0x0000008f71947220 */ /* 0x000fe20000410000 */
[----:B------:R-:W0:Y:S01]  /*1030*/  LDC.64 R58, c[0x0][0x380] ;  /* 0x0000e000ff3a7b82 */ /* 0x000e220000000a00 */
[----:B------:R-:W-:Y:S01]  /*1040*/  FFMA.FTZ R57, R127, R134, R56 ;  /* 0x000000867f397223 */ /* 0x000fe20000010038 */
[----:B------:R-:W-:Y:S01]  /*1050*/  SHF.R.U32.HI R150, RZ, 0x10, R151 ;  /* 0x00000010ff967819 */ /* 0x000fe20000011697 */
[----:B------:R-:W-:-:S02]  /*1060*/  HADD2.F32 R147, -RZ, R147.H0_H0 ;  /* 0x20000093ff937230 */ /* 0x000fc40000004100 */
[----:B------:R-:W-:Y:S01]  /*1070*/  FADD.FTZ R56, R149, R148 ;  /* 0x0000009495387221 */ /* 0x000fe20000010000 */
[----:B------:R-:W-:Y:S01]  /*1080*/  FMUL.FTZ R136, R87, R136 ;  /* 0x0000008857887220 */ /* 0x000fe20000410000 */
[----:B------:R-:W-:Y:S01]  /*1090*/  FMUL.FTZ R149, R101, R146 ;  /* 0x0000009265957220 */ /* 0x000fe20000410000 */
[C---:B------:R-:W-:Y:S01]  /*10a0*/  FMUL.FTZ R151, R87.reuse, R152 ;  /* 0x0000009857977220 */ /* 0x040fe20000410000 */
[----:B------:R-:W-:Y:S02]  /*10b0*/  HADD2.F32 R150, -RZ, R150.H0_H0 ;  /* 0x20000096ff967230 */ /* 0x000fe40000004100 */
        /* <DEDUP_REMOVED lines=54> */
.L_x_3506:
[----:B------:R-:W-:Y:S05]  /*1420*/  BSYNC.RECONVERGENT B0 ;  /* 0x0000000000007941 */ /* 0x000fea0003800200 */
.L_x_3505:
        /* <DEDUP_REMOVED lines=92> */
.L_x_3509:
        /* <DEDUP_REMOVED lines=23> */
.L_x_3508:
        /* <DEDUP_REMOVED lines=20> */
.L_x_3511:
        /* <DEDUP_REMOVED lines=21> */
.L_x_3507:
        /* <DEDUP_REMOVED lines=27> */
.L_x_3513:
        /* <DEDUP_REMOVED lines=23> */
.L_x_3512:
        /* <DEDUP_REMOVED lines=20> */
.L_x_3514:
        /* <DEDUP_REMOVED lines=20> */
.L_x_3510:
        /* <DEDUP_REMOVED lines=24> */
.L_x_3515:
        /* <DEDUP_REMOVED lines=24> */
.L_x_3518:
        /* <DEDUP_REMOVED lines=17> */
.L_x_3517:
        /* <DEDUP_REMOVED lines=24> */
.L_x_3520:
        /* <DEDUP_REMOVED lines=17> */
[----:B------:R-:W-:Y:S01]  /*2a30*/  PRMT R60, R74, 0x7610, R60 ;  /* 0x000076104a3c7816 */ /* 0x000fe2000000003c */
[----:B------:R-:W-:Y:S06]  /*2a40*/  BRA `(.L_x_3519) ;  /* 0x0000000400487947 */ /* 0x000fec0003800000 */
.L_x_3516:
        /* <DEDUP_REMOVED lines=23> */
.L_x_3522:
        /* <DEDUP_REMOVED lines=17> */
.L_x_3521:
        /* <DEDUP_REMOVED lines=24> */
.L_x_3523:
        /* <DEDUP_REMOVED lines=18> */
.L_x_3519:
        /* <DEDUP_REMOVED lines=19> */
.L_x_3524:
        /* <DEDUP_REMOVED lines=24> */
.L_x_3527:
        /* <DEDUP_REMOVED lines=17> */
.L_x_3526:
        /* <DEDUP_REMOVED lines=24> */
.L_x_3529:
        /* <DEDUP_REMOVED lines=19> */
.L_x_3525:
        /* <DEDUP_REMOVED lines=23> */
.L_x_3531:
        /* <DEDUP_REMOVED lines=17> */
.L_x_3530:
        /* <DEDUP_REMOVED lines=24> */
.L_x_3532:
        /* <DEDUP_REMOVED lines=18> */
.L_x_3528:
        /* <DEDUP_REMOVED lines=19> */
.L_x_3533:
        /* <DEDUP_REMOVED lines=24> */
.L_x_3536:
        /* <DEDUP_REMOVED lines=17> */
.L_x_3535:
        /* <DEDUP_REMOVED lines=24> */
.L_x_3538:
        /* <DEDUP_REMOVED lines=19> */
.L_x_3534:
        /* <DEDUP_REMOVED lines=23> */
.L_x_3540:
        /* <DEDUP_REMOVED lines=17> */
.L_x_3539:
        /* <DEDUP_REMOVED lines=24> */
.L_x_3541:
        /* <DEDUP_REMOVED lines=18> */
.L_x_3537:
        /* <DEDUP_REMOVED lines=19> */
.L_x_3542:
        /* <DEDUP_REMOVED lines=24> */
.L_x_3545:
        /* <DEDUP_REMOVED lines=17> */
.L_x_3544:
        /* <DEDUP_REMOVED lines=24> */
.L_x_3547:
        /* <DEDUP_REMOVED lines=19> */
.L_x_3543:
        /* <DEDUP_REMOVED lines=23> */
.L_x_3549:
        /* <DEDUP_REMOVED lines=17> */
.L_x_3548:
        /* <DEDUP_REMOVED lines=24> */
.L_x_3550:
        /* <DEDUP_REMOVED lines=18> */
.L_x_3546:
        /* <DEDUP_REMOVED lines=19> */
.L_x_3551:
        /* <DEDUP_REMOVED lines=42> */
.L_x_3504:
        /* <DEDUP_REMOVED lines=18> */
.L_x_3553:
        /* <DEDUP_REMOVED lines=15> */
.L_x_5447:


//--------------------- .text._ZN10layer_norm31ln_parallel_residual_bwd_kernelINS_13Kernel_traitsI6__halfS2_fS2_fjLj2560ELj1ELj1ELj4ELj8ENS_18Kernel_traits_baseILj2560ES2_S2_fS2_fjLj128EEEEELb1ELb0ELb0EEEvNS_9BwdParamsE --------------------------
	.section	.text._ZN10layer_norm31ln_parallel_residual_bwd_kernelINS_13Kernel_traitsI6__halfS2_fS2_fjLj2560ELj1ELj1ELj4ELj8ENS_18Kernel_traits_baseILj2560ES2_S2_fS2_fjLj128EEEEELb1ELb0ELb0EEEvNS_9BwdParamsE,"ax",@progbits
	.align	128
        .global         _ZN10layer_norm31ln_parallel_residual_bwd_kernelINS_13Kernel_traitsI6__halfS2_fS2_fjLj2560ELj1ELj1ELj4ELj8ENS_18Kernel_traits_baseILj2560ES2_S2_fS2_fjLj128EEEEELb1ELb0ELb0EEEvNS_9BwdParamsE
        .type           _ZN10layer_norm31ln_parallel_residual_bwd_kernelINS_13Kernel_traitsI6__halfS2_fS2_fjLj2560ELj1ELj1ELj4ELj8ENS_18Kernel_traits_baseILj2560ES2_S2_fS2_fjLj128EEEEELb1ELb0ELb0EEEvNS_9BwdParamsE,@function
        .size           _ZN10layer_norm31ln_parallel_residual_bwd_kernelINS_13Kernel_traitsI6__halfS2_fS2_fjLj2560ELj1ELj1ELj4ELj8ENS_18Kernel_traits_baseILj2560ES2_S2_fS2_fjLj128EEEEELb1ELb0ELb0EEEvNS_9BwdParamsE,(.L_x_5448 - _ZN10layer_norm31ln_parallel_residual_bwd_kernelINS_13Kernel_traitsI6__halfS2_fS2_fjLj2560ELj1ELj1ELj4ELj8ENS_18Kernel_traits_baseILj2560ES2_S2_fS2_fjLj128EEEEELb1ELb0ELb0EEEvNS_9BwdParamsE)
        .other          _ZN10layer_norm31ln_parallel_residual_bwd_kernelINS_13Kernel_traitsI6__halfS2_fS2_fjLj2560ELj1ELj1ELj4ELj8ENS_18Kernel_traits_baseILj2560ES2_S2_fS2_fjLj128EEEEELb1ELb0ELb0EEEvNS_9BwdParamsE,@"STO_CUDA_ENTRY STV_DEFAULT"
_ZN10layer_norm31ln_parallel_residual_bwd_kernelINS_13Kernel_traitsI6__halfS2_fS2_fjLj2560ELj1ELj1ELj4ELj8ENS_18Kernel_traits_baseILj2560ES2_S2_fS2_fjLj128EEEEELb1ELb0ELb0EEEvNS_9BwdParamsE:
.text._ZN10layer_norm31ln_parallel_residual_bwd_kernelINS_13Kernel_traitsI6__halfS2_fS2_fjLj2560ELj1ELj1ELj4ELj8ENS_18Kernel_traits_baseILj2560ES2_S2_fS2_fjLj128EEEEELb1ELb0ELb0EEEvNS_9BwdParamsE:
        /* <DEDUP_REMOVED lines=17> */
[----:B------:R-:W1:Y:S01]  /*0110*/  LDC.64 R24, c[0x0][0x3d0] ;  /* 0x0000f400ff187b82 */ /* 0x000e620000000a00 */
        /* <DEDUP_REMOVED lines=18> */
[----:B------:R-:W-:-:S04]  /*0240*/  @P2 IMAD.WIDE.U32 R34, R3, 0x8, R34 ;  /* 0x0000000803222825 */ /* 0x000fc800078e0022 */
[C---:B0-----:R-:W-:Y:S01]  /*0250*/  @P2 IMAD.WIDE.U32 R36, R3.reuse, 0x8, R36 ;  /* 0x0000000803242825 */ /* 0x041fe200078e0024 */
[----:B------:R-:W5:Y:S03]  /*0260*/  @P2 LDG.E.64 R16, desc[UR10][R34.64] ;  /* 0x0000000a22102981 */ /* 0x000f66000c1e1b00 */
[----:B------:R-:W-:Y:S01]  /*0270*/  @P2 VIADD R3, R3, 0x80 ;  /* 0x0000008003032836 */ /* 0x000fe20000000000 */
[----:B------:R-:W0:Y:S01]  /*0280*/  S2UR UR4, SR_CTAID.X ;  /* 0x00000000000479c3 */ /* 0x000e220000002500 */
[----:B------:R-:W5:Y:S02]  /*0290*/  @P2 LDG.E.64 R18, desc[UR10][R36.64] ;  /* 0x0000000a24122981 */ /* 0x000f64000c1e1b00 */
[----:B------:R-:W-:-:S04]  /*02a0*/  @P3 IMAD.WIDE.U32 R38, R3, 0x8, R38 ;  /* 0x0000000803263825 */ /* 0x000fc800078e0026 */
[C---:B--2---:R-:W-:Y:S01]  /*02b0*/  @P3 IMAD.WIDE.U32 R40, R3.reuse, 0x8, R40 ;  /* 0x0000000803283825 */ /* 0x044fe200078e0028 */
[----:B------:R-:W-:Y:S01]  /*02c0*/  @P3 IADD3 R3, PT, PT, R3, 0x80, RZ ;  /* 0x0000008003033810 */ /* 0x000fe20007ffe0ff */
[----:B------:R-:W5:Y:S04]  /*02d0*/  @P3 LDG.E.64 R20, desc[UR10][R38.64] ;  /* 0x0000000a26143981 */ /* 0x000f68000c1e1b00 */
[----:B---3--:R-:W-:Y:S01]  /*02e0*/  @P4 IMAD.WIDE.U32 R24, R3, 0x8, R42 ;  /* 0x0000000803184825 */ /* 0x008fe200078e002a */
[----:B------:R2:W5:Y:S04]  /*02f0*/  @P3 LDG.E.64 R22, desc[UR10][R40.64] ;  /* 0x0000000a28163981 */ /* 0x000568000c1e1b00 */
[----:B------:R-:W5:Y:S01]  /*0300*/  @P4 LDG.E.64 R26, desc[UR10][R24.64] ;  /* 0x0000000a181a4981 */ /* 0x000f62000c1e1b00 */
[----:B0-----:R-:W-:-:S05]  /*0310*/  IMAD.U32 R117, RZ, RZ, UR4 ;  /* 0x00000004ff757e24 */ /* 0x001fca000f8e00ff */
[----:B------:R-:W-:Y:S01]  /*0320*/  ISETP.GE.AND P5, PT, R117, UR5, PT ;  /* 0x0000000575007c0c */ /* 0x000fe2000bfa6270 */
[----:B-1----:R-:W-:Y:S01]  /*0330*/  @P4 IMAD.WIDE.U32 R28, R3, 0x8, R44 ;  /* 0x00000008031c4825 */ /* 0x002fe200078e002c */
[----:B------:R-:W-:Y:S02]  /*0340*/  CS2R R104, SRZ ;  /* 0x0000000000687805 */ /* 0x000fe4000001ff00 */
        /* <DEDUP_REMOVED lines=33> */
[----:B------:R-:W-:Y:S02]  /*0560*/  CS2R R42, SRZ ;  /* 0x00000000002a7805 */ /* 0x000fe4000001ff00 */
[----:B------:R-:W-:-:S02]  /*0570*/  CS2R R36, SRZ ;  /* 0x0000000000247805 */ /* 0x000fc4000001ff00 */
[----:B------:R-:W-:Y:S02]  /*0580*/  CS2R R38, SRZ ;  /* 0x0000000000267805 */ /* 0x000fe4000001ff00 */
[----:B------:R-:W-:Y:S02]  /*0590*/  CS2R R32, SRZ ;  /* 0x0000000000207805 */ /* 0x000fe4000001ff00 */
[----:B------:R-:W-:Y:S02]  /*05a0*/  CS2R R34, SRZ ;  /* 0x0000000000227805 */ /* 0x000fe4000001ff00 */
[----:B0-----:R-:W-:Y:S02]  /*05b0*/  CS2R R28, SRZ ;  /* 0x00000000001c7805 */ /* 0x001fe4000001ff00 */
[----:B------:R-:W-:Y:S01]  /*05c0*/  CS2R R30, SRZ ;  /* 0x00000000001e7805 */ /* 0x000fe2000001ff00 */
[----:B------:R-:W-:Y:S06]  /*05d0*/  @P5 BRA `(.L_x_3554) ;  /* 0x00000094001c5947 */ /* 0x000fec0003800000 */
[----:B------:R-:W0:Y:S01]  /*05e0*/  LDCU.U8 UR4, c[0x0][0x410] ;  /* 0x00008200ff0477ac */ /* 0x000e220008000000 */
[----:B-----5:R-:W-:Y:S01]  /*05f0*/  IMAD.MOV.U32 R139, RZ, RZ, R6 ;  /* 0x000000ffff8b7224 */ /* 0x020fe200078e0006 */
[--C-:B------:R-:W-:Y:S01]  /*0600*/  SHF.R.U64 R140, R6, 0x10, R7.reuse ;  /* 0x00000010068c7819 */ /* 0x100fe20000001207 */
[--C-:B------:R-:W-:Y:S01]  /*0610*/  IMAD.MOV.U32 R141, RZ, RZ, R7.reuse ;  /* 0x000000ffff8d7224 */ /* 0x100fe200078e0007 */
[----:B------:R-:W-:Y:S01]  /*0620*/  SHF.R.U32.HI R142, RZ, 0x10, R7 ;  /* 0x00000010ff8e7819 */ /* 0x000fe20000011607 */
[----:B------:R-:W-:Y:S01]  /*0630*/  IMAD.MOV.U32 R143, RZ, RZ, R10 ;  /* 0x000000ffff8f7224 */ /* 0x000fe200078e000a */
[----:B------:R-:W-:Y:S01]  /*0640*/  SHF.R.U64 R0, R10, 0x10, R11 ;  /* 0x000000100a007819 */ /* 0x000fe2000000120b */
[----:B------:R-:W-:Y:S01]  /*0650*/  IMAD.MOV.U32 R173, RZ, RZ, R12 ;  /* 0x000000ffffad7224 */ /* 0x000fe200078e000c */
[----:B------:R-:W-:Y:S01]  /*0660*/  MOV R144, R11 ;  /* 0x0000000b00907202 */ /* 0x000fe20000000f00 */
[----:B------:R-:W-:Y:S01]  /*0670*/  IMAD.MOV.U32 R175, RZ, RZ, R13 ;  /* 0x000000ffffaf7224 */ /* 0x000fe200078e000d */
[----:B------:R-:W-:Y:S01]  /*0680*/  SHF.R.U32.HI R3, RZ, 0x10, R11 ;  /* 0x00000010ff037819 */ /* 0x000fe2000001160b */
[----:B------:R-:W-:Y:S01]  /*0690*/  IMAD.MOV.U32 R185, RZ, RZ, R14 ;  /* 0x000000ffffb97224 */ /* 0x000fe200078e000e */
[----:B------:R-:W-:Y:S01]  /*06a0*/  SHF.R.U64 R4, R12, 0x10, R13 ;  /* 0x000000100c047819 */ /* 0x000fe2000000120d */
[----:B------:R-:W-:Y:S01]  /*06b0*/  IMAD.MOV.U32 R186, RZ, RZ, R15 ;  /* 0x000000ffffba7224 */ /* 0x000fe200078e000f */
[----:B------:R-:W-:Y:S01]  /*06c0*/  SHF.R.U32.HI R6, RZ, 0x10, R13 ;  /* 0x00000010ff067819 */ /* 0x000fe2000001160d */
[----:B------:R-:W-:Y:S01]  /*06d0*/  IMAD.MOV.U32 R188, RZ, RZ, R17 ;  /* 0x000000ffffbc7224 */ /* 0x000fe200078e0011 */
[--C-:B------:R-:W-:Y:S01]  /*06e0*/  SHF.R.U64 R5, R14, 0x10, R15.reuse ;  /* 0x000000100e057819 */ /* 0x100fe2000000120f */
[----:B------:R-:W-:Y:S01]  /*06f0*/  IMAD.MOV.U32 R189, RZ, RZ, R18 ;  /* 0x000000ffffbd7224 */ /* 0x000fe200078e0012 */
[----:B0-----:R-:W-:Y:S01]  /*0700*/  UISETP.NE.AND UP0, UPT, UR4, URZ, UPT ;  /* 0x000000ff0400728c */ /* 0x001fe2000bf05270 */
[----:B------:R-:W-:Y:S01]  /*0710*/  SHF.R.U32.HI R7, RZ, 0x10, R15 ;  /* 0x00000010ff077819 */ /* 0x000fe2000001160f */
[----:B------:R-:W-:Y:S01]  /*0720*/  IMAD.MOV.U32 R190, RZ, RZ, R19 ;  /* 0x000000ffffbe7224 */ /* 0x000fe200078e0013 */
[----:B------:R-:W-:Y:S01]  /*0730*/  MOV R187, R16 ;  /* 0x0000001000bb7202 */ /* 0x000fe20000000f00 */
[----:B------:R-:W-:Y:S01]  /*0740*/  IMAD.MOV.U32 R191, RZ, RZ, R20 ;  /* 0x000000ffffbf7224 */ /* 0x000fe200078e0014 */
[--C-:B------:R-:W-:Y:S01]  /*0750*/  SHF.R.U64 R8, R16, 0x10, R17.reuse ;  /* 0x0000001010087819 */ /* 0x100fe20000001211 */
[----:B------:R-:W-:Y:S01]  /*0760*/  IMAD.MOV.U32 R193, RZ, RZ, R22 ;  /* 0x000000ffffc17224 */ /* 0x000fe200078e0016 */
[----:B------:R-:W-:Y:S01]  /*0770*/  SHF.R.U32.HI R10, RZ, 0x10, R17 ;  /* 0x00000010ff0a7819 */ /* 0x000fe20000011611 */
[----:B------:R-:W-:Y:S01]  /*0780*/  IMAD.MOV.U32 R194, RZ, RZ, R23 ;  /* 0x000000ffffc27224 */ /* 0x000fe200078e0017 */
[--C-:B------:R-:W-:Y:S01]  /*0790*/  SHF.R.U64 R9, R18, 0x10, R19.reuse ;  /* 0x0000001012097819 */ /* 0x100fe20000001213 */
[----:B------:R-:W-:Y:S01]  /*07a0*/  IMAD.MOV.U32 R195, RZ, RZ, R26 ;  /* 0x000000ffffc37224 */ /* 0x000fe200078e001a */
[----:B------:R-:W-:Y:S01]  /*07b0*/  SHF.R.U32.HI R11, RZ, 0x10, R19 ;  /* 0x00000010ff0b7819 */ /* 0x000fe20000011613 */
[----:B------:R-:W-:Y:S01]  /*07c0*/  IMAD.MOV.U32 R196, RZ, RZ, R27 ;  /* 0x000000ffffc47224 */ /* 0x000fe200078e001b */
[----:B------:R-:W-:Y:S01]  /*07d0*/  SHF.R.U64 R12, R20, 0x10, R21 ;  /* 0x00000010140c7819 */ /* 0x000fe20000001215 */
[----:B------:R-:W-:Y:S01]  /*07e0*/  IMAD.MOV.U32 R198, RZ, RZ, R109 ;  /* 0x000000ffffc67224 */ /* 0x000fe200078e006d */
        /* <DEDUP_REMOVED lines=18> */
[----:B------:R-:W-:-:S02]  /*0910*/  PLOP3.LUT P1, PT, PT, PT, UP0, 0x80, 0x8 ;  /* 0x000000000008781c */ /* 0x000fc40003f2f008 */
        /* <DEDUP_REMOVED lines=60> */
.L_x_3621:
        /* <DEDUP_REMOVED lines=38> */
[----:B------:R-:W-:Y:S02]  /*0f40*/  HADD2.F32 R145, -RZ, R143.H0_H0 ;  /* 0x2000008fff917230 */ /* 0x000fe40000004100 */
[----:B0-----:R-:W-:-:S04]  /*0f50*/  IMAD.WIDE.U32 R120, R118, 0x4, R120 ;  /* 0x0000000476787825 */ /* 0x001fc800078e0078 */
[--C-:B------:R-:W-:Y:S02]  /*0f60*/  HADD2.F32 R158, -RZ, R144.reuse.H0_H0 ;  /* 0x20000090ff9e7230 */ /* 0x100fe40000004100 */
[----:B------:R-:W-:Y:S01]  /*0f70*/  HADD2.F32 R180, -RZ, R144.H1_H1 ;  /* 0x30000090ffb47230 */ /* 0x000fe20000004100 */
[----:B------:R0:W5:Y:S01]  /*0f80*/  LDG.E R120, desc[UR10][R120.64] ;  /* 0x0000000a78787981 */ /* 0x000162000c1e1900 */
[----:B-1----:R-:W-:-:S05]  /*0f90*/  @P0 IMAD.WIDE.U32 R160, R118, 0x10, R160 ;  /* 0x0000001076a00825 */ /* 0x002fca00078e00a0 */
[----:B------:R1:W5:Y:S01]  /*0fa0*/  @P0 LDG.E.128 R24, desc[UR10][R160.64] ;  /* 0x0000000aa0180981 */ /* 0x000362000c1e1d00 */
[----:B----4-:R-:W-:-:S05]  /*0fb0*/  @P5 IMAD.WIDE.U32 R178, R118, 0x4, R178 ;  /* 0x0000000476b25825 */ /* 0x010fca00078e00b2 */
[----:B------:R4:W5:Y:S01]  /*0fc0*/  @P5 LDG.E R119, desc[UR10][R178.64] ;  /* 0x0000000ab2775981 */ /* 0x000962000c1e1900 */
[----:B0-----:R-:W-:Y:S02]  /*0fd0*/  HADD2.F32 R121, -RZ, R140.H1_H1 ;  /* 0x3000008cff797230 */ /* 0x001fe40000004100 */
[----:B-1----:R-:W-:Y:S02]  /*0fe0*/  HADD2.F32 R161, -RZ, R142.H1_H1 ;  /* 0x3000008effa17230 */ /* 0x002fe40000004100 */
[----:B------:R-:W-:Y:S01]  /*0ff0*/  VIADD R183, R118, 0x80 ;  /* 0x0000008076b77836 */ /* 0x000fe20000000000 */
[----:B---3--:R-:W-:Y:S02]  /*1000*/  MOV R122, R114 ;  /* 0x00000072007a7202 */ /* 0x008fe40000000f00 */
[--C-:B------:R-:W-:Y:S01]  /*1010*/  SHF.R.U64 R114, R114, 0x10, R115.reuse ;  /* 0x0000001072727819 */ /* 0x100fe20000001273 */
[----:B------:R-:W-:Y:S02]  /*1020*/  IMAD.MOV.U32 R160, RZ, RZ, R115 ;  /* 0x000000ffffa07224 */ /* 0x000fe400078e0073 */
[----:B------:R-:W-:-:S02]  /*1030*/  HADD2.F32 R171, -RZ, R122.H0_H0 ;  /* 0x2000007affab7230 */ /* 0x000fc40000004100 */
[----:B------:R-:W-:Y:S01]  /*1040*/  IMAD.MOV.U32 R3, RZ, RZ, R112 ;  /* 0x000000ffff037224 */ /* 0x000fe200078e0070 */
[--C-:B------:R-:W-:Y:S01]  /*1050*/  SHF.R.U64 R112, R112, 0x10, R113.reuse ;  /* 0x0000001070707819 */ /* 0x100fe20000001271 */
[--C-:B------:R-:W-:Y:S01]  /*1060*/  IMAD.MOV.U32 R146, RZ, RZ, R113.reuse ;  /* 0x000000ffff927224 */ /* 0x100fe200078e0071 */
[----:B------:R-:W-:Y:S01]  /*1070*/  SHF.R.U32.HI R182, RZ, 0x10, R113 ;  /* 0x00000010ffb67819 */ /* 0x000fe20000011671 */
[----:B------:R-:W-:Y:S01]  /*1080*/  HADD2.F32 R114, -RZ, R114.H0_H0 ;  /* 0x20000072ff727230 */ /* 0x000fe20000004100 */
[----:B------:R-:W-:Y:S01]  /*1090*/  SHF.R.U32.HI R181, RZ, 0x10, R115 ;  /* 0x00000010ffb57819 */ /* 0x000fe20000011673 */
[----:B------:R-:W-:Y:S02]  /*10a0*/  HADD2.F32 R113, -RZ, R3.H0_H0 ;  /* 0x20000003ff717230 */ /* 0x000fe40000004100 */
[----:B------:R-:W-:Y:S02]  /*10b0*/  HADD2.F32 R3, -RZ, R143.H1_H1 ;  /* 0x3000008fff037230 */ /* 0x000fe40000004100 */
[----:B------:R-:W-:Y:S01]  /*10c0*/  FMUL.FTZ R145, R145, R171 ;  /* 0x000000ab91917220 */ /* 0x000fe20000410000 */
[----:B------:R-:W-:-:S02]  /*10d0*/  HADD2.F32 R122, -RZ, R139.H1_H1 ;  /* 0x3000008bff7a7230 */ /* 0x000fc40000004100 */
[----:B----4-:R-:W-:Y:S02]  /*10e0*/  HADD2.F32 R179, -RZ, R160.H0_H0 ;  /* 0x200000a0ffb37230 */ /* 0x010fe40000004100 */
[----:B------:R-:W-:Y:S02]  /*10f0*/  HADD2.F32 R181, -RZ, R181.H0_H0 ;  /* 0x200000b5ffb57230 */ /* 0x000fe40000004100 */
[----:B------:R-:W-:Y:S02]  /*1100*/  HADD2.F32 R115, -RZ, R146.H0_H0 ;  /* 0x20000092ff737230 */ /* 0x000fe40000004100 */
[----:B------:R-:W-:Y:S01]  /*1110*/  FMUL.FTZ R146, R3, R114 ;  /* 0x0000007203927220 */ /* 0x000fe20000410000 */
[----:B------:R-:W-:Y:S01]  /*1120*/  FFMA.FTZ R122, R122, R113, R145 ;  /* 0x000000717a7a7223 */ /* 0x000fe20000010091 */
[----:B--2---:R-:W-:Y:S01]  /*1130*/  FADD.FTZ R3, -R177, R108 ;  /* 0x0000006cb1037221 */ /* 0x004fe20000010100 */
[----:B------:R-:W-:Y:S02]  /*1140*/  HADD2.F32 R145, -RZ, R141.H1_H1 ;  /* 0x3000008dff917230 */ /* 0x000fe40000004100 */
[----:B------:R-:W-:Y:S01]  /*1150*/  FMUL.FTZ R158, R158, R179 ;  /* 0x000000b39e9e7220 */ /* 0x000fe20000410000 */
[----:B------:R-:W-:-:S02]  /*1160*/  HADD2.F32 R112, -RZ, R112.H0_H0 ;  /* 0x20000070ff707230 */ /* 0x000fc40000004100 */
[----:B------:R-:W-:Y:S01]  /*1170*/  FMUL.FTZ R180, R180, R181 ;  /* 0x000000b5b4b47220 */ /* 0x000fe20000410000 */
[----:B------:R-:W-:Y:S02]  /*1180*/  HADD2.F32 R178, -RZ, R182.H0_H0 ;  /* 0x200000b6ffb27230 */ /* 0x000fe40000004100 */
[----:B------:R-:W-:Y:S01]  /*1190*/  FADD.FTZ R109, -R177, R109 ;  /* 0x0000006db16d7221 */ /* 0x000fe20000010100 */
[C---:B-----5:R-:W-:Y:S01]  /*11a0*/  FMUL.FTZ R3, R116.reuse, R3 ;  /* 0x0000000374037220 */ /* 0x060fe20000410000 */
[----:B------:R-:W-:Y:S01]  /*11b0*/  FFMA.FTZ R121, R121, R112, R146 ;  /* 0x0000007079797223 */ /* 0x000fe20000010092 */
[----:B------:R-:W-:Y:S01]  /*11c0*/  FFMA.FTZ R145, R145, R115, R158 ;  /* 0x0000007391917223 */ /* 0x000fe2000001009e */
[----:B------:R-:W-:Y:S01]  /*11d0*/  FFMA.FTZ R146, R161, R178, R180 ;  /* 0x000000b2a1927223 */ /* 0x000fe200000100b4 */
[C---:B------:R-:W-:Y:S01]  /*11e0*/  FMUL.FTZ R158, R116.reuse, R109 ;  /* 0x0000006d749e7220 */ /* 0x040fe20000410000 */
[----:B------:R-:W-:Y:S01]  /*11f0*/  FADD.FTZ R161, -R177, R110 ;  /* 0x0000006eb1a17221 */ /* 0x000fe20000010100 */
[----:B------:R-:W-:Y:S01]  /*1200*/  FADD.FTZ R108, RZ, R122 ;  /* 0x0000007aff6c7221 */ /* 0x000fe20000010000 */
[----:B------:R-:W-:Y:S01]  /*1210*/  FFMA.FTZ R109, R3, R122, RZ ;  /* 0x0000007a036d7223 */ /* 0x000fe200000100ff */
        /* <DEDUP_REMOVED lines=25> */
.L_x_3556:
[----:B---34-:R-:W-:Y:S05]  /*13b0*/  BSYNC.RECONVERGENT B0 ;  /* 0x0000000000007941 */ /* 0x018fea0003800200 */
.L_x_3555:
        /* <DEDUP_REMOVED lines=18> */
[----:B------:R-:W-:Y:S02]  /*14e0*/  HADD2.F32 R147, -RZ, R185.H0_H0 ;  /* 0x200000b9ff937230 */ /* 0x000fe40000004100 */
[----:B0-----:R-:W-:-:S04]  /*14f0*/  IMAD.WIDE.U32 R162, R183, 0x4, R162 ;  /* 0x00000004b7a27825 */ /* 0x001fc800078e00a2 */
[----:B-1----:R-:W-:-:S05]  /*1500*/  @P5 IMAD.WIDE.U32 R148, R183, 0x4, R148 ;  /* 0x00000004b7945825 */ /* 0x002fca00078e0094 */
[----:B------:R0:W5:Y:S01]  /*1510*/  @P5 LDG.E R123, desc[UR10][R148.64] ;  /* 0x0000000a947b5981 */ /* 0x000162000c1e1900 */
[----:B------:R-:W-:-:S03]  /*1520*/  @P0 IMAD.WIDE.U32 R178, R183, 0x10, R124 ;  /* 0x00000010b7b20825 */ /* 0x000fc600078e007c */
[----:B------:R1:W5:Y:S04]  /*1530*/  LDG.E R124, desc[UR10][R162.64] ;  /* 0x0000000aa27c7981 */ /* 0x000368000c1e1900 */
[----:B------:R4:W5:Y:S01]  /*1540*/  @P0 LDG.E.128 R20, desc[UR10][R178.64] ;  /* 0x0000000ab2140981 */ /* 0x000962000c1e1d00 */
[----:B0-----:R-:W-:Y:S02]  /*1550*/  HADD2.F32 R149, -RZ, R186.H1_H1 ;  /* 0x300000baff957230 */ /* 0x001fe40000004100 */
[----:B-1----:R-:W-:Y:S02]  /*1560*/  HADD2.F32 R162, -RZ, R175.H1_H1 ;  /* 0x300000afffa27230 */ /* 0x002fe40000004100 */
[----:B------:R-:W-:Y:S01]  /*1570*/  VIADD R183, R183, 0x80 ;  /* 0x00000080b7b77836 */ /* 0x000fe20000000000 */
[----:B---3--:R-:W-:Y:S01]  /*1580*/  MOV R125, R112 ;  /* 0x00000070007d7202 */ /* 0x008fe20000000f00 */
[--C-:B------:R-:W-:Y:S01]  /*1590*/  IMAD.MOV.U32 R148, RZ, RZ, R113.reuse ;  /* 0x000000ffff947224 */ /* 0x100fe200078e0071 */
[----:B------:R-:W-:-:S02]  /*15a0*/  SHF.R.U32.HI R200, RZ, 0x10, R113 ;  /* 0x00000010ffc87819 */ /* 0x000fc40000011671 */
[----:B------:R-:W-:Y:S01]  /*15b0*/  SHF.R.U64 R164, R112, 0x10, R113 ;  /* 0x0000001070a47819 */ /* 0x000fe20000001271 */
[----:B------:R-:W-:Y:S02]  /*15c0*/  HADD2.F32 R171, -RZ, R125.H0_H0 ;  /* 0x2000007dffab7230 */ /* 0x000fe40000004100 */
[----:B----4-:R-:W-:Y:S01]  /*15d0*/  IMAD.MOV.U32 R126, RZ, RZ, R114 ;  /* 0x000000ffff7e7224 */ /* 0x010fe200078e0072 */
[--C-:B------:R-:W-:Y:S01]  /*15e0*/  SHF.R.U64 R199, R114, 0x10, R115.reuse ;  /* 0x0000001072c77819 */ /* 0x100fe20000001273 */
[--C-:B------:R-:W-:Y:S01]  /*15f0*/  IMAD.MOV.U32 R180, RZ, RZ, R115.reuse ;  /* 0x000000ffffb47224 */ /* 0x100fe200078e0073 */
[----:B------:R-:W-:Y:S01]  /*1600*/  SHF.R.U32.HI R181, RZ, 0x10, R115 ;  /* 0x00000010ffb57819 */ /* 0x000fe20000011673 */
[----:B------:R-:W-:Y:S02]  /*1610*/  HADD2.F32 R115, -RZ, R186.H0_H0 ;  /* 0x200000baff737230 */ /* 0x000fe40000004100 */
[----:B------:R-:W-:Y:S02]  /*1620*/  HADD2.F32 R179, -RZ, R148.H0_H0 ;  /* 0x20000094ffb37230 */ /* 0x000fe40000004100 */
[----:B------:R-:W-:-:S02]  /*1630*/  HADD2.F32 R200, -RZ, R200.H0_H0 ;  /* 0x200000c8ffc87230 */ /* 0x000fc40000004100 */
[----:B------:R-:W-:Y:S02]  /*1640*/  HADD2.F32 R125, -RZ, R173.H0_H0 ;  /* 0x200000adff7d7230 */ /* 0x000fe40000004100 */
[----:B------:R-:W-:Y:S02]  /*1650*/  HADD2.F32 R114, -RZ, R126.H0_H0 ;  /* 0x2000007eff727230 */ /* 0x000fe40000004100 */
[----:B------:R-:W-:Y:S01]  /*1660*/  FMUL.FTZ R126, R147, R171 ;  /* 0x000000ab937e7220 */ /* 0x000fe20000410000 */
[----:B------:R-:W-:Y:S02]  /*1670*/  HADD2.F32 R113, -RZ, R185.H1_H1 ;  /* 0x300000b9ff717230 */ /* 0x000fe40000004100 */
[----:B------:R-:W-:Y:S01]  /*1680*/  FMUL.FTZ R148, R115, R179 ;  /* 0x000000b373947220 */ /* 0x000fe20000410000 */
[----:B------:R-:W-:Y:S02]  /*1690*/  HADD2.F32 R164, -RZ, R164.H0_H0 ;  /* 0x200000a4ffa47230 */ /* 0x000fe40000004100 */
[----:B------:R-:W-:Y:S01]  /*16a0*/  FMUL.FTZ R115, R149, R200 ;  /* 0x000000c895737220 */ /* 0x000fe20000410000 */
[----:B------:R-:W-:Y:S01]  /*16b0*/  FFMA.FTZ R125, R125, R114, R126 ;  /* 0x000000727d7d7223 */ /* 0x000fe2000001007e */
[----:B------:R-:W-:-:S02]  /*16c0*/  HADD2.F32 R147, -RZ, R175.H0_H0 ;  /* 0x200000afff937230 */ /* 0x000fc40000004100 */
[----:B--2---:R-:W-:Y:S01]  /*16d0*/  FADD.FTZ R149, -R177, R108 ;  /* 0x0000006cb1957221 */ /* 0x004fe20000010100 */
[----:B------:R-:W-:Y:S02]  /*16e0*/  HADD2.F32 R180, -RZ, R180.H0_H0 ;  /* 0x200000b4ffb47230 */ /* 0x000fe40000004100 */
[----:B------:R-:W-:Y:S01]  /*16f0*/  FMUL.FTZ R113, R113, R164 ;  /* 0x000000a471717220 */ /* 0x000fe20000410000 */
[----:B------:R-:W-:Y:S02]  /*1700*/  HADD2.F32 R126, -RZ, R173.H1_H1 ;  /* 0x300000adff7e7230 */ /* 0x000fe40000004100 */
[----:B------:R-:W-:Y:S02]  /*1710*/  HADD2.F32 R112, -RZ, R199.H0_H0 ;  /* 0x200000c7ff707230 */ /* 0x000fe40000004100 */
[----:B------:R-:W-:Y:S02]  /*1720*/  HADD2.F32 R178, -RZ, R181.H0_H0 ;  /* 0x200000b5ffb27230 */ /* 0x000fe40000004100 */
[----:B------:R-:W-:Y:S01]  /*1730*/  FADD.FTZ R109, -R177, R109 ;  /* 0x0000006db16d7221 */ /* 0x000fe20000010100 */
[----:B-----5:R-:W-:Y:S01]  /*1740*/  FMUL.FTZ R149, R116, R149 ;  /* 0x0000009574957220 */ /* 0x020fe20000410000 */
[----:B------:R-:W-:Y:S01]  /*1750*/  FFMA.FTZ R147, R147, R180, R148 ;  /* 0x000000b493937223 */ /* 0x000fe20000010094 */
[----:B------:R-:W-:Y:S01]  /*1760*/  FFMA.FTZ R126, R126, R112, R113 ;  /* 0x000000707e7e7223 */ /* 0x000fe20000010071 */
[----:B------:R-:W-:Y:S01]  /*1770*/  FFMA.FTZ R148, R162, R178, R115 ;  /* 0x000000b2a2947223 */ /* 0x000fe20000010073 */
[C---:B------:R-:W-:Y:S01]  /*1780*/  FADD.FTZ R113, -R177.reuse, R111 ;  /* 0x0000006fb1717221 */ /* 0x040fe20000010100 */
[----:B------:R-:W-:Y:S01]  /*1790*/  FMUL.FTZ R162, R116, R109 ;  /* 0x0000006d74a27220 */ /* 0x000fe20000410000 */
[----:B------:R-:W-:Y:S01]  /*17a0*/  FADD.FTZ R163, -R177, R110 ;  /* 0x0000006eb1a37221 */ /* 0x000fe20000010100 */
[----:B------:R-:W-:Y:S01]  /*17b0*/  FADD.FTZ R109, R184, R125 ;  /* 0x0000007db86d7221 */ /* 0x000fe20000010000 */
[----:B------:R-:W-:-:S02]  /*17c0*/  FFMA.FTZ R111, R149, R125, R182 ;  /* 0x0000007d956f7223 */ /* 0x000fc400000100b6 */
        /* <DEDUP_REMOVED lines=24> */
.L_x_3558:
[----:B------:R-:W-:Y:S05]  /*1950*/  BSYNC.RECONVERGENT B0 ;  /* 0x0000000000007941 */ /* 0x000fea0003800200 */
.L_x_3557:
        /* <DEDUP_REMOVED lines=19> */
[----:B------:R-:W-:Y:S02]  /*1a90*/  HADD2.F32 R153, -RZ, R189.H0_H0 ;  /* 0x200000bdff997230 */ /* 0x000fe40000004100 */
[----:B------:R-:W5:Y:S01]  /*1aa0*/  LDG.E R128, desc[UR10][R128.64] ;  /* 0x0000000a80807981 */ /* 0x000f62000c1e1900 */
[----:B------:R-:W-:Y:S02]  /*1ab0*/  HADD2.F32 R180, -RZ, R190.H1_H1 ;  /* 0x300000beffb47230 */ /* 0x000fe40000004100 */
[----:B-1----:R-:W-:-:S05]  /*1ac0*/  @P5 IMAD.WIDE.U32 R150, R183, 0x4, R150 ;  /* 0x00000004b7965825 */ /* 0x002fca00078e0096 */
[----:B------:R0:W5:Y:S01]  /*1ad0*/  @P5 LDG.E R127, desc[UR10][R150.64] ;  /* 0x0000000a967f5981 */ /* 0x000162000c1e1900 */
[----:B------:R-:W-:-:S05]  /*1ae0*/  @P0 IMAD.WIDE.U32 R178, R183, 0x10, R178 ;  /* 0x00000010b7b20825 */ /* 0x000fca00078e00b2 */
[----:B------:R1:W5:Y:S01]  /*1af0*/  @P0 LDG.E.128 R16, desc[UR10][R178.64] ;  /* 0x0000000ab2100981 */ /* 0x000362000c1e1d00 */
[----:B0-----:R-:W-:Y:S02]  /*1b00*/  HADD2.F32 R151, -RZ, R190.H0_H0 ;  /* 0x200000beff977230 */ /* 0x001fe40000004100 */
[--C-:B------:R-:W-:Y:S02]  /*1b10*/  HADD2.F32 R150, -RZ, R188.reuse.H0_H0 ;  /* 0x200000bcff967230 */ /* 0x100fe40000004100 */
[----:B------:R-:W-:Y:S01]  /*1b20*/  HADD2.F32 R168, -RZ, R188.H1_H1 ;  /* 0x300000bcffa87230 */ /* 0x000fe20000004100 */
[----:B------:R-:W-:Y:S02]  /*1b30*/  IADD3 R183, PT, PT, R183, 0x80, RZ ;  /* 0x00000080b7b77810 */ /* 0x000fe40007ffe0ff */
[----:B---3--:R-:W-:-:S05]  /*1b40*/  MOV R165, R112 ;  /* 0x0000007000a57202 */ /* 0x008fca0000000f00 */
[----:B------:R-:W-:Y:S02]  /*1b50*/  HADD2.F32 R165, -RZ, R165.H0_H0 ;  /* 0x200000a5ffa57230 */ /* 0x000fe40000004100 */
[----:B----4-:R-:W-:Y:S01]  /*1b60*/  IMAD.MOV.U32 R130, RZ, RZ, R114 ;  /* 0x000000ffff827224 */ /* 0x010fe200078e0072 */
[--C-:B------:R-:W-:Y:S02]  /*1b70*/  SHF.R.U64 R171, R114, 0x10, R115.reuse ;  /* 0x0000001072ab7819 */ /* 0x100fe40000001273 */
[----:B------:R-:W-:Y:S01]  /*1b80*/  FMUL.FTZ R129, R153, R165 ;  /* 0x000000a599817220 */ /* 0x000fe20000410000 */
[--C-:B------:R-:W-:Y:S01]  /*1b90*/  IMAD.MOV.U32 R166, RZ, RZ, R115.reuse ;  /* 0x000000ffffa67224 */ /* 0x100fe200078e0073 */
[----:B------:R-:W-:Y:S01]  /*1ba0*/  SHF.R.U32.HI R181, RZ, 0x10, R115 ;  /* 0x00000010ffb57819 */ /* 0x000fe20000011673 */
[--C-:B------:R-:W-:Y:S01]  /*1bb0*/  IMAD.MOV.U32 R153, RZ, RZ, R113.reuse ;  /* 0x000000ffff997224 */ /* 0x100fe200078e0071 */
[--C-:B------:R-:W-:Y:S01]  /*1bc0*/  SHF.R.U32.HI R199, RZ, 0x10, R113.reuse ;  /* 0x00000010ffc77819 */ /* 0x100fe20000011671 */
[----:B------:R-:W-:Y:S01]  /*1bd0*/  HADD2.F32 R114, -RZ, R187.H0_H0 ;  /* 0x200000bbff727230 */ /* 0x000fe20000004100 */
[----:B------:R-:W-:Y:S01]  /*1be0*/  SHF.R.U64 R112, R112, 0x10, R113 ;  /* 0x0000001070707819 */ /* 0x000fe20000001271 */
[----:B------:R-:W-:-:S02]  /*1bf0*/  HADD2.F32 R115, -RZ, R130.H0_H0 ;  /* 0x20000082ff737230 */ /* 0x000fc40000004100 */
[----:B-1----:R-:W-:Y:S02]  /*1c00*/  HADD2.F32 R179, -RZ, R153.H0_H0 ;  /* 0x20000099ffb37230 */ /* 0x002fe40000004100 */
[----:B------:R-:W-:Y:S02]  /*1c10*/  HADD2.F32 R199, -RZ, R199.H0_H0 ;  /* 0x200000c7ffc77230 */ /* 0x000fe40000004100 */
[----:B------:R-:W-:Y:S01]  /*1c20*/  FFMA.FTZ R129, R114, R115, R129 ;  /* 0x0000007372817223 */ /* 0x000fe20000010081 */
[----:B------:R-:W-:Y:S02]  /*1c30*/  HADD2.F32 R113, -RZ, R189.H1_H1 ;  /* 0x300000bdff717230 */ /* 0x000fe40000004100 */
[----:B------:R-:W-:Y:S02]  /*1c40*/  HADD2.F32 R114, -RZ, R112.H0_H0 ;  /* 0x20000070ff727230 */ /* 0x000fe40000004100 */
[----:B--2---:R-:W-:Y:S01]  /*1c50*/  FADD.FTZ R153, -R177, R108 ;  /* 0x0000006cb1997221 */ /* 0x004fe20000010100 */
[----:B------:R-:W-:-:S02]  /*1c60*/  HADD2.F32 R112, -RZ, R171.H0_H0 ;  /* 0x200000abff707230 */ /* 0x000fc40000004100 */
[----:B------:R-:W-:Y:S01]  /*1c70*/  FMUL.FTZ R151, R151, R179 ;  /* 0x000000b397977220 */ /* 0x000fe20000410000 */
[----:B------:R-:W-:Y:S02]  /*1c80*/  HADD2.F32 R171, -RZ, R166.H0_H0 ;  /* 0x200000a6ffab7230 */ /* 0x000fe40000004100 */
[----:B------:R-:W-:Y:S02]  /*1c90*/  HADD2.F32 R178, -RZ, R181.H0_H0 ;  /* 0x200000b5ffb27230 */ /* 0x000fe40000004100 */
[----:B------:R-:W-:Y:S01]  /*1ca0*/  FMUL.FTZ R181, R180, R199 ;  /* 0x000000c7b4b57220 */ /* 0x000fe20000410000 */
[----:B------:R-:W-:Y:S02]  /*1cb0*/  HADD2.F32 R130, -RZ, R187.H1_H1 ;  /* 0x300000bbff827230 */ /* 0x000fe40000004100 */
[----:B------:R-:W-:Y:S01]  /*1cc0*/  FMUL.FTZ R113, R113, R114 ;  /* 0x0000007271717220 */ /* 0x000fe20000410000 */
[C---:B------:R-:W-:Y:S01]  /*1cd0*/  FADD.FTZ R109, -R177.reuse, R109 ;  /* 0x0000006db16d7221 */ /* 0x040fe20000010100 */
        /* <DEDUP_REMOVED lines=33> */
.L_x_3560:
[----:B------:R-:W-:Y:S05]  /*1ef0*/  BSYNC.RECONVERGENT B0 ;  /* 0x0000000000007941 */ /* 0x000fea0003800200 */
.L_x_3559:
        /* <DEDUP_REMOVED lines=19> */
[----:B------:R-:W-:Y:S02]  /*2030*/  HADD2.F32 R152, -RZ, R193.H0_H0 ;  /* 0x200000c1ff987230 */ /* 0x000fe40000004100 */
[----:B------:R-:W5:Y:S01]  /*2040*/  LDG.E R132, desc[UR10][R132.64] ;  /* 0x0000000a84847981 */ /* 0x000f62000c1e1900 */
[----:B-1----:R-:W-:-:S05]  /*2050*/  @P5 IMAD.WIDE.U32 R154, R183, 0x4, R154 ;  /* 0x00000004b79a5825 */ /* 0x002fca00078e009a */
[----:B------:R0:W5:Y:S01]  /*2060*/  @P5 LDG.E R131, desc[UR10][R154.64] ;  /* 0x0000000a9a835981 */ /* 0x000162000c1e1900 */
[----:B------:R-:W-:Y:S02]  /*2070*/  HADD2.F32 R180, -RZ, R194.H1_H1 ;  /* 0x300000c2ffb47230 */ /* 0x000fe40000004100 */
[----:B------:R-:W-:-:S05]  /*2080*/  @P0 IMAD.WIDE.U32 R170, R183, 0x10, R170 ;  /* 0x00000010b7aa0825 */ /* 0x000fca00078e00aa */
[----:B------:R1:W5:Y:S01]  /*2090*/  @P0 LDG.E.128 R12, desc[UR10][R170.64] ;  /* 0x0000000aaa0c0981 */ /* 0x000362000c1e1d00 */
[----:B0-----:R-:W-:Y:S02]  /*20a0*/  HADD2.F32 R154, -RZ, R194.H0_H0 ;  /* 0x200000c2ff9a7230 */ /* 0x001fe40000004100 */
[----:B-1----:R-:W-:Y:S02]  /*20b0*/  HADD2.F32 R170, -RZ, R192.H1_H1 ;  /* 0x300000c0ffaa7230 */ /* 0x002fe40000004100 */
[----:B------:R-:W-:Y:S02]  /*20c0*/  VIADD R183, R183, 0x80 ;  /* 0x00000080b7b77836 */ /* 0x000fe40000000000 */
[----:B---3--:R-:W-:-:S05]  /*20d0*/  IMAD.MOV.U32 R167, RZ, RZ, R112 ;  /* 0x000000ffffa77224 */ /* 0x008fca00078e0070 */
[----:B------:R-:W-:Y:S02]  /*20e0*/  HADD2.F32 R167, -RZ, R167.H0_H0 ;  /* 0x200000a7ffa77230 */ /* 0x000fe40000004100 */
[----:B----4-:R-:W-:Y:S01]  /*20f0*/  IMAD.MOV.U32 R134, RZ, RZ, R114 ;  /* 0x000000ffff867224 */ /* 0x010fe200078e0072 */
[--C-:B------:R-:W-:Y:S01]  /*2100*/  SHF.R.U64 R179, R114, 0x10, R115.reuse ;  /* 0x0000001072b37819 */ /* 0x100fe20000001273 */
[--C-:B------:R-:W-:Y:S01]  /*2110*/  IMAD.MOV.U32 R172, RZ, RZ, R115.reuse ;  /* 0x000000ffffac7224 */ /* 0x100fe200078e0073 */
[----:B------:R-:W-:Y:S01]  /*2120*/  SHF.R.U32.HI R178, RZ, 0x10, R115 ;  /* 0x00000010ffb27819 */ /* 0x000fe20000011673 */
[----:B------:R-:W-:Y:S02]  /*2130*/  HADD2.F32 R114, -RZ, R191.H0_H0 ;  /* 0x200000bfff727230 */ /* 0x000fe40000004100 */
[----:B------:R-:W-:Y:S01]  /*2140*/  FMUL.FTZ R133, R152, R167 ;  /* 0x000000a798857220 */ /* 0x000fe20000410000 */
[----:B------:R-:W-:Y:S01]  /*2150*/  HADD2.F32 R115, -RZ, R134.H0_H0 ;  /* 0x20000086ff737230 */ /* 0x000fe20000004100 */
[----:B------:R-:W-:-:S02]  /*2160*/  SHF.R.U64 R112, R112, 0x10, R113 ;  /* 0x0000001070707819 */ /* 0x000fc40000001271 */
[----:B------:R-:W-:Y:S02]  /*2170*/  MOV R155, R113 ;  /* 0x00000071009b7202 */ /* 0x000fe40000000f00 */
[----:B------:R-:W-:Y:S01]  /*2180*/  SHF.R.U32.HI R199, RZ, 0x10, R113 ;  /* 0x00000010ffc77819 */ /* 0x000fe20000011671 */
[----:B------:R-:W-:Y:S01]  /*2190*/  FFMA.FTZ R133, R114, R115, R133 ;  /* 0x0000007372857223 */ /* 0x000fe20000010085 */
[----:B------:R-:W-:Y:S02]  /*21a0*/  HADD2.F32 R114, -RZ, R112.H0_H0 ;  /* 0x20000070ff727230 */ /* 0x000fe40000004100 */
[----:B------:R-:W-:Y:S02]  /*21b0*/  HADD2.F32 R112, -RZ, R179.H0_H0 ;  /* 0x200000b3ff707230 */ /* 0x000fe40000004100 */
[----:B------:R-:W-:Y:S02]  /*21c0*/  HADD2.F32 R179, -RZ, R155.H0_H0 ;  /* 0x2000009bffb37230 */ /* 0x000fe40000004100 */
[----:B------:R-:W-:-:S02]  /*21d0*/  HADD2.F32 R199, -RZ, R199.H0_H0 ;  /* 0x200000c7ffc77230 */ /* 0x000fc40000004100 */
[----:B------:R-:W-:Y:S02]  /*21e0*/  HADD2.F32 R113, -RZ, R193.H1_H1 ;  /* 0x300000c1ff717230 */ /* 0x000fe40000004100 */
[----:B--2---:R-:W-:Y:S01]  /*21f0*/  FADD.FTZ R155, -R177, R108 ;  /* 0x0000006cb19b7221 */ /* 0x004fe20000010100 */
[----:B------:R-:W-:Y:S02]  /*2200*/  HADD2.F32 R152, -RZ, R192.H0_H0 ;  /* 0x200000c0ff987230 */ /* 0x000fe40000004100 */
[----:B------:R-:W-:Y:S01]  /*2210*/  FMUL.FTZ R181, R154, R179 ;  /* 0x000000b39ab57220 */ /* 0x000fe20000410000 */
[----:B------:R-:W-:Y:S02]  /*2220*/  HADD2.F32 R171, -RZ, R172.H0_H0 ;  /* 0x200000acffab7230 */ /* 0x000fe40000004100 */
[----:B------:R-:W-:Y:S01]  /*2230*/  FMUL.FTZ R201, R180, R199 ;  /* 0x000000c7b4c97220 */ /* 0x000fe20000410000 */
[----:B------:R-:W-:Y:S02]  /*2240*/  HADD2.F32 R178, -RZ, R178.H0_H0 ;  /* 0x200000b2ffb27230 */ /* 0x000fe40000004100 */
[----:B------:R-:W-:Y:S01]  /*2250*/  FMUL.FTZ R113, R113, R114 ;  /* 0x0000007271717220 */ /* 0x000fe20000410000 */
[----:B------:R-:W-:-:S02]  /*2260*/  HADD2.F32 R134, -RZ, R191.H1_H1 ;  /* 0x300000bfff867230 */ /* 0x000fc40000004100 */
        /* <DEDUP_REMOVED lines=34> */
.L_x_3562:
[----:B------:R-:W-:Y:S05]  /*2490*/  BSYNC.RECONVERGENT B0 ;  /* 0x0000000000007941 */ /* 0x000fea0003800200 */
.L_x_3561:
        /* <DEDUP_REMOVED lines=19> */
[----:B------:R-:W-:Y:S01]  /*25d0*/  HADD2.F32 R159, -RZ, R197.H0_H0 ;  /* 0x200000c5ff9f7230 */ /* 0x000fe20000004100 */
[----:B------:R-:W5:Y:S01]  /*25e0*/  LDG.E R135, desc[UR10][R180.64] ;  /* 0x0000000ab4877981 */ /* 0x000f62000c1e1900 */
[----:B-1----:R-:W-:-:S05]  /*25f0*/  @P5 IMAD.WIDE.U32 R156, R183, 0x4, R156 ;  /* 0x00000004b79c5825 */ /* 0x002fca00078e009c */
[----:B------:R0:W5:Y:S01]  /*2600*/  @P5 LDG.E R136, desc[UR10][R156.64] ;  /* 0x0000000a9c885981 */ /* 0x000162000c1e1900 */
[----:B------:R-:W-:-:S05]  /*2610*/  @P0 IMAD.WIDE.U32 R178, R183, 0x10, R178 ;  /* 0x00000010b7b20825 */ /* 0x000fca00078e00b2 */
[----:B------:R1:W5:Y:S01]  /*2620*/  @P0 LDG.E.128 R8, desc[UR10][R178.64] ;  /* 0x0000000ab2080981 */ /* 0x000362000c1e1d00 */
[--C-:B------:R-:W-:Y:S02]  /*2630*/  HADD2.F32 R174, -RZ, R196.reuse.H1_H1 ;  /* 0x300000c4ffae7230 */ /* 0x100fe40000004100 */
[----:B0-----:R-:W-:Y:S02]  /*2640*/  HADD2.F32 R156, -RZ, R196.H0_H0 ;  /* 0x200000c4ff9c7230 */ /* 0x001fe40000004100 */
[----:B---3--:R-:W-:Y:S01]  /*2650*/  IMAD.MOV.U32 R137, RZ, RZ, R112 ;  /* 0x000000ffff897224 */ /* 0x008fe200078e0070 */
[----:B------:R-:W-:-:S04]  /*2660*/  SHF.R.U32.HI R180, RZ, 0x10, R113 ;  /* 0x00000010ffb47819 */ /* 0x000fc80000011671 */
[----:B------:R-:W-:Y:S02]  /*2670*/  HADD2.F32 R169, -RZ, R137.H0_H0 ;  /* 0x20000089ffa97230 */ /* 0x000fe40000004100 */
[----:B----4-:R-:W-:Y:S01]  /*2680*/  IMAD.MOV.U32 R138, RZ, RZ, R114 ;  /* 0x000000ffff8a7224 */ /* 0x010fe200078e0072 */
[----:B------:R-:W-:Y:S02]  /*2690*/  SHF.R.U64 R199, R114, 0x10, R115 ;  /* 0x0000001072c77819 */ /* 0x000fe40000001273 */
[--C-:B------:R-:W-:Y:S01]  /*26a0*/  SHF.R.U64 R176, R112, 0x10, R113.reuse ;  /* 0x0000001070b07819 */ /* 0x100fe20000001271 */
[----:B------:R-:W-:Y:S02]  /*26b0*/  IMAD.MOV.U32 R157, RZ, RZ, R113 ;  /* 0x000000ffff9d7224 */ /* 0x000fe400078e0071 */
[----:B------:R-:W-:Y:S02]  /*26c0*/  HADD2.F32 R114, -RZ, R138.H0_H0 ;  /* 0x2000008aff727230 */ /* 0x000fe40000004100 */
[----:B------:R-:W-:Y:S01]  /*26d0*/  FMUL.FTZ R138, R159, R169 ;  /* 0x000000a99f8a7220 */ /* 0x000fe20000410000 */
[----:B------:R-:W-:-:S02]  /*26e0*/  HADD2.F32 R137, -RZ, R195.H0_H0 ;  /* 0x200000c3ff897230 */ /* 0x000fc40000004100 */
[----:B------:R-:W-:Y:S02]  /*26f0*/  HADD2.F32 R159, -RZ, R198.H1_H1 ;  /* 0x300000c6ff9f7230 */ /* 0x000fe40000004100 */
[----:B------:R-:W-:Y:S01]  /*2700*/  HADD2.F32 R180, -RZ, R180.H0_H0 ;  /* 0x200000b4ffb47230 */ /* 0x000fe20000004100 */
[----:B------:R-:W-:Y:S01]  /*2710*/  SHF.R.U32.HI R183, RZ, 0x10, R115 ;  /* 0x00000010ffb77819 */ /* 0x000fe20000011673 */
[----:B------:R-:W-:Y:S02]  /*2720*/  HADD2.F32 R113, -RZ, R197.H1_H1 ;  /* 0x300000c5ff717230 */ /* 0x000fe40000004100 */
[----:B------:R-:W-:Y:S02]  /*2730*/  HADD2.F32 R176, -RZ, R176.H0_H0 ;  /* 0x200000b0ffb07230 */ /* 0x000fe40000004100 */
[----:B------:R-:W-:Y:S01]  /*2740*/  FFMA.FTZ R137, R137, R114, R138 ;  /* 0x0000007289897223 */ /* 0x000fe2000001008a */
[----:B-1----:R-:W-:Y:S02]  /*2750*/  HADD2.F32 R178, -RZ, R157.H0_H0 ;  /* 0x2000009dffb27230 */ /* 0x002fe40000004100 */
[----:B------:R-:W-:Y:S01]  /*2760*/  FMUL.FTZ R157, R159, R180 ;  /* 0x000000b49f9d7220 */ /* 0x000fe20000410000 */
[----:B------:R-:W-:-:S02]  /*2770*/  HADD2.F32 R138, -RZ, R195.H1_H1 ;  /* 0x300000c3ff8a7230 */ /* 0x000fc40000004100 */
[----:B--2---:R-:W-:Y:S01]  /*2780*/  FADD.FTZ R159, -R177, R108 ;  /* 0x0000006cb19f7221 */ /* 0x004fe20000010100 */
[----:B------:R-:W-:Y:S02]  /*2790*/  HADD2.F32 R112, -RZ, R199.H0_H0 ;  /* 0x200000c7ff707230 */ /* 0x000fe40000004100 */
[----:B------:R-:W-:Y:S01]  /*27a0*/  FMUL.FTZ R113, R113, R176 ;  /* 0x000000b071717220 */ /* 0x000fe20000410000 */
[----:B------:R-:W-:Y:S01]  /*27b0*/  HADD2.F32 R179, -RZ, R183.H0_H0 ;  /* 0x200000b7ffb37230 */ /* 0x000fe20000004100 */
[----:B------:R-:W-:Y:S01]  /*27c0*/  MOV R171, R115 ;  /* 0x0000007300ab7202 */ /* 0x000fe20000000f00 */
[----:B------:R-:W-:Y:S02]  /*27d0*/  HADD2.F32 R115, -RZ, R198.H0_H0 ;  /* 0x200000c6ff737230 */ /* 0x000fe40000004100 */
[C---:B------:R-:W-:Y:S01]  /*27e0*/  FADD.FTZ R109, -R177.reuse, R109 ;  /* 0x0000006db16d7221 */ /* 0x040fe20000010100 */
[----:B-----5:R-:W-:Y:S01]  /*27f0*/  FMUL.FTZ R159, R116, R159 ;  /* 0x0000009f749f7220 */ /* 0x020fe20000410000 */
[----:B------:R-:W-:Y:S01]  /*2800*/  FFMA.FTZ R138, R138, R112, R113 ;  /* 0x000000708a8a7223 */ /* 0x000fe20000010071 */
[----:B------:R-:W-:Y:S01]  /*2810*/  FFMA.FTZ R157, R174, R179, R157 ;  /* 0x000000b3ae9d7223 */ /* 0x000fe2000001009d */
[----:B------:R-:W-:Y:S01]  /*2820*/  FADD.FTZ R113, -R177, R110 ;  /* 0x0000006eb1717221 */ /* 0x000fe20000010100 */
[----:B------:R-:W-:-:S02]  /*2830*/  HADD2.F32 R171, -RZ, R171.H0_H0 ;  /* 0x200000abffab7230 */ /* 0x000fc40000004100 */
[----:B------:R-:W-:Y:S01]  /*2840*/  FADD.FTZ R177, -R177, R111 ;  /* 0x0000006fb1b17221 */ /* 0x000fe20000010100 */
[----:B------:R-:W-:Y:S01]  /*2850*/  FMUL.FTZ R174, R116, R109 ;  /* 0x0000006d74ae7220 */ /* 0x000fe20000410000 */
        /* <DEDUP_REMOVED lines=28> */
.L_x_3564:
[----:B------:R-:W-:Y:S05]  /*2a20*/  BSYNC.RECONVERGENT B0 ;  /* 0x0000000000007941 */ /* 0x000fea0003800200 */
.L_x_3563:
        /* <DEDUP_REMOVED lines=32> */
.L_x_3566:
[----:B------:R-:W-:Y:S05]  /*2c30*/  BSYNC.RECONVERGENT B0 ;  /* 0x0000000000007941 */ /* 0x000fea0003800200 */
.L_x_3565:
        /* <DEDUP_REMOVED lines=45> */
[-C--:B------:R-:W-:Y:S01]  /*2f10*/  FFMA.FTZ R110, R161, R113.reuse, R114 ;  /* 0x00000071a16e7223 */ /* 0x080fe20000010072 */
[----:B------:R-:W-:Y:S01]  /*2f20*/  FADD.FTZ R109, R122, -R109 ;  /* 0x8000006d7a6d7221 */ /* 0x000fe20000010000 */
[----:B------:R-:W-:Y:S01]  /*2f30*/  FADD.FTZ R111, R121, -R108 ;  /* 0x8000006c796f7221 */ /* 0x000fe20000010000 */
[----:B------:R-:W-:Y:S02]  /*2f40*/  FFMA.FTZ R177, R160, R113, R114 ;  /* 0x00000071a0b17223 */ /* 0x000fe40000010072 */
        /* <DEDUP_REMOVED lines=24> */
.L_x_3571:
[-CC-:B------:R-:W-:Y:S01]  /*30d0*/  FFMA.FTZ R5, R3, R113.reuse, R114.reuse ;  /* 0x0000007103057223 */ /* 0x180fe20000010072 */
[----:B------:R-:W-:Y:S01]  /*30e0*/  LOP3.LUT P5, RZ, R120, 0xff, RZ, 0xc0, !PT ;  /* 0x000000ff78ff7812 */ /* 0x000fe200078ac0ff */
[----:B------:R-:W-:Y:S02]  /*30f0*/  FFMA.FTZ R6, R158, R113, R114 ;  /* 0x000000719e067223 */ /* 0x000fe40000010072 */
[----:B------:R-:W-:-:S04]  /*3100*/  FADD.FTZ R5, R122, -R5 ;  /* 0x800000057a057221 */ /* 0x000fc80000010000 */
[----:B-----5:R-:W-:-:S04]  /*3110*/  FMUL.FTZ R4, R116, R5 ;  /* 0x0000000574047220 */ /* 0x020fc80000410000 */
[----:B------:R-:W-:-:S05]  /*3120*/  FMUL.FTZ R5, R4, UR14 ;  /* 0x0000000e04057c20 */ /* 0x000fca0008410000 */
[----:B------:R-:W-:Y:S01]  /*3130*/  FSEL R108, R5, RZ, P5 ;  /* 0x000000ff056c7208 */ /* 0x000fe20002800000 */
[----:B------:R-:W-:Y:S01]  /*3140*/  FADD.FTZ R5, R121, -R6 ;  /* 0x8000000679057221 */ /* 0x000fe20000010000 */
[----:B------:R-:W-:-:S03]  /*3150*/  LOP3.LUT P5, RZ, R120, 0xff00, RZ, 0xc0, !PT ;  /* 0x0000ff0078ff7812 */ /* 0x000fc600078ac0ff */
[----:B------:R-:W-:-:S04]  /*3160*/  FMUL.FTZ R5, R116, R5 ;  /* 0x0000000574057220 */ /* 0x000fc80000410000 */
[----:B------:R-:W-:-:S05]  /*3170*/  FMUL.FTZ R6, R5, UR14 ;  /* 0x0000000e05067c20 */ /* 0x000fca0008410000 */
        /* <DEDUP_REMOVED lines=15> */
[----:B------:R-:W-:Y:S02]  /*3270*/  F2FP.F16.F32.PACK_AB R111, R111, R110 ;  /* 0x0000006e6f6f723e */ /* 0x000fe400000000ff */
[----:B------:R-:W-:Y:S02]  /*3280*/  PRMT R110, R108, 0x7632, R110 ;  /* 0x000076326c6e7816 */ /* 0x000fe4000000006e */
[C---:B------:R-:W-:Y:S02]  /*3290*/  PRMT R181, R111.reuse, 0x7632, R181 ;  /* 0x000076326fb57816 */ /* 0x040fe400000000b5 */
[----:B------:R-:W-:Y:S01]  /*32a0*/  PRMT R180, R111, 0x7610, R180 ;  /* 0x000076106fb47816 */ /* 0x000fe200000000b4 */
[----:B------:R-:W-:Y:S06]  /*32b0*/  BRA `(.L_x_3572) ;  /* 0x0000000c00f47947 */ /* 0x000fec0003800000 */
.L_x_3570:
[----:B------:R-:W-:Y:S01]  /*32c0*/  UMOV UR4, UR6 ;  /* 0x0000000600047c82 */ /* 0x000fe20008000000 */
[----:B------:R-:W-:Y:S01]  /*32d0*/  UMOV UR5, UR7 ;  /* 0x0000000700057c82 */ /* 0x000fe20008000000 */
[----:B------:R-:W-:-:S04]  /*32e0*/  UISETP.NE.U32.AND UP0, UPT, UR4, URZ, UPT ;  /* 0x000000ff0400728c */ /* 0x000fc8000bf05070 */
[----:B------:R-:W-:-:S09]  /*32f0*/  UISETP.NE.AND.EX UP0, UPT, UR5, URZ, UPT, UP0 ;  /* 0x000000ff0500728c */ /* 0x000fd2000bf05300 */
[----:B------:R-:W-:Y:S05]  /*3300*/  BRA.U UP0, `(.L_x_3573) ;  /* 0x00000001007c7547 */ /* 0x000fea000b800000 */
[-CC-:B------:R-:W-:Y:S01]  /*3310*/  FFMA.FTZ R109, R3, R113.reuse, R114.reuse ;  /* 0x00000071036d7223 */ /* 0x180fe20000010072 */
[----:B------:R-:W-:Y:S01]  /*3320*/  FFMA.FTZ R110, R158, R113, R114 ;  /* 0x000000719e6e7223 */ /* 0x000fe20000010072 */
[----:B------:R-:W-:Y:S02]  /*3330*/  LOP3.LUT P5, RZ, R120, 0xff, RZ, 0xc0, !PT ;  /* 0x000000ff78ff7812 */ /* 0x000fe400078ac0ff */
[----:B------:R-:W-:-:S04]  /*3340*/  FADD.FTZ R109, R122, -R109 ;  /* 0x8000006d7a6d7221 */ /* 0x000fc80000010000 */
[----:B-----5:R-:W-:Y:S01]  /*3350*/  FFMA.FTZ R108, R116, R109, R24 ;  /* 0x0000006d746c7223 */ /* 0x020fe20000010018 */
[----:B------:R-:W-:Y:S01]  /*3360*/  FADD.FTZ R109, R121, -R110 ;  /* 0x8000006e796d7221 */ /* 0x000fe20000010000 */
[----:B------:R-:W-:Y:S02]  /*3370*/  FFMA.FTZ R110, R161, R113, R114 ;  /* 0x00000071a16e7223 */ /* 0x000fe40000010072 */
[----:B------:R-:W-:Y:S01]  /*3380*/  FMUL.FTZ R108, R108, UR14 ;  /* 0x0000000e6c6c7c20 */ /* 0x000fe20008410000 */
[----:B------:R-:W-:Y:S01]  /*3390*/  FFMA.FTZ R109, R116, R109, R25 ;  /* 0x0000006d746d7223 */ /* 0x000fe20000010019 */
[----:B------:R-:W-:-:S03]  /*33a0*/  FADD.FTZ R111, R145, -R110 ;  /* 0x8000006e916f7221 */ /* 0x000fc60000010000 */
[----:B------:R-:W-:Y:S01]  /*33b0*/  FSEL R108, R108, RZ, P5 ;  /* 0x000000ff6c6c7208 */ /* 0x000fe20002800000 */
[----:B------:R-:W-:Y:S01]  /*33c0*/  FFMA.FTZ R110, R116, R111, R26 ;  /* 0x0000006f746e7223 */ /* 0x000fe2000001001a */
[----:B------:R-:W-:Y:S01]  /*33d0*/  FFMA.FTZ R111, R160, R113, R114 ;  /* 0x00000071a06f7223 */ /* 0x000fe20000010072 */
[----:B------:R-:W-:Y:S01]  /*33e0*/  FMUL.FTZ R109, R109, UR14 ;  /* 0x0000000e6d6d7c20 */ /* 0x000fe20008410000 */
[----:B------:R-:W-:Y:S01]  /*33f0*/  LOP3.LUT P5, RZ, R120, 0xff00, RZ, 0xc0, !PT ;  /* 0x0000ff0078ff7812 */ /* 0x000fe200078ac0ff */
[----:B------:R-:W-:Y:S01]  /*3400*/  FMUL.FTZ R110, R110, UR14 ;  /* 0x0000000e6e6e7c20 */ /* 0x000fe20008410000 */
[----:B------:R-:W-:Y:S02]  /*3410*/  FADD.FTZ R111, R146, -R111 ;  /* 0x8000006f926f7221 */ /* 0x000fe40000010000 */
[----:B------:R-:W-:Y:S02]  /*3420*/  FSEL R109, R109, RZ, P5 ;  /* 0x000000ff6d6d7208 */ /* 0x000fe40002800000 */
[----:B------:R-:W-:Y:S01]  /*3430*/  LOP3.LUT P5, RZ, R120, 0xff0000, RZ, 0xc0, !PT ;  /* 0x00ff000078ff7812 */ /* 0x000fe200078ac0ff */
[----:B------:R-:W-:Y:S01]  /*3440*/  FFMA.FTZ R111, R116, R111, R27 ;  /* 0x0000006f746f7223 */ /* 0x000fe2000001001b */
[----:B------:R-:W-:-:S02]  /*3450*/  F2FP.F16.F32.PACK_AB R108, R109, R108 ;  /* 0x0000006c6d6c723e */ /* 0x000fc400000000ff */
[----:B------:R-:W-:Y:S01]  /*3460*/  FSEL R110, R110, RZ, P5 ;  /* 0x000000ff6e6e7208 */ /* 0x000fe20002800000 */
[----:B------:R-:W-:Y:S01]  /*3470*/  FMUL.FTZ R111, R111, UR14 ;  /* 0x0000000e6f6f7c20 */ /* 0x000fe20008410000 */
[----:B------:R-:W-:Y:S02]  /*3480*/  ISETP.GE.U32.AND P5, PT, R120, 0x1000000, PT ;  /* 0x010000007800780c */ /* 0x000fe40003fa6070 */
[----:B------:R-:W-:Y:S02]  /*3490*/  PRMT R177, R108, 0x7610, R177 ;  /* 0x000076106cb17816 */ /* 0x000fe400000000b1 */
[----:B------:R-:W-:-:S04]  /*34a0*/  FSEL R111, R111, RZ, P5 ;  /* 0x000000ff6f6f7208 */ /* 0x000fc80002800000 */
[----:B------:R-:W-:Y:S02]  /*34b0*/  F2FP.F16.F32.PACK_AB R111, R111, R110 ;  /* 0x0000006e6f6f723e */ /* 0x000fe400000000ff */
[----:B------:R-:W-:Y:S02]  /*34c0*/  PRMT R110, R108, 0x7632, R110 ;  /* 0x000076326c6e7816 */ /* 0x000fe4000000006e */
[C---:B------:R-:W-:Y:S02]  /*34d0*/  PRMT R181, R111.reuse, 0x7632, R181 ;  /* 0x000076326fb57816 */ /* 0x040fe400000000b5 */
[----:B------:R-:W-:Y:S01]  /*34e0*/  PRMT R180, R111, 0x7610, R180 ;  /* 0x000076106fb47816 */ /* 0x000fe200000000b4 */
[----:B------:R-:W-:Y:S06]  /*34f0*/  BRA `(.L_x_3572) ;  /* 0x0000000c00647947 */ /* 0x000fec0003800000 */
.L_x_3573:
[-CC-:B------:R-:W-:Y:S01]  /*3500*/  FFMA.FTZ R5, R3, R113.reuse, R114.reuse ;  /* 0x0000007103057223 */ /* 0x180fe20000010072 */
[----:B------:R-:W-:Y:S01]  /*3510*/  FFMA.FTZ R6, R158, R113, R114 ;  /* 0x000000719e067223 */ /* 0x000fe20000010072 */
[----:B------:R-:W-:Y:S02]  /*3520*/  LOP3.LUT P5, RZ, R120, 0xff, RZ, 0xc0, !PT ;  /* 0x000000ff78ff7812 */ /* 0x000fe400078ac0ff */
[----:B------:R-:W-:Y:S01]  /*3530*/  FADD.FTZ R5, R122, -R5 ;  /* 0x800000057a057221 */ /* 0x000fe20000010000 */
[----:B------:R-:W-:-:S03]  /*3540*/  FADD.FTZ R6, R121, -R6 ;  /* 0x8000000679067221 */ /* 0x000fc60000010000 */
[----:B-----5:R-:W-:-:S04]  /*3550*/  FFMA.FTZ R4, R116, R5, R24 ;  /* 0x0000000574047223 */ /* 0x020fc80000010018 */
        /* <DEDUP_REMOVED lines=25> */
.L_x_3569:
        /* <DEDUP_REMOVED lines=8> */
[----:B------:R-:W-:Y:S01]  /*3770*/  FFMA.FTZ R108, R158, R113, R114 ;  /* 0x000000719e6c7223 */ /* 0x000fe20000010072 */
[----:B------:R-:W-:-:S03]  /*3780*/  LOP3.LUT P5, RZ, R120, 0xff00, RZ, 0xc0, !PT ;  /* 0x0000ff0078ff7812 */ /* 0x000fc600078ac0ff */
[----:B------:R-:W-:Y:S01]  /*3790*/  FADD.FTZ R109, R121, -R108 ;  /* 0x8000006c796d7221 */ /* 0x000fe20000010000 */
[----:B------:R-:W-:-:S03]  /*37a0*/  FFMA.FTZ R108, R161, R113, R114 ;  /* 0x00000071a16c7223 */ /* 0x000fc60000010072 */
[----:B-----5:R-:W-:Y:S01]  /*37b0*/  FMUL.FTZ R109, R116, R109 ;  /* 0x0000006d746d7220 */ /* 0x020fe20000410000 */
[----:B------:R-:W-:-:S03]  /*37c0*/  FADD.FTZ R111, R145, -R108 ;  /* 0x8000006c916f7221 */ /* 0x000fc60000010000 */
[----:B------:R-:W-:Y:S01]  /*37d0*/  FMUL.FTZ R109, R109, UR14 ;  /* 0x0000000e6d6d7c20 */ /* 0x000fe20008410000 */
[----:B------:R-:W-:-:S04]  /*37e0*/  FMUL.FTZ R111, R116, R111 ;  /* 0x0000006f746f7220 */ /* 0x000fc80000410000 */
[----:B------:R-:W-:Y:S01]  /*37f0*/  FSEL R178, R109, RZ, P5 ;  /* 0x000000ff6db27208 */ /* 0x000fe20002800000 */
[----:B------:R-:W-:Y:S01]  /*3800*/  FMUL.FTZ R111, R111, UR14 ;  /* 0x0000000e6f6f7c20 */ /* 0x000fe20008410000 */
        /* <DEDUP_REMOVED lines=11> */
[----:B------:R-:W-:Y:S01]  /*38c0*/  FADD.FTZ R111, R122, -R111 ;  /* 0x8000006f7a6f7221 */ /* 0x000fe20000010000 */
[----:B------:R-:W-:Y:S02]  /*38d0*/  PRMT R110, R109, 0x7610, R110 ;  /* 0x000076106d6e7816 */ /* 0x000fe4000000006e */
[----:B------:R-:W-:Y:S01]  /*38e0*/  PRMT R141, R179, 0x7632, R141 ;  /* 0x00007632b38d7816 */ /* 0x000fe2000000008d */
[----:B------:R-:W-:-:S04]  /*38f0*/  FMUL.FTZ R111, R116, R111 ;  /* 0x0000006f746f7220 */ /* 0x000fc80000410000 */
[----:B------:R-:W-:-:S05]  /*3900*/  FMUL.FTZ R111, R111, UR14 ;  /* 0x0000000e6f6f7c20 */ /* 0x000fca0008410000 */
[----:B------:R-:W-:Y:S02]  /*3910*/  FSEL R177, R111, RZ, P5 ;  /* 0x000000ff6fb17208 */ /* 0x000fe40002800000 */
[----:B------:R-:W-:-:S04]  /*3920*/  LOP3.LUT P5, RZ, R119, 0xff, RZ, 0xc0, !PT ;  /* 0x000000ff77ff7812 */ /* 0x000fc800078ac0ff */
[----:B------:R-:W-:Y:S01]  /*3930*/  FSEL R108, R111, RZ, P5 ;  /* 0x000000ff6f6c7208 */ /* 0x000fe20002800000 */
[----:B------:R-:W-:Y:S01]  /*3940*/  FFMA.FTZ R111, R160, R113, R114 ;  /* 0x00000071a06f7223 */ /* 0x000fe20000010072 */
[----:B------:R-:W-:Y:S02]  /*3950*/  ISETP.GE.U32.AND P5, PT, R120, 0x1000000, PT ;  /* 0x010000007800780c */ /* 0x000fe40003fa6070 */
[----:B------:R-:W-:Y:S01]  /*3960*/  F2FP.F16.F32.PACK_AB R177, R108, R177 ;  /* 0x000000b16cb1723e */ /* 0x000fe200000000ff */
[----:B------:R-:W-:-:S03]  /*3970*/  FADD.FTZ R111, R146, -R111 ;  /* 0x8000006f926f7221 */ /* 0x000fc60000010000 */
[----:B------:R-:W-:Y:S01]  /*3980*/  PRMT R139, R177, 0x7632, R139 ;  /* 0x00007632b18b7816 */ /* 0x000fe2000000008b */
[----:B------:R-:W-:-:S04]  /*3990*/  FMUL.FTZ R111, R116, R111 ;  /* 0x0000006f746f7220 */ /* 0x000fc80000410000 */
[----:B------:R-:W-:-:S05]  /*39a0*/  FMUL.FTZ R111, R111, UR14 ;  /* 0x0000000e6f6f7c20 */ /* 0x000fca0008410000 */
[----:B------:R-:W-:Y:S02]  /*39b0*/  FSEL R180, R111, RZ, P5 ;  /* 0x000000ff6fb47208 */ /* 0x000fe40002800000 */
[----:B------:R-:W-:-:S04]  /*39c0*/  ISETP.GE.U32.AND P5, PT, R119, 0x1000000, PT ;  /* 0x010000007700780c */ /* 0x000fc80003fa6070 */
[----:B------:R-:W-:-:S04]  /*39d0*/  FSEL R111, R111, RZ, P5 ;  /* 0x000000ff6f6f7208 */ /* 0x000fc80002800000 */
[----:B------:R-:W-:Y:S02]  /*39e0*/  F2FP.F16.F32.PACK_AB R111, R111, R180 ;  /* 0x000000b46f6f723e */ /* 0x000fe400000000ff */
[----:B------:R-:W-:Y:S02]  /*39f0*/  PRMT R180, R179, 0x7610, R180 ;  /* 0x00007610b3b47816 */ /* 0x000fe400000000b4 */
[C---:B------:R-:W-:Y:S02]  /*3a00*/  PRMT R142, R111.reuse, 0x7632, R142 ;  /* 0x000076326f8e7816 */ /* 0x040fe4000000008e */
[----:B------:R-:W-:Y:S01]  /*3a10*/  PRMT R181, R111, 0x7610, R181 ;  /* 0x000076106fb57816 */ /* 0x000fe200000000b5 */
[----:B------:R-:W-:Y:S06]  /*3a20*/  BRA `(.L_x_3572) ;  /* 0x0000000800187947 */ /* 0x000fec0003800000 */
.L_x_3575:
        /* <DEDUP_REMOVED lines=41> */
[----:B------:R-:W-:Y:S01]  /*3cc0*/  PRMT R142, R181, 0x7632, R142 ;  /* 0x00007632b58e7816 */ /* 0x000fe2000000008e */
[----:B------:R-:W-:Y:S06]  /*3cd0*/  BRA `(.L_x_3572) ;  /* 0x00000004006c7947 */ /* 0x000fec0003800000 */
.L_x_3574:
[----:B------:R-:W-:Y:S01]  /*3ce0*/  UMOV UR4, UR6 ;  /* 0x0000000600047c82 */ /* 0x000fe20008000000 */
[----:B------:R-:W-:Y:S01]  /*3cf0*/  UMOV UR5, UR7 ;  /* 0x0000000700057c82 */ /* 0x000fe20008000000 */
[----:B------:R-:W-:-:S04]  /*3d00*/  UISETP.NE.U32.AND UP0, UPT, UR4, URZ, UPT ;  /* 0x000000ff0400728c */ /* 0x000fc8000bf05070 */
[----:B------:R-:W-:-:S09]  /*3d10*/  UISETP.NE.AND.EX UP0, UPT, UR5, URZ, UPT, UP0 ;  /* 0x000000ff0500728c */ /* 0x000fd2000bf05300 */
[----:B------:R-:W-:Y:S05]  /*3d20*/  BRA.U UP0, `(.L_x_3576) ;  /* 0x0000000100b07547 */ /* 0x000fea000b800000 */
        /* <DEDUP_REMOVED lines=20> */
[----:B------:R-:W-:Y:S01]  /*3e70*/  F2FP.F16.F32.PACK_AB R179, R110, R179 ;  /* 0x000000b36eb3723e */ /* 0x000fe200000000ff */
[----:B------:R-:W-:Y:S01]  /*3e80*/  FADD.FTZ R111, R122, -R111 ;  /* 0x8000006f7a6f7221 */ /* 0x000fe20000010000 */
[----:B------:R-:W-:Y:S02]  /*3e90*/  PRMT R110, R109, 0x7610, R110 ;  /* 0x000076106d6e7816 */ /* 0x000fe4000000006e */
[----:B------:R-:W-:Y:S01]  /*3ea0*/  PRMT R141, R179, 0x7632, R141 ;  /* 0x00007632b38d7816 */ /* 0x000fe2000000008d */
[----:B------:R-:W-:-:S04]  /*3eb0*/  FFMA.FTZ R111, R116, R111, R24 ;  /* 0x0000006f746f7223 */ /* 0x000fc80000010018 */
        /* <DEDUP_REMOVED lines=9> */
[----:B------:R-:W-:-:S04]  /*3f50*/  FFMA.FTZ R111, R116, R111, R27 ;  /* 0x0000006f746f7223 */ /* 0x000fc8000001001b */
        /* <DEDUP_REMOVED lines=9> */
.L_x_3576:
[-CC-:B------:R-:W-:Y:S01]  /*3ff0*/  FFMA.FTZ R5, R3, R113.reuse, R114.reuse ;  /* 0x0000007103057223 */ /* 0x180fe20000010072 */
        /* <DEDUP_REMOVED lines=12> */
[----:B------:R-:W-:-:S03]  /*40c0*/  FMUL.FTZ R6, R5, UR14 ;  /* 0x0000000e05067c20 */ /* 0x000fc60008410000 */
[----:B------:R-:W-:Y:S02]  /*40d0*/  PRMT R139, R108, 0x7632, R139 ;  /* 0x000076326c8b7816 */ /* 0x000fe4000000008b */
        /* <DEDUP_REMOVED lines=24> */
[----:B------:R-:W-:Y:S02]  /*4260*/  F2FP.F16.F32.PACK_AB R181, R181, R180 ;  /* 0x000000b4b5b5723e */ /* 0x000fe400000000ff */
[----:B------:R-:W-:Y:S02]  /*4270*/  PRMT R180, R178, 0x7610, R180 ;  /* 0x00007610b2b47816 */ /* 0x000fe400000000b4 */
[----:B------:R-:W-:-:S07]  /*4280*/  PRMT R142, R181, 0x7632, R142 ;  /* 0x00007632b58e7816 */ /* 0x000fce000000008e */
.L_x_3572:
        /* <DEDUP_REMOVED lines=24> */
.L_x_3577:
[----:B------:R-:W-:-:S07]  /*4410*/  VIADD R118, R118, 0x80 ;  /* 0x0000008076767836 */ /* 0x000fce0000000000 */
.L_x_3568:
[----:B------:R-:W-:Y:S05]  /*4420*/  BSYNC.RECONVERGENT B0 ;  /* 0x0000000000007941 */ /* 0x000fea0003800200 */
.L_x_3567:
        /* <DEDUP_REMOVED lines=55> */
.L_x_3582:
[-CC-:B01----:R-:W-:Y:S01]  /*47a0*/  FFMA.FTZ R109, R162, R113.reuse, R114.reuse ;  /* 0x00000071a26d7223 */ /* 0x183fe20000010072 */
[----:B------:R-:W-:Y:S01]  /*47b0*/  LOP3.LUT P6, RZ, R124, 0xff00, RZ, 0xc0, !PT ;  /* 0x0000ff007cff7812 */ /* 0x000fe200078cc0ff */
[-CC-:B------:R-:W-:Y:S01]  /*47c0*/  FFMA.FTZ R108, R163, R113.reuse, R114.reuse ;  /* 0x00000071a36c7223 */ /* 0x180fe20000010072 */
[----:B------:R-:W-:Y:S01]  /*47d0*/  FFMA.FTZ R177, R164, R113, R114 ;  /* 0x00000071a4b17223 */ /* 0x000fe20000010072 */
[----:B------:R-:W-:-:S03]  /*47e0*/  FADD.FTZ R109, R126, -R109 ;  /* 0x8000006d7e6d7221 */ /* 0x000fc60000010000 */
[----:B------:R-:W-:Y:S01]  /*47f0*/  FADD.FTZ R177, R148, -R177 ;  /* 0x800000b194b17221 */ /* 0x000fe20000010000 */
[----:B-----5:R-:W-:-:S03]  /*4800*/  FFMA.FTZ R109, R116, R109, R21 ;  /* 0x0000006d746d7223 */ /* 0x020fc60000010015 */
[----:B------:R-:W-:Y:S01]  /*4810*/  FFMA.FTZ R177, R116, R177, R23 ;  /* 0x000000b174b17223 */ /* 0x000fe20000010017 */
        /* <DEDUP_REMOVED lines=9> */
[----:B------:R-:W-:-:S03]  /*48b0*/  FFMA.FTZ R109, R116, R109, R22 ;  /* 0x0000006d746d7223 */ /* 0x000fc60000010016 */
        /* <DEDUP_REMOVED lines=8> */
[----:B------:R-:W-:-:S03]  /*4940*/  FFMA.FTZ R109, R116, R109, R20 ;  /* 0x0000006d746d7223 */ /* 0x000fc60000010014 */
        /* <DEDUP_REMOVED lines=14> */
[----:B------:R-:W-:Y:S01]  /*4a30*/  PRMT R142, R181, 0x7632, R142 ;  /* 0x00007632b58e7816 */ /* 0x000fe2000000008e */
[----:B------:R-:W-:Y:S06]  /*4a40*/  BRA `(.L_x_3583) ;  /* 0x0000000c00807947 */ /* 0x000fec0003800000 */
.L_x_3581:
        /* <DEDUP_REMOVED lines=47> */
.L_x_3584:
        /* <DEDUP_REMOVED lines=43> */
.L_x_3580:
        /* <DEDUP_REMOVED lines=38> */
.L_x_3586:
[-CC-:B------:R-:W-:Y:S01]  /*5250*/  FFMA.FTZ R108, R149, R113.reuse, R114.reuse ;  /* 0x00000071956c7223 */ /* 0x180fe20000010072 */
[-CC-:B------:R-:W-:Y:S01]  /*5260*/  FFMA.FTZ R111, R162, R113.reuse, R114.reuse ;  /* 0x00000071a26f7223 */ /* 0x180fe20000010072 */
[----:B------:R-:W-:Y:S01]  /*5270*/  LOP3.LUT P6, RZ, R124, 0xff, RZ, 0xc0, !PT ;  /* 0x000000ff7cff7812 */ /* 0x000fe200078cc0ff */
[-C--:B------:R-:W-:Y:S01]  /*5280*/  FFMA.FTZ R110, R163, R113.reuse, R114 ;  /* 0x00000071a36e7223 */ /* 0x080fe20000010072 */
[----:B------:R-:W-:Y:S01]  /*5290*/  FADD.FTZ R109, R125, -R108 ;  /* 0x8000006c7d6d7221 */ /* 0x000fe20000010000 */
[----:B------:R-:W-:Y:S01]  /*52a0*/  FADD.FTZ R111, R126, -R111 ;  /* 0x8000006f7e6f7221 */ /* 0x000fe20000010000 */
[----:B------:R-:W-:Y:S02]  /*52b0*/  FFMA.FTZ R177, R164, R113, R114 ;  /* 0x00000071a4b17223 */ /* 0x000fe40000010072 */
[C---:B-----5:R-:W-:Y:S01]  /*52c0*/  FFMA.FTZ R109, R116.reuse, R109, R20 ;  /* 0x0000006d746d7223 */ /* 0x060fe20000010014 */
[----:B------:R-:W-:Y:S01]  /*52d0*/  FFMA.FTZ R111, R116, R111, R21 ;  /* 0x0000006f746f7223 */ /* 0x000fe20000010015 */
[----:B------:R-:W-:-:S02]  /*52e0*/  FADD.FTZ R177, R148, -R177 ;  /* 0x800000b194b17221 */ /* 0x000fc40000010000 */
[----:B------:R-:W-:Y:S01]  /*52f0*/  FMUL.FTZ R109, R109, UR14 ;  /* 0x0000000e6d6d7c20 */ /* 0x000fe20008410000 */
[----:B------:R-:W-:Y:S01]  /*5300*/  FMUL.FTZ R111, R111, UR14 ;  /* 0x0000000e6f6f7c20 */ /* 0x000fe20008410000 */
[----:B------:R-:W-:-:S03]  /*5310*/  FFMA.FTZ R177, R116, R177, R23 ;  /* 0x000000b174b17223 */ /* 0x000fc60000010017 */
[----:B------:R-:W-:Y:S01]  /*5320*/  FSEL R109, R109, RZ, P6 ;  /* 0x000000ff6d6d7208 */ /* 0x000fe20003000000 */
[----:B------:R-:W-:Y:S01]  /*5330*/  FMUL.FTZ R177, R177, UR14 ;  /* 0x0000000eb1b17c20 */ /* 0x000fe20008410000 */
[----:B------:R-:W-:-:S04]  /*5340*/  LOP3.LUT P6, RZ, R124, 0xff00, RZ, 0xc0, !PT ;  /* 0x0000ff007cff7812 */ /* 0x000fc800078cc0ff */
[----:B------:R-:W-:Y:S01]  /*5350*/  FSEL R108, R111, RZ, P6 ;  /* 0x000000ff6f6c7208 */ /* 0x000fe20003000000 */
[----:B------:R-:W-:Y:S01]  /*5360*/  FADD.FTZ R111, R147, -R110 ;  /* 0x8000006e936f7221 */ /* 0x000fe20000010000 */
[----:B------:R-:W-:Y:S02]  /*5370*/  LOP3.LUT P6, RZ, R124, 0xff0000, RZ, 0xc0, !PT ;  /* 0x00ff00007cff7812 */ /* 0x000fe400078cc0ff */
[----:B------:R-:W-:Y:S01]  /*5380*/  F2FP.F16.F32.PACK_AB R108, R108, R109 ;  /* 0x0000006d6c6c723e */ /* 0x000fe200000000ff */
        /* <DEDUP_REMOVED lines=11> */
.L_x_3585:
        /* <DEDUP_REMOVED lines=35> */
.L_x_3587:
        /* <DEDUP_REMOVED lines=30> */
.L_x_3583:
        /* <DEDUP_REMOVED lines=20> */
.L_x_3588:
[----:B------:R-:W-:-:S07]  /*5990*/  IADD3 R118, PT, PT, R118, 0x80, RZ ;  /* 0x0000008076767810 */ /* 0x000fce0007ffe0ff */
.L_x_3579:
[----:B------:R-:W-:Y:S05]  /*59a0*/  BSYNC.RECONVERGENT B0 ;  /* 0x0000000000007941 */ /* 0x000fea0003800200 */
.L_x_3578:
        /* <DEDUP_REMOVED lines=12> */
[-CC-:B-1----:R-:W-:Y:S01]  /*5a70*/  FFMA.FTZ R4, R153, R113.reuse, R114.reuse ;  /* 0x0000007199047223 */ /* 0x182fe20000010072 */
        /* <DEDUP_REMOVED lines=30> */
[----:B------:R-:W-:Y:S02]  /*5c60*/  ISETP.GE.U32.AND P6, PT, R128, 0x1000000, PT ;  /* 0x010000008000780c */ /* 0x000fe40003fc6070 */
[----:B------:R-:W-:Y:S01]  /*5c70*/  F2FP.F16.F32.PACK_AB R178, R179, R178 ;  /* 0x000000b2b3b2723e */ /* 0x000fe200000000ff */
[----:B------:R-:W-:-:S03]  /*5c80*/  FMUL.FTZ R177, R7, UR14 ;  /* 0x0000000e07b17c20 */ /* 0x000fc60008410000 */
[----:B------:R-:W-:Y:S02]  /*5c90*/  PRMT R141, R178, 0x7632, R141 ;  /* 0x00007632b28d7816 */ /* 0x000fe4000000008d */
        /* <DEDUP_REMOVED lines=8> */
.L_x_3593:
        /* <DEDUP_REMOVED lines=43> */
.L_x_3592:
[----:B01----:R-:W0:Y:S02]  /*5fd0*/  LDC.64 R108, c[0x0][0x478] ;  /* 0x00011e00ff6c7b82 */ /* 0x003e240000000a00 */
[----:B0-----:R-:W-:-:S04]  /*5fe0*/  ISETP.NE.U32.AND P5, PT, R108, RZ, PT ;  /* 0x000000ff6c00720c */ /* 0x001fc80003fa5070 */
[----:B------:R-:W-:-:S13]  /*5ff0*/  ISETP.NE.AND.EX P5, PT, R109, RZ, PT, P5 ;  /* 0x000000ff6d00720c */ /* 0x000fda0003fa5350 */
[----:B------:R-:W-:Y:S05]  /*6000*/  @!P5 BRA `(.L_x_3595) ;  /* 0x0000000000acd947 */ /* 0x000fea0003800000 */
[-CC-:B------:R-:W-:Y:S01]  /*6010*/  FFMA.FTZ R4, R153, R113.reuse, R114.reuse ;  /* 0x0000007199047223 */ /* 0x180fe20000010072 */
[----:B------:R-:W-:Y:S01]  /*6020*/  LOP3.LUT P6, RZ, R128, 0xff, RZ, 0xc0, !PT ;  /* 0x000000ff80ff7812 */ /* 0x000fe200078cc0ff */
[-CC-:B------:R-:W-:Y:S01]  /*6030*/  FFMA.FTZ R7, R165, R113.reuse, R114.reuse ;  /* 0x00000071a5077223 */ /* 0x180fe20000010072 */
[----:B------:R-:W-:Y:S01]  /*6040*/  FFMA.FTZ R180, R168, R113, R114 ;  /* 0x00000071a8b47223 */ /* 0x000fe20000010072 */
        /* <DEDUP_REMOVED lines=19> */
[----:B------:R-:W-:Y:S01]  /*6180*/  F2FP.F16.F32.PACK_AB R110, R111, R110 ;  /* 0x0000006e6f6e723e */ /* 0x000fe200000000ff */
[----:B------:R-:W-:-:S03]  /*6190*/  FMUL.FTZ R7, R6, UR14 ;  /* 0x0000000e06077c20 */ /* 0x000fc60008410000 */
[----:B------:R-:W-:Y:S02]  /*61a0*/  PRMT R140, R110, 0x7632, R140 ;  /* 0x000076326e8c7816 */ /* 0x000fe4000000008c */
[----:B------:R-:W-:Y:S02]  /*61b0*/  FSEL R178, R7, RZ, P6 ;  /* 0x000000ff07b27208 */ /* 0x000fe40003000000 */
[----:B------:R-:W-:-:S04]  /*61c0*/  LOP3.LUT P6, RZ, R127, 0xff0000, RZ, 0xc0, !PT ;  /* 0x00ff00007fff7812 */ /* 0x000fc800078cc0ff */
        /* <DEDUP_REMOVED lines=15> */
.L_x_3595:
        /* <DEDUP_REMOVED lines=43> */
.L_x_3591:
        /* <DEDUP_REMOVED lines=26> */
[----:B------:R-:W-:-:S03]  /*6710*/  FMUL.FTZ R7, R6, UR14 ;  /* 0x0000000e06077c20 */ /* 0x000fc60008410000 */
[----:B------:R-:W-:Y:S02]  /*6720*/  PRMT R177, R108, 0x7610, R177 ;  /* 0x000076106cb17816 */ /* 0x000fe400000000b1 */
[----:B------:R-:W-:Y:S01]  /*6730*/  FSEL R110, R7, RZ, P6 ;  /* 0x000000ff076e7208 */ /* 0x000fe20003000000 */
[----:B------:R-:W-:Y:S01]  /*6740*/  FFMA.FTZ R7, R116, R178, R19 ;  /* 0x000000b274077223 */ /* 0x000fe20000010013 */
[----:B------:R-:W-:-:S03]  /*6750*/  ISETP.GE.U32.AND P6, PT, R128, 0x1000000, PT ;  /* 0x010000008000780c */ /* 0x000fc60003fc6070 */
[----:B------:R-:W-:-:S05]  /*6760*/  FMUL.FTZ R111, R7, UR14 ;  /* 0x0000000e076f7c20 */ /* 0x000fca0008410000 */
[----:B------:R-:W-:-:S04]  /*6770*/  FSEL R111, R111, RZ, P6 ;  /* 0x000000ff6f6f7208 */ /* 0x000fc80003000000 */
[----:B------:R-:W-:Y:S02]  /*6780*/  F2FP.F16.F32.PACK_AB R111, R111, R110 ;  /* 0x0000006e6f6f723e */ /* 0x000fe400000000ff */
[----:B------:R-:W-:Y:S02]  /*6790*/  PRMT R110, R108, 0x7632, R110 ;  /* 0x000076326c6e7816 */ /* 0x000fe4000000006e */
[C---:B------:R-:W-:Y:S02]  /*67a0*/  PRMT R181, R111.reuse, 0x7632, R181 ;  /* 0x000076326fb57816 */ /* 0x040fe400000000b5 */
[----:B------:R-:W-:Y:S01]  /*67b0*/  PRMT R180, R111, 0x7610, R180 ;  /* 0x000076106fb47816 */ /* 0x000fe200000000b4 */
[----:B------:R-:W-:Y:S06]  /*67c0*/  BRA `(.L_x_3594) ;  /* 0x0000000400807947 */ /* 0x000fec0003800000 */
.L_x_3597:
        /* <DEDUP_REMOVED lines=31> */
.L_x_3596:
        /* <DEDUP_REMOVED lines=19> */
[----:B------:R-:W-:Y:S01]  /*6af0*/  FMUL.FTZ R6, R116, R7 ;  /* 0x0000000774067220 */ /* 0x000fe20000410000 */
[----:B------:R-:W-:Y:S02]  /*6b00*/  LOP3.LUT P6, RZ, R128, 0xff0000, RZ, 0xc0, !PT ;  /* 0x00ff000080ff7812 */ /* 0x000fe400078cc0ff */
[----:B------:R-:W-:Y:S01]  /*6b10*/  F2FP.F16.F32.PACK_AB R108, R109, R108 ;  /* 0x0000006c6d6c723e */ /* 0x000fe200000000ff */
[----:B------:R-:W-:-:S03]  /*6b20*/  FMUL.FTZ R7, R6, UR14 ;  /* 0x0000000e06077c20 */ /* 0x000fc60008410000 */
[----:B------:R-:W-:Y:S02]  /*6b30*/  PRMT R177, R108, 0x7610, R177 ;  /* 0x000076106cb17816 */ /* 0x000fe400000000b1 */
[----:B------:R-:W-:Y:S01]  /*6b40*/  FSEL R110, R7, RZ, P6 ;  /* 0x000000ff076e7208 */ /* 0x000fe20003000000 */
[----:B------:R-:W-:Y:S01]  /*6b50*/  FADD.FTZ R7, R151, -R178 ;  /* 0x800000b297077221 */ /* 0x000fe20000010000 */
[----:B------:R-:W-:-:S03]  /*6b60*/  ISETP.GE.U32.AND P6, PT, R128, 0x1000000, PT ;  /* 0x010000008000780c */ /* 0x000fc60003fc6070 */
        /* <DEDUP_REMOVED lines=8> */
.L_x_3598:
        /* <DEDUP_REMOVED lines=30> */
.L_x_3594:
        /* <DEDUP_REMOVED lines=20> */
.L_x_3599:
[----:B------:R-:W-:-:S07]  /*6f10*/  VIADD R118, R118, 0x80 ;  /* 0x0000008076767836 */ /* 0x000fce0000000000 */
.L_x_3590:
[----:B------:R-:W-:Y:S05]  /*6f20*/  BSYNC.RECONVERGENT B0 ;  /* 0x0000000000007941 */ /* 0x000fea0003800200 */
.L_x_3589:
        /* <DEDUP_REMOVED lines=14> */
[----:B------:R-:W-:Y:S02]  /*7010*/  FFMA.FTZ R7, R167, R113, R114 ;  /* 0x00000071a7077223 */ /* 0x000fe40000010072 */
[----:B------:R-:W-:Y:S02]  /*7020*/  FADD.FTZ R5, R133, -R4 ;  /* 0x8000000485057221 */ /* 0x000fe40000010000 */
[----:B------:R-:W-:Y:S02]  /*7030*/  FADD.FTZ R7, R152, -R7 ;  /* 0x8000000798077221 */ /* 0x000fe40000010000 */
        /* <DEDUP_REMOVED lines=38> */
.L_x_3604:
        /* <DEDUP_REMOVED lines=43> */
.L_x_3603:
        /* <DEDUP_REMOVED lines=47> */
.L_x_3606:
        /* <DEDUP_REMOVED lines=43> */
.L_x_3602:
        /* <DEDUP_REMOVED lines=38> */
.L_x_3608:
        /* <DEDUP_REMOVED lines=31> */
.L_x_3607:
        /* <DEDUP_REMOVED lines=35> */
.L_x_3609:
        /* <DEDUP_REMOVED lines=30> */
.L_x_3605:
        /* <DEDUP_REMOVED lines=20> */
.L_x_3610:
[----:B------:R-:W-:-:S07]  /*8490*/  VIADD R118, R118, 0x80 ;  /* 0x0000008076767836 */ /* 0x000fce0000000000 */
.L_x_3601:
[----:B------:R-:W-:Y:S05]  /*84a0*/  BSYNC.RECONVERGENT B0 ;  /* 0x0000000000007941 */ /* 0x000fea0003800200 */
.L_x_3600:
        /* <DEDUP_REMOVED lines=27> */
[----:B0-----:R-:W-:Y:S02]  /*8660*/  FSEL R108, R5, RZ, P6 ;  /* 0x000000ff056c7208 */ /* 0x001fe40003000000 */
        /* <DEDUP_REMOVED lines=21> */
[----:B------:R-:W-:Y:S02]  /*87c0*/  FSEL R177, R113, RZ, P6 ;  /* 0x000000ff71b17208 */ /* 0x000fe40003000000 */
[----:B------:R-:W-:Y:S02]  /*87d0*/  PRMT R113, R108, 0x7610, R113 ;  /* 0x000076106c717816 */ /* 0x000fe40000000071 */
[----:B------:R-:W-:Y:S02]  /*87e0*/  F2FP.F16.F32.PACK_AB R114, R177, R114 ;  /* 0x00000072b172723e */ /* 0x000fe400000000ff */
[----:B------:R-:W-:Y:S02]  /*87f0*/  PRMT R177, R178, 0x7610, R177 ;  /* 0x00007610b2b17816 */ /* 0x000fe400000000b1 */
[----:B------:R-:W-:Y:S01]  /*8800*/  PRMT R141, R114, 0x7632, R141 ;  /* 0x00007632728d7816 */ /* 0x000fe2000000008d */
[----:B------:R-:W-:Y:S06]  /*8810*/  BRA `(.L_x_3616) ;  /* 0x00000010002c7947 */ /* 0x000fec0003800000 */
.L_x_3615:
[-CC-:B01----:R-:W-:Y:S01]  /*8820*/  FFMA.FTZ R109, R174, R113.reuse, R114.reuse ;  /* 0x00000071ae6d7223 */ /* 0x183fe20000010072 */
[----:B------:R-:W-:Y:S01]  /*8830*/  LOP3.LUT P6, RZ, R135, 0xff00, RZ, 0xc0, !PT ;  /* 0x0000ff0087ff7812 */ /* 0x000fe200078cc0ff */
[----:B------:R-:W-:Y:S02]  /*8840*/  FFMA.FTZ R108, R159, R113, R114 ;  /* 0x000000719f6c7223 */ /* 0x000fe40000010072 */
[----:B------:R-:W-:-:S04]  /*8850*/  FADD.FTZ R109, R138, -R109 ;  /* 0x8000006d8a6d7221 */ /* 0x000fc80000010000 */
[----:B-----5:R-:W-:-:S04]  /*8860*/  FFMA.FTZ R109, R116, R109, R9 ;  /* 0x0000006d746d7223 */ /* 0x020fc80000010009 */
        /* <DEDUP_REMOVED lines=11> */
[C---:B------:R-:W-:Y:S02]  /*8920*/  FFMA.FTZ R109, R116.reuse, R109, R10 ;  /* 0x0000006d746d7223 */ /* 0x040fe4000001000a */
[----:B------:R-:W-:-:S02]  /*8930*/  FFMA.FTZ R114, R116, R114, R11 ;  /* 0x0000007274727223 */ /* 0x000fc4000001000b */
        /* <DEDUP_REMOVED lines=26> */
.L_x_3614:
        /* <DEDUP_REMOVED lines=47> */
.L_x_3617:
        /* <DEDUP_REMOVED lines=44> */
.L_x_3613:
        /* <DEDUP_REMOVED lines=15> */
[-CC-:B------:R-:W-:Y:S01]  /*9180*/  FFMA.FTZ R5, R174, R113.reuse, R114.reuse ;  /* 0x00000071ae057223 */ /* 0x180fe20000010072 */
[----:B------:R-:W-:Y:S01]  /*9190*/  LOP3.LUT P6, RZ, R135, 0xff00, RZ, 0xc0, !PT ;  /* 0x0000ff0087ff7812 */ /* 0x000fe200078cc0ff */
[----:B------:R-:W-:Y:S02]  /*91a0*/  FFMA.FTZ R114, R176, R113, R114 ;  /* 0x00000071b0727223 */ /* 0x000fe40000010072 */
[----:B------:R-:W-:Y:S02]  /*91b0*/  FADD.FTZ R5, R138, -R5 ;  /* 0x800000058a057221 */ /* 0x000fe40000010000 */
[----:B------:R-:W-:Y:S02]  /*91c0*/  FADD.FTZ R114, R157, -R114 ;  /* 0x800000729d727221 */ /* 0x000fe40000010000 */
        /* <DEDUP_REMOVED lines=18> */
.L_x_3619:
        /* <DEDUP_REMOVED lines=23> */
[----:B------:R-:W-:Y:S02]  /*9460*/  F2FP.F16.F32.PACK_AB R108, R108, R109 ;  /* 0x0000006d6c6c723e */ /* 0x000fe400000000ff */
[----:B------:R-:W-:-:S04]  /*9470*/  FSEL R113, R113, RZ, P6 ;  /* 0x000000ff71717208 */ /* 0x000fc80003000000 */
[----:B------:R-:W-:Y:S02]  /*9480*/  F2FP.F16.F32.PACK_AB R114, R110, R113 ;  /* 0x000000716e72723e */ /* 0x000fe400000000ff */
[C---:B------:R-:W-:Y:S02]  /*9490*/  PRMT R110, R108.reuse, 0x7632, R110 ;  /* 0x000076326c6e7816 */ /* 0x040fe4000000006e */
[----:B------:R-:W-:Y:S02]  /*94a0*/  PRMT R113, R108, 0x7610, R113 ;  /* 0x000076106c717816 */ /* 0x000fe40000000071 */
[----:B------:R-:W-:Y:S01]  /*94b0*/  PRMT R177, R114, 0x7632, R177 ;  /* 0x0000763272b17816 */ /* 0x000fe200000000b1 */
[----:B------:R-:W-:Y:S06]  /*94c0*/  BRA `(.L_x_3616) ;  /* 0x0000000400007947 */ /* 0x000fec0003800000 */
.L_x_3618:
        /* <DEDUP_REMOVED lines=12> */
[-CC-:B------:R-:W-:Y:S01]  /*9590*/  FFMA.FTZ R5, R174, R113.reuse, R114.reuse ;  /* 0x00000071ae057223 */ /* 0x180fe20000010072 */
[----:B------:R-:W-:Y:S01]  /*95a0*/  LOP3.LUT P6, RZ, R135, 0xff00, RZ, 0xc0, !PT ;  /* 0x0000ff0087ff7812 */ /* 0x000fe200078cc0ff */
[----:B------:R-:W-:Y:S02]  /*95b0*/  FFMA.FTZ R114, R176, R113, R114 ;  /* 0x00000071b0727223 */ /* 0x000fe40000010072 */
        /* <DEDUP_REMOVED lines=20> */
.L_x_3620:
[-CC-:B------:R-:W-:Y:S01]  /*9700*/  FFMA.FTZ R108, R176, R113.reuse, R114.reuse ;  /* 0x00000071b06c7223 */ /* 0x180fe20000010072 */
[----:B------:R-:W-:Y:S01]  /*9710*/  ISETP.GE.U32.AND P6, PT, R135, 0x1000000, PT ;  /* 0x010000008700780c */ /* 0x000fe20003fc6070 */
[-C--:B------:R-:W-:Y:S02]  /*9720*/  FFMA.FTZ R111, R174, R113.reuse, R114 ;  /* 0x00000071ae6f7223 */ /* 0x080fe40000010072 */
[----:B------:R-:W-:Y:S01]  /*9730*/  FADD.FTZ R109, R157, -R108 ;  /* 0x8000006c9d6d7221 */ /* 0x000fe20000010000 */
[-CC-:B------:R-:W-:Y:S01]  /*9740*/  FFMA.FTZ R108, R159, R113.reuse, R114.reuse ;  /* 0x000000719f6c7223 */ /* 0x180fe20000010072 */
        /* <DEDUP_REMOVED lines=23> */
[----:B------:R-:W-:-:S07]  /*98c0*/  PRMT R177, R114, 0x7632, R177 ;  /* 0x0000763272b17816 */ /* 0x000fce00000000b1 */
.L_x_3616:
        /* <DEDUP_REMOVED lines=20> */
.L_x_3612:
[----:B------:R-:W-:Y:S05]  /*9a10*/  BSYNC.RECONVERGENT B0 ;  /* 0x0000000000007941 */ /* 0x000fea0003800200 */
.L_x_3611:
[----:B------:R-:W-:Y:S01]  /*9a20*/  ISETP.NE.AND P5, PT, R115, RZ, PT ;  /* 0x000000ff7300720c */ /* 0x000fe20003fa5270 */
[----:B------:R-:W-:-:S12]  /*9a30*/  UPLOP3.LUT UP1, UPT, UPT, UPT, UP1, 0x40, 0x4 ;  /* 0x000000000004789c */ /* 0x000fd80003f2e810 */
[----:B------:R-:W-:Y:S05]  /*9a40*/  @!P5 BRA `(.L_x_3621) ;  /* 0xffffff7000a4d947 */ /* 0x000fea000383ffff */
.L_x_3554:
[----:B------:R-:W4:Y:S01]  /*9a50*/  S2UR UR4, SR_CTAID.X ;  /* 0x00000000000479c3 */ /* 0x000f220000002500 */
[----:B------:R-:W-:Y:S01]  /*9a60*/  BSSY.RECONVERGENT B0, `(.L_x_3622) ;  /* 0x0000011000007945 */ /* 0x000fe20003800200 */
[----:B----4-:R-:W-:-:S05]  /*9a70*/  IMAD R0, R0, UR4, RZ ;  /* 0x0000000400007c24 */ /* 0x010fca000f8e02ff */
[----:B------:R-:W-:Y:S01]  /*9a80*/  LEA.HI R171, R0, R171, RZ, 0x1e ;  /* 0x000000ab00ab7211 */ /* 0x000fe200078ff0ff */
[----:B------:R-:W-:Y:S06]  /*9a90*/  @!P0 BRA `(.L_x_3623) ;  /* 0x0000000000348947 */ /* 0x000fec0003800000 */
[----:B------:R-:W4:Y:S08]  /*9aa0*/  LDC.64 R2, c[0x0][0x440] ;  /* 0x00011000ff027b82 */ /* 0x000f300000000a00 */
[----:B-12---:R-:W1:Y:S08]  /*9ab0*/  LDC.64 R4, c[0x0][0x448] ;  /* 0x00011200ff047b82 */ /* 0x006e700000000a00 */
[----:B-----5:R-:W2:Y:S08]  /*9ac0*/  LDC.64 R6, c[0x0][0x450] ;  /* 0x00011400ff067b82 */ /* 0x020eb00000000a00 */
[----:B------:R-:W0:Y:S01]  /*9ad0*/  LDC.64 R8, c[0x0][0x458] ;  /* 0x00011600ff087b82 */ /* 0x000e220000000a00 */
[----:B----4-:R-:W-:-:S05]  /*9ae0*/  IMAD.WIDE.U32 R2, R171, 0x10, R2 ;  /* 0x00000010ab027825 */ /* 0x010fca00078e0002 */
[----:B------:R4:W-:Y:S01]  /*9af0*/  STG.E.128 desc[UR10][R2.64], R84 ;  /* 0x0000005402007986 */ /* 0x0009e2000c101d0a */
[----:B-1----:R-:W-:-:S05]  /*9b00*/  IMAD.WIDE.U32 R4, R171, 0x10, R4 ;  /* 0x00000010ab047825 */ /* 0x002fca00078e0004 */
[----:B------:R4:W-:Y:S01]  /*9b10*/  STG.E.128 desc[UR10][R4.64], R104 ;  /* 0x0000006804007986 */ /* 0x0009e2000c101d0a */
[----:B--2---:R-:W-:-:S05]  /*9b20*/  IMAD.WIDE.U32 R6, R171, 0x10, R6 ;  /* 0x00000010ab067825 */ /* 0x004fca00078e0006 */
[----:B------:R4:W-:Y:S01]  /*9b30*/  STG.E.128 desc[UR10][R6.64], R44 ;  /* 0x0000002c06007986 */ /* 0x0009e2000c101d0a */
[----:B0-----:R-:W-:-:S04]  /*9b40*/  IMAD.WIDE.U32 R8, R171, 0x10, R8 ;  /* 0x00000010ab087825 */ /* 0x001fc800078e0008 */
[----:B------:R-:W-:Y:S01]  /*9b50*/  VIADD R171, R171, 0x80 ;  /* 0x00000080abab7836 */ /* 0x000fe20000000000 */
[----:B------:R4:W-:Y:S06]  /*9b60*/  STG.E.128 desc[UR10][R8.64], R64 ;  /* 0x0000004008007986 */ /* 0x0009ec000c101d0a */
.L_x_3623:
[----:B------:R-:W-:Y:S05]  /*9b70*/  BSYNC.RECONVERGENT B0 ;  /* 0x0000000000007941 */ /* 0x000fea0003800200 */
.L_x_3622:
[----:B------:R-:W-:Y:S04]  /*9b80*/  BSSY.RECONVERGENT B0, `(.L_x_3624) ;  /* 0x000000f000007945 */ /* 0x000fe80003800200 */
[----:B------:R-:W-:Y:S05]  /*9b90*/  @!P1 BRA `(.L_x_3625) ;  /* 0x0000000000349947 */ /* 0x000fea0003800000 */
[----:B----4-:R-:W4:Y:S08]  /*9ba0*/  LDC.64 R2, c[0x0][0x440] ;  /* 0x00011000ff027b82 */ /* 0x010f300000000a00 */
        /* <DEDUP_REMOVED lines=9> */
[C---:B0-----:R-:W-:Y:S01]  /*9c40*/  IMAD.WIDE.U32 R8, R171.reuse, 0x10, R8 ;  /* 0x00000010ab087825 */ /* 0x041fe200078e0008 */
[----:B------:R-:W-:-:S04]  /*9c50*/  IADD3 R171, PT, PT, R171, 0x80, RZ ;  /* 0x00000080abab7810 */ /* 0x000fc80007ffe0ff */
[----:B------:R4:W-:Y:S03]  /*9c60*/  STG.E.128 desc[UR10][R8.64], R60 ;  /* 0x0000003c08007986 */ /* 0x0009e6000c101d0a */
.L_x_3625:
[----:B------:R-:W-:Y:S05]  /*9c70*/  BSYNC.RECONVERGENT B0 ;  /* 0x0000000000007941 */ /* 0x000fea0003800200 */
.L_x_3624:
        /* <DEDUP_REMOVED lines=15> */
.L_x_3627:
[----:B------:R-:W-:Y:S05]  /*9d70*/  BSYNC.RECONVERGENT B0 ;  /* 0x0000000000007941 */ /* 0x000fea0003800200 */
.L_x_3626:
        /* <DEDUP_REMOVED lines=15> */
.L_x_3629:
[----:B------:R-:W-:Y:S05]  /*9e70*/  BSYNC.RECONVERGENT B0 ;  /* 0x0000000000007941 */ /* 0x000fea0003800200 */
.L_x_3628:
[----:B------:R-:W-:Y:S05]  /*9e80*/  @!P4 EXIT ;  /* 0x000000000000c94d */ /* 0x000fea0003800000 */
[----:B----4-:R-:W4:Y:S08]  /*9e90*/  LDC.64 R2, c[0x0][0x440] ;  /* 0x00011000ff027b82 */ /* 0x010f300000000a00 */
[----:B-12---:R-:W1:Y:S08]  /*9ea0*/  LDC.64 R4, c[0x0][0x448] ;  /* 0x00011200ff047b82 */ /* 0x006e700000000a00 */
[----:B-----5:R-:W2:Y:S08]  /*9eb0*/  LDC.64 R6, c[0x0][0x450] ;  /* 0x00011400ff067b82 */ /* 0x020eb00000000a00 */
[----:B------:R-:W0:Y:S01]  /*9ec0*/  LDC.64 R8, c[0x0][0x458] ;  /* 0x00011600ff087b82 */ /* 0x000e220000000a00 */
[----:B----4-:R-:W-:-:S05]  /*9ed0*/  IMAD.WIDE.U32 R2, R171, 0x10, R2 ;  /* 0x00000010ab027825 */ /* 0x010fca00078e0002 */
[----:B------:R-:W-:Y:S01]  /*9ee0*/  STG.E.128 desc[UR10][R2.64], R68 ;  /* 0x0000004402007986 */ /* 0x000fe2000c101d0a */
[----:B-1----:R-:W-:-:S05]  /*9ef0*/  IMAD.WIDE.U32 R4, R171, 0x10, R4 ;  /* 0x00000010ab047825 */ /* 0x002fca00078e0004 */
[----:B------:R-:W-:Y:S01]  /*9f00*/  STG.E.128 desc[UR10][R4.64], R88 ;  /* 0x0000005804007986 */ /* 0x000fe2000c101d0a */
[----:B--2---:R-:W-:-:S05]  /*9f10*/  IMAD.WIDE.U32 R6, R171, 0x10, R6 ;  /* 0x00000010ab067825 */ /* 0x004fca00078e0006 */
[----:B------:R-:W-:Y:S01]  /*9f20*/  STG.E.128 desc[UR10][R6.64], R28 ;  /* 0x0000001c06007986 */ /* 0x000fe2000c101d0a */
[----:B0-----:R-:W-:-:S05]  /*9f30*/  IMAD.WIDE.U32 R8, R171, 0x10, R8 ;  /* 0x00000010ab087825 */ /* 0x001fca00078e0008 */
[----:B------:R-:W-:Y:S01]  /*9f40*/  STG.E.128 desc[UR10][R8.64], R48 ;  /* 0x0000003008007986 */ /* 0x000fe2000c101d0a */
[----:B------:R-:W-:Y:S05]  /*9f50*/  EXIT ;  /* 0x000000000000794d */ /* 0x000fea0003800000 */
.L_x_3630:
        /* <DEDUP_REMOVED lines=10> */
.L_x_5448:


//--------------------- .text._ZN10layer_norm31ln_parallel_residual_bwd_kernelINS_13Kernel_traitsI6__halfS2_fS2_fjLj2560ELj1ELj1ELj4ELj8ENS_18Kernel_traits_baseILj2560ES2_S2_fS2_fjLj128EEEEELb1ELb0ELb1EEEvNS_9BwdParamsE --------------------------
	.section	.text._ZN10layer_norm31ln_parallel_residual_bwd_kernelINS_13Kernel_traitsI6__halfS2_fS2_fjLj2560ELj1ELj1ELj4ELj8ENS_18Kernel_traits_baseILj2560ES2_S2_fS2_fjLj128EEEEELb1ELb0ELb1EEEvNS_9BwdParamsE,"ax",@progbits
	.align	128
        .global         _ZN10layer_norm31ln_parallel_residual_bwd_kernelINS_13Kernel_traitsI6__halfS2_fS2_fjLj2560ELj1ELj1ELj4ELj8ENS_18Kernel_traits_baseILj2560ES2_S2_fS2_fjLj128EEEEELb1ELb0ELb1EEEvNS_9BwdParamsE
        .type           _ZN10layer_norm31ln_parallel_residual_bwd_kernelINS_13Kernel_traitsI6__halfS2_fS2_fjLj2560ELj1ELj1ELj4ELj8ENS_18Kernel_traits_baseILj2560ES2_S2_fS2_fjLj128EEEEELb1ELb0ELb1EEEvNS_9BwdParamsE,@function
        .size           _ZN10layer_norm31ln_parallel_residual_bwd_kernelINS_13Kernel_traitsI6__halfS2_fS2_fjLj2560ELj1ELj1ELj4ELj8ENS_18Kernel_traits_baseILj2560ES2_S2_fS2_fjLj128EEEEELb1ELb0ELb1EEEvNS_9BwdParamsE,(.L_x_5449 - _ZN10layer_norm31ln_parallel_residual_bwd_kernelINS_13Kernel_traitsI6__halfS2_fS2_fjLj2560ELj1ELj1ELj4ELj8ENS_18Kernel_traits_baseILj2560ES2_S2_fS2_fjLj128EEEEELb1ELb0ELb1EEEvNS_9BwdParamsE)
        .other          _ZN10layer_norm31ln_parallel_residual_bwd_kernelINS_13Kernel_traitsI6__halfS2_fS2_fjLj2560ELj1ELj1ELj4ELj8ENS_18Kernel_traits_baseILj2560ES2_S2_fS2_fjLj128EEEEELb1ELb0ELb1EEEvNS_9BwdParamsE,@"STO_CUDA_ENTRY STV_DEFAULT"
_ZN10layer_norm31ln_parallel_residual_bwd_kernelINS_13Kernel_traitsI6__halfS2_fS2_fjLj2560ELj1ELj1ELj4ELj8ENS_18Kernel_traits_baseILj2560ES2_S2_fS2_fjLj128EEEEELb1ELb0ELb1EEEvNS_9BwdParamsE:
.text._ZN10layer_norm31ln_parallel_residual_bwd_kernelINS_13Kernel_traitsI6__halfS2_fS2_fjLj2560ELj1ELj1ELj4ELj8ENS_18Kernel_traits_baseILj2560ES2_S2_fS2_fjLj128EEEEELb1ELb0ELb1EEEvNS_9BwdParamsE:
        /* <DEDUP_REMOVED lines=171> */
.L_x_3679:
        /* <DEDUP_REMOVED lines=10> */
[----:B------:R-:W-:-:S06]  /*0b50*/  VIADD R132, R135, 0x180 ;  /* 0x0000018087847836 */ /* 0x000fcc0000000000 */
[----:B------:R-:W4:Y:S01]  /*0b60*/  LDC.64 R186, c[0x0][0x3c8] ;  /* 0x0000f200ffba7b82 */ /* 0x000f220000000a00 */
[C---:B-1----:R-:W-:Y:S01]  /*0b70*/  IMAD.WIDE.U32 R80, R135.reuse, 0x10, R96 ;  /* 0x0000001087507825 */ /* 0x042fe200078e0060 */
[----:B------:R-:W-:-:S03]  /*0b80*/  IADD3 R133, PT, PT, R135, 0x100, RZ ;  /* 0x0000010087857810 */ /* 0x000fc60007ffe0ff */
[C---:B------:R-:W-:Y:S02]  /*0b90*/  VIADD R134, R135.reuse, 0x80 ;  /* 0x0000008087867836 */ /* 0x040fe40000000000 */
[----:B------:R-:W3:Y:S01]  /*0ba0*/  LDG.E.128 R80, desc[UR10][R80.64] ;  /* 0x0000000a50507981 */ /* 0x000ee2000c1e1d00 */
[----:B--2---:R-:W-:Y:S01]  /*0bb0*/  IMAD.WIDE.U32 R204, R132, 0x8, R86 ;  /* 0x0000000884cc7825 */ /* 0x004fe200078e0056 */
[----:B------:R-:W-:-:S03]  /*0bc0*/  IADD3 R130, PT, PT, R135, 0x200, RZ ;  /* 0x0000020087827810 */ /* 0x000fc60007ffe0ff */
[C---:B------:R-:W-:Y:S02]  /*0bd0*/  IMAD.WIDE.U32 R198, R135.reuse, 0x8, R86 ;  /* 0x0000000887c67825 */ /* 0x040fe400078e0056 */
[----:B------:R-:W2:Y:S02]  /*0be0*/  LDG.E.64 R204, desc[UR10][R204.64] ;  /* 0x0000000acccc7981 */ /* 0x000ea4000c1e1b00 */
[----:B0-----:R-:W-:Y:S02]  /*0bf0*/  IMAD.WIDE.U32 R194, R135, 0x8, R84 ;  /* 0x0000000887c27825 */ /* 0x001fe400078e0054 */
[----:B------:R-:W2:Y:S02]  /*0c00*/  LDG.E.64 R198, desc[UR10][R198.64] ;  /* 0x0000000ac6c67981 */ /* 0x000ea4000c1e1b00 */
[--C-:B------:R-:W-:Y:S02]  /*0c10*/  IMAD.WIDE.U32 R192, R134, 0x8, R86.reuse ;  /* 0x0000000886c07825 */ /* 0x100fe400078e0056 */
[----:B------:R-:W2:Y:S02]  /*0c20*/  LDG.E.64 R194, desc[UR10][R194.64] ;  /* 0x0000000ac2c27981 */ /* 0x000ea4000c1e1b00 */
[----:B------:R-:W-:-:S02]  /*0c30*/  IMAD.WIDE.U32 R190, R133, 0x8, R86 ;  /* 0x0000000885be7825 */ /* 0x000fc400078e0056 */
[----:B------:R-:W2:Y:S02]  /*0c40*/  LDG.E.64 R192, desc[UR10][R192.64] ;  /* 0x0000000ac0c07981 */ /* 0x000ea4000c1e1b00 */
[--C-:B------:R-:W-:Y:S02]  /*0c50*/  IMAD.WIDE.U32 R208, R133, 0x8, R84.reuse ;  /* 0x0000000885d07825 */ /* 0x100fe400078e0054 */
[----:B------:R-:W2:Y:S02]  /*0c60*/  LDG.E.64 R190, desc[UR10][R190.64] ;  /* 0x0000000abebe7981 */ /* 0x000ea4000c1e1b00 */
[----:B------:R-:W-:Y:S02]  /*0c70*/  IMAD.WIDE.U32 R196, R132, 0x8, R84 ;  /* 0x0000000884c47825 */ /* 0x000fe400078e0054 */
        /* <DEDUP_REMOVED lines=41> */
[----:B------:R-:W-:Y:S01]  /*0f10*/  SHF.R.U64 R247, R198, 0x10, R199 ;  /* 0x00000010c6f77819 */ /* 0x000fe200000012c7 */
[----:B------:R-:W-:-:S03]  /*0f20*/  IMAD.MOV.U32 R240, RZ, RZ, R192 ;  /* 0x000000fffff07224 */ /* 0x000fc600078e00c0 */
[----:B------:R-:W2:Y:S01]  /*0f30*/  @P0 LDC.64 R82, c[0x0][0x3b8] ;  /* 0x0000ee00ff520b82 */ /* 0x000ea20000000a00 */
[----:B0-----:R-:W-:Y:S01]  /*0f40*/  @P0 IMAD.WIDE.U32 R80, R135, 0x4, R80 ;  /* 0x0000000487500825 */ /* 0x001fe200078e0050 */
[--C-:B------:R-:W-:Y:S02]  /*0f50*/  SHF.R.U64 R244, R194, 0x10, R195.reuse ;  /* 0x00000010c2f47819 */ /* 0x100fe400000012c3 */
[----:B------:R-:W-:Y:S01]  /*0f60*/  MOV R243, R195 ;  /* 0x000000c300f37202 */ /* 0x000fe20000000f00 */
[----:B------:R-:W-:Y:S01]  /*0f70*/  IMAD.MOV.U32 R245, RZ, RZ, R194 ;  /* 0x000000fffff57224 */ /* 0x000fe200078e00c2 */
[----:B------:R-:W-:Y:S01]  /*0f80*/  SHF.R.U32.HI R242, RZ, 0x10, R195 ;  /* 0x00000010fff27819 */ /* 0x000fe200000116c3 */
[----:B------:R0:W5:Y:S01]  /*0f90*/  @P0 LDG.E R129, desc[UR10][R80.64] ;  /* 0x0000000a50810981 */ /* 0x000162000c1e1900 */
[--C-:B------:R-:W-:Y:S01]  /*0fa0*/  SHF.R.U64 R239, R192, 0x10, R193.reuse ;  /* 0x00000010c0ef7819 */ /* 0x100fe200000012c1 */
[----:B------:R-:W-:Y:S01]  /*0fb0*/  IMAD.MOV.U32 R203, RZ, RZ, R190 ;  /* 0x000000ffffcb7224 */ /* 0x000fe200078e00be */
[----:B------:R-:W-:Y:S01]  /*0fc0*/  MOV R238, R193 ;  /* 0x000000c100ee7202 */ /* 0x000fe20000000f00 */
[----:B------:R-:W-:Y:S01]  /*0fd0*/  IMAD.MOV.U32 R232, RZ, RZ, R196 ;  /* 0x000000ffffe87224 */ /* 0x000fe200078e00c4 */
[----:B------:R-:W-:-:S02]  /*0fe0*/  SHF.R.U32.HI R237, RZ, 0x10, R193 ;  /* 0x00000010ffed7819 */ /* 0x000fc400000116c1 */
[--C-:B------:R-:W-:Y:S02]  /*0ff0*/  SHF.R.U64 R198, R190, 0x10, R191.reuse ;  /* 0x00000010bec67819 */ /* 0x100fe400000012bf */
[----:B------:R-:W-:Y:S01]  /*1000*/  MOV R195, R191 ;  /* 0x000000bf00c37202 */ /* 0x000fe20000000f00 */
[----:B0-----:R-:W0:Y:S01]  /*1010*/  LDC.64 R80, c[0x0][0x3b0] ;  /* 0x0000ec00ff507b82 */ /* 0x001e220000000a00 */
[----:B------:R-:W-:Y:S01]  /*1020*/  SHF.R.U32.HI R192, RZ, 0x10, R191 ;  /* 0x00000010ffc07819 */ /* 0x000fe200000116bf */
[----:B------:R-:W-:Y:S01]  /*1030*/  IMAD.MOV.U32 R191, RZ, RZ, R208 ;  /* 0x000000ffffbf7224 */ /* 0x000fe200078e00d0 */
[--C-:B------:R-:W-:Y:S02]  /*1040*/  SHF.R.U64 R190, R208, 0x10, R209.reuse ;  /* 0x00000010d0be7819 */ /* 0x100fe400000012d1 */
[----:B------:R-:W-:Y:S02]  /*1050*/  MOV R189, R209 ;  /* 0x000000d100bd7202 */ /* 0x000fe40000000f00 */
[----:B------:R-:W-:-:S02]  /*1060*/  SHF.R.U32.HI R227, RZ, 0x10, R209 ;  /* 0x00000010ffe37819 */ /* 0x000fc400000116d1 */
[--C-:B------:R-:W-:Y:S01]  /*1070*/  SHF.R.U64 R233, R196, 0x10, R197.reuse ;  /* 0x00000010c4e97819 */ /* 0x100fe200000012c5 */
[----:B------:R-:W3:Y:S01]  /*1080*/  @P0 LDC.64 R208, c[0x0][0x3b8] ;  /* 0x0000ee00ffd00b82 */ /* 0x000ee20000000a00 */
[----:B------:R-:W-:Y:S01]  /*1090*/  MOV R193, R197 ;  /* 0x000000c500c17202 */ /* 0x000fe20000000f00 */
[----:B------:R-:W-:Y:S01]  /*10a0*/  IMAD.MOV.U32 R196, RZ, RZ, R206 ;  /* 0x000000ffffc47224 */ /* 0x000fe200078e00ce */
[----:B------:R-:W-:Y:S02]  /*10b0*/  SHF.R.U32.HI R194, RZ, 0x10, R197 ;  /* 0x00000010ffc27819 */ /* 0x000fe400000116c5 */
[----:B------:R-:W-:Y:S01]  /*10c0*/  SHF.R.U64 R197, R206, 0x10, R207 ;  /* 0x00000010cec57819 */ /* 0x000fe200000012cf */
[----:B------:R-:W-:Y:S01]  /*10d0*/  IMAD.MOV.U32 R206, RZ, RZ, R182 ;  /* 0x000000ffffce7224 */ /* 0x000fe200078e00b6 */
[----:B------:R-:W-:Y:S01]  /*10e0*/  SHF.R.U64 R210, R182, 0x10, R183 ;  /* 0x00000010b6d27819 */ /* 0x000fe200000012b7 */
[----:B------:R-:W-:Y:S01]  /*10f0*/  FADD.FTZ R182, -R226, R84 ;  /* 0x00000054e2b67221 */ /* 0x000fe20000010100 */
[----:B------:R-:W-:-:S02]  /*1100*/  MOV R214, R183 ;  /* 0x000000b700d67202 */ /* 0x000fc40000000f00 */
[----:B------:R-:W-:Y:S01]  /*1110*/  SHF.R.U32.HI R218, RZ, 0x10, R183 ;  /* 0x00000010ffda7819 */ /* 0x000fe200000116b7 */
[----:B------:R-:W-:Y:S01]  /*1120*/  FADD.FTZ R183, -R226, R85 ;  /* 0x00000055e2b77221 */ /* 0x000fe20000010100 */
[----:B-1----:R-:W-:Y:S01]  /*1130*/  @P0 IMAD.WIDE.U32 R84, R132, 0x4, R204 ;  /* 0x0000000484540825 */ /* 0x002fe200078e00cc */
[----:B------:R-:W-:-:S04]  /*1140*/  MOV R246, R199 ;  /* 0x000000c700f67202 */ /* 0x000fc80000000f00 */
[----:B------:R1:W5:Y:S01]  /*1150*/  @P0 LDG.E R126, desc[UR10][R84.64] ;  /* 0x0000000a547e0981 */ /* 0x000362000c1e1900 */
[----:B------:R-:W-:Y:S01]  /*1160*/  SHF.R.U32.HI R241, RZ, 0x10, R199 ;  /* 0x00000010fff17819 */ /* 0x000fe200000116c7 */
[C---:B------:R-:W-:Y:S01]  /*1170*/  FADD.FTZ R205, -R226.reuse, R94 ;  /* 0x0000005ee2cd7221 */ /* 0x040fe20000010100 */
[----:B------:R-:W-:Y:S02]  /*1180*/  MOV R199, R207 ;  /* 0x000000cf00c77202 */ /* 0x000fe40000000f00 */
[----:B------:R-:W-:Y:S01]  /*1190*/  SHF.R.U32.HI R200, RZ, 0x10, R207 ;  /* 0x00000010ffc87819 */ /* 0x000fe200000116cf */
        /* <DEDUP_REMOVED lines=21> */
[----:B------:R2:W5:Y:S01]  /*12f0*/  LDG.E R89, desc[UR10][R96.64] ;  /* 0x0000000a60597981 */ /* 0x000562000c1e1900 */
[----:B------:R-:W-:Y:S01]  /*1300*/  FADD.FTZ R226, -R226, R99 ;  /* 0x00000063e2e27221 */ /* 0x000fe20000010100 */
[----:B------:R-:W-:-:S02]  /*1310*/  IMAD.WIDE.U32 R92, R135, 0x4, R80 ;  /* 0x00000004875c7825 */ /* 0x000fc400078e0050 */
[----:B------:R3:W5:Y:S02]  /*1320*/  @P0 LDG.E R127, desc[UR10][R208.64] ;  /* 0x0000000ad07f0981 */ /* 0x000764000c1e1900 */
[--C-:B------:R-:W-:Y:S02]  /*1330*/  IMAD.WIDE.U32 R98, R133, 0x4, R80.reuse ;  /* 0x0000000485627825 */ /* 0x100fe400078e0050 */
[----:B------:R-:W5:Y:S02]  /*1340*/  LDG.E R92, desc[UR10][R92.64] ;  /* 0x0000000a5c5c7981 */ /* 0x000f64000c1e1900 */
[----:B--2---:R-:W-:Y:S01]  /*1350*/  IMAD.WIDE.U32 R96, R132, 0x4, R80 ;  /* 0x0000000484607825 */ /* 0x004fe200078e0050 */
[----:B------:R-:W-:-:S03]  /*1360*/  MOV R234, R185 ;  /* 0x000000b900ea7202 */ /* 0x000fc60000000f00 */
[----:B----4-:R-:W-:Y:S01]  /*1370*/  FMUL.FTZ R0, R131, R0 ;  /* 0x0000000083007220 */ /* 0x010fe20000410000 */
[----:B------:R-:W5:Y:S01]  /*1380*/  LDG.E R98, desc[UR10][R98.64] ;  /* 0x0000000a62627981 */ /* 0x000f62000c1e1900 */
[----:B---3--:R-:W2:Y:S01]  /*1390*/  @P1 LDC.64 R208, c[0x0][0x438] ;  /* 0x00010e00ffd01b82 */ /* 0x008ea20000000a00 */
[----:B------:R-:W-:Y:S02]  /*13a0*/  IMAD.WIDE.U32 R80, R130, 0x4, R80 ;  /* 0x0000000482507825 */ /* 0x000fe400078e0050 */
[----:B------:R-:W5:Y:S02]  /*13b0*/  LDG.E R97, desc[UR10][R96.64] ;  /* 0x0000000a60617981 */ /* 0x000f64000c1e1900 */
[----:B------:R-:W-:Y:S02]  /*13c0*/  HADD2.F32 R245, -RZ, R245.H0_H0 ;  /* 0x200000f5fff57230 */ /* 0x000fe40000004100 */
[----:B-1----:R-:W-:-:S04]  /*13d0*/  @P1 IMAD.WIDE.U32 R84, R132, 0x10, R84 ;  /* 0x0000001084541825 */ /* 0x002fc800078e0054 */
[----:B------:R-:W-:Y:S01]  /*13e0*/  HADD2.F32 R248, -RZ, R248.H0_H0 ;  /* 0x200000f8fff87230 */ /* 0x000fe20000004100 */
[----:B------:R-:W5:Y:S01]  /*13f0*/  @P1 LDG.E.128 R72, desc[UR10][R84.64] ;  /* 0x0000000a54481981 */ /* 0x000f62000c1e1d00 */
[----:B------:R-:W-:-:S03]  /*1400*/  HADD2.F32 R244, -RZ, R244.H0_H0 ;  /* 0x200000f4fff47230 */ /* 0x000fc60000004100 */
[----:B------:R1:W5:Y:S01]  /*1410*/  LDG.E R96, desc[UR10][R80.64] ;  /* 0x0000000a50607981 */ /* 0x000362000c1e1900 */
[----:B------:R-:W-:-:S04]  /*1420*/  @P1 IMAD.WIDE.U32 R94, R133, 0x10, R94 ;  /* 0x00000010855e1825 */ /* 0x000fc800078e005e */
[----:B------:R-:W-:Y:S01]  /*1430*/  HADD2.F32 R247, -RZ, R247.H0_H0 ;  /* 0x200000f7fff77230 */ /* 0x000fe20000004100 */
[----:B------:R3:W5:Y:S01]  /*1440*/  @P1 LDG.E.128 R68, desc[UR10][R94.64] ;  /* 0x0000000a5e441981 */ /* 0x000762000c1e1d00 */
[----:B------:R-:W-:Y:S02]  /*1450*/  HADD2.F32 R243, -RZ, R243.H0_H0 ;  /* 0x200000f3fff37230 */ /* 0x000fe40000004100 */
[----:B-1----:R-:W-:Y:S01]  /*1460*/  FMUL.FTZ R81, R169, R245 ;  /* 0x000000f5a9517220 */ /* 0x002fe20000410000 */
[----:B------:R-:W-:Y:S02]  /*1470*/  HADD2.F32 R85, -RZ, R195.H0_H0 ;  /* 0x200000c3ff557230 */ /* 0x000fe40000004100 */
[----:B------:R-:W-:Y:S01]  /*1480*/  FMUL.FTZ R80, R147, R244 ;  /* 0x000000f493507220 */ /* 0x000fe20000410000 */
[----:B------:R-:W-:Y:S01]  /*1490*/  FFMA.FTZ R195, R159, R248, R81 ;  /* 0x000000f89fc37223 */ /* 0x000fe20000010051 */
[----:B------:R-:W-:Y:S01]  /*14a0*/  FMUL.FTZ R93, R131, R201 ;  /* 0x000000c9835d7220 */ /* 0x000fe20000410000 */
[----:B------:R-:W-:-:S02]  /*14b0*/  HADD2.F32 R246, -RZ, R246.H0_H0 ;  /* 0x200000f6fff67230 */ /* 0x000fc40000004100 */
[----:B---3--:R-:W-:Y:S01]  /*14c0*/  FMUL.FTZ R94, R131, R188 ;  /* 0x000000bc835e7220 */ /* 0x008fe20000410000 */
[----:B------:R-:W-:Y:S02]  /*14d0*/  HADD2.F32 R242, -RZ, R242.H0_H0 ;  /* 0x200000f2fff27230 */ /* 0x000fe40000004100 */
[----:B------:R-:W-:Y:S01]  /*14e0*/  FMUL.FTZ R201, R168, R243 ;  /* 0x000000f3a8c97220 */ /* 0x000fe20000410000 */
[----:B------:R-:W-:Y:S02]  /*14f0*/  HADD2.F32 R84, -RZ, R198.H0_H0 ;  /* 0x200000c6ff547230 */ /* 0x000fe40000004100 */
[----:B------:R-:W-:Y:S01]  /*1500*/  FFMA.FTZ R198, R137, R247, R80 ;  /* 0x000000f789c67223 */ /* 0x000fe20000010050 */
[----:B------:R-:W-:Y:S01]  /*1510*/  FADD.FTZ R81, RZ, R195 ;  /* 0x000000c3ff517221 */ /* 0x000fe20000010000 */
[----:B------:R-:W-:Y:S01]  /*1520*/  FMUL.FTZ R188, R131, R91 ;  /* 0x0000005b83bc7220 */ /* 0x000fe20000410000 */
[----:B------:R-:W-:Y:S02]  /*1530*/  HADD2.F32 R236, -RZ, R236.H0_H0 ;  /* 0x200000ecffec7230 */ /* 0x000fe40000004100 */
[----:B------:R-:W-:-:S02]  /*1540*/  HADD2.F32 R91, -RZ, R189.H0_H0 ;  /* 0x200000bdff5b7230 */ /* 0x000fc40000004100 */
[----:B------:R-:W-:Y:S01]  /*1550*/  FMUL.FTZ R189, R131, R88 ;  /* 0x0000005883bd7220 */ /* 0x000fe20000410000 */
[----:B------:R-:W-:Y:S02]  /*1560*/  HADD2.F32 R241, -RZ, R241.H0_H0 ;  /* 0x200000f1fff17230 */ /* 0x000fe40000004100 */
[----:B------:R-:W-:Y:S01]  /*1570*/  FMUL.FTZ R202, R146, R242 ;  /* 0x000000f292ca7220 */ /* 0x000fe20000410000 */
[----:B0-----:R-:W-:-:S04]  /*1580*/  @P1 IMAD.WIDE.U32 R82, R130, 0x10, R82 ;  /* 0x0000001082521825 */ /* 0x001fc800078e0052 */
[----:B------:R-:W-:Y:S01]  /*1590*/  FFMA.FTZ R201, R158, R246, R201 ;  /* 0x000000f69ec97223 */ /* 0x000fe200000100c9 */
[----:B------:R-:W-:Y:S01]  /*15a0*/  FADD.FTZ R88, R198, R81 ;  /* 0x00000051c6587221 */ /* 0x000fe20000010000 */
[----:B------:R-:W-:Y:S01]  /*15b0*/  FMUL.FTZ R80, R171, R236 ;  /* 0x000000ecab507220 */ /* 0x000fe20000410000 */
[----:B------:R-:W-:Y:S02]  /*15c0*/  HADD2.F32 R240, -RZ, R240.H0_H0 ;  /* 0x200000f0fff07230 */ /* 0x000fe40000004100 */
[----:B------:R-:W-:Y:S01]  /*15d0*/  FMUL.FTZ R95, R131, R187 ;  /* 0x000000bb835f7220 */ /* 0x000fe20000410000 */
[----:B------:R-:W-:Y:S02]  /*15e0*/  HADD2.F32 R235, -RZ, R235.H0_H0 ;  /* 0x200000ebffeb7230 */ /* 0x000fe40000004100 */
[----:B------:R-:W-:Y:S01]  /*15f0*/  FFMA.FTZ R202, R136, R241, R202 ;  /* 0x000000f188ca7223 */ /* 0x000fe200000100ca */
[----:B------:R-:W-:Y:S01]  /*1600*/  FADD.FTZ R81, R201, R88 ;  /* 0x00000058c9517221 */ /* 0x000fe20000010000 */
[----:B------:R0:W5:Y:S01]  /*1610*/  @P1 LDG.E.128 R76, desc[UR10][R82.64] ;  /* 0x0000000a524c1981 */ /* 0x000162000c1e1d00 */
[----:B------:R-:W-:Y:S01]  /*1620*/  FMUL.FTZ R187, R131, R90 ;  /* 0x0000005a83bb7220 */ /* 0x000fe20000410000 */
[----:B--2---:R-:W-:-:S04]  /*1630*/  @P1 IMAD.WIDE.U32 R208, R134, 0x10, R208 ;  /* 0x0000001086d01825 */ /* 0x004fc800078e00d0 */
[C---:B------:R-:W-:Y:S01]  /*1640*/  FMUL.FTZ R99, R131.reuse, R182 ;  /* 0x000000b683637220 */ /* 0x040fe20000410000 */
[----:B------:R-:W-:Y:S01]  /*1650*/  SHF.R.U32.HI R185, RZ, 0x10, R185 ;  /* 0x00000010ffb97819 */ /* 0x000fe200000116b9 */
[C---:B------:R-:W-:Y:S01]  /*1660*/  FMUL.FTZ R182, R131.reuse, R183 ;  /* 0x000000b783b67220 */ /* 0x040fe20000410000 */
[----:B------:R-:W-:Y:S02]  /*1670*/  HADD2.F32 R90, -RZ, R190.H0_H0 ;  /* 0x200000beff5a7230 */ /* 0x000fe40000004100 */
[----:B------:R-:W-:Y:S01]  /*1680*/  FMUL.FTZ R190, R131, R204 ;  /* 0x000000cc83be7220 */ /* 0x000fe20000410000 */
[----:B------:R-:W-:Y:S02]  /*1690*/  HADD2.F32 R239, -RZ, R239.H0_H0 ;  /* 0x200000efffef7230 */ /* 0x000fe40000004100 */
[----:B0-----:R-:W-:Y:S02]  /*16a0*/  HADD2.F32 R82, -RZ, R203.H0_H0 ;  /* 0x200000cbff527230 */ /* 0x001fe40000004100 */
[----:B------:R-:W-:Y:S01]  /*16b0*/  FFMA.FTZ R203, R161, R240, R80 ;  /* 0x000000f0a1cb7223 */ /* 0x000fe20000010050 */
[----:B------:R-:W-:-:S02]  /*16c0*/  HADD2.F32 R234, -RZ, R234.H0_H0 ;  /* 0x200000eaffea7230 */ /* 0x000fc40000004100 */
[----:B------:R-:W-:Y:S01]  /*16d0*/  FMUL.FTZ R183, R131, R184 ;  /* 0x000000b883b77220 */ /* 0x000fe20000410000 */
[----:B------:R-:W-:Y:S01]  /*16e0*/  FMUL.FTZ R204, R149, R235 ;  /* 0x000000eb95cc7220 */ /* 0x000fe20000410000 */
[----:B------:R-:W-:Y:S01]  /*16f0*/  FFMA.FTZ R88, R0, R195, RZ ;  /* 0x000000c300587223 */ /* 0x000fe200000100ff */
[----:B------:R-:W-:Y:S01]  /*1700*/  FADD.FTZ R80, R202, R81 ;  /* 0x00000051ca507221 */ /* 0x000fe20000010000 */
[C---:B------:R-:W-:Y:S01]  /*1710*/  FMUL.FTZ R184, R131.reuse, R87 ;  /* 0x0000005783b87220 */ /* 0x040fe20000410000 */
[----:B------:R-:W-:Y:S01]  /*1720*/  HADD2.F32 R87, -RZ, R191.H0_H0 ;  /* 0x200000bfff577230 */ /* 0x000fe20000004100 */
[----:B------:R0:W5:Y:S01]  /*1730*/  @P1 LDG.E.128 R64, desc[UR10][R208.64] ;  /* 0x0000000ad0401981 */ /* 0x000162000c1e1d00 */
[----:B------:R-:W-:Y:S02]  /*1740*/  HADD2.F32 R238, -RZ, R238.H0_H0 ;  /* 0x200000eeffee7230 */ /* 0x000fe40000004100 */
[----:B------:R-:W-:Y:S01]  /*1750*/  FMUL.FTZ R191, R131, R205 ;  /* 0x000000cd83bf7220 */ /* 0x000fe20000410000 */
[----:B------:R-:W-:-:S02]  /*1760*/  HADD2.F32 R83, -RZ, R185.H0_H0 ;  /* 0x200000b9ff537230 */ /* 0x000fc40000004100 */
[----:B------:R-:W-:Y:S01]  /*1770*/  FMUL.FTZ R205, R170, R234 ;  /* 0x000000eaaacd7220 */ /* 0x000fe20000410000 */
[----:B------:R-:W-:Y:S01]  /*1780*/  FFMA.FTZ R81, R95, R198, R88 ;  /* 0x000000c65f517223 */ /* 0x000fe20000010058 */
[----:B------:R-:W-:Y:S01]  /*1790*/  FFMA.FTZ R204, R139, R239, R204 ;  /* 0x000000ef8bcc7223 */ /* 0x000fe200000100cc */
[----:B------:R-:W-:Y:S01]  /*17a0*/  FMUL.FTZ R185, R131, R86 ;  /* 0x0000005683b97220 */ /* 0x000fe20000410000 */
[----:B0-----:R-:W-:Y:S01]  /*17b0*/  FADD.FTZ R209, R203, R80 ;  /* 0x00000050cbd17221 */ /* 0x001fe20000010000 */
[----:B------:R-:W-:Y:S02]  /*17c0*/  HADD2.F32 R86, -RZ, R192.H0_H0 ;  /* 0x200000c0ff567230 */ /* 0x000fe40000004100 */
[----:B------:R-:W-:Y:S01]  /*17d0*/  FMUL.FTZ R192, R131, R207 ;  /* 0x000000cf83c07220 */ /* 0x000fe20000410000 */
[----:B------:R-:W-:Y:S02]  /*17e0*/  HADD2.F32 R237, -RZ, R237.H0_H0 ;  /* 0x200000edffed7230 */ /* 0x000fe40000004100 */
[----:B------:R-:W-:Y:S01]  /*17f0*/  FFMA.FTZ R205, R160, R238, R205 ;  /* 0x000000eea0cd7223 */ /* 0x000fe200000100cd */
[----:B------:R-:W-:Y:S01]  /*1800*/  FFMA.FTZ R80, R94, R201, R81 ;  /* 0x000000c95e507223 */ /* 0x000fe20000010051 */
[----:B------:R-:W-:Y:S01]  /*1810*/  FADD.FTZ R208, R204, R209 ;  /* 0x000000d1ccd07221 */ /* 0x000fe20000010000 */
[----:B------:R-:W-:-:S02]  /*1820*/  FMUL.FTZ R207, R148, R83 ;  /* 0x0000005394cf7220 */ /* 0x000fc40000410000 */
        /* <DEDUP_REMOVED lines=9> */
[----:B------:R-:W-:Y:S02]  /*18c0*/  HADD2.F32 R227, -RZ, R227.H0_H0 ;  /* 0x200000e3ffe37230 */ /* 0x000fe40000004100 */
[----:B------:R-:W-:Y:S01]  /*18d0*/  FFMA.FTZ R80, R182, R204, R81 ;  /* 0x000000ccb6507223 */ /* 0x000fe20000010051 */
[----:B------:R-:W-:Y:S01]  /*18e0*/  FMUL.FTZ R211, R172, R91 ;  /* 0x0000005bacd37220 */ /* 0x000fe20000410000 */
[----:B------:R-:W-:Y:S01]  /*18f0*/  FADD.FTZ R88, R208, R213 ;  /* 0x000000d5d0587221 */ /* 0x000fe20000010000 */
[----:B------:R-:W-:-:S02]  /*1900*/  HADD2.F32 R232, -RZ, R232.H0_H0 ;  /* 0x200000e8ffe87230 */ /* 0x000fc40000004100 */
[----:B------:R-:W-:Y:S01]  /*1910*/  FFMA.FTZ R213, R183, R205, R80 ;  /* 0x000000cdb7d57223 */ /* 0x000fe20000010050 */
[----:B------:R-:W-:Y:S01]  /*1920*/  FFMA.FTZ R211, R162, R85, R211 ;  /* 0x00000055a2d37223 */ /* 0x000fe200000100d3 */
[----:B------:R-:W-:Y:S01]  /*1930*/  FADD.FTZ R216, R209, R88 ;  /* 0x00000058d1d87221 */ /* 0x000fe20000010000 */
[----:B------:R-:W-:Y:S01]  /*1940*/  FMUL.FTZ R81, R150, R227 ;  /* 0x000000e396517220 */ /* 0x000fe20000410000 */
[----:B------:R-:W-:Y:S02]  /*1950*/  HADD2.F32 R228, -RZ, R228.H0_H0 ;  /* 0x200000e4ffe47230 */ /* 0x000fe40000004100 */
[----:B------:R-:W-:Y:S01]  /*1960*/  FMUL.FTZ R80, R175, R232 ;  /* 0x000000e8af507220 */ /* 0x000fe20000410000 */
[----:B------:R-:W-:Y:S02]  /*1970*/  HADD2.F32 R233, -RZ, R233.H0_H0 ;  /* 0x200000e9ffe97230 */ /* 0x000fe40000004100 */
[----:B------:R-:W-:Y:S01]  /*1980*/  FFMA.FTZ R88, R184, R207, R213 ;  /* 0x000000cfb8587223 */ /* 0x000fe200000100d5 */
[----:B------:R-:W-:Y:S01]  /*1990*/  FFMA.FTZ R212, R140, R86, R81 ;  /* 0x000000568cd47223 */ /* 0x000fe20000010051 */
[----:B------:R-:W-:Y:S01]  /*19a0*/  FADD.FTZ R215, R211, R216 ;  /* 0x000000d8d3d77221 */ /* 0x000fe20000010000 */
[----:B------:R-:W-:-:S02]  /*19b0*/  HADD2.F32 R193, -RZ, R193.H0_H0 ;  /* 0x200000c1ffc17230 */ /* 0x000fc40000004100 */
[----:B------:R-:W-:Y:S01]  /*19c0*/  FFMA.FTZ R213, R165, R228, R80 ;  /* 0x000000e4a5d57223 */ /* 0x000fe20000010050 */
[----:B------:R-:W-:Y:S02]  /*19d0*/  HADD2.F32 R229, -RZ, R229.H0_H0 ;  /* 0x200000e5ffe57230 */ /* 0x000fe40000004100 */
[----:B------:R-:W-:Y:S01]  /*19e0*/  FFMA.FTZ R81, R185, R208, R88 ;  /* 0x000000d0b9517223 */ /* 0x000fe20000010058 */
[----:B------:R-:W-:Y:S02]  /*19f0*/  HADD2.F32 R194, -RZ, R194.H0_H0 ;  /* 0x200000c2ffc27230 */ /* 0x000fe40000004100 */
[----:B------:R-:W-:Y:S01]  /*1a00*/  FMUL.FTZ R80, R153, R233 ;  /* 0x000000e999507220 */ /* 0x000fe20000410000 */
[----:B------:R-:W-:Y:S01]  /*1a10*/  FMUL.FTZ R186, R131, R186 ;  /* 0x000000ba83ba7220 */ /* 0x000fe20000410000 */
[----:B------:R-:W-:Y:S01]  /*1a20*/  FADD.FTZ R88, R212, R215 ;  /* 0x000000d7d4587221 */ /* 0x000fe20000010000 */
[----:B------:R-:W-:Y:S02]  /*1a30*/  HADD2.F32 R230, -RZ, R230.H0_H0 ;  /* 0x200000e6ffe67230 */ /* 0x000fe40000004100 */
[----:B------:R-:W-:Y:S01]  /*1a40*/  FMUL.FTZ R217, R174, R193 ;  /* 0x000000c1aed97220 */ /* 0x000fe20000410000 */
[----:B------:R-:W-:-:S02]  /*1a50*/  HADD2.F32 R231, -RZ, R231.H0_H0 ;  /* 0x200000e7ffe77230 */ /* 0x000fc40000004100 */
[----:B------:R-:W-:Y:S01]  /*1a60*/  FFMA.FTZ R215, R143, R229, R80 ;  /* 0x000000e58fd77223 */ /* 0x000fe20000010050 */
[----:B------:R-:W-:Y:S01]  /*1a70*/  FMUL.FTZ R219, R152, R194 ;  /* 0x000000c298db7220 */ /* 0x000fe20000410000 */
[----:B------:R-:W-:Y:S01]  /*1a80*/  FFMA.FTZ R80, R186, R209, R81 ;  /* 0x000000d1ba507223 */ /* 0x000fe20000010051 */
[----:B------:R-:W-:Y:S01]  /*1a90*/  FADD.FTZ R88, R213, R88 ;  /* 0x00000058d5587221 */ /* 0x000fe20000010000 */
[----:B------:R-:W-:Y:S02]  /*1aa0*/  HADD2.F32 R206, -RZ, R206.H0_H0 ;  /* 0x200000ceffce7230 */ /* 0x000fe40000004100 */
[----:B------:R-:W-:Y:S01]  /*1ab0*/  FFMA.FTZ R216, R164, R230, R217 ;  /* 0x000000e6a4d87223 */ /* 0x000fe200000100d9 */
[----:B------:R-:W-:Y:S01]  /*1ac0*/  FFMA.FTZ R217, R142, R231, R219 ;  /* 0x000000e78ed97223 */ /* 0x000fe200000100db */
[----:B------:R-:W-:Y:S01]  /*1ad0*/  FFMA.FTZ R81, R187, R211, R80 ;  /* 0x000000d3bb517223 */ /* 0x000fe20000010050 */
[----:B------:R-:W-:Y:S01]  /*1ae0*/  FADD.FTZ R219, R215, R88 ;  /* 0x00000058d7db7221 */ /* 0x000fe20000010000 */
[----:B------:R-:W-:-:S02]  /*1af0*/  HADD2.F32 R196, -RZ, R196.H0_H0 ;  /* 0x200000c4ffc47230 */ /* 0x000fc40000004100 */
[----:B------:R-:W-:Y:S01]  /*1b00*/  FMUL.FTZ R88, R177, R206 ;  /* 0x000000ceb1587220 */ /* 0x000fe20000410000 */
[----:B------:R-:W-:Y:S02]  /*1b10*/  HADD2.F32 R210, -RZ, R210.H0_H0 ;  /* 0x200000d2ffd27230 */ /* 0x000fe40000004100 */
[----:B------:R-:W-:Y:S01]  /*1b20*/  FFMA.FTZ R80, R188, R212, R81 ;  /* 0x000000d4bc507223 */ /* 0x000fe20000010051 */
[----:B------:R-:W-:Y:S01]  /*1b30*/  FADD.FTZ R220, R216, R219 ;  /* 0x000000dbd8dc7221 */ /* 0x000fe20000010000 */
[----:B------:R-:W-:Y:S01]  /*1b40*/  FFMA.FTZ R219, R167, R196, R88 ;  /* 0x000000c4a7db7223 */ /* 0x000fe20000010058 */
[----:B------:R-:W-:Y:S02]  /*1b50*/  HADD2.F32 R197, -RZ, R197.H0_H0 ;  /* 0x200000c5ffc57230 */ /* 0x000fe40000004100 */
[----:B------:R-:W-:Y:S01]  /*1b60*/  FFMA.FTZ R81, R189, R213, R80 ;  /* 0x000000d5bd517223 */ /* 0x000fe20000010050 */
[----:B------:R-:W-:Y:S02]  /*1b70*/  HADD2.F32 R214, -RZ, R214.H0_H0 ;  /* 0x200000d6ffd67230 */ /* 0x000fe40000004100 */
[----:B------:R-:W-:Y:S01]  /*1b80*/  FADD.FTZ R88, R217, R220 ;  /* 0x000000dcd9587221 */ /* 0x000fe20000010000 */
[----:B------:R-:W-:Y:S01]  /*1b90*/  FMUL.FTZ R220, R155, R210 ;  /* 0x000000d29bdc7220 */ /* 0x000fe20000410000 */
[----:B------:R-:W-:-:S02]  /*1ba0*/  HADD2.F32 R199, -RZ, R199.H0_H0 ;  /* 0x200000c7ffc77230 */ /* 0x000fc40000004100 */
[----:B------:R-:W-:Y:S01]  /*1bb0*/  FFMA.FTZ R80, R190, R215, R81 ;  /* 0x000000d7be507223 */ /* 0x000fe20000010051 */
[----:B------:R-:W-:Y:S02]  /*1bc0*/  HADD2.F32 R218, -RZ, R218.H0_H0 ;  /* 0x200000daffda7230 */ /* 0x000fe40000004100 */
[----:B------:R-:W-:Y:S01]  /*1bd0*/  FMUL.FTZ R221, R176, R214 ;  /* 0x000000d6b0dd7220 */ /* 0x000fe20000410000 */
[----:B------:R-:W-:Y:S01]  /*1be0*/  FFMA.FTZ R220, R145, R197, R220 ;  /* 0x000000c591dc7223 */ /* 0x000fe200000100dc */
[----:B------:R-:W-:Y:S01]  /*1bf0*/  FADD.FTZ R223, R219, R88 ;  /* 0x00000058dbdf7221 */ /* 0x000fe20000010000 */
[----:B------:R-:W-:Y:S02]  /*1c00*/  HADD2.F32 R200, -RZ, R200.H0_H0 ;  /* 0x200000c8ffc87230 */ /* 0x000fe40000004100 */
        /* <DEDUP_REMOVED lines=48> */
.L_x_3633:
[----:B------:R-:W-:Y:S05]  /*1f10*/  BSYNC.RECONVERGENT B0 ;  /* 0x0000000000007941 */ /* 0x000fea0003800200 */
.L_x_3632:
        /* <DEDUP_REMOVED lines=146> */
.L_x_3636:
        /* <DEDUP_REMOVED lines=31> */
.L_x_3635:
        /* <DEDUP_REMOVED lines=36> */
.L_x_3638:
        /* <DEDUP_REMOVED lines=31> */
.L_x_3634:
        /* <DEDUP_REMOVED lines=52> */
.L_x_3640:
        /* <DEDUP_REMOVED lines=21> */
[----:B------:R-:W-:Y:S01]  /*32f0*/  F2FP.F16.F32.PACK_AB R84, R62, R63 ;  /* 0x0000003f3e54723e */ /* 0x000fe200000000ff */
[C---:B------:R-:W-:Y:S01]  /*3300*/  FMUL.FTZ R62, R131.reuse, R94 ;  /* 0x0000005e833e7220 */ /* 0x040fe20000410000 */
[----:B------:R-:W-:Y:S01]  /*3310*/  FMUL.FTZ R63, R131, R202 ;  /* 0x000000ca833f7220 */ /* 0x000fe20000410000 */
[----:B------:R-:W-:-:S02]  /*3320*/  FSEL R81, R0, RZ, P6 ;  /* 0x000000ff00517208 */ /* 0x000fc40003000000 */
[----:B------:R-:W-:Y:S01]  /*3330*/  FMUL.FTZ R0, R62, UR6 ;  /* 0x000000063e007c20 */ /* 0x000fe20008410000 */
[----:B------:R-:W-:Y:S01]  /*3340*/  LOP3.LUT P4, RZ, R129, 0xff0000, RZ, 0xc0, !PT ;  /* 0x00ff000081ff7812 */ /* 0x000fe2000788c0ff */
[----:B------:R-:W-:Y:S01]  /*3350*/  FMUL.FTZ R82, R63, UR6 ;  /* 0x000000063f527c20 */ /* 0x000fe20008410000 */
[----:B------:R-:W-:Y:S02]  /*3360*/  ISETP.GE.U32.AND P6, PT, R129, 0x1000000, PT ;  /* 0x010000008100780c */ /* 0x000fe40003fc6070 */
[----:B------:R-:W-:Y:S02]  /*3370*/  F2FP.F16.F32.PACK_AB R85, R81, R80 ;  /* 0x000000505155723e */ /* 0x000fe400000000ff */
[C---:B------:R-:W-:Y:S02]  /*3380*/  FSEL R80, R0.reuse, RZ, P2 ;  /* 0x000000ff00507208 */ /* 0x040fe40001000000 */
        /* <DEDUP_REMOVED lines=13> */
.L_x_3639:
        /* <DEDUP_REMOVED lines=49> */
.L_x_3641:
        /* <DEDUP_REMOVED lines=22> */
[C---:B------:R-:W-:Y:S01]  /*38d0*/  FFMA.FTZ R62, R131.reuse, R94, R58 ;  /* 0x0000005e833e7223 */ /* 0x040fe2000001003a */
[----:B------:R-:W-:Y:S01]  /*38e0*/  FFMA.FTZ R63, R131, R202, R59 ;  /* 0x000000ca833f7223 */ /* 0x000fe2000001003b */
        /* <DEDUP_REMOVED lines=18> */
[----:B------:R-:W-:-:S07]  /*3a10*/  PRMT R93, R83, 0x7610, R93 ;  /* 0x00007610535d7816 */ /* 0x000fce000000005d */
.L_x_3637:
        /* <DEDUP_REMOVED lines=22> */
.L_x_3642:
        /* <DEDUP_REMOVED lines=47> */
.L_x_3645:
        /* <DEDUP_REMOVED lines=45> */
.L_x_3644:
        /* <DEDUP_REMOVED lines=45> */
.L_x_3647:
        /* <DEDUP_REMOVED lines=45> */
.L_x_3643:
        /* <DEDUP_REMOVED lines=32> */
.L_x_3649:
        /* <DEDUP_REMOVED lines=28> */
[C---:B------:R-:W-:Y:S02]  /*4aa0*/  PRMT R89, R184.reuse, 0x7632, R89 ;  /* 0x00007632b8597816 */ /* 0x040fe40000000059 */
[----:B------:R-:W-:Y:S01]  /*4ab0*/  PRMT R84, R184, 0x7610, R84 ;  /* 0x00007610b8547816 */ /* 0x000fe20000000054 */
[----:B------:R-:W-:Y:S06]  /*4ac0*/  BRA `(.L_x_3646) ;  /* 0x0000000000f47947 */ /* 0x000fec0003800000 */
.L_x_3648:
        /* <DEDUP_REMOVED lines=31> */
.L_x_3650:
        /* <DEDUP_REMOVED lines=29> */
[----:B------:R-:W-:-:S07]  /*4e90*/  PRMT R84, R82, 0x7610, R84 ;  /* 0x0000761052547816 */ /* 0x000fce0000000054 */
.L_x_3646:
        /* <DEDUP_REMOVED lines=19> */
.L_x_3651:
        /* <DEDUP_REMOVED lines=32> */
[----:B------:R-:W-:Y:S02]  /*51d0*/  F2FP.F16.F32.PACK_AB R84, R85, R84 ;  /* 0x000000545554723e */ /* 0x000fe400000000ff */
[----:B------:R-:W-:-:S02]  /*51e0*/  F2FP.F16.F32.PACK_AB R85, R83, R82 ;  /* 0x000000525355723e */ /* 0x000fc400000000ff */
        /* <DEDUP_REMOVED lines=13> */
.L_x_3654:
        /* <DEDUP_REMOVED lines=44> */
.L_x_3653:
        /* <DEDUP_REMOVED lines=45> */
.L_x_3656:
        /* <DEDUP_REMOVED lines=44> */
.L_x_3652:
        /* <DEDUP_REMOVED lines=32> */
.L_x_3658:
        /* <DEDUP_REMOVED lines=31> */
.L_x_3657:
        /* <DEDUP_REMOVED lines=31> */
.L_x_3659:
        /* <DEDUP_REMOVED lines=28> */
[----:B------:R-:W-:-:S07]  /*62b0*/  PRMT R89, R84, 0x7632, R89 ;  /* 0x0000763254597816 */ /* 0x000fce0000000059 */
.L_x_3655:
        /* <DEDUP_REMOVED lines=19> */
.L_x_3660:
        /* <DEDUP_REMOVED lines=47> */
.L_x_3663:
        /* <DEDUP_REMOVED lines=45> */
.L_x_3662:
        /* <DEDUP_REMOVED lines=45> */
.L_x_3665:
        /* <DEDUP_REMOVED lines=45> */
.L_x_3661:
        /* <DEDUP_REMOVED lines=32> */
.L_x_3667:
        /* <DEDUP_REMOVED lines=31> */
.L_x_3666:
        /* <DEDUP_REMOVED lines=31> */
.L_x_3668:
        /* <DEDUP_REMOVED lines=30> */
.L_x_3664:
        /* <DEDUP_REMOVED lines=19> */
.L_x_3669:
        /* <DEDUP_REMOVED lines=22> */
[----:B------:R-:W-:Y:S01]  /*79a0*/  F2FP.F16.F32.PACK_AB R86, R63, R62 ;  /* 0x0000003e3f56723e */ /* 0x000fe200000000ff */
        /* <DEDUP_REMOVED lines=24> */
.L_x_3672:
        /* <DEDUP_REMOVED lines=44> */
.L_x_3671:
        /* <DEDUP_REMOVED lines=45> */
.L_x_3674:
        /* <DEDUP_REMOVED lines=44> */
.L_x_3670:
        /* <DEDUP_REMOVED lines=33> */
.L_x_3676:
        /* <DEDUP_REMOVED lines=31> */
.L_x_3675:
        /* <DEDUP_REMOVED lines=32> */
.L_x_3677:
        /* <DEDUP_REMOVED lines=29> */
[----:B------:R-:W-:-:S07]  /*8b50*/  PRMT R86, R85, 0x7610, R86 ;  /* 0x0000761055567816 */ /* 0x000fce0000000056 */
.L_x_3673:
        /* <DEDUP_REMOVED lines=19> */
.L_x_3678:
[----:B------:R-:W-:Y:S01]  /*8c90*/  UPLOP3.LUT UP1, UPT, UPT, UPT, UP1, 0x40, 0x4 ;  /* 0x000000000004789c */ /* 0x000fe20003f2e810 */
[----:B------:R-:W-:Y:S10]  /*8ca0*/  @!P3 BRA `(.L_x_3679) ;  /* 0xffffff7c0080b947 */ /* 0x000ff4000383ffff */
[----:B------:R-:W-:Y:S01]  /*8cb0*/  IMAD.MOV.U32 R94, RZ, RZ, R16 ;  /* 0x000000ffff5e7224 */ /* 0x000fe200078e0010 */
[----:B------:R-:W-:Y:S01]  /*8cc0*/  MOV R95, R17 ;  /* 0x00000011005f7202 */ /* 0x000fe20000000f00 */
[----:B01----:R-:W-:Y:S01]  /*8cd0*/  IMAD.MOV.U32 R81, RZ, RZ, R102 ;  /* 0x000000ffff517224 */ /* 0x003fe200078e0066 */
        /* <DEDUP_REMOVED lines=74> */
.L_x_3631:
        /* <DEDUP_REMOVED lines=33> */
.L_x_3680:
        /* <DEDUP_REMOVED lines=15> */
.L_x_5449:


//--------------------- .text._ZN10layer_norm22ln_bwd_finalize_kernelINS_22Kernel_traits_finalizeILj2560E6__halfS2_fS2_fjLb0ELj1024ELj4ENS_18Kernel_traits_baseILj2560ES2_S2_fS2_fjLj1024EEEEELb0ELb0EEEvNS_9BwdParamsE --------------------------
	.section	.text._ZN10layer_norm22ln_bwd_finalize_kernelINS_22Kernel_traits_finalizeILj2560E6__halfS2_fS2_fjLb0ELj1024ELj4ENS_18Kernel_traits_baseILj2560ES2_S2_fS2_fjLj1024EEEEELb0ELb0EEEvNS_9BwdParamsE,"ax",@progbits
	.align	128
        .global         _ZN10layer_norm22ln_bwd_finalize_kernelINS_22Kernel_traits_finalizeILj2560E6__halfS2_fS2_fjLb0ELj1024ELj4ENS_18Kernel_traits_baseILj2560ES2_S2_fS2_fjLj1024EEEEELb0ELb0EEEvNS_9BwdParamsE
        .type           _ZN10layer_norm22ln_bwd_finalize_kernelINS_22Kernel_traits_finalizeILj2560E6__halfS2_fS2_fjLb0ELj1024ELj4ENS_18Kernel_traits_baseILj2560ES2_S2_fS2_fjLj1024EEEEELb0ELb0EEEvNS_9BwdParamsE,@function
        .size           _ZN10layer_norm22ln_bwd_finalize_kernelINS_22Kernel_traits_finalizeILj2560E6__halfS2_fS2_fjLb0ELj1024ELj4ENS_18Kernel_traits_baseILj2560ES2_S2_fS2_fjLj1024EEEEELb0ELb0EEEvNS_9BwdParamsE,(.L_x_5450 - _ZN10layer_norm22ln_bwd_finalize_kernelINS_22Kernel_traits_finalizeILj2560E6__halfS2_fS2_fjLb0ELj1024ELj4ENS_18Kernel_traits_baseILj2560ES2_S2_fS2_fjLj1024EEEEELb0ELb0EEEvNS_9BwdParamsE)
        .other          _ZN10layer_norm22ln_bwd_finalize_kernelINS_22Kernel_traits_finalizeILj2560E6__halfS2_fS2_fjLb0ELj1024ELj4ENS_18Kernel_traits_baseILj2560ES2_S2_fS2_fjLj1024EEEEELb0ELb0EEEvNS_9BwdParamsE,@"STO_CUDA_ENTRY STV_DEFAULT"
_ZN10layer_norm22ln_bwd_finalize_kernelINS_22Kernel_traits_finalizeILj2560E6__halfS2_fS2_fjLb0ELj1024ELj4ENS_18Kernel_traits_baseILj2560ES2_S2_fS2_fjLj1024EEEEELb0ELb0EEEvNS_9BwdParamsE:
.text._ZN10layer_norm22ln_bwd_finalize_kernelINS_22Kernel_traits_finalizeILj2560E6__halfS2_fS2_fjLb0ELj1024ELj4ENS_18Kernel_traits_baseILj2560ES2_S2_fS2_fjLj1024EEEEELb0ELb0EEEvNS_9BwdParamsE:
        /* <DEDUP_REMOVED lines=82> */
.L_x_3685:
        /* <DEDUP_REMOVED lines=118> */
.L_x_3684:
[----:B------:R-:W-:Y:S05]  /*0c80*/  BSYNC.RECONVERGENT B1 ;  /* 0x0000000000017941 */ /* 0x000fea0003800200 */
.L_x_3683:
        /* <DEDUP_REMOVED lines=75> */
.L_x_3687:
[----:B------:R-:W-:Y:S05]  /*1140*/  BSYNC.RECONVERGENT B1 ;  /* 0x0000000000017941 */ /* 0x000fea0003800200 */
.L_x_3686:
        /* <DEDUP_REMOVED lines=37> */
.L_x_3689:
[----:B------:R-:W-:Y:S05]  /*13a0*/  BSYNC.RECONVERGENT B1 ;  /* 0x0000000000017941 */ /* 0x000fea0003800200 */
.L_x_3688:
[----:B------:R-:W-:Y:S05]  /*13b0*/  @!P1 BRA `(.L_x_3682) ;  /* 0x0000000000409947 */ /* 0x000fea0003800000 */
[----:B------:R-:W0:Y:S01]  /*13c0*/  LDC.64 R10, c[0x0][0x440] ;  /* 0x00011000ff0a7b82 */ /* 0x000e220000000a00 */
[----:B------:R-:W-:Y:S01]  /*13d0*/  IMAD R59, R0, R56, R59 ;  /* 0x00000038003b7224 */ /* 0x000fe200078e023b */
[----:B------:R-:W-:Y:S02]  /*13e0*/  LOP3.LUT R8, R8, 0x1f, RZ, 0xc0, !PT ;  /* 0x0000001f08087812 */ /* 0x000fe400078ec0ff */
[----:B------:R-:W-:Y:S02]  /*13f0*/  IADD3 R9, PT, PT, -R9, RZ, RZ ;  /* 0x000000ff09097210 */ /* 0x000fe40007ffe1ff */
[----:B------:R-:W-:Y:S02]  /*1400*/  IADD3 R59, PT, PT, R8, R59, RZ ;  /* 0x0000003b083b7210 */ /* 0x000fe40007ffe0ff */
[----:B------:R-:W1:Y:S05]  /*1410*/  LDC.64 R12, c[0x0][0x448] ;  /* 0x00011200ff0c7b82 */ /* 0x000e6a0000000a00 */
.L_x_3690:
        /* <DEDUP_REMOVED lines=10> */
.L_x_3682:
[----:B------:R-:W-:Y:S05]  /*14c0*/  BSYNC.RECONVERGENT B0 ;  /* 0x0000000000007941 */ /* 0x000fea0003800200 */
.L_x_3681:
        /* <DEDUP_REMOVED lines=59> */
.L_x_3691:
        /* <DEDUP_REMOVED lines=16> */
.L_x_5450:


//--------------------- .text._ZN10layer_norm40ln_parallel_residual_bwd_finalize_kernelINS_22Kernel_traits_finalizeILj2560E6__halfS2_fS2_fjLb0ELj1024ELj4ENS_18Kernel_traits_baseILj2560ES2_S2_fS2_fjLj1024EEEEELb0EEEvNS_9BwdParamsE --------------------------
	.section	.text._ZN10layer_norm40ln_parallel_residual_bwd_finalize_kernelINS_22Kernel_traits_finalizeILj2560E6__halfS2_fS2_fjLb0ELj1024ELj4ENS_18Kernel_traits_baseILj2560ES2_S2_fS2_fjLj1024EEEEELb0EEEvNS_9BwdParamsE,"ax",@progbits
	.align	128
        .global         _ZN10layer_norm40ln_parallel_residual_bwd_finalize_kernelINS_22Kernel_traits_finalizeILj2560E6__halfS2_fS2_fjLb0ELj1024ELj4ENS_18Kernel_traits_baseILj2560ES2_S2_fS2_fjLj1024EEEEELb0EEEvNS_9BwdParamsE
        .type           _ZN10layer_norm40ln_parallel_residual_bwd_finalize_kernelINS_22Kernel_traits_finalizeILj2560E6__halfS2_fS2_fjLb0ELj1024ELj4ENS_18Kernel_traits_baseILj2560ES2_S2_fS2_fjLj1024EEEEELb0EEEvNS_9BwdParamsE,@function
        .size           _ZN10layer_norm40ln_parallel_residual_bwd_finalize_kernelINS_22Kernel_traits_finalizeILj2560E6__halfS2_fS2_fjLb0ELj1024ELj4ENS_18Kernel_traits_baseILj2560ES2_S2_fS2_fjLj1024EEEEELb0EEEvNS_9BwdParamsE,(.L_x_5451 - _ZN10layer_norm40ln_parallel_residual_bwd_finalize_kernelINS_22Kernel_traits_finalizeILj2560E6__halfS2_fS2_fjLb0ELj1024ELj4ENS_18Kernel_traits_baseILj2560ES2_S2_fS2_fjLj1024EEEEELb0EEEvNS_9BwdParamsE)
        .other          _ZN10layer_norm40ln_parallel_residual_bwd_finalize_kernelINS_22Kernel_traits_finalizeILj2560E6__halfS2_fS2_fjLb0ELj1024ELj4ENS_18Kernel_traits_baseILj2560ES2_S2_fS2_fjLj1024EEEEELb0EEEvNS_9BwdParamsE,@"STO_CUDA_ENTRY STV_DEFAULT"
_ZN10layer_norm40ln_parallel_residual_bwd_finalize_kernelINS_22Kernel_traits_finalizeILj2560E6__halfS2_fS2_fjLb0ELj1024ELj4ENS_18Kernel_traits_baseILj2560ES2_S2_fS2_fjLj1024EEEEELb0EEEvNS_9BwdParamsE:
.text._ZN10layer_norm40ln_parallel_residual_bwd_finalize_kernelINS_22Kernel_traits_finalizeILj2560E6__halfS2_fS2_fjLb0ELj1024ELj4ENS_18Kernel_traits_baseILj2560ES2_S2_fS2_fjLj1024EEEEELb0EEEvNS_9BwdParamsE:
        /* <DEDUP_REMOVED lines=60> */
.L_x_3696:
        /* <DEDUP_REMOVED lines=112> */
.L_x_3695:
[----:B------:R-:W-:Y:S05]  /*0ac0*/  BSYNC.RECONVERGENT B1 ;  /* 0x0000000000017941 */ /* 0x000fea0003800200 */
.L_x_3694:
        /* <DEDUP_REMOVED lines=65> */
.L_x_3698:
[----:B------:R-:W-:Y:S05]  /*0ee0*/  BSYNC.RECONVERGENT B1 ;  /* 0x0000000000017941 */ /* 0x000fea0003800200 */
.L_x_3697:
        /* <DEDUP_REMOVED lines=36> */
.L_x_3700:
[----:B------:R-:W-:Y:S05]  /*1130*/  BSYNC.RECONVERGENT B1 ;  /* 0x0000000000017941 */ /* 0x000fea0003800200 */
.L_x_3699:
        /* <DEDUP_REMOVED lines=18> */
.L_x_3693:
[----:B------:R-:W-:Y:S05]  /*1260*/  BSYNC.RECONVERGENT B0 ;  /* 0x0000000000007941 */ /* 0x000fea0003800200 */
.L_x_3692:
        /* <DEDUP_REMOVED lines=94> */
.L_x_3701:
        /* <DEDUP_REMOVED lines=11> */
.L_x_5451:


//--------------------- .text._ZN10layer_norm31ln_parallel_residual_bwd_kernelINS_13Kernel_traitsI6__halfS2_fS2_fjLj2560ELj1ELj1ELj4ELj8ENS_18Kernel_traits_baseILj2560ES2_S2_fS2_fjLj128EEEEELb1ELb1ELb0EEEvNS_9BwdParamsE --------------------------
	.section	.text._ZN10layer_norm31ln_parallel_residual_bwd_kernelINS_13Kernel_traitsI6__halfS2_fS2_fjLj2560ELj1ELj1ELj4ELj8ENS_18Kernel_traits_baseILj2560ES2_S2_fS2_fjLj128EEEEELb1ELb1ELb0EEEvNS_9BwdParamsE,"ax",@progbits
	.align	128
        .global         _ZN10layer_norm31ln_parallel_residual_bwd_kernelINS_13Kernel_traitsI6__halfS2_fS2_fjLj2560ELj1ELj1ELj4ELj8ENS_18Kernel_traits_baseILj2560ES2_S2_fS2_fjLj128EEEEELb1ELb1ELb0EEEvNS_9BwdParamsE
        .type           _ZN10layer_norm31ln_parallel_residual_bwd_kernelINS_13Kernel_traitsI6__halfS2_fS2_fjLj2560ELj1ELj1ELj4ELj8ENS_18Kernel_traits_baseILj2560ES2_S2_fS2_fjLj128EEEEELb1ELb1ELb0EEEvNS_9BwdParamsE,@function
        .size           _ZN10layer_norm31ln_parallel_residual_bwd_kernelINS_13Kernel_traitsI6__halfS2_fS2_fjLj2560ELj1ELj1ELj4ELj8ENS_18Kernel_traits_baseILj2560ES2_S2_fS2_fjLj128EEEEELb1ELb1ELb0EEEvNS_9BwdParamsE,(.L_x_5452 - _ZN10layer_norm31ln_parallel_residual_bwd_kernelINS_13Kernel_traitsI6__halfS2_fS2_fjLj2560ELj1ELj1ELj4ELj8ENS_18Kernel_traits_baseILj2560ES2_S2_fS2_fjLj128EEEEELb1ELb1ELb0EEEvNS_9BwdParamsE)
        .other          _ZN10layer_norm31ln_parallel_residual_bwd_kernelINS_13Kernel_traitsI6__halfS2_fS2_fjLj2560ELj1ELj1ELj4ELj8ENS_18Kernel_traits_baseILj2560ES2_S2_fS2_fjLj128EEEEELb1ELb1ELb0EEEvNS_9BwdParamsE,@"STO_CUDA_ENTRY STV_DEFAULT"
_ZN10layer_norm31ln_parallel_residual_bwd_kernelINS_13Kernel_traitsI6__halfS2_fS2_fjLj2560ELj1ELj1ELj4ELj8ENS_18Kernel_traits_baseILj2560ES2_S2_fS2_fjLj128EEEEELb1ELb1ELb0EEEvNS_9BwdParamsE:
.text._ZN10layer_norm31ln_parallel_residual_bwd_kernelINS_13Kernel_traitsI6__halfS2_fS2_fjLj2560ELj1ELj1ELj4ELj8ENS_18Kernel_traits_baseILj2560ES2_S2_fS2_fjLj128EEEEELb1ELb1ELb0EEEvNS_9BwdParamsE:
        /* <DEDUP_REMOVED lines=122> */
.L_x_3769:
        /* <DEDUP_REMOVED lines=13> */
[C---:B------:R-:W-:Y:S01]  /*0870*/  ISETP.GE.U32.AND P3, PT, R13.reuse, 0x180, PT ;  /* 0x000001800d00780c */ /* 0x040fe20003f66070 */
[----:B------:R-:W-:Y:S01]  /*0880*/  IMAD.MOV.U32 R133, RZ, RZ, RZ ;  /* 0x000000ffff857224 */ /* 0x000fe200078e00ff */
[C---:B------:R-:W-:Y:S01]  /*0890*/  ISETP.GE.U32.AND P4, PT, R13.reuse, 0x200, PT ;  /* 0x000002000d00780c */ /* 0x040fe20003f86070 */
[----:B------:R-:W-:Y:S01]  /*08a0*/  ULEA.HI UR7, UR7, UR6, URZ, 0x2 ;  /* 0x0000000607077291 */ /* 0x000fe2000f8f10ff */
[----:B------:R-:W-:Y:S01]  /*08b0*/  ISETP.GE.U32.AND P5, PT, R13, 0x280, PT ;  /* 0x000002800d00780c */ /* 0x000fe20003fa6070 */
[----:B------:R-:W-:-:S04]  /*08c0*/  IMAD.MOV.U32 R130, RZ, RZ, RZ ;  /* 0x000000ffff827224 */ /* 0x000fc800078e00ff */
        /* <DEDUP_REMOVED lines=25> */
[----:B0-----:R-:W-:Y:S02]  /*0a60*/  HADD2.F32 R91, -RZ, R17.H1_H1 ;  /* 0x30000011ff5b7230 */ /* 0x001fe40000004100 */
[----:B---3--:R-:W-:Y:S01]  /*0a70*/  IMAD.MOV.U32 R94, RZ, RZ, R18 ;  /* 0x000000ffff5e7224 */ /* 0x008fe200078e0012 */
[--C-:B------:R-:W-:Y:S01]  /*0a80*/  SHF.R.U64 R131, R18, 0x10, R19.reuse ;  /* 0x0000001012837819 */ /* 0x100fe20000001213 */
[--C-:B------:R-:W-:Y:S01]  /*0a90*/  IMAD.MOV.U32 R96, RZ, RZ, R19.reuse ;  /* 0x000000ffff607224 */ /* 0x100fe200078e0013 */
[----:B------:R-:W-:Y:S01]  /*0aa0*/  SHF.R.U32.HI R130, RZ, 0x10, R19 ;  /* 0x00000010ff827819 */ /* 0x000fe20000011613 */
[----:B------:R-:W-:Y:S02]  /*0ab0*/  HADD2.F32 R18, -RZ, R14.H1_H1 ;  /* 0x3000000eff127230 */ /* 0x000fe40000004100 */
[----:B------:R-:W-:Y:S02]  /*0ac0*/  HADD2.F32 R19, -RZ, R94.H0_H0 ;  /* 0x2000005eff137230 */ /* 0x000fe40000004100 */
[C---:B----4-:R-:W-:Y:S01]  /*0ad0*/  FADD.FTZ R3, -R129.reuse, R20 ;  /* 0x0000001481037221 */ /* 0x050fe20000010100 */
[C---:B------:R-:W-:Y:S01]  /*0ae0*/  FADD.FTZ R20, -R129.reuse, R21 ;  /* 0x0000001581147221 */ /* 0x040fe20000010100 */
[C---:B------:R-:W-:Y:S01]  /*0af0*/  FADD.FTZ R95, -R129.reuse, R22 ;  /* 0x00000016815f7221 */ /* 0x040fe20000010100 */
[----:B------:R-:W-:Y:S01]  /*0b00*/  FADD.FTZ R90, -R129, R23 ;  /* 0x00000017815a7221 */ /* 0x000fe20000010100 */
[----:B------:R-:W-:-:S02]  /*0b10*/  HADD2.F32 R21, -RZ, R15.H1_H1 ;  /* 0x3000000fff157230 */ /* 0x000fc40000004100 */
[----:B------:R-:W-:Y:S01]  /*0b20*/  FMUL.FTZ R3, R3, UR23 ;  /* 0x0000001703037c20 */ /* 0x000fe20008410000 */
[----:B------:R-:W-:Y:S02]  /*0b30*/  HADD2.F32 R22, -RZ, R131.H0_H0 ;  /* 0x20000083ff167230 */ /* 0x000fe40000004100 */
[----:B------:R-:W-:Y:S01]  /*0b40*/  FMUL.FTZ R20, R20, UR23 ;  /* 0x0000001714147c20 */ /* 0x000fe20008410000 */
[----:B------:R-:W-:Y:S02]  /*0b50*/  HADD2.F32 R23, -RZ, R16.H1_H1 ;  /* 0x30000010ff177230 */ /* 0x000fe40000004100 */
[-C--:B------:R-:W-:Y:S01]  /*0b60*/  FMUL.FTZ R18, R18, R19.reuse ;  /* 0x0000001312127220 */ /* 0x080fe20000410000 */
[----:B------:R-:W-:Y:S02]  /*0b70*/  HADD2.F32 R96, -RZ, R96.H0_H0 ;  /* 0x20000060ff607230 */ /* 0x000fe40000004100 */
[----:B------:R-:W-:Y:S01]  /*0b80*/  FADD.FTZ R44, R44, R19 ;  /* 0x000000132c2c7221 */ /* 0x000fe20000010000 */
[----:B------:R-:W-:Y:S01]  /*0b90*/  FFMA.FTZ R64, R3, R19, R64 ;  /* 0x0000001303407223 */ /* 0x000fe20000010040 */
[-C--:B------:R-:W-:Y:S01]  /*0ba0*/  FMUL.FTZ R19, R21, R22.reuse ;  /* 0x0000001615137220 */ /* 0x080fe20000410000 */
[----:B------:R-:W-:Y:S01]  /*0bb0*/  FADD.FTZ R45, R45, R22 ;  /* 0x000000162d2d7221 */ /* 0x000fe20000010000 */
[----:B------:R-:W-:Y:S01]  /*0bc0*/  FFMA.FTZ R65, R20, R22, R65 ;  /* 0x0000001614417223 */ /* 0x000fe20000010041 */
[----:B------:R-:W-:Y:S01]  /*0bd0*/  FMUL.FTZ R22, R23, R96 ;  /* 0x0000006017167220 */ /* 0x000fe20000410000 */
[----:B-1----:R-:W-:Y:S01]  /*0be0*/  FADD.FTZ R88, RZ, R18 ;  /* 0x00000012ff587221 */ /* 0x002fe20000010000 */
[----:B------:R-:W-:Y:S01]  /*0bf0*/  FFMA.FTZ R23, R3, R18, RZ ;  /* 0x0000001203177223 */ /* 0x000fe200000100ff */
[----:B------:R-:W-:Y:S01]  /*0c00*/  FMUL.FTZ R21, R95, UR23 ;  /* 0x000000175f157c20 */ /* 0x000fe20008410000 */
[----:B------:R-:W-:-:S02]  /*0c10*/  HADD2.F32 R92, -RZ, R130.H0_H0 ;  /* 0x20000082ff5c7230 */ /* 0x000fc40000004100 */
[----:B------:R-:W-:Y:S01]  /*0c20*/  FADD.FTZ R89, R88, R19 ;  /* 0x0000001358597221 */ /* 0x000fe20000010000 */
[----:B------:R-:W-:Y:S01]  /*0c30*/  FFMA.FTZ R88, R20, R19, R23 ;  /* 0x0000001314587223 */ /* 0x000fe20000010017 */
        /* <DEDUP_REMOVED lines=8> */
[----:B------:R-:W-:-:S02]  /*0cc0*/  VIADD R131, R12, 0x80 ;  /* 0x000000800c837836 */ /* 0x000fc40000000000 */
[----:B------:R-:W-:Y:S01]  /*0cd0*/  FADD.FTZ R133, R90, R23 ;  /* 0x000000175a857221 */ /* 0x000fe20000010000 */
[----:B------:R-:W-:-:S07]  /*0ce0*/  FFMA.FTZ R130, R96, R23, R88 ;  /* 0x0000001760827223 */ /* 0x000fce0000010058 */
.L_x_3704:
[----:B----4-:R-:W-:Y:S05]  /*0cf0*/  BSYNC.RECONVERGENT B0 ;  /* 0x0000000000007941 */ /* 0x010fea0003800200 */
.L_x_3703:
        /* <DEDUP_REMOVED lines=18> */
[----:B------:R-:W5:Y:S01]  /*0e20*/  LDG.E R8, desc[UR10][R100.64] ;  /* 0x0000000a64087981 */ /* 0x000f62000c1e1900 */
[----:B0-----:R-:W-:-:S05]  /*0e30*/  @P1 IMAD.WIDE.U32 R98, R131, 0x4, R98 ;  /* 0x0000000483621825 */ /* 0x001fca00078e0062 */
[----:B------:R0:W5:Y:S02]  /*0e40*/  @P1 LDG.E R9, desc[UR10][R98.64] ;  /* 0x0000000a62091981 */ /* 0x000164000c1e1900 */
[--C-:B0-----:R-:W-:Y:S02]  /*0e50*/  HADD2.F32 R99, -RZ, R132.reuse.H1_H1 ;  /* 0x30000084ff637230 */ /* 0x101fe40000004100 */
[----:B------:R-:W-:Y:S02]  /*0e60*/  VIADD R131, R131, 0x80 ;  /* 0x0000008083837836 */ /* 0x000fe40000000000 */
[----:B---3--:R-:W-:Y:S01]  /*0e70*/  IMAD.MOV.U32 R97, RZ, RZ, R92 ;  /* 0x000000ffff617224 */ /* 0x008fe200078e005c */
[--C-:B------:R-:W-:Y:S01]  /*0e80*/  SHF.R.U64 R102, R92, 0x10, R93.reuse ;  /* 0x000000105c667819 */ /* 0x100fe2000000125d */
[--C-:B------:R-:W-:Y:S01]  /*0e90*/  IMAD.MOV.U32 R103, RZ, RZ, R93.reuse ;  /* 0x000000ffff677224 */ /* 0x100fe200078e005d */
[----:B------:R-:W-:Y:S01]  /*0ea0*/  SHF.R.U32.HI R104, RZ, 0x10, R93 ;  /* 0x00000010ff687819 */ /* 0x000fe2000001165d */
[----:B------:R-:W-:-:S02]  /*0eb0*/  HADD2.F32 R92, -RZ, R132.H0_H0 ;  /* 0x20000084ff5c7230 */ /* 0x000fc40000004100 */
[C---:B----4-:R-:W-:Y:S01]  /*0ec0*/  FADD.FTZ R88, -R129.reuse, R88 ;  /* 0x0000005881587221 */ /* 0x050fe20000010100 */
[----:B------:R-:W-:Y:S01]  /*0ed0*/  FADD.FTZ R93, -R129, R89 ;  /* 0x00000059815d7221 */ /* 0x000fe20000010100 */
[----:B------:R-:W-:Y:S02]  /*0ee0*/  HADD2.F32 R89, -RZ, R97.H0_H0 ;  /* 0x20000061ff597230 */ /* 0x000fe40000004100 */
[----:B------:R-:W-:Y:S01]  /*0ef0*/  FMUL.FTZ R97, R88, UR23 ;  /* 0x0000001758617c20 */ /* 0x000fe20008410000 */
[----:B------:R-:W-:Y:S02]  /*0f00*/  HADD2.F32 R88, -RZ, R102.H0_H0 ;  /* 0x20000066ff587230 */ /* 0x000fe40000004100 */
[----:B------:R-:W-:Y:S01]  /*0f10*/  FMUL.FTZ R100, R93, UR23 ;  /* 0x000000175d647c20 */ /* 0x000fe20008410000 */
[-C--:B------:R-:W-:Y:S01]  /*0f20*/  FMUL.FTZ R98, R92, R89.reuse ;  /* 0x000000595c627220 */ /* 0x080fe20000410000 */
[C---:B------:R-:W-:Y:S01]  /*0f30*/  FADD.FTZ R91, -R129.reuse, R91 ;  /* 0x0000005b815b7221 */ /* 0x040fe20000010100 */
[----:B------:R-:W-:Y:S01]  /*0f40*/  FADD.FTZ R90, -R129, R90 ;  /* 0x0000005a815a7221 */ /* 0x000fe20000010100 */
[-C--:B------:R-:W-:Y:S01]  /*0f50*/  FMUL.FTZ R99, R99, R88.reuse ;  /* 0x0000005863637220 */ /* 0x080fe20000410000 */
[----:B------:R-:W-:Y:S01]  /*0f60*/  FADD.FTZ R41, R41, R88 ;  /* 0x0000005829297221 */ /* 0x000fe20000010000 */
[----:B------:R-:W-:Y:S01]  /*0f70*/  FFMA.FTZ R61, R100, R88, R61 ;  /* 0x00000058643d7223 */ /* 0x000fe2000001003d */
[----:B------:R-:W-:Y:S01]  /*0f80*/  FADD.FTZ R40, R40, R89 ;  /* 0x0000005928287221 */ /* 0x000fe20000010000 */
[----:B------:R-:W-:Y:S01]  /*0f90*/  FFMA.FTZ R60, R97, R89, R60 ;  /* 0x00000059613c7223 */ /* 0x000fe2000001003c */
[----:B------:R-:W-:-:S02]  /*0fa0*/  HADD2.F32 R102, -RZ, R134.H0_H0 ;  /* 0x20000086ff667230 */ /* 0x000fc40000004100 */
[----:B------:R-:W-:Y:S01]  /*0fb0*/  FADD.FTZ R88, R133, R98 ;  /* 0x0000006285587221 */ /* 0x000fe20000010000 */
[----:B------:R-:W-:Y:S02]  /*0fc0*/  HADD2.F32 R103, -RZ, R103.H0_H0 ;  /* 0x20000067ff677230 */ /* 0x000fe40000004100 */
[----:B------:R-:W-:Y:S01]  /*0fd0*/  FFMA.FTZ R89, R97, R98, R130 ;  /* 0x0000006261597223 */ /* 0x000fe20000010082 */
[----:B------:R-:W-:Y:S02]  /*0fe0*/  HADD2.F32 R93, -RZ, R104.H0_H0 ;  /* 0x20000068ff5d7230 */ /* 0x000fe40000004100 */
[----:B------:R-:W-:Y:S01]  /*0ff0*/  FMUL.FTZ R104, R91, UR23 ;  /* 0x000000175b687c20 */ /* 0x000fe20008410000 */
[----:B------:R-:W-:Y:S02]  /*1000*/  HADD2.F32 R92, -RZ, R134.H1_H1 ;  /* 0x30000086ff5c7230 */ /* 0x000fe40000004100 */
[----:B------:R-:W-:Y:S01]  /*1010*/  FMUL.FTZ R101, R90, UR23 ;  /* 0x000000175a657c20 */ /* 0x000fe20008410000 */
[----:B------:R-:W-:Y:S01]  /*1020*/  FADD.FTZ R91, R88, R99 ;  /* 0x00000063585b7221 */ /* 0x000fe20000010000 */
[----:B------:R-:W-:Y:S01]  /*1030*/  FMUL.FTZ R102, R102, R103 ;  /* 0x0000006766667220 */ /* 0x000fe20000410000 */
        /* <DEDUP_REMOVED lines=10> */
.L_x_3706:
[----:B------:R-:W-:Y:S05]  /*10e0*/  BSYNC.RECONVERGENT B0 ;  /* 0x0000000000007941 */ /* 0x000fea0003800200 */
.L_x_3705:
        /* <DEDUP_REMOVED lines=16> */
[----:B------:R2:W5:Y:S01]  /*11f0*/  LDG.E R6, desc[UR10][R106.64] ;  /* 0x0000000a6a067981 */ /* 0x000562000c1e1900 */
[----:B0-----:R-:W-:-:S04]  /*1200*/  @P1 IMAD.WIDE.U32 R108, R131, 0x4, R108 ;  /* 0x00000004836c1825 */ /* 0x001fc800078e006c */
[----:B--2---:R-:W-:Y:S01]  /*1210*/  HADD2.F32 R107, -RZ, R135.H1_H1 ;  /* 0x30000087ff6b7230 */ /* 0x004fe20000004100 */
[----:B------:R-:W5:Y:S01]  /*1220*/  @P1 LDG.E R7, desc[UR10][R108.64] ;  /* 0x0000000a6c071981 */ /* 0x000f62000c1e1900 */
[----:B-1----:R-:W-:-:S05]  /*1230*/  @P0 IMAD.WIDE.U32 R92, R131, 0x10, R92 ;  /* 0x00000010835c0825 */ /* 0x002fca00078e005c */
[----:B------:R0:W5:Y:S01]  /*1240*/  @P0 LDG.E.128 R72, desc[UR10][R92.64] ;  /* 0x0000000a5c480981 */ /* 0x000162000c1e1d00 */
[----:B------:R-:W-:Y:S02]  /*1250*/  VIADD R131, R131, 0x80 ;  /* 0x0000008083837836 */ /* 0x000fe40000000000 */
[----:B0-----:R-:W-:Y:S02]  /*1260*/  HADD2.F32 R92, -RZ, R136.H1_H1 ;  /* 0x30000088ff5c7230 */ /* 0x001fe40000004100 */
[----:B---3--:R-:W-:Y:S01]  /*1270*/  IMAD.MOV.U32 R105, RZ, RZ, R94 ;  /* 0x000000ffff697224 */ /* 0x008fe200078e005e */
[--C-:B------:R-:W-:Y:S01]  /*1280*/  SHF.R.U64 R110, R94, 0x10, R95.reuse ;  /* 0x000000105e6e7819 */ /* 0x100fe2000000125f */
[--C-:B------:R-:W-:Y:S01]  /*1290*/  IMAD.MOV.U32 R111, RZ, RZ, R95.reuse ;  /* 0x000000ffff6f7224 */ /* 0x100fe200078e005f */
[----:B------:R-:W-:Y:S01]  /*12a0*/  SHF.R.U32.HI R112, RZ, 0x10, R95 ;  /* 0x00000010ff707819 */ /* 0x000fe2000001165f */
[----:B------:R-:W-:Y:S02]  /*12b0*/  HADD2.F32 R94, -RZ, R135.H0_H0 ;  /* 0x20000087ff5e7230 */ /* 0x000fe40000004100 */
[C---:B----4-:R-:W-:Y:S01]  /*12c0*/  FADD.FTZ R88, -R129.reuse, R88 ;  /* 0x0000005881587221 */ /* 0x050fe20000010100 */
[----:B------:R-:W-:Y:S01]  /*12d0*/  FADD.FTZ R95, -R129, R89 ;  /* 0x00000059815f7221 */ /* 0x000fe20000010100 */
[----:B------:R-:W-:-:S02]  /*12e0*/  HADD2.F32 R89, -RZ, R105.H0_H0 ;  /* 0x20000069ff597230 */ /* 0x000fc40000004100 */
        /* <DEDUP_REMOVED lines=30> */
.L_x_3708:
[----:B------:R-:W-:Y:S05]  /*14d0*/  BSYNC.RECONVERGENT B0 ;  /* 0x0000000000007941 */ /* 0x000fea0003800200 */
.L_x_3707:
        /* <DEDUP_REMOVED lines=62> */
.L_x_3710:
[----:B------:R-:W-:Y:S05]  /*18c0*/  BSYNC.RECONVERGENT B0 ;  /* 0x0000000000007941 */ /* 0x000fea0003800200 */
.L_x_3709:
        /* <DEDUP_REMOVED lines=20> */
[----:B------:R0:W5:Y:S02]  /*1a10*/  @P0 LDG.E.128 R80, desc[UR10][R122.64] ;  /* 0x0000000a7a500981 */ /* 0x000164000c1e1d00 */
[--C-:B0-----:R-:W-:Y:S02]  /*1a20*/  HADD2.F32 R123, -RZ, R139.reuse.H1_H1 ;  /* 0x3000008bff7b7230 */ /* 0x101fe40000004100 */
        /* <DEDUP_REMOVED lines=12> */
[----:B------:R-:W-:Y:S01]  /*1af0*/  FADD.FTZ R90, -R129, R90 ;  /* 0x0000005a815a7221 */ /* 0x000fe20000010100 */
[----:B------:R-:W-:Y:S01]  /*1b00*/  FADD.FTZ R28, R28, R89 ;  /* 0x000000591c1c7221 */ /* 0x000fe20000010000 */
[-C--:B------:R-:W-:Y:S01]  /*1b10*/  FMUL.FTZ R123, R123, R88.reuse ;  /* 0x000000587b7b7220 */ /* 0x080fe20000410000 */
[----:B------:R-:W-:Y:S01]  /*1b20*/  FADD.FTZ R29, R29, R88 ;  /* 0x000000581d1d7221 */ /* 0x000fe20000010000 */
[----:B------:R-:W-:Y:S01]  /*1b30*/  FFMA.FTZ R49, R124, R88, R49 ;  /* 0x000000587c317223 */ /* 0x000fe20000010031 */
[----:B------:R-:W-:Y:S01]  /*1b40*/  FFMA.FTZ R48, R121, R89, R48 ;  /* 0x0000005979307223 */ /* 0x000fe20000010030 */
[----:B------:R-:W-:-:S02]  /*1b50*/  HADD2.F32 R126, -RZ, R140.H0_H0 ;  /* 0x2000008cff7e7230 */ /* 0x000fc40000004100 */
[----:B------:R-:W-:Y:S01]  /*1b60*/  FADD.FTZ R88, R133, R122 ;  /* 0x0000007a85587221 */ /* 0x000fe20000010000 */
[----:B------:R-:W-:Y:S02]  /*1b70*/  HADD2.F32 R127, -RZ, R127.H0_H0 ;  /* 0x2000007fff7f7230 */ /* 0x000fe40000004100 */
[----:B------:R-:W-:Y:S01]  /*1b80*/  FFMA.FTZ R89, R121, R122, R130 ;  /* 0x0000007a79597223 */ /* 0x000fe20000010082 */
[----:B------:R-:W-:Y:S01]  /*1b90*/  FADD.FTZ R128, -R129, R91 ;  /* 0x0000005b81807221 */ /* 0x000fe20000010100 */
[----:B------:R-:W-:Y:S02]  /*1ba0*/  HADD2.F32 R92, -RZ, R140.H1_H1 ;  /* 0x3000008cff5c7230 */ /* 0x000fe40000004100 */
[----:B------:R-:W-:Y:S01]  /*1bb0*/  FMUL.FTZ R125, R90, UR23 ;  /* 0x000000175a7d7c20 */ /* 0x000fe20008410000 */
[----:B------:R-:W-:Y:S02]  /*1bc0*/  HADD2.F32 R93, -RZ, R131.H0_H0 ;  /* 0x20000083ff5d7230 */ /* 0x000fe40000004100 */
[----:B------:R-:W-:Y:S01]  /*1bd0*/  FADD.FTZ R91, R88, R123 ;  /* 0x0000007b585b7221 */ /* 0x000fe20000010000 */
[----:B------:R-:W-:Y:S01]  /*1be0*/  FMUL.FTZ R126, R126, R127 ;  /* 0x0000007f7e7e7220 */ /* 0x000fe20000410000 */
[----:B------:R-:W-:Y:S01]  /*1bf0*/  FFMA.FTZ R88, R124, R123, R89 ;  /* 0x0000007b7c587223 */ /* 0x000fe20000010059 */
[----:B------:R-:W-:Y:S01]  /*1c00*/  FADD.FTZ R30, R30, R127 ;  /* 0x0000007f1e1e7221 */ /* 0x000fe20000010000 */
[----:B------:R-:W-:Y:S01]  /*1c10*/  FFMA.FTZ R50, R125, R127, R50 ;  /* 0x0000007f7d327223 */ /* 0x000fe20000010032 */
[----:B------:R-:W-:Y:S01]  /*1c20*/  FMUL.FTZ R128, R128, UR23 ;  /* 0x0000001780807c20 */ /* 0x000fe20008410000 */
[-C--:B------:R-:W-:Y:S01]  /*1c30*/  FMUL.FTZ R127, R92, R93.reuse ;  /* 0x0000005d5c7f7220 */ /* 0x080fe20000410000 */
[----:B------:R-:W-:Y:S01]  /*1c40*/  FADD.FTZ R90, R91, R126 ;  /* 0x0000007e5b5a7221 */ /* 0x000fe20000010000 */
[----:B------:R-:W-:Y:S01]  /*1c50*/  FFMA.FTZ R88, R125, R126, R88 ;  /* 0x0000007e7d587223 */ /* 0x000fe20000010058 */
[----:B------:R-:W-:Y:S01]  /*1c60*/  FADD.FTZ R31, R31, R93 ;  /* 0x0000005d1f1f7221 */ /* 0x000fe20000010000 */
[----:B------:R-:W-:Y:S01]  /*1c70*/  FFMA.FTZ R51, R128, R93, R51 ;  /* 0x0000005d80337223 */ /* 0x000fe20000010033 */
[----:B------:R-:W-:Y:S01]  /*1c80*/  FADD.FTZ R133, R90, R127 ;  /* 0x0000007f5a857221 */ /* 0x000fe20000010000 */
[----:B------:R-:W-:-:S07]  /*1c90*/  FFMA.FTZ R130, R128, R127, R88 ;  /* 0x0000007f80827223 */ /* 0x000fce0000010058 */
.L_x_3712:
[----:B------:R-:W-:Y:S05]  /*1ca0*/  BSYNC.RECONVERGENT B0 ;  /* 0x0000000000007941 */ /* 0x000fea0003800200 */
.L_x_3711:
        /* <DEDUP_REMOVED lines=32> */
.L_x_3714:
[----:B------:R-:W-:Y:S05]  /*1eb0*/  BSYNC.RECONVERGENT B0 ;  /* 0x0000000000007941 */ /* 0x000fea0003800200 */
.L_x_3713:
        /* <DEDUP_REMOVED lines=69> */
.L_x_3719:
        /* <DEDUP_REMOVED lines=14> */
[----:B-----5:R-:W-:Y:S01]  /*23f0*/  LOP3.LUT P6, RZ, R10, 0xff, RZ, 0xc0, !PT ;  /* 0x000000ff0aff7812 */ /* 0x020fe200078cc0ff */
        /* <DEDUP_REMOVED lines=16> */
.L_x_3718:
        /* <DEDUP_REMOVED lines=34> */
.L_x_3721:
        /* <DEDUP_REMOVED lines=31> */
.L_x_3717:
        /* <DEDUP_REMOVED lines=16> */
[----:B------:R-:W-:-:S02]  /*2a10*/  FMUL.FTZ R89, R89, UR23 ;  /* 0x0000001759597c20 */ /* 0x000fc40008410000 */
[----:B------:R-:W-:Y:S01]  /*2a20*/  FMUL.FTZ R90, R88, UR25 ;  /* 0x00000019585a7c20 */ /* 0x000fe20008410000 */
[----:B------:R-:W-:Y:S01]  /*2a30*/  FFMA.FTZ R88, R96, UR6, R94 ;  /* 0x0000000660587c23 */ /* 0x000fe2000801005e */
[----:B------:R-:W-:-:S03]  /*2a40*/  FMUL.FTZ R93, R91, UR25 ;  /* 0x000000195b5d7c20 */ /* 0x000fc60008410000 */
[----:B------:R-:W-:Y:S01]  /*2a50*/  FADD.FTZ R91, R23, -R88 ;  /* 0x80000058175b7221 */ /* 0x000fe20000010000 */
[----:B------:R-:W-:Y:S01]  /*2a60*/  FMUL.FTZ R88, R89, UR25 ;  /* 0x0000001959587c20 */ /* 0x000fe20008410000 */
[C---:B------:R-:W-:Y:S02]  /*2a70*/  FSEL R92, R90.reuse, RZ, P6 ;  /* 0x000000ff5a5c7208 */ /* 0x040fe40003000000 */
[----:B------:R-:W-:Y:S01]  /*2a80*/  FSEL R89, R90, RZ, P0 ;  /* 0x000000ff5a597208 */ /* 0x000fe20000000000 */
[----:B------:R-:W-:Y:S01]  /*2a90*/  FMUL.FTZ R90, R91, UR23 ;  /* 0x000000175b5a7c20 */ /* 0x000fe20008410000 */
[C---:B------:R-:W-:Y:S02]  /*2aa0*/  LOP3.LUT P6, RZ, R10.reuse, 0xff0000, RZ, 0xc0, !PT ;  /* 0x00ff00000aff7812 */ /* 0x040fe400078cc0ff */
[----:B------:R-:W-:Y:S01]  /*2ab0*/  LOP3.LUT P0, RZ, R10, 0xff, RZ, 0xc0, !PT ;  /* 0x000000ff0aff7812 */ /* 0x000fe2000780c0ff */
[----:B------:R-:W-:Y:S01]  /*2ac0*/  FMUL.FTZ R95, R90, UR25 ;  /* 0x000000195a5f7c20 */ /* 0x000fe20008410000 */
[----:B------:R-:W-:-:S02]  /*2ad0*/  FSEL R131, R93, RZ, P6 ;  /* 0x000000ff5d837208 */ /* 0x000fc40003000000 */
[C---:B------:R-:W-:Y:S02]  /*2ae0*/  FSEL R91, R88.reuse, RZ, P0 ;  /* 0x000000ff585b7208 */ /* 0x040fe40000000000 */
[C---:B------:R-:W-:Y:S02]  /*2af0*/  LOP3.LUT P6, RZ, R11.reuse, 0xff, RZ, 0xc0, !PT ;  /* 0x000000ff0bff7812 */ /* 0x040fe400078cc0ff */
[----:B------:R-:W-:Y:S02]  /*2b00*/  LOP3.LUT P0, RZ, R11, 0xff0000, RZ, 0xc0, !PT ;  /* 0x00ff00000bff7812 */ /* 0x000fe4000780c0ff */
[----:B------:R-:W-:Y:S02]  /*2b10*/  FSEL R88, R88, RZ, P6 ;  /* 0x000000ff58587208 */ /* 0x000fe40003000000 */
[----:B------:R-:W-:Y:S02]  /*2b20*/  FSEL R90, R93, RZ, P0 ;  /* 0x000000ff5d5a7208 */ /* 0x000fe40000000000 */
[----:B------:R-:W-:-:S02]  /*2b30*/  ISETP.GE.U32.AND P6, PT, R10, 0x1000000, PT ;  /* 0x010000000a00780c */ /* 0x000fc40003fc6070 */
[----:B------:R-:W-:Y:S02]  /*2b40*/  ISETP.GE.U32.AND P0, PT, R11, 0x1000000, PT ;  /* 0x010000000b00780c */ /* 0x000fe40003f06070 */
[----:B------:R-:W-:Y:S02]  /*2b50*/  F2FP.F16.F32.PACK_AB R91, R88, R91 ;  /* 0x0000005b585b723e */ /* 0x000fe400000000ff */
[----:B------:R-:W-:Y:S02]  /*2b60*/  F2FP.F16.F32.PACK_AB R92, R89, R92 ;  /* 0x0000005c595c723e */ /* 0x000fe400000000ff */
[C---:B------:R-:W-:Y:S02]  /*2b70*/  FSEL R89, R95.reuse, RZ, P6 ;  /* 0x000000ff5f597208 */ /* 0x040fe40003000000 */
[----:B------:R-:W-:Y:S02]  /*2b80*/  FSEL R88, R95, RZ, P0 ;  /* 0x000000ff5f587208 */ /* 0x000fe40000000000 */
        /* <DEDUP_REMOVED lines=10> */
.L_x_3723:
[--C-:B------:R-:W-:Y:S01]  /*2c30*/  FFMA.FTZ R85, R3, UR6, R94.reuse ;  /* 0x0000000603557c23 */ /* 0x100fe2000801005e */
        /* <DEDUP_REMOVED lines=9> */
[----:B------:R-:W-:Y:S01]  /*2cd0*/  FADD.FTZ R89, R22, -R85 ;  /* 0x8000005516597221 */ /* 0x000fe20000010000 */
        /* <DEDUP_REMOVED lines=14> */
[C---:B------:R-:W-:Y:S02]  /*2dc0*/  LOP3.LUT P0, RZ, R11.reuse, 0xff0000, RZ, 0xc0, !PT ;  /* 0x00ff00000bff7812 */ /* 0x040fe4000780c0ff */
[C---:B------:R-:W-:Y:S02]  /*2dd0*/  FSEL R93, R92.reuse, RZ, P6 ;  /* 0x000000ff5c5d7208 */ /* 0x040fe40003000000 */
[----:B------:R-:W-:Y:S02]  /*2de0*/  FSEL R92, R92, RZ, P0 ;  /* 0x000000ff5c5c7208 */ /* 0x000fe40000000000 */
[----:B------:R-:W-:Y:S02]  /*2df0*/  ISETP.GE.U32.AND P6, PT, R10, 0x1000000, PT ;  /* 0x010000000a00780c */ /* 0x000fe40003fc6070 */
[----:B------:R-:W-:-:S02]  /*2e00*/  ISETP.GE.U32.AND P0, PT, R11, 0x1000000, PT ;  /* 0x010000000b00780c */ /* 0x000fc40003f06070 */
[----:B------:R-:W-:Y:S02]  /*2e10*/  F2FP.F16.F32.PACK_AB R130, R89, R88 ;  /* 0x000000585982723e */ /* 0x000fe400000000ff */
        /* <DEDUP_REMOVED lines=14> */
.L_x_3722:
        /* <DEDUP_REMOVED lines=13> */
[----:B------:R-:W-:-:S02]  /*2fd0*/  FFMA.FTZ R91, R91, UR23, R26 ;  /* 0x000000175b5b7c23 */ /* 0x000fc4000801001a */
[----:B------:R-:W-:Y:S01]  /*2fe0*/  FMUL.FTZ R90, R88, UR25 ;  /* 0x00000019585a7c20 */ /* 0x000fe20008410000 */
[----:B------:R-:W-:Y:S01]  /*2ff0*/  FFMA.FTZ R88, R96, UR6, R94 ;  /* 0x0000000660587c23 */ /* 0x000fe2000801005e */
[----:B------:R-:W-:-:S03]  /*3000*/  FMUL.FTZ R93, R91, UR25 ;  /* 0x000000195b5d7c20 */ /* 0x000fc60008410000 */
[----:B------:R-:W-:Y:S01]  /*3010*/  FADD.FTZ R130, R23, -R88 ;  /* 0x8000005817827221 */ /* 0x000fe20000010000 */
[----:B------:R-:W-:Y:S01]  /*3020*/  FMUL.FTZ R88, R89, UR25 ;  /* 0x0000001959587c20 */ /* 0x000fe20008410000 */
[C---:B------:R-:W-:Y:S02]  /*3030*/  FSEL R92, R90.reuse, RZ, P0 ;  /* 0x000000ff5a5c7208 */ /* 0x040fe40000000000 */
[----:B------:R-:W-:Y:S01]  /*3040*/  FSEL R89, R90, RZ, P6 ;  /* 0x000000ff5a597208 */ /* 0x000fe20003000000 */
[----:B------:R-:W-:Y:S01]  /*3050*/  FFMA.FTZ R130, R130, UR23, R27 ;  /* 0x0000001782827c23 */ /* 0x000fe2000801001b */
        /* <DEDUP_REMOVED lines=25> */
.L_x_3724:
        /* <DEDUP_REMOVED lines=21> */
[----:B------:R-:W-:Y:S02]  /*3340*/  FSEL R91, R90, RZ, P6 ;  /* 0x000000ff5a5b7208 */ /* 0x000fe40003000000 */
[----:B------:R-:W-:Y:S01]  /*3350*/  LOP3.LUT P6, RZ, R10, 0xff0000, RZ, 0xc0, !PT ;  /* 0x00ff00000aff7812 */ /* 0x000fe200078cc0ff */
[----:B------:R-:W-:Y:S01]  /*3360*/  FMUL.FTZ R95, R87, UR25 ;  /* 0x00000019575f7c20 */ /* 0x000fe20008410000 */
[----:B------:R-:W-:-:S02]  /*3370*/  FSEL R90, R90, RZ, P0 ;  /* 0x000000ff5a5a7208 */ /* 0x000fc40000000000 */
[C---:B------:R-:W-:Y:S02]  /*3380*/  LOP3.LUT P0, RZ, R11.reuse, 0xff0000, RZ, 0xc0, !PT ;  /* 0x00ff00000bff7812 */ /* 0x040fe4000780c0ff */
[C---:B------:R-:W-:Y:S02]  /*3390*/  FSEL R93, R92.reuse, RZ, P6 ;  /* 0x000000ff5c5d7208 */ /* 0x040fe40003000000 */
[----:B------:R-:W-:Y:S02]  /*33a0*/  FSEL R92, R92, RZ, P0 ;  /* 0x000000ff5c5c7208 */ /* 0x000fe40000000000 */
[----:B------:R-:W-:Y:S02]  /*33b0*/  ISETP.GE.U32.AND P6, PT, R10, 0x1000000, PT ;  /* 0x010000000a00780c */ /* 0x000fe40003fc6070 */
[----:B------:R-:W-:Y:S02]  /*33c0*/  ISETP.GE.U32.AND P0, PT, R11, 0x1000000, PT ;  /* 0x010000000b00780c */ /* 0x000fe40003f06070 */
[----:B------:R-:W-:-:S02]  /*33d0*/  F2FP.F16.F32.PACK_AB R130, R89, R88 ;  /* 0x000000585982723e */ /* 0x000fc400000000ff */
        /* <DEDUP_REMOVED lines=12> */
[----:B------:R-:W-:-:S07]  /*34a0*/  PRMT R131, R88, 0x7610, R131 ;  /* 0x0000761058837816 */ /* 0x000fce0000000083 */
.L_x_3720:
        /* <DEDUP_REMOVED lines=24> */
.L_x_3725:
[----:B------:R-:W-:-:S07]  /*3630*/  VIADD R12, R12, 0x80 ;  /* 0x000000800c0c7836 */ /* 0x000fce0000000000 */
.L_x_3716:
[----:B------:R-:W-:Y:S05]  /*3640*/  BSYNC.RECONVERGENT B0 ;  /* 0x0000000000007941 */ /* 0x000fea0003800200 */
.L_x_3715:
        /* <DEDUP_REMOVED lines=55> */
.L_x_3730:
        /* <DEDUP_REMOVED lines=36> */
[----:B------:R-:W-:Y:S02]  /*3c00*/  PRMT R14, R95, 0x7632, R14 ;  /* 0x000076325f0e7816 */ /* 0x000fe4000000000e */
[----:B------:R-:W-:Y:S02]  /*3c10*/  PRMT R15, R90, 0x7632, R15 ;  /* 0x000076325a0f7816 */ /* 0x000fe4000000000f */
[C---:B------:R-:W-:Y:S02]  /*3c20*/  PRMT R16, R92.reuse, 0x7632, R16 ;  /* 0x000076325c107816 */ /* 0x040fe40000000010 */
[----:B------:R-:W-:Y:S02]  /*3c30*/  PRMT R91, R92, 0x7610, R91 ;  /* 0x000076105c5b7816 */ /* 0x000fe4000000005b */
[C---:B------:R-:W-:Y:S02]  /*3c40*/  PRMT R17, R88.reuse, 0x7632, R17 ;  /* 0x0000763258117816 */ /* 0x040fe40000000011 */
[----:B------:R-:W-:Y:S01]  /*3c50*/  PRMT R130, R88, 0x7610, R130 ;  /* 0x0000761058827816 */ /* 0x000fe20000000082 */
[----:B------:R-:W-:Y:S06]  /*3c60*/  BRA `(.L_x_3731) ;  /* 0x0000000c00687947 */ /* 0x000fec0003800000 */
.L_x_3729:
        /* <DEDUP_REMOVED lines=47> */
.L_x_3732:
        /* <DEDUP_REMOVED lines=43> */
.L_x_3728:
        /* <DEDUP_REMOVED lines=36> */
.L_x_3734:
        /* <DEDUP_REMOVED lines=30> */
.L_x_3733:
        /* <DEDUP_REMOVED lines=33> */
.L_x_3735:
        /* <DEDUP_REMOVED lines=28> */
[----:B------:R-:W-:-:S07]  /*4a00*/  PRMT R130, R91, 0x7632, R130 ;  /* 0x000076325b827816 */ /* 0x000fce0000000082 */
.L_x_3731:
        /* <DEDUP_REMOVED lines=23> */
.L_x_3736:
[----:B------:R-:W-:-:S07]  /*4b80*/  VIADD R12, R12, 0x80 ;  /* 0x000000800c0c7836 */ /* 0x000fce0000000000 */
.L_x_3727:
[----:B------:R-:W-:Y:S05]  /*4b90*/  BSYNC.RECONVERGENT B0 ;  /* 0x0000000000007941 */ /* 0x000fea0003800200 */
.L_x_3726:
        /* <DEDUP_REMOVED lines=56> */
.L_x_3741:
        /* <DEDUP_REMOVED lines=44> */
.L_x_3740:
        /* <DEDUP_REMOVED lines=48> */
.L_x_3743:
        /* <DEDUP_REMOVED lines=44> */
.L_x_3739:
        /* <DEDUP_REMOVED lines=36> */
.L_x_3745:
        /* <DEDUP_REMOVED lines=30> */
.L_x_3744:
        /* <DEDUP_REMOVED lines=33> */
.L_x_3746:
        /* <DEDUP_REMOVED lines=29> */
.L_x_3742:
        /* <DEDUP_REMOVED lines=23> */
.L_x_3747:
[----:B------:R-:W-:-:S07]  /*6110*/  VIADD R12, R12, 0x80 ;  /* 0x000000800c0c7836 */ /* 0x000fce0000000000 */
.L_x_3738:
[----:B------:R-:W-:Y:S05]  /*6120*/  BSYNC.RECONVERGENT B0 ;  /* 0x0000000000007941 */ /* 0x000fea0003800200 */
.L_x_3737:
        /* <DEDUP_REMOVED lines=56> */
.L_x_3752:
        /* <DEDUP_REMOVED lines=44> */
.L_x_3751:
        /* <DEDUP_REMOVED lines=48> */
.L_x_3754:
        /* <DEDUP_REMOVED lines=44> */
.L_x_3750:
        /* <DEDUP_REMOVED lines=36> */
.L_x_3756:
        /* <DEDUP_REMOVED lines=30> */
.L_x_3755:
        /* <DEDUP_REMOVED lines=33> */
.L_x_3757:
        /* <DEDUP_REMOVED lines=29> */
.L_x_3753:
        /* <DEDUP_REMOVED lines=23> */
.L_x_3758:
[----:B------:R-:W-:-:S07]  /*76a0*/  VIADD R12, R12, 0x80 ;  /* 0x000000800c0c7836 */ /* 0x000fce0000000000 */
.L_x_3749:
[----:B------:R-:W-:Y:S05]  /*76b0*/  BSYNC.RECONVERGENT B0 ;  /* 0x0000000000007941 */ /* 0x000fea0003800200 */
.L_x_3748:
        /* <DEDUP_REMOVED lines=41> */
[----:B------:R-:W-:Y:S02]  /*7950*/  F2FP.F16.F32.PACK_AB R88, R88, R89 ;  /* 0x000000595858723e */ /* 0x000fe400000000ff */
[----:B------:R-:W-:Y:S02]  /*7960*/  FSEL R92, R92, RZ, P6 ;  /* 0x000000ff5c5c7208 */ /* 0x000fe40003000000 */
[----:B------:R-:W-:Y:S02]  /*7970*/  FSEL R89, R94, RZ, P0 ;  /* 0x000000ff5e597208 */ /* 0x000fe40000000000 */
[----:B------:R-:W-:Y:S02]  /*7980*/  F2FP.F16.F32.PACK_AB R90, R90, R91 ;  /* 0x0000005b5a5a723e */ /* 0x000fe400000000ff */
        /* <DEDUP_REMOVED lines=9> */
.L_x_3763:
        /* <DEDUP_REMOVED lines=38> */
[----:B------:R-:W-:Y:S02]  /*7c80*/  PRMT R16, R92, 0x7632, R16 ;  /* 0x000076325c107816 */ /* 0x000fe40000000010 */
[C---:B------:R-:W-:Y:S02]  /*7c90*/  PRMT R17, R88.reuse, 0x7632, R17 ;  /* 0x0000763258117816 */ /* 0x040fe40000000011 */
[----:B------:R-:W-:Y:S01]  /*7ca0*/  PRMT R93, R88, 0x7610, R93 ;  /* 0x00007610585d7816 */ /* 0x000fe2000000005d */
[----:B------:R-:W-:Y:S06]  /*7cb0*/  BRA `(.L_x_3764) ;  /* 0x0000000c00707947 */ /* 0x000fec0003800000 */
.L_x_3762:
        /* <DEDUP_REMOVED lines=46> */
.L_x_3765:
        /* <DEDUP_REMOVED lines=42> */
.L_x_3761:
        /* <DEDUP_REMOVED lines=37> */
.L_x_3767:
        /* <DEDUP_REMOVED lines=31> */
.L_x_3766:
        /* <DEDUP_REMOVED lines=34> */
.L_x_3768:
        /* <DEDUP_REMOVED lines=29> */
[----:B------:R-:W-:-:S07]  /*8a70*/  PRMT R92, R91, 0x7610, R92 ;  /* 0x000076105b5c7816 */ /* 0x000fce000000005c */
.L_x_3764:
        /* <DEDUP_REMOVED lines=23> */
.L_x_3760:
[----:B------:R-:W-:Y:S05]  /*8bf0*/  BSYNC.RECONVERGENT B0 ;  /* 0x0000000000007941 */ /* 0x000fea0003800200 */
.L_x_3759:
[----:B------:R-:W-:Y:S01]  /*8c00*/  UPLOP3.LUT UP3, UPT, UPT, UPT, UP3, 0x40, 0x4 ;  /* 0x000000000004789c */ /* 0x000fe20003f6e830 */
[----:B------:R-:W-:Y:S10]  /*8c10*/  BRA.U !UP1, `(.L_x_3769) ;  /* 0xffffff7909e07547 */ /* 0x000ff4000b83ffff */
.L_x_3702:
        /* <DEDUP_REMOVED lines=40> */
.L_x_3770:
        /* <DEDUP_REMOVED lines=14> */
.L_x_5452:


//--------------------- .text._ZN10layer_norm22ln_bwd_finalize_kernelINS_22Kernel_traits_finalizeILj2560E6__halfS2_fS2_fjLb0ELj1024ELj4ENS_18Kernel_traits_baseILj2560ES2_S2_fS2_fjLj1024EEEEELb0ELb1EEEvNS_9BwdParamsE --------------------------
	.section	.text._ZN10layer_norm22ln_bwd_finalize_kernelINS_22Kernel_traits_finalizeILj2560E6__halfS2_fS2_fjLb0ELj1024ELj4ENS_18Kernel_traits_baseILj2560ES2_S2_fS2_fjLj1024EEEEELb0ELb1EEEvNS_9BwdParamsE,"ax",@progbits
	.align	128
        .global         _ZN10layer_norm22ln_bwd_finalize_kernelINS_22Kernel_traits_finalizeILj2560E6__halfS2_fS2_fjLb0ELj1024ELj4ENS_18Kernel_traits_baseILj2560ES2_S2_fS2_fjLj1024EEEEELb0ELb1EEEvNS_9BwdParamsE
        .type           _ZN10layer_norm22ln_bwd_finalize_kernelINS_22Kernel_traits_finalizeILj2560E6__halfS2_fS2_fjLb0ELj1024ELj4ENS_18Kernel_traits_baseILj2560ES2_S2_fS2_fjLj1024EEEEELb0ELb1EEEvNS_9BwdParamsE,@function
        .size           _ZN10layer_norm22ln_bwd_finalize_kernelINS_22Kernel_traits_finalizeILj2560E6__halfS2_fS2_fjLb0ELj1024ELj4ENS_18Kernel_traits_baseILj2560ES2_S2_fS2_fjLj1024EEEEELb0ELb1EEEvNS_9BwdParamsE,(.L_x_5453 - _ZN10layer_norm22ln_bwd_finalize_kernelINS_22Kernel_traits_finalizeILj2560E6__halfS2_fS2_fjLb0ELj1024ELj4ENS_18Kernel_traits_baseILj2560ES2_S2_fS2_fjLj1024EEEEELb0ELb1EEEvNS_9BwdParamsE)
        .other          _ZN10layer_norm22ln_bwd_finalize_kernelINS_22Kernel_traits_finalizeILj2560E6__halfS2_fS2_fjLb0ELj1024ELj4ENS_18Kernel_traits_baseILj2560ES2_S2_fS2_fjLj1024EEEEELb0ELb1EEEvNS_9BwdParamsE,@"STO_CUDA_ENTRY STV_DEFAULT"
_ZN10layer_norm22ln_bwd_finalize_kernelINS_22Kernel_traits_finalizeILj2560E6__halfS2_fS2_fjLb0ELj1024ELj4ENS_18Kernel_traits_baseILj2560ES2_S2_fS2_fjLj1024EEEEELb0ELb1EEEvNS_9BwdParamsE:
.text._ZN10layer_norm22ln_bwd_finalize_kernelINS_22Kernel_traits_finalizeILj2560E6__halfS2_fS2_fjLb0ELj1024ELj4ENS_18Kernel_traits_baseILj2560ES2_S2_fS2_fjLj1024EEEEELb0ELb1EEEvNS_9BwdParamsE:
        /* <DEDUP_REMOVED lines=81> */
.L_x_3775:
        /* <DEDUP_REMOVED lines=118> */
.L_x_3774:
[----:B------:R-:W-:Y:S05]  /*0c70*/  BSYNC.RECONVERGENT B1 ;  /* 0x0000000000017941 */ /* 0x000fea0003800200 */
.L_x_3773:
        /* <DEDUP_REMOVED lines=77> */
.L_x_3777:
[----:B------:R-:W-:Y:S05]  /*1150*/  BSYNC.RECONVERGENT B1 ;  /* 0x0000000000017941 */ /* 0x000fea0003800200 */
.L_x_3776:
        /* <DEDUP_REMOVED lines=38> */
.L_x_3779:
[----:B------:R-:W-:Y:S05]  /*13c0*/  BSYNC.RECONVERGENT B1 ;  /* 0x0000000000017941 */ /* 0x000fea0003800200 */
.L_x_3778:
        /* <DEDUP_REMOVED lines=8> */
.L_x_3780:
        /* <DEDUP_REMOVED lines=10> */
.L_x_3772:
[----:B------:R-:W-:Y:S05]  /*14f0*/  BSYNC.RECONVERGENT B0 ;  /* 0x0000000000007941 */ /* 0x000fea0003800200 */
.L_x_3771:
        /* <DEDUP_REMOVED lines=57> */
.L_x_3781:
        /* <DEDUP_REMOVED lines=15> */
.L_x_5453:


//--------------------- .text._ZN10layer_norm40ln_parallel_residual_bwd_finalize_kernelINS_22Kernel_traits_finalizeILj2560E6__halfS2_fS2_fjLb0ELj1024ELj4ENS_18Kernel_traits_baseILj2560ES2_S2_fS2_fjLj1024EEEEELb1EEEvNS_9BwdParamsE --------------------------
	.section	.text._ZN10layer_norm40ln_parallel_residual_bwd_finalize_kernelINS_22Kernel_traits_finalizeILj2560E6__halfS2_fS2_fjLb0ELj1024ELj4ENS_18Kernel_traits_baseILj2560ES2_S2_fS2_fjLj1024EEEEELb1EEEvNS_9BwdParamsE,"ax",@progbits
	.align	128
        .global         _ZN10layer_norm40ln_parallel_residual_bwd_finalize_kernelINS_22Kernel_traits_finalizeILj2560E6__halfS2_fS2_fjLb0ELj1024ELj4ENS_18Kernel_traits_baseILj2560ES2_S2_fS2_fjLj1024EEEEELb1EEEvNS_9BwdParamsE
        .type           _ZN10layer_norm40ln_parallel_residual_bwd_finalize_kernelINS_22Kernel_traits_finalizeILj2560E6__halfS2_fS2_fjLb0ELj1024ELj4ENS_18Kernel_traits_baseILj2560ES2_S2_fS2_fjLj1024EEEEELb1EEEvNS_9BwdParamsE,@function
        .size           _ZN10layer_norm40ln_parallel_residual_bwd_finalize_kernelINS_22Kernel_traits_finalizeILj2560E6__halfS2_fS2_fjLb0ELj1024ELj4ENS_18Kernel_traits_baseILj2560ES2_S2_fS2_fjLj1024EEEEELb1EEEvNS_9BwdParamsE,(.L_x_5454 - _ZN10layer_norm40ln_parallel_residual_bwd_finalize_kernelINS_22Kernel_traits_finalizeILj2560E6__halfS2_fS2_fjLb0ELj1024ELj4ENS_18Kernel_traits_baseILj2560ES2_S2_fS2_fjLj1024EEEEELb1EEEvNS_9BwdParamsE)
        .other          _ZN10layer_norm40ln_parallel_residual_bwd_finalize_kernelINS_22Kernel_traits_finalizeILj2560E6__halfS2_fS2_fjLb0ELj1024ELj4ENS_18Kernel_traits_baseILj2560ES2_S2_fS2_fjLj1024EEEEELb1EEEvNS_9BwdParamsE,@"STO_CUDA_ENTRY STV_DEFAULT"
_ZN10layer_norm40ln_parallel_residual_bwd_finalize_kernelINS_22Kernel_traits_finalizeILj2560E6__halfS2_fS2_fjLb0ELj1024ELj4ENS_18Kernel_traits_baseILj2560ES2_S2_fS2_fjLj1024EEEEELb1EEEvNS_9BwdParamsE:
.text._ZN10layer_norm40ln_parallel_residual_bwd_finalize_kernelINS_22Kernel_traits_finalizeILj2560E6__halfS2_fS2_fjLb0ELj1024ELj4ENS_18Kernel_traits_baseILj2560ES2_S2_fS2_fjLj1024EEEEELb1EEEvNS_9BwdParamsE:
        /* <DEDUP_REMOVED lines=60> */
.L_x_3786:
        /* <DEDUP_REMOVED lines=112> */
.L_x_3785:
[----:B------:R-:W-:Y:S05]  /*0ac0*/  BSYNC.RECONVERGENT B1 ;  /* 0x0000000000017941 */ /* 0x000fea0003800200 */
.L_x_3784:
        /* <DEDUP_REMOVED lines=66> */
.L_x_3788:
[----:B------:R-:W-:Y:S05]  /*0ef0*/  BSYNC.RECONVERGENT B1 ;  /* 0x0000000000017941 */ /* 0x000fea0003800200 */
.L_x_3787:
        /* <DEDUP_REMOVED lines=37> */
.L_x_3790:
[----:B------:R-:W-:Y:S05]  /*1150*/  BSYNC.RECONVERGENT B1 ;  /* 0x0000000000017941 */ /* 0x000fea0003800200 */
.L_x_3789:
        /* <DEDUP_REMOVED lines=19> */
.L_x_3783:
[----:B------:R-:W-:Y:S05]  /*1290*/  BSYNC.RECONVERGENT B0 ;  /* 0x0000000000007941 */ /* 0x000fea0003800200 */
.L_x_3782:
        /* <DEDUP_REMOVED lines=92> */
.L_x_3791:
        /* <DEDUP_REMOVED lines=10> */
.L_x_5454:


//--------------------- .text._ZN10layer_norm31ln_parallel_residual_bwd_kernelINS_13Kernel_traitsI6__halfS2_fS2_fjLj2560ELj1ELj1ELj4ELj8ENS_18Kernel_traits_baseILj2560ES2_S2_fS2_fjLj128EEEEELb1ELb1ELb1EEEvNS_9BwdParamsE --------------------------
	.section	.text._ZN10layer_norm31ln_parallel_residual_bwd_kernelINS_13Kernel_traitsI6__halfS2_fS2_fjLj2560ELj1ELj1ELj4ELj8ENS_18Kernel_traits_baseILj2560ES2_S2_fS2_fjLj128EEEEELb1ELb1ELb1EEEvNS_9BwdParamsE,"ax",@progbits
	.align	128
        .global         _ZN10layer_norm31ln_parallel_residual_bwd_kernelINS_13Kernel_traitsI6__halfS2_fS2_fjLj2560ELj1ELj1ELj4ELj8ENS_18Kernel_traits_baseILj2560ES2_S2_fS2_fjLj128EEEEELb1ELb1ELb1EEEvNS_9BwdParamsE
        .type           _ZN10layer_norm31ln_parallel_residual_bwd_kernelINS_13Kernel_traitsI6__halfS2_fS2_fjLj2560ELj1ELj1ELj4ELj8ENS_18Kernel_traits_baseILj2560ES2_S2_fS2_fjLj128EEEEELb1ELb1ELb1EEEvNS_9BwdParamsE,@function
        .size           _ZN10layer_norm31ln_parallel_residual_bwd_kernelINS_13Kernel_traitsI6__halfS2_fS2_fjLj2560ELj1ELj1ELj4ELj8ENS_18Kernel_traits_baseILj2560ES2_S2_fS2_fjLj128EEEEELb1ELb1ELb1EEEvNS_9BwdParamsE,(.L_x_5455 - _ZN10layer_norm31ln_parallel_residual_bwd_kernelINS_13Kernel_traitsI6__halfS2_fS2_fjLj2560ELj1ELj1ELj4ELj8ENS_18Kernel_traits_baseILj2560ES2_S2_fS2_fjLj128EEEEELb1ELb1ELb1EEEvNS_9BwdParamsE)
        .other          _ZN10layer_norm31ln_parallel_residual_bwd_kernelINS_13Kernel_traitsI6__halfS2_fS2_fjLj2560ELj1ELj1ELj4ELj8ENS_18Kernel_traits_baseILj2560ES2_S2_fS2_fjLj128EEEEELb1ELb1ELb1EEEvNS_9BwdParamsE,@"STO_CUDA_ENTRY STV_DEFAULT"
_ZN10layer_norm31ln_parallel_residual_bwd_kernelINS_13Kernel_traitsI6__halfS2_fS2_fjLj2560ELj1ELj1ELj4ELj8ENS_18Kernel_traits_baseILj2560ES2_S2_fS2_fjLj128EEEEELb1ELb1ELb1EEEvNS_9BwdParamsE:
.text._ZN10layer_norm31ln_parallel_residual_bwd_kernelINS_13Kernel_traitsI6__halfS2_fS2_fjLj2560ELj1ELj1ELj4ELj8ENS_18Kernel_traits_baseILj2560ES2_S2_fS2_fjLj128EEEEELb1ELb1ELb1EEEvNS_9BwdParamsE:
        /* <DEDUP_REMOVED lines=101> */
[----:B01-3--:R-:W-:-:S07]  /*0650*/  HADD2.F32 R100, -RZ, R100.H0_H0 ;  /* 0x20000064ff647230 */ /* 0x00bfce0000004100 */
.L_x_3840:
        /* <DEDUP_REMOVED lines=8> */
[----:B------:R-:W-:Y:S01]  /*06e0*/  IMAD.U32 R99, RZ, RZ, UR6 ;  /* 0x00000006ff637e24 */ /* 0x000fe2000f8e00ff */
[----:B------:R-:W-:Y:S02]  /*06f0*/  UIMAD.WIDE UR10, UR4, 0x4, UR12 ;  /* 0x00000004040a78a5 */ /* 0x000fe4000f8e020c */
[----:B------:R1:W2:Y:S01]  /*0700*/  LDG.E R0, desc[UR16][R56.64] ;  /* 0x0000001038007981 */ /* 0x0002a2000c1e1900 */
[----:B------:R-:W-:Y:S01]  /*0710*/  ISETP.NE.U32.AND P1, PT, RZ, UR22, PT ;  /* 0x00000016ff007c0c */ /* 0x000fe2000bf25070 */
[----:B------:R-:W3:Y:S01]  /*0720*/  @P0 LDC.64 R142, c[0x0][0x438] ;  /* 0x00010e00ff8e0b82 */ /* 0x000ee20000000a00 */
[----:B------:R-:W-:-:S04]  /*0730*/  LEA.HI.SX32 R99, R99, R64, 0x1e ;  /* 0x0000004063637211 */ /* 0x000fc800078ff2ff */
[C---:B------:R-:W-:Y:S01]  /*0740*/  IADD3 R98, PT, PT, R99.reuse, 0x80, RZ ;  /* 0x0000008063627810 */ /* 0x040fe20007ffe0ff */
[C---:B------:R-:W-:Y:S02]  /*0750*/  VIADD R97, R99.reuse, 0x100 ;  /* 0x0000010063617836 */ /* 0x040fe40000000000 */
[C---:B------:R-:W-:Y:S01]  /*0760*/  VIADD R96, R99.reuse, 0x180 ;  /* 0x0000018063607836 */ /* 0x040fe20000000000 */
[----:B------:R-:W4:Y:S01]  /*0770*/  LDC.64 R130, c[0x0][0x3b0] ;  /* 0x0000ec00ff827b82 */ /* 0x000f220000000a00 */
[C---:B------:R-:W-:Y:S02]  /*0780*/  VIADD R95, R99.reuse, 0x200 ;  /* 0x00000200635f7836 */ /* 0x040fe40000000000 */
[----:B0-----:R-:W-:-:S04]  /*0790*/  IMAD.WIDE.U32 R138, R99, 0x8, R132 ;  /* 0x00000008638a7825 */ /* 0x001fc800078e0084 */
[--C-:B------:R-:W-:Y:S01]  /*07a0*/  IMAD.WIDE.U32 R136, R98, 0x8, R132.reuse ;  /* 0x0000000862887825 */ /* 0x100fe200078e0084 */
[----:B------:R-:W-:Y:S01]  /*07b0*/  MOV R161, UR11 ;  /* 0x0000000b00a17c02 */ /* 0x000fe20008000f00 */
        /* <DEDUP_REMOVED lines=9> */
[----:B-1----:R-:W-:-:S03]  /*0850*/  IMAD.WIDE.U32 R56, R99, 0x10, R72 ;  /* 0x0000001063387825 */ /* 0x002fc600078e0048 */
[----:B------:R-:W2:Y:S01]  /*0860*/  LDG.E R160, desc[UR16][R160.64] ;  /* 0x00000010a0a07981 */ /* 0x000ea2000c1e1900 */
[----:B------:R-:W-:-:S03]  /*0870*/  IMAD.WIDE.U32 R60, R98, 0x10, R72 ;  /* 0x00000010623c7825 */ /* 0x000fc600078e0048 */
[----:B------:R-:W2:Y:S01]  /*0880*/  LDG.E.128 R56, desc[UR16][R56.64] ;  /* 0x0000001038387981 */ /* 0x000ea2000c1e1d00 */
[----:B------:R-:W-:-:S03]  /*0890*/  IMAD.WIDE.U32 R64, R97, 0x10, R72 ;  /* 0x0000001061407825 */ /* 0x000fc600078e0048 */
[----:B------:R-:W2:Y:S01]  /*08a0*/  LDG.E.128 R60, desc[UR16][R60.64] ;  /* 0x000000103c3c7981 */ /* 0x000ea2000c1e1d00 */
[----:B------:R-:W-:-:S03]  /*08b0*/  IMAD.WIDE.U32 R68, R96, 0x10, R72 ;  /* 0x0000001060447825 */ /* 0x000fc600078e0048 */
[----:B------:R-:W2:Y:S01]  /*08c0*/  LDG.E.128 R64, desc[UR16][R64.64] ;  /* 0x0000001040407981 */ /* 0x000ea2000c1e1d00 */
[----:B------:R-:W-:-:S03]  /*08d0*/  IMAD.WIDE.U32 R72, R95, 0x10, R72 ;  /* 0x000000105f487825 */ /* 0x000fc600078e0048 */
        /* <DEDUP_REMOVED lines=48> */
[----:B-1----:R-:W-:Y:S01]  /*0be0*/  IMAD.MOV.U32 R130, RZ, RZ, R138 ;  /* 0x000000ffff827224 */ /* 0x002fe200078e008a */
[----:B---3--:R-:W-:-:S03]  /*0bf0*/  SHF.R.U64 R129, R138, 0x10, R139 ;  /* 0x000000108a817819 */ /* 0x008fc6000000128b */
[----:B------:R-:W-:Y:S01]  /*0c00*/  FADD.FTZ R0, -R160, R56 ;  /* 0x00000038a0007221 */ /* 0x000fe20000010100 */
[----:B------:R-:W-:-:S03]  /*0c10*/  HADD2.F32 R131, -RZ, R130.H0_H0 ;  /* 0x20000082ff837230 */ /* 0x000fc60000004100 */
[----:B------:R-:W-:Y:S01]  /*0c20*/  FMUL.FTZ R0, R0, UR11 ;  /* 0x0000000b00007c20 */ /* 0x000fe20008410000 */
[----:B------:R-:W-:Y:S01]  /*0c30*/  IMAD.MOV.U32 R128, RZ, RZ, R139 ;  /* 0x000000ffff807224 */ /* 0x000fe200078e008b */
[----:B------:R-:W-:Y:S01]  /*0c40*/  MOV R142, R134 ;  /* 0x00000086008e7202 */ /* 0x000fe20000000f00 */
[----:B------:R-:W-:Y:S01]  /*0c50*/  FADD.FTZ R59, -R160, R59 ;  /* 0x0000003ba03b7221 */ /* 0x000fe20000010100 */
[----:B----4-:R-:W-:Y:S01]  /*0c60*/  SHF.R.U64 R140, R134, 0x10, R135 ;  /* 0x00000010868c7819 */ /* 0x010fe20000001287 */
[----:B------:R-:W-:Y:S01]  /*0c70*/  FADD.FTZ R134, -R160, R57 ;  /* 0x00000039a0867221 */ /* 0x000fe20000010100 */
[----:B------:R-:W-:Y:S02]  /*0c80*/  HADD2.F32 R129, -RZ, R129.H0_H0 ;  /* 0x20000081ff817230 */ /* 0x000fe40000004100 */
[-C--:B------:R-:W-:Y:S01]  /*0c90*/  FFMA.FTZ R110, R0, R131.reuse, R110 ;  /* 0x00000083006e7223 */ /* 0x080fe2000001006e */
[----:B------:R-:W-:Y:S01]  /*0ca0*/  FADD.FTZ R84, R131, R84 ;  /* 0x0000005483547221 */ /* 0x000fe20000010000 */
[----:B------:R-:W-:Y:S01]  /*0cb0*/  FMUL.FTZ R131, R112, R131 ;  /* 0x0000008370837220 */ /* 0x000fe20000410000 */
[----:B0-----:R-:W-:Y:S01]  /*0cc0*/  @P0 IMAD.WIDE.U32 R132, R96, 0x10, R132 ;  /* 0x0000001060840825 */ /* 0x001fe200078e0084 */
[----:B------:R-:W-:-:S03]  /*0cd0*/  SHF.R.U32.HI R125, RZ, 0x10, R139 ;  /* 0x00000010ff7d7819 */ /* 0x000fc6000001168b */
[----:B------:R-:W-:Y:S01]  /*0ce0*/  FADD.FTZ R58, -R160, R58 ;  /* 0x0000003aa03a7221 */ /* 0x000fe20000010100 */
[----:B------:R-:W-:Y:S01]  /*0cf0*/  FMUL.FTZ R134, R134, UR11 ;  /* 0x0000000b86867c20 */ /* 0x000fe20008410000 */
[----:B------:R-:W-:Y:S01]  /*0d00*/  HADD2.F32 R128, -RZ, R128.H0_H0 ;  /* 0x20000080ff807230 */ /* 0x000fe20000004100 */
[----:B------:R0:W5:Y:S01]  /*0d10*/  @P0 LDG.E.128 R44, desc[UR16][R132.64] ;  /* 0x00000010842c0981 */ /* 0x000162000c1e1d00 */
[-C--:B------:R-:W-:Y:S01]  /*0d20*/  FMUL.FTZ R130, R101, R129.reuse ;  /* 0x0000008165827220 */ /* 0x080fe20000410000 */
[----:B------:R-:W-:Y:S02]  /*0d30*/  IMAD.MOV.U32 R146, RZ, RZ, R136 ;  /* 0x000000ffff927224 */ /* 0x000fe400078e0088 */
[----:B------:R-:W-:Y:S01]  /*0d40*/  FADD.FTZ R60, -R160, R60 ;  /* 0x0000003ca03c7221 */ /* 0x000fe20000010100 */
[----:B------:R-:W-:Y:S02]  /*0d50*/  HADD2.F32 R125, -RZ, R125.H0_H0 ;  /* 0x2000007dff7d7230 */ /* 0x000fe40000004100 */
[----:B------:R-:W-:Y:S01]  /*0d60*/  FFMA.FTZ R83, R134, R129, R83 ;  /* 0x0000008186537223 */ /* 0x000fe20000010053 */
[----:B------:R-:W-:Y:S01]  /*0d70*/  FADD.FTZ R82, R129, R82 ;  /* 0x0000005281527221 */ /* 0x000fe20000010000 */
[----:B0-----:R-:W-:Y:S01]  /*0d80*/  FMUL.FTZ R132, R59, UR11 ;  /* 0x0000000b3b847c20 */ /* 0x001fe20008410000 */
[----:B------:R-:W-:Y:S01]  /*0d90*/  FADD.FTZ R59, RZ, R131 ;  /* 0x00000083ff3b7221 */ /* 0x000fe20000010000 */
[----:B------:R-:W-:Y:S01]  /*0da0*/  FMUL.FTZ R133, R58, UR11 ;  /* 0x0000000b3a857c20 */ /* 0x000fe20008410000 */
[----:B------:R-:W-:Y:S01]  /*0db0*/  FMUL.FTZ R129, R111, R128 ;  /* 0x000000806f817220 */ /* 0x000fe20000410000 */
[----:B------:R-:W-:Y:S01]  /*0dc0*/  FADD.FTZ R158, -R160, R73 ;  /* 0x00000049a09e7221 */ /* 0x000fe20000010100 */
[----:B------:R-:W-:Y:S01]  /*0dd0*/  FADD.FTZ R58, R130, R59 ;  /* 0x0000003b823a7221 */ /* 0x000fe20000010000 */
[----:B------:R-:W-:Y:S01]  /*0de0*/  SHF.R.U64 R148, R136, 0x10, R137 ;  /* 0x0000001088947819 */ /* 0x000fe20000001289 */
[----:B------:R-:W-:-:S02]  /*0df0*/  HADD2.F32 R73, -RZ, R146.H0_H0 ;  /* 0x20000092ff497230 */ /* 0x000fc40000004100 */
[----:B------:R-:W-:Y:S01]  /*0e00*/  FFMA.FTZ R81, R133, R128, R81 ;  /* 0x0000008085517223 */ /* 0x000fe20000010051 */
[----:B------:R-:W-:Y:S01]  /*0e10*/  FADD.FTZ R80, R128, R80 ;  /* 0x0000005080507221 */ /* 0x000fe20000010000 */
[----:B------:R-:W-:Y:S01]  /*0e20*/  FMUL.FTZ R127, R60, UR11 ;  /* 0x0000000b3c7f7c20 */ /* 0x000fe20008410000 */
[----:B------:R-:W-:Y:S01]  /*0e30*/  FMUL.FTZ R128, R100, R125 ;  /* 0x0000007d64807220 */ /* 0x000fe20000410000 */
[----:B------:R-:W-:Y:S01]  /*0e40*/  FADD.FTZ R59, R129, R58 ;  /* 0x0000003a813b7221 */ /* 0x000fe20000010000 */
[----:B------:R-:W-:Y:S02]  /*0e50*/  IMAD.MOV.U32 R150, RZ, RZ, R137 ;  /* 0x000000ffff967224 */ /* 0x000fe400078e0089 */
[-C--:B------:R-:W-:Y:S01]  /*0e60*/  FFMA.FTZ R2, R127, R73.reuse, R2 ;  /* 0x000000497f027223 */ /* 0x080fe20000010002 */
[----:B------:R-:W-:Y:S02]  /*0e70*/  HADD2.F32 R148, -RZ, R148.H0_H0 ;  /* 0x20000094ff947230 */ /* 0x000fe40000004100 */
[----:B------:R-:W-:Y:S01]  /*0e80*/  FADD.FTZ R18, R73, R18 ;  /* 0x0000001249127221 */ /* 0x000fe20000010000 */
[----:B------:R-:W-:Y:S01]  /*0e90*/  FMUL.FTZ R73, R114, R73 ;  /* 0x0000004972497220 */ /* 0x000fe20000410000 */
[----:B------:R-:W-:Y:S01]  /*0ea0*/  FADD.FTZ R58, R128, R59 ;  /* 0x0000003b803a7221 */ /* 0x000fe20000010000 */
[----:B------:R-:W-:Y:S01]  /*0eb0*/  SHF.R.U32.HI R144, RZ, 0x10, R137 ;  /* 0x00000010ff907819 */ /* 0x000fe20000011689 */
[C---:B------:R-:W-:Y:S01]  /*0ec0*/  FADD.FTZ R62, -R160.reuse, R62 ;  /* 0x0000003ea03e7221 */ /* 0x040fe20000010100 */
[----:B------:R-:W-:Y:S01]  /*0ed0*/  FADD.FTZ R157, -R160, R72 ;  /* 0x00000048a09d7221 */ /* 0x000fe20000010100 */
[----:B------:R-:W-:-:S02]  /*0ee0*/  HADD2.F32 R56, -RZ, R150.H0_H0 ;  /* 0x20000096ff387230 */ /* 0x000fc40000004100 */
[----:B------:R-:W-:Y:S01]  /*0ef0*/  FMUL.FTZ R72, R103, R148 ;  /* 0x0000009467487220 */ /* 0x000fe20000410000 */
[----:B------:R-:W-:Y:S01]  /*0f00*/  FADD.FTZ R59, R73, R58 ;  /* 0x0000003a493b7221 */ /* 0x000fe20000010000 */
[----:B------:R-:W-:Y:S01]  /*0f10*/  FFMA.FTZ R79, R132, R125, R79 ;  /* 0x0000007d844f7223 */ /* 0x000fe2000001004f */
[----:B------:R-:W-:Y:S01]  /*0f20*/  FADD.FTZ R78, R125, R78 ;  /* 0x0000004e7d4e7221 */ /* 0x000fe20000010000 */
[--C-:B------:R-:W-:Y:S01]  /*0f30*/  SHF.R.U64 R137, R152, 0x10, R153.reuse ;  /* 0x0000001098897819 */ /* 0x100fe20000001299 */
[--C-:B------:R-:W-:Y:S01]  /*0f40*/  IMAD.MOV.U32 R139, RZ, RZ, R153.reuse ;  /* 0x000000ffff8b7224 */ /* 0x100fe200078e0099 */
[----:B------:R-:W-:Y:S01]  /*0f50*/  SHF.R.U32.HI R141, RZ, 0x10, R153 ;  /* 0x00000010ff8d7819 */ /* 0x000fe20000011699 */
[----:B------:R-:W-:Y:S01]  /*0f60*/  FADD.FTZ R61, -R160, R61 ;  /* 0x0000003da03d7221 */ /* 0x000fe20000010100 */
[----:B------:R-:W-:Y:S01]  /*0f70*/  FMUL.FTZ R125, R62, UR11 ;  /* 0x0000000b3e7d7c20 */ /* 0x000fe20008410000 */
[C---:B------:R-:W-:Y:S01]  /*0f80*/  FADD.FTZ R57, -R160.reuse, R65 ;  /* 0x00000041a0397221 */ /* 0x040fe20000010100 */
[----:B------:R-:W-:Y:S01]  /*0f90*/  FADD.FTZ R153, -R160, R69 ;  /* 0x00000045a0997221 */ /* 0x000fe20000010100 */
[----:B------:R-:W-:-:S02]  /*0fa0*/  HADD2.F32 R62, -RZ, R144.H0_H0 ;  /* 0x20000090ff3e7230 */ /* 0x000fc40000004100 */
[----:B------:R-:W-:Y:S01]  /*0fb0*/  FMUL.FTZ R69, R113, R56 ;  /* 0x0000003871457220 */ /* 0x000fe20000410000 */
[----:B------:R-:W-:Y:S01]  /*0fc0*/  FADD.FTZ R58, R72, R59 ;  /* 0x0000003b483a7221 */ /* 0x000fe20000010000 */
[C---:B------:R-:W-:Y:S01]  /*0fd0*/  FADD.FTZ R156, -R160.reuse, R71 ;  /* 0x00000047a09c7221 */ /* 0x040fe20000010100 */
[----:B------:R-:W-:Y:S01]  /*0fe0*/  FMUL.FTZ R126, R61, UR11 ;  /* 0x0000000b3d7e7c20 */ /* 0x000fe20008410000 */
[C---:B------:R-:W-:Y:S01]  /*0ff0*/  FADD.FTZ R64, -R160.reuse, R64 ;  /* 0x00000040a0407221 */ /* 0x040fe20000010100 */
[----:B------:R-:W-:Y:S01]  /*1000*/  FADD.FTZ R151, -R160, R68 ;  /* 0x00000044a0977221 */ /* 0x000fe20000010100 */
[----:B------:R-:W-:Y:S01]  /*1010*/  FMUL.FTZ R71, R57, UR11 ;  /* 0x0000000b39477c20 */ /* 0x000fe20008410000 */
[----:B------:R-:W-:Y:S02]  /*1020*/  HADD2.F32 R61, -RZ, R142.H0_H0 ;  /* 0x2000008eff3d7230 */ /* 0x000fe40000004100 */
        /* <DEDUP_REMOVED lines=9> */
[----:B------:R-:W-:Y:S02]  /*10c0*/  HADD2.F32 R60, -RZ, R140.H0_H0 ;  /* 0x2000008cff3c7230 */ /* 0x000fe40000004100 */
        /* <DEDUP_REMOVED lines=8> */
[----:B------:R-:W-:-:S02]  /*1150*/  HADD2.F32 R59, -RZ, R138.H0_H0 ;  /* 0x2000008aff3b7230 */ /* 0x000fc40000004100 */
[----:B------:R-:W-:Y:S01]  /*1160*/  FMUL.FTZ R66, R105, R60 ;  /* 0x0000003c69427220 */ /* 0x000fe20000410000 */
[----:B------:R-:W-:Y:S01]  /*1170*/  FFMA.FTZ R57, R133, R129, R58 ;  /* 0x0000008185397223 */ /* 0x000fe2000001003a */
[----:B------:R-:W-:Y:S01]  /*1180*/  FADD.FTZ R63, R67, R64 ;  /* 0x00000040433f7221 */ /* 0x000fe20000010000 */
[----:B------:R-:W-:Y:S02]  /*1190*/  IMAD.MOV.U32 R136, RZ, RZ, R152 ;  /* 0x000000ffff887224 */ /* 0x000fe400078e0098 */
[----:B------:R-:W-:Y:S02]  /*11a0*/  HADD2.F32 R58, -RZ, R135.H0_H0 ;  /* 0x20000087ff3a7230 */ /* 0x000fe40000004100 */
[----:B------:R-:W-:Y:S01]  /*11b0*/  FFMA.FTZ R64, R132, R128, R57 ;  /* 0x0000008084407223 */ /* 0x000fe20000010039 */
[----:B------:R-:W-:Y:S01]  /*11c0*/  FADD.FTZ R138, R66, R63 ;  /* 0x0000003f428a7221 */ /* 0x000fe20000010000 */
[----:B------:R-:W-:Y:S01]  /*11d0*/  FMUL.FTZ R135, R115, R59 ;  /* 0x0000003b73877220 */ /* 0x000fe20000410000 */
[----:B------:R-:W-:-:S02]  /*11e0*/  HADD2.F32 R136, -RZ, R136.H0_H0 ;  /* 0x20000088ff887230 */ /* 0x000fc40000004100 */
[----:B------:R-:W-:Y:S01]  /*11f0*/  FFMA.FTZ R57, R127, R73, R64 ;  /* 0x000000497f397223 */ /* 0x000fe20000010040 */
[----:B------:R-:W-:Y:S01]  /*1200*/  FADD.FTZ R63, R135, R138 ;  /* 0x0000008a873f7221 */ /* 0x000fe20000010000 */
[----:B------:R-:W-:Y:S01]  /*1210*/  FMUL.FTZ R138, R104, R58 ;  /* 0x0000003a688a7220 */ /* 0x000fe20000410000 */
[----:B------:R-:W-:Y:S02]  /*1220*/  HADD2.F32 R137, -RZ, R137.H0_H0 ;  /* 0x20000089ff897230 */ /* 0x000fe40000004100 */
[----:B------:R-:W-:Y:S01]  /*1230*/  FFMA.FTZ R64, R126, R72, R57 ;  /* 0x000000487e407223 */ /* 0x000fe20000010039 */
[----:B------:R-:W-:Y:S01]  /*1240*/  FMUL.FTZ R140, R118, R136 ;  /* 0x00000088768c7220 */ /* 0x000fe20000410000 */
[----:B------:R-:W-:Y:S01]  /*1250*/  FADD.FTZ R63, R138, R63 ;  /* 0x0000003f8a3f7221 */ /* 0x000fe20000010000 */
[----:B------:R-:W-:Y:S02]  /*1260*/  HADD2.F32 R139, -RZ, R139.H0_H0 ;  /* 0x2000008bff8b7230 */ /* 0x000fe40000004100 */
[----:B------:R-:W-:Y:S01]  /*1270*/  FFMA.FTZ R64, R125, R69, R64 ;  /* 0x000000457d407223 */ /* 0x000fe20000010040 */
[----:B------:R-:W-:Y:S01]  /*1280*/  FMUL.FTZ R142, R107, R137 ;  /* 0x000000896b8e7220 */ /* 0x000fe20000410000 */
[----:B------:R-:W-:Y:S01]  /*1290*/  FADD.FTZ R63, R140, R63 ;  /* 0x0000003f8c3f7221 */ /* 0x000fe20000010000 */
[----:B------:R-:W-:-:S02]  /*12a0*/  HADD2.F32 R141, -RZ, R141.H0_H0 ;  /* 0x2000008dff8d7230 */ /* 0x000fc40000004100 */
[----:B------:R-:W-:Y:S01]  /*12b0*/  FFMA.FTZ R57, R75, R68, R64 ;  /* 0x000000444b397223 */ /* 0x000fe20000010040 */
[----:B------:R-:W-:Y:S01]  /*12c0*/  FMUL.FTZ R144, R117, R139 ;  /* 0x0000008b75907220 */ /* 0x000fe20000410000 */
[----:B------:R-:W-:Y:S01]  /*12d0*/  FADD.FTZ R63, R142, R63 ;  /* 0x0000003f8e3f7221 */ /* 0x000fe20000010000 */
[----:B------:R-:W-:Y:S02]  /*12e0*/  HADD2.F32 R143, -RZ, R143.H0_H0 ;  /* 0x2000008fff8f7230 */ /* 0x000fe40000004100 */
[----:B------:R-:W-:Y:S01]  /*12f0*/  FFMA.FTZ R64, R74, R67, R57 ;  /* 0x000000434a407223 */ /* 0x000fe20000010039 */
[----:B------:R-:W-:Y:S01]  /*1300*/  FMUL.FTZ R146, R106, R141 ;  /* 0x0000008d6a927220 */ /* 0x000fe20000410000 */
[----:B------:R-:W-:Y:S01]  /*1310*/  FADD.FTZ R63, R144, R63 ;  /* 0x0000003f903f7221 */ /* 0x000fe20000010000 */
[----:B------:R-:W-:Y:S01]  /*1320*/  FFMA.FTZ R3, R126, R148, R3 ;  /* 0x000000947e037223 */ /* 0x000fe20000010003 */
[----:B------:R-:W-:Y:S01]  /*1330*/  FADD.FTZ R19, R148, R19 ;  /* 0x0000001394137221 */ /* 0x000fe20000010000 */
[----:B------:R-:W-:-:S02]  /*1340*/  HADD2.F32 R145, -RZ, R145.H0_H0 ;  /* 0x20000091ff917230 */ /* 0x000fc40000004100 */
[----:B------:R-:W-:Y:S01]  /*1350*/  FFMA.FTZ R57, R71, R66, R64 ;  /* 0x0000004247397223 */ /* 0x000fe20000010040 */
[----:B------:R-:W-:Y:S01]  /*1360*/  FADD.FTZ R63, R146, R63 ;  /* 0x0000003f923f7221 */ /* 0x000fe20000010000 */
[----:B------:R-:W-:Y:S01]  /*1370*/  FMUL.FTZ R148, R120, R143 ;  /* 0x0000008f78947220 */ /* 0x000fe20000410000 */
[----:B------:R-:W-:Y:S01]  /*1380*/  FMUL.FTZ R65, R65, UR11 ;  /* 0x0000000b41417c20 */ /* 0x000fe20008410000 */
[----:B------:R-:W-:Y:S02]  /*1390*/  HADD2.F32 R147, -RZ, R147.H0_H0 ;  /* 0x20000093ff937230 */ /* 0x000fe40000004100 */
[----:B------:R-:W-:Y:S01]  /*13a0*/  FFMA.FTZ R64, R70, R135, R57 ;  /* 0x0000008746407223 */ /* 0x000fe20000010039 */
[----:B------:R-:W-:Y:S01]  /*13b0*/  FADD.FTZ R63, R148, R63 ;  /* 0x0000003f943f7221 */ /* 0x000fe20000010000 */
[----:B------:R-:W-:Y:S01]  /*13c0*/  FMUL.FTZ R150, R109, R145 ;  /* 0x000000916d967220 */ /* 0x000fe20000410000 */
[----:B------:R-:W-:Y:S02]  /*13d0*/  HADD2.F32 R149, -RZ, R149.H0_H0 ;  /* 0x20000095ff957230 */ /* 0x000fe40000004100 */
[----:B------:R-:W-:Y:S01]  /*13e0*/  FMUL.FTZ R151, R151, UR11 ;  /* 0x0000000b97977c20 */ /* 0x000fe20008410000 */
[----:B------:R-:W-:Y:S01]  /*13f0*/  FFMA.FTZ R64, R65, R138, R64 ;  /* 0x0000008a41407223 */ /* 0x000fe20000010040 */
        /* <DEDUP_REMOVED lines=54> */
.L_x_3794:
[----:B------:R-:W-:Y:S05]  /*1760*/  BSYNC.RECONVERGENT B0 ;  /* 0x0000000000007941 */ /* 0x000fea0003800200 */
.L_x_3793:
        /* <DEDUP_REMOVED lines=93> */
.L_x_3797:
        /* <DEDUP_REMOVED lines=31> */
.L_x_3796:
        /* <DEDUP_REMOVED lines=36> */
.L_x_3799:
        /* <DEDUP_REMOVED lines=31> */
.L_x_3795:
        /* <DEDUP_REMOVED lines=53> */
.L_x_3801:
        /* <DEDUP_REMOVED lines=20> */
[----:B------:R-:W-:Y:S01]  /*27f0*/  F2FP.F16.F32.PACK_AB R60, R54, R55 ;  /* 0x00000037363c723e */ /* 0x000fe200000000ff */
        /* <DEDUP_REMOVED lines=23> */
.L_x_3800:
        /* <DEDUP_REMOVED lines=49> */
.L_x_3802:
        /* <DEDUP_REMOVED lines=21> */
[----:B------:R-:W-:Y:S01]  /*2dd0*/  F2FP.F16.F32.PACK_AB R60, R54, R55 ;  /* 0x00000037363c723e */ /* 0x000fe200000000ff */
[----:B------:R-:W-:Y:S01]  /*2de0*/  FFMA.FTZ R54, R129, UR11, R38 ;  /* 0x0000000b81367c23 */ /* 0x000fe20008010026 */
[----:B------:R-:W-:Y:S01]  /*2df0*/  FFMA.FTZ R55, R128, UR11, R39 ;  /* 0x0000000b80377c23 */ /* 0x000fe20008010027 */
[----:B------:R-:W-:-:S02]  /*2e00*/  FSEL R57, R0, RZ, P6 ;  /* 0x000000ff00397208 */ /* 0x000fc40003000000 */
[----:B------:R-:W-:Y:S01]  /*2e10*/  FMUL.FTZ R0, R54, UR7 ;  /* 0x0000000736007c20 */ /* 0x000fe20008410000 */
[C---:B------:R-:W-:Y:S01]  /*2e20*/  LOP3.LUT P4, RZ, R94.reuse, 0xff0000, RZ, 0xc0, !PT ;  /* 0x00ff00005eff7812 */ /* 0x040fe2000788c0ff */
        /* <DEDUP_REMOVED lines=16> */
.L_x_3798:
        /* <DEDUP_REMOVED lines=22> */
.L_x_3803:
        /* <DEDUP_REMOVED lines=47> */
.L_x_3806:
        /* <DEDUP_REMOVED lines=44> */
.L_x_3805:
        /* <DEDUP_REMOVED lines=45> */
.L_x_3808:
        /* <DEDUP_REMOVED lines=45> */
.L_x_3804:
        /* <DEDUP_REMOVED lines=32> */
.L_x_3810:
        /* <DEDUP_REMOVED lines=31> */
.L_x_3809:
        /* <DEDUP_REMOVED lines=31> */
.L_x_3811:
        /* <DEDUP_REMOVED lines=30> */
.L_x_3807:
        /* <DEDUP_REMOVED lines=19> */
.L_x_3812:
        /* <DEDUP_REMOVED lines=47> */
.L_x_3815:
        /* <DEDUP_REMOVED lines=44> */
.L_x_3814:
        /* <DEDUP_REMOVED lines=45> */
.L_x_3817:
        /* <DEDUP_REMOVED lines=32> */
[----:B------:R-:W-:Y:S02]  /*4f50*/  FSEL R65, R65, RZ, P6 ;  /* 0x000000ff41417208 */ /* 0x000fe40003000000 */
[----:B------:R-:W-:Y:S02]  /*4f60*/  F2FP.F16.F32.PACK_AB R58, R71, R58 ;  /* 0x0000003a473a723e */ /* 0x000fe400000000ff */
[----:B------:R-:W-:Y:S02]  /*4f70*/  F2FP.F16.F32.PACK_AB R60, R59, R60 ;  /* 0x0000003c3b3c723e */ /* 0x000fe400000000ff */
[----:B------:R-:W-:Y:S02]  /*4f80*/  F2FP.F16.F32.PACK_AB R65, R65, R0 ;  /* 0x000000004141723e */ /* 0x000fe400000000ff */
[----:B------:R-:W-:-:S02]  /*4f90*/  PRMT R121, R61, 0x7632, R121 ;  /* 0x000076323d797816 */ /* 0x000fc40000000079 */
[C---:B------:R-:W-:Y:S02]  /*4fa0*/  PRMT R122, R58.reuse, 0x7632, R122 ;  /* 0x000076323a7a7816 */ /* 0x040fe4000000007a */
[----:B------:R-:W-:Y:S02]  /*4fb0*/  PRMT R0, R58, 0x7610, R0 ;  /* 0x000076103a007816 */ /* 0x000fe40000000000 */
[----:B------:R-:W-:Y:S02]  /*4fc0*/  PRMT R123, R60, 0x7632, R123 ;  /* 0x000076323c7b7816 */ /* 0x000fe4000000007b */
[----:B------:R-:W-:Y:S01]  /*4fd0*/  PRMT R124, R65, 0x7632, R124 ;  /* 0x00007632417c7816 */ /* 0x000fe2000000007c */
[----:B------:R-:W-:Y:S06]  /*4fe0*/  BRA `(.L_x_3816) ;  /* 0x0000000400f07947 */ /* 0x000fec0003800000 */
.L_x_3813:
        /* <DEDUP_REMOVED lines=32> */
.L_x_3819:
        /* <DEDUP_REMOVED lines=27> */
[----:B01----:R-:W-:Y:S02]  /*53a0*/  PRMT R61, R66, 0x7610, R61 ;  /* 0x00007610423d7816 */ /* 0x003fe4000000003d */
[C---:B------:R-:W-:Y:S02]  /*53b0*/  PRMT R65, R135.reuse, 0x7632, R65 ;  /* 0x0000763287417816 */ /* 0x040fe40000000041 */
[----:B------:R-:W-:Y:S01]  /*53c0*/  PRMT R60, R135, 0x7610, R60 ;  /* 0x00007610873c7816 */ /* 0x000fe2000000003c */
[----:B------:R-:W-:Y:S06]  /*53d0*/  BRA `(.L_x_3816) ;  /* 0x0000000000f47947 */ /* 0x000fec0003800000 */
.L_x_3818:
        /* <DEDUP_REMOVED lines=31> */
.L_x_3820:
        /* <DEDUP_REMOVED lines=29> */
[----:B------:R-:W-:-:S07]  /*57a0*/  PRMT R60, R70, 0x7610, R60 ;  /* 0x00007610463c7816 */ /* 0x000fce000000003c */
.L_x_3816:
        /* <DEDUP_REMOVED lines=19> */
.L_x_3821:
        /* <DEDUP_REMOVED lines=47> */
.L_x_3824:
        /* <DEDUP_REMOVED lines=44> */
.L_x_3823:
        /* <DEDUP_REMOVED lines=45> */
.L_x_3826:
        /* <DEDUP_REMOVED lines=45> */
.L_x_3822:
        /* <DEDUP_REMOVED lines=32> */
.L_x_3828:
        /* <DEDUP_REMOVED lines=31> */
.L_x_3827:
        /* <DEDUP_REMOVED lines=31> */
.L_x_3829:
        /* <DEDUP_REMOVED lines=30> */
.L_x_3825:
        /* <DEDUP_REMOVED lines=19> */
.L_x_3830:
        /* <DEDUP_REMOVED lines=46> */
.L_x_3833:
        /* <DEDUP_REMOVED lines=45> */
.L_x_3832:
        /* <DEDUP_REMOVED lines=44> */
.L_x_3835:
        /* <DEDUP_REMOVED lines=45> */
.L_x_3831:
        /* <DEDUP_REMOVED lines=33> */
.L_x_3837:
        /* <DEDUP_REMOVED lines=31> */
.L_x_3836:
        /* <DEDUP_REMOVED lines=32> */
.L_x_3838:
        /* <DEDUP_REMOVED lines=30> */
.L_x_3834:
        /* <DEDUP_REMOVED lines=19> */
.L_x_3839:
[----:B------:R-:W-:Y:S01]  /*8170*/  UPLOP3.LUT UP1, UPT, UPT, UPT, UP1, 0x40, 0x4 ;  /* 0x000000000004789c */ /* 0x000fe20003f2e810 */
[----:B------:R-:W-:Y:S10]  /*8180*/  BRA.U !UP2, `(.L_x_3840) ;  /* 0xffffff850a347547 */ /* 0x000ff4000b83ffff */
        /* <DEDUP_REMOVED lines=38> */
[----:B------:R-:W-:-:S07]  /*83f0*/  IMAD.MOV.U32 R15, RZ, RZ, R77 ;  /* 0x000000ffff0f7224 */ /* 0x000fce00078e004d */
.L_x_3792:
        /* <DEDUP_REMOVED lines=19> */
.L_x_3841:
        /* <DEDUP_REMOVED lines=13> */
.L_x_5455:


//--------------------- .text._ZN10layer_norm31ln_parallel_residual_bwd_kernelINS_13Kernel_traitsIf6__halffS2_fjLj2560ELj1ELj1ELj4ELj8ENS_18Kernel_traits_baseILj2560EfS2_fS2_fjLj128EEEEELb0ELb0ELb0EEEvNS_9BwdParamsE --------------------------
	.section	.text._ZN10layer_norm31ln_parallel_residual_bwd_kernelINS_13Kernel_traitsIf6__halffS2_fjLj2560ELj1ELj1ELj4ELj8ENS_18Kernel_traits_baseILj2560EfS2_fS2_fjLj128EEEEELb0ELb0ELb0EEEvNS_9BwdParamsE,"ax",@progbits
	.align	128
        .global         _ZN10layer_norm31ln_parallel_residual_bwd_kernelINS_13Kernel_traitsIf6__halffS2_fjLj2560ELj1ELj1ELj4ELj8ENS_18Kernel_traits_baseILj2560EfS2_fS2_fjLj128EEEEELb0ELb0ELb0EEEvNS_9BwdParamsE
        .type           _ZN10layer_norm31ln_parallel_residual_bwd_kernelINS_13Kernel_traitsIf6__halffS2_fjLj2560ELj1ELj1ELj4ELj8ENS_18Kernel_traits_baseILj2560EfS2_fS2_fjLj128EEEEELb0ELb0ELb0EEEvNS_9BwdParamsE,@function
        .size           _ZN10layer_norm31ln_parallel_residual_bwd_kernelINS_13Kernel_traitsIf6__halffS2_fjLj2560ELj1ELj1ELj4ELj8ENS_18Kernel_traits_baseILj2560EfS2_fS2_fjLj128EEEEELb0ELb0ELb0EEEvNS_9BwdParamsE,(.L_x_5456 - _ZN10layer_norm31ln_parallel_residual_bwd_kernelINS_13Kernel_traitsIf6__halffS2_fjLj2560ELj1ELj1ELj4ELj8ENS_18Kernel_traits_baseILj2560EfS2_fS2_fjLj128EEEEELb0ELb0ELb0EEEvNS_9BwdParamsE)
        .other          _ZN10layer_norm31ln_parallel_residual_bwd_kernelINS_13Kernel_traitsIf6__halffS2_fjLj2560ELj1ELj1ELj4ELj8ENS_18Kernel_traits_baseILj2560EfS2_fS2_fjLj128EEEEELb0ELb0ELb0EEEvNS_9BwdParamsE,@"STO_CUDA_ENTRY STV_DEFAULT"
_ZN10layer_norm31ln_parallel_residual_bwd_kernelINS_13Kernel_traitsIf6__halffS2_fjLj2560ELj1ELj1ELj4ELj8ENS_18Kernel_traits_baseILj2560EfS2_fS2_fjLj128EEEEELb0ELb0ELb0EEEvNS_9BwdParamsE:
.text._ZN10layer_norm31ln_parallel_residual_bwd_kernelINS_13Kernel_traitsIf6__halffS2_fjLj2560ELj1ELj1ELj4ELj8ENS_18Kernel_traits_baseILj2560EfS2_fS2_fjLj128EEEEELb0ELb0ELb0EEEvNS_9BwdParamsE:
        /* <DEDUP_REMOVED lines=143> */
.L_x_3909:
        /* <DEDUP_REMOVED lines=43> */
[----:B------:R-:W-:Y:S01]  /*0ba0*/  HADD2.F32 R173, -RZ, R11.H0_H0 ;  /* 0x2000000bffad7230 */ /* 0x000fe20000004100 */
[----:B------:R-:W-:Y:S01]  /*0bb0*/  MOV R3, R174 ;  /* 0x000000ae00037202 */ /* 0x000fe20000000f00 */
[C---:B--2---:R-:W-:Y:S01]  /*0bc0*/  FADD.FTZ R16, -R176.reuse, R13 ;  /* 0x0000000db0107221 */ /* 0x044fe20000010100 */
[C---:B------:R-:W-:Y:S01]  /*0bd0*/  FADD.FTZ R12, -R176.reuse, R12 ;  /* 0x0000000cb00c7221 */ /* 0x040fe20000010100 */
[----:B------:R-:W-:Y:S02]  /*0be0*/  HADD2.F32 R172, -RZ, R172.H0_H0 ;  /* 0x200000acffac7230 */ /* 0x000fe40000004100 */
[----:B------:R-:W-:Y:S01]  /*0bf0*/  FADD.FTZ R174, -R176, R14 ;  /* 0x0000000eb0ae7221 */ /* 0x000fe20000010100 */
[----:B0-----:R-:W-:Y:S02]  /*0c00*/  HADD2.F32 R179, -RZ, R175.H0_H0 ;  /* 0x200000afffb37230 */ /* 0x001fe40000004100 */
[----:B-----5:R-:W-:Y:S01]  /*0c10*/  FMUL.FTZ R14, R7, R16 ;  /* 0x00000010070e7220 */ /* 0x020fe20000410000 */
[----:B------:R-:W-:-:S02]  /*0c20*/  HADD2.F32 R206, -RZ, R206.H0_H0 ;  /* 0x200000ceffce7230 */ /* 0x000fc40000004100 */
[----:B------:R-:W-:Y:S01]  /*0c30*/  FMUL.FTZ R13, R148, R173 ;  /* 0x000000ad940d7220 */ /* 0x000fe20000410000 */
[----:B------:R-:W-:Y:S02]  /*0c40*/  HADD2.F32 R11, -RZ, R3.H0_H0 ;  /* 0x20000003ff0b7230 */ /* 0x000fe40000004100 */
[----:B------:R-:W-:Y:S01]  /*0c50*/  FMUL.FTZ R3, R7, R12 ;  /* 0x0000000c07037220 */ /* 0x000fe20000410000 */
[----:B------:R-:W-:Y:S02]  /*0c60*/  HADD2.F32 R18, -RZ, R18.H0_H0 ;  /* 0x20000012ff127230 */ /* 0x000fe40000004100 */
[----:B------:R-:W-:Y:S01]  /*0c70*/  FADD.FTZ R178, -R176, R15 ;  /* 0x0000000fb0b27221 */ /* 0x000fe20000010100 */
[-C--:B------:R-:W-:Y:S01]  /*0c80*/  FMUL.FTZ R16, R149, R172.reuse ;  /* 0x000000ac95107220 */ /* 0x080fe20000410000 */
[----:B------:R-:W-:Y:S02]  /*0c90*/  HADD2.F32 R177, -RZ, R177.H0_H0 ;  /* 0x200000b1ffb17230 */ /* 0x000fe40000004100 */
[----:B------:R-:W-:Y:S01]  /*0ca0*/  FADD.FTZ R53, R53, R172 ;  /* 0x000000ac35357221 */ /* 0x000fe20000010000 */
[----:B------:R-:W-:Y:S01]  /*0cb0*/  FFMA.FTZ R73, R14, R172, R73 ;  /* 0x000000ac0e497223 */ /* 0x000fe20000010049 */
[----:B------:R-:W-:-:S02]  /*0cc0*/  HADD2.F32 R204, -RZ, R204.H0_H0 ;  /* 0x200000ccffcc7230 */ /* 0x000fc40000004100 */
        /* <DEDUP_REMOVED lines=31> */
.L_x_3844:
[----:B---3--:R-:W-:Y:S05]  /*0ec0*/  BSYNC.RECONVERGENT B0 ;  /* 0x0000000000007941 */ /* 0x008fea0003800200 */
.L_x_3843:
        /* <DEDUP_REMOVED lines=26> */
[----:B------:R-:W-:Y:S02]  /*1070*/  HADD2.F32 R173, -RZ, R19.H0_H0 ;  /* 0x20000013ffad7230 */ /* 0x000fe40000004100 */
[C---:B------:R-:W-:Y:S01]  /*1080*/  FADD.FTZ R20, -R176.reuse, R20 ;  /* 0x00000014b0147221 */ /* 0x040fe20000010100 */
[----:B------:R-:W-:Y:S02]  /*1090*/  HADD2.F32 R172, -RZ, R172.H0_H0 ;  /* 0x200000acffac7230 */ /* 0x000fe40000004100 */
[----:B------:R-:W-:Y:S01]  /*10a0*/  FADD.FTZ R174, -R176, R22 ;  /* 0x00000016b0ae7221 */ /* 0x000fe20000010100 */
[----:B------:R-:W-:-:S02]  /*10b0*/  HADD2.F32 R203, -RZ, R203.H0_H0 ;  /* 0x200000cbffcb7230 */ /* 0x000fc40000004100 */
[C---:B-----5:R-:W-:Y:S01]  /*10c0*/  FMUL.FTZ R22, R7.reuse, R24 ;  /* 0x0000001807167220 */ /* 0x060fe20000410000 */
[----:B------:R-:W-:Y:S02]  /*10d0*/  HADD2.F32 R208, -RZ, R208.H0_H0 ;  /* 0x200000d0ffd07230 */ /* 0x000fe40000004100 */
[----:B------:R-:W-:Y:S01]  /*10e0*/  FMUL.FTZ R21, R140, R173 ;  /* 0x000000ad8c157220 */ /* 0x000fe20000410000 */
[----:B------:R-:W-:Y:S02]  /*10f0*/  HADD2.F32 R19, -RZ, R17.H0_H0 ;  /* 0x20000011ff137230 */ /* 0x000fe40000004100 */
[----:B------:R-:W-:Y:S01]  /*1100*/  FMUL.FTZ R17, R7, R20 ;  /* 0x0000001407117220 */ /* 0x000fe20000410000 */
[----:B------:R-:W-:Y:S02]  /*1110*/  HADD2.F32 R26, -RZ, R26.H0_H0 ;  /* 0x2000001aff1a7230 */ /* 0x000fe40000004100 */
[----:B0-----:R-:W-:Y:S01]  /*1120*/  FADD.FTZ R204, -R176, R23 ;  /* 0x00000017b0cc7221 */ /* 0x001fe20000010100 */
[----:B------:R-:W-:Y:S01]  /*1130*/  FMUL.FTZ R24, R141, R172 ;  /* 0x000000ac8d187220 */ /* 0x000fe20000410000 */
[----:B------:R-:W-:-:S02]  /*1140*/  HADD2.F32 R201, -RZ, R201.H0_H0 ;  /* 0x200000c9ffc97230 */ /* 0x000fc40000004100 */
        /* <DEDUP_REMOVED lines=33> */
.L_x_3846:
[----:B------:R-:W-:Y:S05]  /*1360*/  BSYNC.RECONVERGENT B0 ;  /* 0x0000000000007941 */ /* 0x000fea0003800200 */
.L_x_3845:
        /* <DEDUP_REMOVED lines=22> */
[----:B------:R-:W-:Y:S01]  /*14d0*/  SHF.R.U32.HI R203, RZ, 0x10, R181 ;  /* 0x00000010ffcb7819 */ /* 0x000fe200000116b5 */
[----:B------:R-:W-:Y:S01]  /*14e0*/  HADD2.F32 R181, -RZ, R27.H0_H0 ;  /* 0x2000001bffb57230 */ /* 0x000fe20000004100 */
[----:B------:R-:W-:Y:S01]  /*14f0*/  MOV R201, R183 ;  /* 0x000000b700c97202 */ /* 0x000fe20000000f00 */
[C---:B--2---:R-:W-:Y:S01]  /*1500*/  FADD.FTZ R172, -R176.reuse, R172 ;  /* 0x000000acb0ac7221 */ /* 0x044fe20000010100 */
[C---:B------:R-:W-:Y:S01]  /*1510*/  FADD.FTZ R206, -R176.reuse, R174 ;  /* 0x000000aeb0ce7221 */ /* 0x040fe20000010100 */
[----:B------:R-:W-:Y:S01]  /*1520*/  SHF.R.U32.HI R183, RZ, 0x10, R183 ;  /* 0x00000010ffb77819 */ /* 0x000fe200000116b7 */
[----:B------:R-:W-:Y:S01]  /*1530*/  FADD.FTZ R182, -R176, R173 ;  /* 0x000000adb0b67221 */ /* 0x000fe20000010100 */
[----:B------:R-:W-:Y:S02]  /*1540*/  HADD2.F32 R174, -RZ, R180.H0_H0 ;  /* 0x200000b4ffae7230 */ /* 0x000fe40000004100 */
[----:B------:R-:W-:Y:S02]  /*1550*/  HADD2.F32 R27, -RZ, R25.H0_H0 ;  /* 0x20000019ff1b7230 */ /* 0x000fe40000004100 */
[----:B-----5:R-:W-:Y:S01]  /*1560*/  FMUL.FTZ R25, R7, R172 ;  /* 0x000000ac07197220 */ /* 0x020fe20000410000 */
[----:B------:R-:W-:Y:S01]  /*1570*/  FMUL.FTZ R173, R132, R181 ;  /* 0x000000b584ad7220 */ /* 0x000fe20000410000 */
[----:B------:R-:W-:-:S02]  /*1580*/  HADD2.F32 R172, -RZ, R184.H0_H0 ;  /* 0x200000b8ffac7230 */ /* 0x000fc40000004100 */
[----:B------:R-:W-:Y:S01]  /*1590*/  FMUL.FTZ R182, R7, R182 ;  /* 0x000000b607b67220 */ /* 0x000fe20000410000 */
[-C--:B------:R-:W-:Y:S01]  /*15a0*/  FMUL.FTZ R184, R133, R174.reuse ;  /* 0x000000ae85b87220 */ /* 0x080fe20000410000 */
[----:B------:R-:W-:Y:S02]  /*15b0*/  HADD2.F32 R201, -RZ, R201.H0_H0 ;  /* 0x200000c9ffc97230 */ /* 0x000fe40000004100 */
[----:B0-----:R-:W-:Y:S02]  /*15c0*/  HADD2.F32 R204, -RZ, R183.H0_H0 ;  /* 0x200000b7ffcc7230 */ /* 0x001fe40000004100 */
        /* <DEDUP_REMOVED lines=11> */
[----:B------:R-:W-:-:S02]  /*1680*/  HADD2.F32 R173, -RZ, R186.H0_H0 ;  /* 0x200000baffad7230 */ /* 0x000fc40000004100 */
[----:B------:R-:W-:Y:S01]  /*1690*/  FMUL.FTZ R175, R134, R201 ;  /* 0x000000c986af7220 */ /* 0x000fe20000410000 */
[----:B------:R-:W-:Y:S02]  /*16a0*/  HADD2.F32 R174, -RZ, R203.H0_H0 ;  /* 0x200000cbffae7230 */ /* 0x000fe40000004100 */
        /* <DEDUP_REMOVED lines=21> */
.L_x_3848:
[----:B------:R-:W-:Y:S05]  /*1800*/  BSYNC.RECONVERGENT B0 ;  /* 0x0000000000007941 */ /* 0x000fea0003800200 */
.L_x_3847:
        /* <DEDUP_REMOVED lines=28> */
[C---:B------:R-:W-:Y:S01]  /*19d0*/  FADD.FTZ R190, -R176.reuse, R173 ;  /* 0x000000adb0be7221 */ /* 0x040fe20000010100 */
[----:B------:R-:W-:Y:S02]  /*19e0*/  HADD2.F32 R174, -RZ, R188.H0_H0 ;  /* 0x200000bcffae7230 */ /* 0x000fe40000004100 */
[----:B------:R-:W-:Y:S01]  /*19f0*/  FADD.FTZ R208, -R176, R175 ;  /* 0x000000afb0d07221 */ /* 0x000fe20000010100 */
[----:B------:R-:W-:-:S02]  /*1a00*/  HADD2.F32 R173, -RZ, R185.H0_H0 ;  /* 0x200000b9ffad7230 */ /* 0x000fc40000004100 */
[C---:B-----5:R-:W-:Y:S01]  /*1a10*/  FMUL.FTZ R185, R7.reuse, R172 ;  /* 0x000000ac07b97220 */ /* 0x060fe20000410000 */
[----:B------:R-:W-:Y:S01]  /*1a20*/  FMUL.FTZ R175, R124, R187 ;  /* 0x000000bb7caf7220 */ /* 0x000fe20000410000 */
[----:B------:R-:W-:Y:S02]  /*1a30*/  HADD2.F32 R172, -RZ, R192.H0_H0 ;  /* 0x200000c0ffac7230 */ /* 0x000fe40000004100 */
[----:B------:R-:W-:Y:S01]  /*1a40*/  FMUL.FTZ R190, R7, R190 ;  /* 0x000000be07be7220 */ /* 0x000fe20000410000 */
[-C--:B------:R-:W-:Y:S01]  /*1a50*/  FMUL.FTZ R192, R125, R174.reuse ;  /* 0x000000ae7dc07220 */ /* 0x080fe20000410000 */
[----:B------:R-:W-:Y:S02]  /*1a60*/  HADD2.F32 R201, -RZ, R189.H0_H0 ;  /* 0x200000bdffc97230 */ /* 0x000fe40000004100 */
[----:B0-----:R-:W-:Y:S02]  /*1a70*/  HADD2.F32 R204, -RZ, R191.H0_H0 ;  /* 0x200000bfffcc7230 */ /* 0x001fe40000004100 */
        /* <DEDUP_REMOVED lines=34> */
.L_x_3850:
[----:B------:R-:W-:Y:S05]  /*1ca0*/  BSYNC.RECONVERGENT B0 ;  /* 0x0000000000007941 */ /* 0x000fea0003800200 */
.L_x_3849:
        /* <DEDUP_REMOVED lines=16> */
[----:B---3--:R-:W-:-:S05]  /*1db0*/  MOV R193, R198 ;  /* 0x000000c600c17202 */ /* 0x008fca0000000f00 */
[----:B------:R-:W-:Y:S01]  /*1dc0*/  HADD2.F32 R195, -RZ, R193.H0_H0 ;  /* 0x200000c1ffc37230 */ /* 0x000fe20000004100 */
[----:B----4-:R-:W-:Y:S02]  /*1dd0*/  MOV R179, R196 ;  /* 0x000000c400b37202 */ /* 0x010fe40000000f00 */
[----:B------:R-:W-:Y:S02]  /*1de0*/  SHF.R.U64 R205, R196, 0x10, R197 ;  /* 0x00000010c4cd7819 */ /* 0x000fe400000012c5 */
[----:B------:R-:W-:Y:S01]  /*1df0*/  SHF.R.U64 R196, R198, 0x10, R199 ;  /* 0x00000010c6c47819 */ /* 0x000fe200000012c7 */
[----:B------:R-:W-:Y:S02]  /*1e00*/  HADD2.F32 R179, -RZ, R179.H0_H0 ;  /* 0x200000b3ffb37230 */ /* 0x000fe40000004100 */
[C---:B--2---:R-:W-:Y:S01]  /*1e10*/  FADD.FTZ R172, -R176.reuse, R172 ;  /* 0x000000acb0ac7221 */ /* 0x044fe20000010100 */
[----:B------:R-:W-:Y:S01]  /*1e20*/  MOV R202, R197 ;  /* 0x000000c500ca7202 */ /* 0x000fe20000000f00 */
[----:B------:R-:W-:Y:S01]  /*1e30*/  FADD.FTZ R198, -R176, R173 ;  /* 0x000000adb0c67221 */ /* 0x000fe20000010100 */
[----:B------:R-:W-:Y:S01]  /*1e40*/  SHF.R.U32.HI R203, RZ, 0x10, R197 ;  /* 0x00000010ffcb7819 */ /* 0x000fe200000116c5 */
[----:B------:R-:W-:Y:S01]  /*1e50*/  FMUL.FTZ R173, R116, R195 ;  /* 0x000000c374ad7220 */ /* 0x000fe20000410000 */
[----:B------:R-:W-:Y:S01]  /*1e60*/  MOV R197, R199 ;  /* 0x000000c700c57202 */ /* 0x000fe20000000f00 */
[----:B-----5:R-:W-:Y:S01]  /*1e70*/  FMUL.FTZ R193, R7, R172 ;  /* 0x000000ac07c17220 */ /* 0x020fe20000410000 */
[----:B0-----:R-:W-:Y:S01]  /*1e80*/  FADD.FTZ R200, -R176, R174 ;  /* 0x000000aeb0c87221 */ /* 0x001fe20000010100 */
[----:B------:R-:W-:-:S02]  /*1e90*/  HADD2.F32 R174, -RZ, R196.H0_H0 ;  /* 0x200000c4ffae7230 */ /* 0x000fc40000004100 */
[----:B------:R-:W-:Y:S01]  /*1ea0*/  FADD.FTZ R76, R76, R179 ;  /* 0x000000b34c4c7221 */ /* 0x000fe20000010000 */
[-C--:B------:R-:W-:Y:S01]  /*1eb0*/  FFMA.FTZ R196, R120, R179.reuse, R173 ;  /* 0x000000b378c47223 */ /* 0x080fe200000100ad */
[----:B------:R-:W-:Y:S01]  /*1ec0*/  FFMA.FTZ R96, R193, R179, R96 ;  /* 0x000000b3c1607223 */ /* 0x000fe20000010060 */
[----:B------:R-:W-:Y:S02]  /*1ed0*/  HADD2.F32 R179, -RZ, R197.H0_H0 ;  /* 0x200000c5ffb37230 */ /* 0x000fe40000004100 */
[----:B------:R-:W-:Y:S01]  /*1ee0*/  FADD.FTZ R204, -R176, R175 ;  /* 0x000000afb0cc7221 */ /* 0x000fe20000010100 */
[----:B------:R-:W-:Y:S01]  /*1ef0*/  HADD2.F32 R172, -RZ, R205.H0_H0 ;  /* 0x200000cdffac7230 */ /* 0x000fe20000004100 */
[----:B------:R-:W-:Y:S01]  /*1f00*/  SHF.R.U32.HI R199, RZ, 0x10, R199 ;  /* 0x00000010ffc77819 */ /* 0x000fe200000116c7 */
[----:B------:R-:W-:Y:S01]  /*1f10*/  FMUL.FTZ R176, R117, R174 ;  /* 0x000000ae75b07220 */ /* 0x000fe20000410000 */
[----:B------:R-:W-:Y:S02]  /*1f20*/  HADD2.F32 R173, -RZ, R202.H0_H0 ;  /* 0x200000caffad7230 */ /* 0x000fe40000004100 */
[C---:B------:R-:W-:Y:S01]  /*1f30*/  FMUL.FTZ R198, R7.reuse, R198 ;  /* 0x000000c607c67220 */ /* 0x040fe20000410000 */
[----:B------:R-:W-:Y:S01]  /*1f40*/  FMUL.FTZ R175, R118, R179 ;  /* 0x000000b376af7220 */ /* 0x000fe20000410000 */
[----:B------:R-:W-:Y:S01]  /*1f50*/  FMUL.FTZ R197, R7, R200 ;  /* 0x000000c807c57220 */ /* 0x000fe20000410000 */
[----:B------:R-:W-:Y:S01]  /*1f60*/  FADD.FTZ R36, R36, R195 ;  /* 0x000000c324247221 */ /* 0x000fe20000010000 */
[----:B------:R-:W-:Y:S01]  /*1f70*/  FFMA.FTZ R56, R193, R195, R56 ;  /* 0x000000c3c1387223 */ /* 0x000fe20000010038 */
[-C--:B------:R-:W-:Y:S01]  /*1f80*/  FFMA.FTZ R195, R121, R172.reuse, R176 ;  /* 0x000000ac79c37223 */ /* 0x080fe200000100b0 */
[----:B------:R-:W-:Y:S01]  /*1f90*/  FADD.FTZ R77, R77, R172 ;  /* 0x000000ac4d4d7221 */ /* 0x000fe20000010000 */
[----:B------:R-:W-:Y:S01]  /*1fa0*/  FFMA.FTZ R97, R198, R172, R97 ;  /* 0x000000acc6617223 */ /* 0x000fe20000010061 */
[----:B------:R-:W-:-:S02]  /*1fb0*/  HADD2.F32 R176, -RZ, R199.H0_H0 ;  /* 0x200000c7ffb07230 */ /* 0x000fc40000004100 */
[----:B------:R-:W-:Y:S01]  /*1fc0*/  FADD.FTZ R78, R78, R173 ;  /* 0x000000ad4e4e7221 */ /* 0x000fe20000010000 */
[-C--:B------:R-:W-:Y:S01]  /*1fd0*/  FFMA.FTZ R200, R122, R173.reuse, R175 ;  /* 0x000000ad7ac87223 */ /* 0x080fe200000100af */
[----:B------:R-:W-:Y:S01]  /*1fe0*/  FFMA.FTZ R98, R197, R173, R98 ;  /* 0x000000adc5627223 */ /* 0x000fe20000010062 */
[----:B------:R-:W-:Y:S01]  /*1ff0*/  FADD.FTZ R172, R177, R196 ;  /* 0x000000c4b1ac7221 */ /* 0x000fe20000010000 */
[----:B------:R-:W-:Y:S01]  /*2000*/  FFMA.FTZ R173, R193, R196, R178 ;  /* 0x000000c4c1ad7223 */ /* 0x000fe200000100b2 */
[----:B------:R-:W-:Y:S01]  /*2010*/  FADD.FTZ R37, R37, R174 ;  /* 0x000000ae25257221 */ /* 0x000fe20000010000 */
[----:B------:R-:W-:Y:S01]  /*2020*/  FFMA.FTZ R57, R198, R174, R57 ;  /* 0x000000aec6397223 */ /* 0x000fe20000010039 */
[----:B------:R-:W-:Y:S02]  /*2030*/  HADD2.F32 R174, -RZ, R203.H0_H0 ;  /* 0x200000cbffae7230 */ /* 0x000fe40000004100 */
        /* <DEDUP_REMOVED lines=15> */
.L_x_3852:
[----:B------:R-:W-:Y:S05]  /*2130*/  BSYNC.RECONVERGENT B0 ;  /* 0x0000000000007941 */ /* 0x000fea0003800200 */
.L_x_3851:
        /* <DEDUP_REMOVED lines=32> */
.L_x_3854:
[----:B------:R-:W-:Y:S05]  /*2340*/  BSYNC.RECONVERGENT B0 ;  /* 0x0000000000007941 */ /* 0x000fea0003800200 */
.L_x_3853:
        /* <DEDUP_REMOVED lines=61> */
.L_x_3859:
        /* <DEDUP_REMOVED lines=23> */
.L_x_3858:
        /* <DEDUP_REMOVED lines=20> */
.L_x_3861:
        /* <DEDUP_REMOVED lines=21> */
.L_x_3857:
        /* <DEDUP_REMOVED lines=27> */
.L_x_3863:
        /* <DEDUP_REMOVED lines=23> */
.L_x_3862:
        /* <DEDUP_REMOVED lines=20> */
.L_x_3864:
        /* <DEDUP_REMOVED lines=20> */
.L_x_3860:
        /* <DEDUP_REMOVED lines=24> */
.L_x_3865:
[----:B------:R-:W-:-:S07]  /*3240*/  IADD3 R4, PT, PT, R4, 0x80, RZ ;  /* 0x0000008004047810 */ /* 0x000fce0007ffe0ff */
.L_x_3856:
[----:B------:R-:W-:Y:S05]  /*3250*/  BSYNC.RECONVERGENT B0 ;  /* 0x0000000000007941 */ /* 0x000fea0003800200 */
.L_x_3855:
        /* <DEDUP_REMOVED lines=27> */
[----:B0-----:R-:W-:Y:S02]  /*3410*/  PRMT R174, R179, 0x7632, R174 ;  /* 0x00007632b3ae7816 */ /* 0x001fe400000000ae */
[----:B------:R-:W-:Y:S02]  /*3420*/  PRMT R6, R206, 0x7610, R6 ;  /* 0x00007610ce067816 */ /* 0x000fe40000000006 */
[----:B------:R-:W-:-:S02]  /*3430*/  PRMT R9, R203, 0x7610, R9 ;  /* 0x00007610cb097816 */ /* 0x000fc40000000009 */
[----:B------:R-:W-:Y:S02]  /*3440*/  PRMT R8, R174, 0x7610, R8 ;  /* 0x00007610ae087816 */ /* 0x000fe40000000008 */
[----:B------:R-:W-:Y:S01]  /*3450*/  PRMT R10, R179, 0x7610, R10 ;  /* 0x00007610b30a7816 */ /* 0x000fe2000000000a */
[----:B------:R-:W-:Y:S06]  /*3460*/  BRA `(.L_x_3871) ;  /* 0x00000008005c7947 */ /* 0x000fec0003800000 */
.L_x_3870:
        /* <DEDUP_REMOVED lines=17> */
.L_x_3869:
        /* <DEDUP_REMOVED lines=26> */
.L_x_3872:
        /* <DEDUP_REMOVED lines=19> */
.L_x_3868:
        /* <DEDUP_REMOVED lines=28> */
.L_x_3874:
        /* <DEDUP_REMOVED lines=17> */
.L_x_3873:
        /* <DEDUP_REMOVED lines=26> */
.L_x_3875:
        /* <DEDUP_REMOVED lines=18> */
.L_x_3871:
        /* <DEDUP_REMOVED lines=20> */
.L_x_3876:
[----:B------:R-:W-:-:S07]  /*3f20*/  IADD3 R4, PT, PT, R4, 0x80, RZ ;  /* 0x0000008004047810 */ /* 0x000fce0007ffe0ff */
.L_x_3867:
[----:B------:R-:W-:Y:S05]  /*3f30*/  BSYNC.RECONVERGENT B0 ;  /* 0x0000000000007941 */ /* 0x000fea0003800200 */
.L_x_3866:
        /* <DEDUP_REMOVED lines=33> */
.L_x_3881:
        /* <DEDUP_REMOVED lines=17> */
.L_x_3880:
        /* <DEDUP_REMOVED lines=26> */
.L_x_3883:
        /* <DEDUP_REMOVED lines=19> */
.L_x_3879:
        /* <DEDUP_REMOVED lines=28> */
.L_x_3885:
        /* <DEDUP_REMOVED lines=17> */
.L_x_3884:
        /* <DEDUP_REMOVED lines=26> */
.L_x_3886:
        /* <DEDUP_REMOVED lines=18> */
.L_x_3882:
        /* <DEDUP_REMOVED lines=20> */
.L_x_3887:
[----:B------:R-:W-:-:S07]  /*4c00*/  IADD3 R4, PT, PT, R4, 0x80, RZ ;  /* 0x0000008004047810 */ /* 0x000fce0007ffe0ff */
.L_x_3878:
[----:B------:R-:W-:Y:S05]  /*4c10*/  BSYNC.RECONVERGENT B0 ;  /* 0x0000000000007941 */ /* 0x000fea0003800200 */
.L_x_3877:
        /* <DEDUP_REMOVED lines=33> */
.L_x_3892:
        /* <DEDUP_REMOVED lines=17> */
.L_x_3891:
        /* <DEDUP_REMOVED lines=26> */
.L_x_3894:
        /* <DEDUP_REMOVED lines=19> */
.L_x_3890:
        /* <DEDUP_REMOVED lines=28> */
.L_x_3896:
        /* <DEDUP_REMOVED lines=17> */
.L_x_3895:
        /* <DEDUP_REMOVED lines=26> */
.L_x_3897:
        /* <DEDUP_REMOVED lines=18> */
.L_x_3893:
        /* <DEDUP_REMOVED lines=20> */
.L_x_3898:
[----:B------:R-:W-:-:S07]  /*58e0*/  IADD3 R4, PT, PT, R4, 0x80, RZ ;  /* 0x0000008004047810 */ /* 0x000fce0007ffe0ff */
.L_x_3889:
[----:B------:R-:W-:Y:S05]  /*58f0*/  BSYNC.RECONVERGENT B0 ;  /* 0x0000000000007941 */ /* 0x000fea0003800200 */
.L_x_3888:
        /* <DEDUP_REMOVED lines=33> */
.L_x_3903:
        /* <DEDUP_REMOVED lines=17> */
.L_x_3902:
        /* <DEDUP_REMOVED lines=26> */
.L_x_3905:
        /* <DEDUP_REMOVED lines=19> */
.L_x_3901:
        /* <DEDUP_REMOVED lines=28> */
.L_x_3907:
        /* <DEDUP_REMOVED lines=17> */
.L_x_3906:
        /* <DEDUP_REMOVED lines=25> */
.L_x_3908:
        /* <DEDUP_REMOVED lines=18> */
.L_x_3904:
        /* <DEDUP_REMOVED lines=20> */
.L_x_3900:
[----:B------:R-:W-:Y:S05]  /*65b0*/  BSYNC.RECONVERGENT B0 ;  /* 0x0000000000007941 */ /* 0x000fea0003800200 */
.L_x_3899:
[----:B------:R-:W-:Y:S01]  /*65c0*/  UPLOP3.LUT UP1, UPT, UPT, UPT, UP1, 0x40, 0x4 ;  /* 0x000000000004789c */ /* 0x000fe20003f2e810 */
[----:B------:R-:W-:Y:S10]  /*65d0*/  @!P6 BRA `(.L_x_3909) ;  /* 0xffffffa000c4e947 */ /* 0x000ff4000383ffff */
.L_x_3842:
        /* <DEDUP_REMOVED lines=18> */
.L_x_3911:
[----:B------:R-:W-:Y:S05]  /*6700*/  BSYNC.RECONVERGENT B0 ;  /* 0x0000000000007941 */ /* 0x000fea0003800200 */
.L_x_3910:
        /* <DEDUP_REMOVED lines=15> */
.L_x_3913:
[----:B------:R-:W-:Y:S05]  /*6800*/  BSYNC.RECONVERGENT B0 ;  /* 0x0000000000007941 */ /* 0x000fea0003800200 */
.L_x_3912:
        /* <DEDUP_REMOVED lines=15> */
.L_x_3915:
[----:B------:R-:W-:Y:S05]  /*6900*/  BSYNC.RECONVERGENT B0 ;  /* 0x0000000000007941 */ /* 0x000fea0003800200 */
.L_x_3914:
        /* <DEDUP_REMOVED lines=15> */
.L_x_3917:
[----:B------:R-:W-:Y:S05]  /*6a00*/  BSYNC.RECONVERGENT B0 ;  /* 0x0000000000007941 */ /* 0x000fea0003800200 */
.L_x_3916:
        /* <DEDUP_REMOVED lines=14> */
.L_x_3918:
        /* <DEDUP_REMOVED lines=9> */
.L_x_5456:


//--------------------- .text._ZN10layer_norm31ln_parallel_residual_bwd_kernelINS_13Kernel_traitsIf6__halffS2_fjLj2560ELj1ELj1ELj4ELj8ENS_18Kernel_traits_baseILj2560EfS2_fS2_fjLj128EEEEELb0ELb0ELb1EEEvNS_9BwdParamsE --------------------------
	.section	.text._ZN10layer_norm31ln_parallel_residual_bwd_kernelINS_13Kernel_traitsIf6__halffS2_fjLj2560ELj1ELj1ELj4ELj8ENS_18Kernel_traits_baseILj2560EfS2_fS2_fjLj128EEEEELb0ELb0ELb1EEEvNS_9BwdParamsE,"ax",@progbits
	.align	128
        .global         _ZN10layer_norm31ln_parallel_residual_bwd_kernelINS_13Kernel_traitsIf6__halffS2_fjLj2560ELj1ELj1ELj4ELj8ENS_18Kernel_traits_baseILj2560EfS2_fS2_fjLj128EEEEELb0ELb0ELb1EEEvNS_9BwdParamsE
        .type           _ZN10layer_norm31ln_parallel_residual_bwd_kernelINS_13Kernel_traitsIf6__halffS2_fjLj2560ELj1ELj1ELj4ELj8ENS_18Kernel_traits_baseILj2560EfS2_fS2_fjLj128EEEEELb0ELb0ELb1EEEvNS_9BwdParamsE,@function
        .size           _ZN10layer_norm31ln_parallel_residual_bwd_kernelINS_13Kernel_traitsIf6__halffS2_fjLj2560ELj1ELj1ELj4ELj8ENS_18Kernel_traits_baseILj2560EfS2_fS2_fjLj128EEEEELb0ELb0ELb1EEEvNS_9BwdParamsE,(.L_x_5457 - _ZN10layer_norm31ln_parallel_residual_bwd_kernelINS_13Kernel_traitsIf6__halffS2_fjLj2560ELj1ELj1ELj4ELj8ENS_18Kernel_traits_baseILj2560EfS2_fS2_fjLj128EEEEELb0ELb0ELb1EEEvNS_9BwdParamsE)
        .other          _ZN10layer_norm31ln_parallel_residual_bwd_kernelINS_13Kernel_traitsIf6__halffS2_fjLj2560ELj1ELj1ELj4ELj8ENS_18Kernel_traits_baseILj2560EfS2_fS2_fjLj128EEEEELb0ELb0ELb1EEEvNS_9BwdParamsE,@"STO_CUDA_ENTRY STV_DEFAULT"
_ZN10layer_norm31ln_parallel_residual_bwd_kernelINS_13Kernel_traitsIf6__halffS2_fjLj2560ELj1ELj1ELj4ELj8ENS_18Kernel_traits_baseILj2560EfS2_fS2_fjLj128EEEEELb0ELb0ELb1EEEvNS_9BwdParamsE:
.text._ZN10layer_norm31ln_parallel_residual_bwd_kernelINS_13Kernel_traitsIf6__halffS2_fjLj2560ELj1ELj1ELj4ELj8ENS_18Kernel_traits_baseILj2560EfS2_fS2_fjLj128EEEEELb0ELb0ELb1EEEvNS_9BwdParamsE:
        /* <DEDUP_REMOVED lines=110> */
.L_x_3967:
        /* <DEDUP_REMOVED lines=24> */
[----:B------:R-:W2:Y:S02]  /*0860*/  LDG.E.64 R160, desc[UR12][R160.64] ;  /* 0x0000000ca0a07981 */ /* 0x000ea4000c1e1b00 */
[----:B------:R-:W-:-:S04]  /*0870*/  IMAD.WIDE.U32 R120, R197, 0x10, R124 ;  /* 0x00000010c5787825 */ /* 0x000fc800078e007c */
[----:B------:R-:W-:Y:S02]  /*0880*/  IMAD.WIDE.U32 R124, R199, 0x10, R124 ;  /* 0x00000010c77c7825 */ /* 0x000fe400078e007c */
[----:B------:R-:W2:Y:S02]  /*0890*/  LDG.E.128 R120, desc[UR12][R120.64] ;  /* 0x0000000c78787981 */ /* 0x000ea4000c1e1d00 */
[----:B------:R-:W-:Y:S02]  /*08a0*/  IMAD.WIDE.U32 R164, R193, 0x8, R176 ;  /* 0x00000008c1a47825 */ /* 0x000fe400078e00b0 */
[----:B------:R-:W2:Y:S02]  /*08b0*/  LDG.E.128 R124, desc[UR12][R124.64] ;  /* 0x0000000c7c7c7981 */ /* 0x000ea4000c1e1d00 */
[----:B0-----:R-:W-:Y:S02]  /*08c0*/  IMAD.WIDE R178, R187, 0x4, R178 ;  /* 0x00000004bbb27825 */ /* 0x001fe400078e02b2 */
[----:B------:R-:W2:Y:S02]  /*08d0*/  LDG.E.64 R164, desc[UR12][R164.64] ;  /* 0x0000000ca4a47981 */ /* 0x000ea4000c1e1b00 */
[----:B------:R-:W-:-:S02]  /*08e0*/  IMAD.WIDE.U32 R162, R193, 0x8, R174 ;  /* 0x00000008c1a27825 */ /* 0x000fc400078e00ae */
[----:B------:R0:W2:Y:S02]  /*08f0*/  LDG.E R179, desc[UR12][R178.64] ;  /* 0x0000000cb2b37981 */ /* 0x0000a4000c1e1900 */
[--C-:B------:R-:W-:Y:S02]  /*0900*/  IMAD.WIDE.U32 R166, R195, 0x8, R174.reuse ;  /* 0x00000008c3a67825 */ /* 0x100fe400078e00ae */
[----:B------:R-:W2:Y:S02]  /*0910*/  LDG.E.64 R162, desc[UR12][R162.64] ;  /* 0x0000000ca2a27981 */ /* 0x000ea4000c1e1b00 */
[--C-:B------:R-:W-:Y:S02]  /*0920*/  IMAD.WIDE.U32 R170, R197, 0x8, R174.reuse ;  /* 0x00000008c5aa7825 */ /* 0x100fe400078e00ae */
[----:B------:R-:W2:Y:S02]  /*0930*/  LDG.E.64 R166, desc[UR12][R166.64] ;  /* 0x0000000ca6a67981 */ /* 0x000ea4000c1e1b00 */
[----:B------:R-:W-:-:S02]  /*0940*/  IMAD.WIDE.U32 R174, R199, 0x8, R174 ;  /* 0x00000008c7ae7825 */ /* 0x000fc400078e00ae */
[----:B------:R-:W2:Y:S02]  /*0950*/  LDG.E.64 R170, desc[UR12][R170.64] ;  /* 0x0000000caaaa7981 */ /* 0x000ea4000c1e1b00 */
[--C-:B------:R-:W-:Y:S02]  /*0960*/  IMAD.WIDE.U32 R168, R195, 0x8, R176.reuse ;  /* 0x00000008c3a87825 */ /* 0x100fe400078e00b0 */
[----:B------:R-:W2:Y:S02]  /*0970*/  LDG.E.64 R174, desc[UR12][R174.64] ;  /* 0x0000000caeae7981 */ /* 0x000ea4000c1e1b00 */
[--C-:B------:R-:W-:Y:S02]  /*0980*/  IMAD.WIDE.U32 R172, R197, 0x8, R176.reuse ;  /* 0x00000008c5ac7825 */ /* 0x100fe400078e00b0 */
[----:B------:R-:W2:Y:S02]  /*0990*/  LDG.E.64 R168, desc[UR12][R168.64] ;  /* 0x0000000ca8a87981 */ /* 0x000ea4000c1e1b00 */
[----:B------:R-:W-:-:S02]  /*09a0*/  IMAD.WIDE.U32 R176, R199, 0x8, R176 ;  /* 0x00000008c7b07825 */ /* 0x000fc400078e00b0 */
[----:B------:R-:W2:Y:S04]  /*09b0*/  LDG.E.64 R172, desc[UR12][R172.64] ;  /* 0x0000000cacac7981 */ /* 0x000ea8000c1e1b00 */
[----:B------:R-:W2:Y:S01]  /*09c0*/  LDG.E.64 R176, desc[UR12][R176.64] ;  /* 0x0000000cb0b07981 */ /* 0x000ea2000c1e1b00 */
        /* <DEDUP_REMOVED lines=16> */
[----:B----4-:R-:W-:Y:S01]  /*0ad0*/  MOV R202, R158 ;  /* 0x0000009e00ca7202 */ /* 0x010fe20000000f00 */
[C---:B--2---:R-:W-:Y:S01]  /*0ae0*/  FADD.FTZ R214, -R0.reuse, R116 ;  /* 0x0000007400d67221 */ /* 0x044fe20000010100 */
[----:B------:R-:W-:Y:S01]  /*0af0*/  FADD.FTZ R216, -R0, R117 ;  /* 0x0000007500d87221 */ /* 0x000fe20000010100 */
[----:B------:R-:W-:Y:S01]  /*0b00*/  SHF.R.U64 R158, R158, 0x10, R159 ;  /* 0x000000109e9e7819 */ /* 0x000fe2000000129f */
[----:B-1----:R-:W-:Y:S01]  /*0b10*/  @P0 IMAD.WIDE.U32 R112, R195, 0x10, R112 ;  /* 0x00000010c3700825 */ /* 0x002fe200078e0070 */
[----:B------:R-:W-:-:S02]  /*0b20*/  MOV R203, R159 ;  /* 0x0000009f00cb7202 */ /* 0x000fc40000000f00 */
[----:B------:R-:W-:Y:S01]  /*0b30*/  SHF.R.U32.HI R204, RZ, 0x10, R159 ;  /* 0x00000010ffcc7819 */ /* 0x000fe2000001169f */
[----:B------:R-:W1:Y:S01]  /*0b40*/  @P0 LDC.64 R116, c[0x0][0x438] ;  /* 0x00010e00ff740b82 */ /* 0x000e620000000a00 */
[----:B------:R-:W-:Y:S01]  /*0b50*/  MOV R159, R160 ;  /* 0x000000a0009f7202 */ /* 0x000fe20000000f00 */
[----:B---3--:R-:W-:Y:S01]  /*0b60*/  @P0 IMAD.WIDE.U32 R110, R193, 0x10, R110 ;  /* 0x00000010c16e0825 */ /* 0x008fe200078e006e */
[----:B------:R-:W-:Y:S01]  /*0b70*/  SHF.R.U64 R160, R160, 0x10, R161 ;  /* 0x00000010a0a07819 */ /* 0x000fe200000012a1 */
[----:B-----5:R2:W5:Y:S01]  /*0b80*/  @P0 LDG.E.128 R52, desc[UR12][R112.64] ;  /* 0x0000000c70340981 */ /* 0x020562000c1e1d00 */
[----:B0-----:R-:W-:Y:S01]  /*0b90*/  MOV R178, R161 ;  /* 0x000000a100b27202 */ /* 0x001fe20000000f00 */
[----:B------:R-:W-:Y:S01]  /*0ba0*/  @P0 IMAD.WIDE.U32 R114, R197, 0x10, R114 ;  /* 0x00000010c5720825 */ /* 0x000fe200078e0072 */
[----:B------:R-:W-:Y:S01]  /*0bb0*/  SHF.R.U32.HI R161, RZ, 0x10, R161 ;  /* 0x00000010ffa17819 */ /* 0x000fe200000116a1 */
[----:B------:R0:W5:Y:S04]  /*0bc0*/  @P0 LDG.E.128 R56, desc[UR12][R110.64] ;  /* 0x0000000c6e380981 */ /* 0x000168000c1e1d00 */
[----:B------:R3:W5:Y:S01]  /*0bd0*/  @P0 LDG.E.128 R48, desc[UR12][R114.64] ;  /* 0x0000000c72300981 */ /* 0x000762000c1e1d00 */
[----:B--2---:R-:W-:-:S02]  /*0be0*/  HADD2.F32 R113, -RZ, R159.H0_H0 ;  /* 0x2000009fff717230 */ /* 0x004fc40000004100 */
[----:B------:R-:W-:-:S04]  /*0bf0*/  @P0 IMAD.WIDE.U32 R108, R191, 0x10, R108 ;  /* 0x00000010bf6c0825 */ /* 0x000fc800078e006c */
[----:B0-----:R-:W-:Y:S02]  /*0c00*/  HADD2.F32 R111, -RZ, R202.H0_H0 ;  /* 0x200000caff6f7230 */ /* 0x001fe40000004100 */
[C---:B------:R-:W-:Y:S01]  /*0c10*/  FADD.FTZ R118, -R0.reuse, R118 ;  /* 0x0000007600767221 */ /* 0x040fe20000010100 */
[----:B------:R-:W-:Y:S02]  /*0c20*/  HADD2.F32 R112, -RZ, R160.H0_H0 ;  /* 0x200000a0ff707230 */ /* 0x000fe40000004100 */
[----:B------:R-:W-:Y:S01]  /*0c30*/  FADD.FTZ R228, -R0, R126 ;  /* 0x0000007e00e47221 */ /* 0x000fe20000010100 */
[----:B---3--:R-:W-:Y:S02]  /*0c40*/  HADD2.F32 R114, -RZ, R161.H0_H0 ;  /* 0x200000a1ff727230 */ /* 0x008fe40000004100 */
[----:B------:R-:W-:Y:S01]  /*0c50*/  FMUL.FTZ R161, R84, R113 ;  /* 0x0000007154a17220 */ /* 0x000fe20000410000 */
[----:B------:R-:W-:Y:S01]  /*0c60*/  HADD2.F32 R115, -RZ, R178.H0_H0 ;  /* 0x200000b2ff737230 */ /* 0x000fe20000004100 */
[----:B------:R0:W5:Y:S01]  /*0c70*/  @P0 LDG.E.128 R60, desc[UR12][R108.64] ;  /* 0x0000000c6c3c0981 */ /* 0x000162000c1e1d00 */
[----:B------:R-:W-:-:S02]  /*0c80*/  HADD2.F32 R110, -RZ, R158.H0_H0 ;  /* 0x2000009eff6e7230 */ /* 0x000fc40000004100 */
[----:B------:R-:W-:Y:S01]  /*0c90*/  FMUL.FTZ R126, R85, R112 ;  /* 0x00000070557e7220 */ /* 0x000fe20000410000 */
        /* <DEDUP_REMOVED lines=11> */
[----:B------:R-:W-:Y:S01]  /*0d50*/  MOV R209, R164 ;  /* 0x000000a400d17202 */ /* 0x000fe20000000f00 */
[C---:B------:R-:W-:Y:S01]  /*0d60*/  FMUL.FTZ R0, R179.reuse, R196 ;  /* 0x000000c4b3007220 */ /* 0x040fe20000410000 */
[----:B------:R-:W-:Y:S01]  /*0d70*/  FMUL.FTZ R124, R179, R118 ;  /* 0x00000076b37c7220 */ /* 0x000fe20000410000 */
[----:B------:R-:W-:Y:S01]  /*0d80*/  MOV R223, R174 ;  /* 0x000000ae00df7202 */ /* 0x000fe20000000f00 */
[----:B------:R-:W-:Y:S01]  /*0d90*/  FFMA.FTZ R241, R65, R110, R126 ;  /* 0x0000006e41f17223 */ /* 0x000fe2000001007e */
[----:B------:R-:W-:Y:S01]  /*0da0*/  FADD.FTZ R118, RZ, R239 ;  /* 0x000000efff767221 */ /* 0x000fe20000010000 */
[----:B------:R-:W-:Y:S01]  /*0db0*/  SHF.R.U64 R174, R174, 0x10, R175 ;  /* 0x00000010aeae7819 */ /* 0x000fe200000012af */
[----:B------:R-:W-:Y:S01]  /*0dc0*/  FFMA.FTZ R243, R66, R203, R109 ;  /* 0x000000cb42f37223 */ /* 0x000fe2000001006d */
[----:B------:R-:W-:Y:S01]  /*0dd0*/  MOV R224, R175 ;  /* 0x000000af00e07202 */ /* 0x000fe20000000f00 */
[----:B------:R-:W-:Y:S01]  /*0de0*/  FMUL.FTZ R194, R179, R194 ;  /* 0x000000c2b3c27220 */ /* 0x000fe20000410000 */
[----:B------:R-:W-:Y:S01]  /*0df0*/  MOV R205, R162 ;  /* 0x000000a200cd7202 */ /* 0x000fe20000000f00 */
[----:B------:R-:W-:Y:S01]  /*0e00*/  FFMA.FTZ R109, R0, R239, RZ ;  /* 0x000000ef006d7223 */ /* 0x000fe200000100ff */
[----:B------:R-:W-:Y:S01]  /*0e10*/  SHF.R.U64 R164, R164, 0x10, R165 ;  /* 0x00000010a4a47819 */ /* 0x000fe200000012a5 */
[----:B------:R-:W-:Y:S01]  /*0e20*/  HADD2.F32 R204, -RZ, R204.H0_H0 ;  /* 0x200000ccffcc7230 */ /* 0x000fe20000004100 */
[----:B------:R-:W-:Y:S01]  /*0e30*/  SHF.R.U32.HI R175, RZ, 0x10, R175 ;  /* 0x00000010ffaf7819 */ /* 0x000fe200000116af */
[----:B------:R-:W-:-:S02]  /*0e40*/  HADD2.F32 R209, -RZ, R209.H0_H0 ;  /* 0x200000d1ffd17230 */ /* 0x000fc40000004100 */
[----:B------:R-:W-:Y:S01]  /*0e50*/  FMUL.FTZ R108, R87, R114 ;  /* 0x00000072576c7220 */ /* 0x000fe20000410000 */
[----:B------:R-:W-:Y:S01]  /*0e60*/  FADD.FTZ R118, R241, R118 ;  /* 0x00000076f1767221 */ /* 0x000fe20000010000 */
[----:B-1----:R-:W-:Y:S01]  /*0e70*/  @P0 IMAD.WIDE.U32 R116, R199, 0x10, R116 ;  /* 0x00000010c7740825 */ /* 0x002fe200078e0074 */
[----:B------:R-:W-:-:S03]  /*0e80*/  SHF.R.U64 R162, R162, 0x10, R163 ;  /* 0x00000010a2a27819 */ /* 0x000fc600000012a3 */
[----:B------:R-:W-:Y:S01]  /*0e90*/  FMUL.FTZ R198, R179, R198 ;  /* 0x000000c6b3c67220 */ /* 0x000fe20000410000 */
[----:B------:R-:W-:Y:S01]  /*0ea0*/  MOV R211, R165 ;  /* 0x000000a500d37202 */ /* 0x000fe20000000f00 */
[----:B------:R-:W-:Y:S01]  /*0eb0*/  FFMA.FTZ R109, R194, R241, R109 ;  /* 0x000000f1c26d7223 */ /* 0x000fe2000001006d */
[----:B------:R-:W-:Y:S01]  /*0ec0*/  HADD2.F32 R205, -RZ, R205.H0_H0 ;  /* 0x200000cdffcd7230 */ /* 0x000fe20000004100 */
[----:B------:R-:W-:Y:S01]  /*0ed0*/  MOV R225, R176 ;  /* 0x000000b000e17202 */ /* 0x000fe20000000f00 */
[----:B------:R-:W-:Y:S02]  /*0ee0*/  HADD2.F32 R178, -RZ, R164.H0_H0 ;  /* 0x200000a4ffb27230 */ /* 0x000fe40000004100 */
[----:B------:R-:W-:Y:S01]  /*0ef0*/  FFMA.FTZ R245, R67, R204, R108 ;  /* 0x000000cc43f57223 */ /* 0x000fe2000001006c */
[----:B------:R-:W-:Y:S02]  /*0f00*/  HADD2.F32 R237, -RZ, R175.H0_H0 ;  /* 0x200000afffed7230 */ /* 0x000fe40000004100 */
[----:B------:R-:W-:Y:S01]  /*0f10*/  FMUL.FTZ R175, R88, R209 ;  /* 0x000000d158af7220 */ /* 0x000fe20000410000 */
[----:B------:R-:W-:Y:S01]  /*0f20*/  FADD.FTZ R118, R243, R118 ;  /* 0x00000076f3767221 */ /* 0x000fe20000010000 */
[----:B------:R-:W-:Y:S01]  /*0f30*/  SHF.R.U64 R176, R176, 0x10, R177 ;  /* 0x00000010b0b07819 */ /* 0x000fe200000012b1 */
[----:B------:R0:W5:Y:S01]  /*0f40*/  @P0 LDG.E.128 R44, desc[UR12][R116.64] ;  /* 0x0000000c742c0981 */ /* 0x000162000c1e1d00 */
[----:B------:R-:W-:Y:S01]  /*0f50*/  MOV R226, R177 ;  /* 0x000000b100e27202 */ /* 0x000fe20000000f00 */
[----:B------:R-:W-:Y:S01]  /*0f60*/  FMUL.FTZ R200, R179, R200 ;  /* 0x000000c8b3c87220 */ /* 0x000fe20000410000 */
[----:B------:R-:W-:Y:S01]  /*0f70*/  MOV R207, R163 ;  /* 0x000000a300cf7202 */ /* 0x000fe20000000f00 */
[----:B------:R-:W-:Y:S01]  /*0f80*/  FFMA.FTZ R109, R198, R243, R109 ;  /* 0x000000f3c66d7223 */ /* 0x000fe2000001006d */
[----:B------:R-:W-:Y:S01]  /*0f90*/  SHF.R.U32.HI R165, RZ, 0x10, R165 ;  /* 0x00000010ffa57819 */ /* 0x000fe200000116a5 */
[----:B------:R-:W-:Y:S01]  /*0fa0*/  HADD2.F32 R211, -RZ, R211.H0_H0 ;  /* 0x200000d3ffd37230 */ /* 0x000fe20000004100 */
[----:B------:R-:W-:-:S02]  /*0fb0*/  MOV R215, R168 ;  /* 0x000000a800d77202 */ /* 0x000fc40000000f00 */
[----:B------:R-:W-:Y:S01]  /*0fc0*/  SHF.R.U32.HI R177, RZ, 0x10, R177 ;  /* 0x00000010ffb17819 */ /* 0x000fe200000116b1 */
[----:B0-----:R-:W-:Y:S02]  /*0fd0*/  HADD2.F32 R116, -RZ, R162.H0_H0 ;  /* 0x200000a2ff747230 */ /* 0x001fe40000004100 */
[----:B------:R-:W-:Y:S01]  /*0fe0*/  FMUL.FTZ R108, R89, R178 ;  /* 0x000000b2596c7220 */ /* 0x000fe20000410000 */
[----:B------:R-:W-:Y:S01]  /*0ff0*/  FFMA.FTZ R175, R68, R205, R175 ;  /* 0x000000cd44af7223 */ /* 0x000fe200000100af */
[----:B------:R-:W-:Y:S01]  /*1000*/  FADD.FTZ R118, R245, R118 ;  /* 0x00000076f5767221 */ /* 0x000fe20000010000 */
[----:B------:R-:W-:Y:S01]  /*1010*/  HADD2.F32 R238, -RZ, R225.H0_H0 ;  /* 0x200000e1ffee7230 */ /* 0x000fe20000004100 */
[----:B------:R-:W-:Y:S01]  /*1020*/  SHF.R.U32.HI R163, RZ, 0x10, R163 ;  /* 0x00000010ffa37819 */ /* 0x000fe200000116a3 */
[----:B------:R-:W-:Y:S01]  /*1030*/  FMUL.FTZ R206, R179, R206 ;  /* 0x000000ceb3ce7220 */ /* 0x000fe20000410000 */
[----:B------:R-:W-:Y:S02]  /*1040*/  HADD2.F32 R225, -RZ, R176.H0_H0 ;  /* 0x200000b0ffe17230 */ /* 0x000fe40000004100 */
[----:B------:R-:W-:Y:S01]  /*1050*/  FFMA.FTZ R109, R200, R245, R109 ;  /* 0x000000f5c86d7223 */ /* 0x000fe2000001006d */
[----:B------:R-:W-:Y:S01]  /*1060*/  HADD2.F32 R207, -RZ, R207.H0_H0 ;  /* 0x200000cfffcf7230 */ /* 0x000fe20000004100 */
[----:B------:R-:W-:Y:S01]  /*1070*/  MOV R121, R170 ;  /* 0x000000aa00797202 */ /* 0x000fe20000000f00 */
[----:B------:R-:W-:Y:S01]  /*1080*/  HADD2.F32 R196, -RZ, R165.H0_H0 ;  /* 0x200000a5ffc47230 */ /* 0x000fe20000004100 */
[----:B------:R-:W-:Y:S01]  /*1090*/  SHF.R.U64 R123, R170, 0x10, R171 ;  /* 0x00000010aa7b7819 */ /* 0x000fe200000012ab */
[----:B------:R-:W-:-:S02]  /*10a0*/  HADD2.F32 R229, -RZ, R215.H0_H0 ;  /* 0x200000d7ffe57230 */ /* 0x000fc40000004100 */
[----:B------:R-:W-:Y:S01]  /*10b0*/  FMUL.FTZ R215, R90, R211 ;  /* 0x000000d35ad77220 */ /* 0x000fe20000410000 */
[----:B------:R-:W-:Y:S02]  /*10c0*/  HADD2.F32 R176, -RZ, R177.H0_H0 ;  /* 0x200000b1ffb07230 */ /* 0x000fe40000004100 */
[----:B------:R-:W-:Y:S01]  /*10d0*/  FFMA.FTZ R177, R69, R116, R108 ;  /* 0x0000007445b17223 */ /* 0x000fe2000001006c */
[----:B------:R-:W-:Y:S01]  /*10e0*/  FADD.FTZ R118, R175, R118 ;  /* 0x00000076af767221 */ /* 0x000fe20000010000 */
[----:B------:R-:W-:Y:S01]  /*10f0*/  MOV R219, R171 ;  /* 0x000000ab00db7202 */ /* 0x000fe20000000f00 */
[----:B------:R-:W-:Y:S01]  /*1100*/  FMUL.FTZ R208, R179, R208 ;  /* 0x000000d0b3d07220 */ /* 0x000fe20000410000 */
[----:B------:R-:W-:Y:S01]  /*1110*/  SHF.R.U32.HI R170, RZ, 0x10, R171 ;  /* 0x00000010ffaa7819 */ /* 0x000fe200000116ab */
[----:B------:R-:W-:Y:S01]  /*1120*/  FFMA.FTZ R109, R206, R175, R109 ;  /* 0x000000afce6d7223 */ /* 0x000fe2000001006d */
[----:B------:R-:W-:Y:S01]  /*1130*/  MOV R119, R166 ;  /* 0x000000a600777202 */ /* 0x000fe20000000f00 */
[----:B------:R-:W-:Y:S01]  /*1140*/  HADD2.F32 R117, -RZ, R163.H0_H0 ;  /* 0x200000a3ff757230 */ /* 0x000fe20000004100 */
[----:B------:R-:W-:-:S02]  /*1150*/  SHF.R.U64 R168, R168, 0x10, R169 ;  /* 0x00000010a8a87819 */ /* 0x000fc400000012a9 */
[----:B------:R-:W-:Y:S01]  /*1160*/  MOV R171, R172 ;  /* 0x000000ac00ab7202 */ /* 0x000fe20000000f00 */
[----:B------:R-:W-:Y:S01]  /*1170*/  FMUL.FTZ R108, R91, R196 ;  /* 0x000000c45b6c7220 */ /* 0x000fe20000410000 */
[----:B------:R-:W-:Y:S01]  /*1180*/  FFMA.FTZ R215, R70, R207, R215 ;  /* 0x000000cf46d77223 */ /* 0x000fe200000100d7 */
[----:B------:R-:W-:Y:S01]  /*1190*/  FADD.FTZ R118, R177, R118 ;  /* 0x00000076b1767221 */ /* 0x000fe20000010000 */
[----:B------:R-:W-:Y:S01]  /*11a0*/  SHF.R.U64 R166, R166, 0x10, R167 ;  /* 0x00000010a6a67819 */ /* 0x000fe200000012a7 */
[----:B------:R-:W-:Y:S01]  /*11b0*/  FMUL.FTZ R210, R179, R210 ;  /* 0x000000d2b3d27220 */ /* 0x000fe20000410000 */
[----:B------:R-:W-:Y:S01]  /*11c0*/  MOV R217, R169 ;  /* 0x000000a900d97202 */ /* 0x000fe20000000f00 */
[----:B------:R-:W-:Y:S01]  /*11d0*/  FFMA.FTZ R109, R208, R177, R109 ;  /* 0x000000b1d06d7223 */ /* 0x000fe2000001006d */
[----:B------:R-:W-:Y:S02]  /*11e0*/  HADD2.F32 R231, -RZ, R119.H0_H0 ;  /* 0x20000077ffe77230 */ /* 0x000fe40000004100 */
[----:B------:R-:W-:Y:S01]  /*11f0*/  FADD.FTZ R118, R215, R118 ;  /* 0x00000076d7767221 */ /* 0x000fe20000010000 */
[----:B------:R-:W-:-:S02]  /*1200*/  HADD2.F32 R202, -RZ, R168.H0_H0 ;  /* 0x200000a8ffca7230 */ /* 0x000fc40000004100 */
[----:B------:R-:W-:Y:S02]  /*1210*/  HADD2.F32 R233, -RZ, R219.H0_H0 ;  /* 0x200000dbffe97230 */ /* 0x000fe40000004100 */
[----:B------:R-:W-:Y:S01]  /*1220*/  FFMA.FTZ R219, R71, R117, R108 ;  /* 0x0000007547db7223 */ /* 0x000fe2000001006c */
[----:B------:R-:W-:Y:S02]  /*1230*/  HADD2.F32 R235, -RZ, R171.H0_H0 ;  /* 0x200000abffeb7230 */ /* 0x000fe40000004100 */
[----:B------:R-:W-:Y:S01]  /*1240*/  FMUL.FTZ R171, R92, R229 ;  /* 0x000000e55cab7220 */ /* 0x000fe20000410000 */
[----:B------:R-:W-:Y:S01]  /*1250*/  SHF.R.U64 R172, R172, 0x10, R173 ;  /* 0x00000010acac7819 */ /* 0x000fe200000012ad */
[C---:B------:R-:W-:Y:S01]  /*1260*/  FMUL.FTZ R212, R179.reuse, R212 ;  /* 0x000000d4b3d47220 */ /* 0x040fe20000410000 */
[----:B------:R-:W-:Y:S01]  /*1270*/  MOV R221, R173 ;  /* 0x000000ad00dd7202 */ /* 0x000fe20000000f00 */
[----:B------:R-:W-:Y:S01]  /*1280*/  FMUL.FTZ R127, R179, R216 ;  /* 0x000000d8b37f7220 */ /* 0x000fe20000410000 */
[----:B------:R-:W-:Y:S01]  /*1290*/  MOV R213, R167 ;  /* 0x000000a700d57202 */ /* 0x000fe20000000f00 */
[----:B------:R-:W-:Y:S01]  /*12a0*/  FFMA.FTZ R109, R210, R215, R109 ;  /* 0x000000d7d26d7223 */ /* 0x000fe2000001006d */
[----:B------:R-:W-:Y:S01]  /*12b0*/  SHF.R.U32.HI R169, RZ, 0x10, R169 ;  /* 0x00000010ffa97819 */ /* 0x000fe200000116a9 */
[----:B------:R-:W-:Y:S01]  /*12c0*/  HADD2.F32 R216, -RZ, R166.H0_H0 ;  /* 0x200000a6ffd87230 */ /* 0x000fe20000004100 */
[----:B------:R-:W-:Y:S01]  /*12d0*/  SHF.R.U32.HI R173, RZ, 0x10, R173 ;  /* 0x00000010ffad7819 */ /* 0x000fe200000116ad */
[----:B------:R-:W-:-:S02]  /*12e0*/  HADD2.F32 R217, -RZ, R217.H0_H0 ;  /* 0x200000d9ffd97230 */ /* 0x000fc40000004100 */
[----:B------:R-:W-:Y:S01]  /*12f0*/  FMUL.FTZ R166, R93, R202 ;  /* 0x000000ca5da67220 */ /* 0x000fe20000410000 */
[----:B------:R-:W-:Y:S01]  /*1300*/  FFMA.FTZ R171, R72, R231, R171 ;  /* 0x000000e748ab7223 */ /* 0x000fe200000100ab */
[----:B------:R-:W-:Y:S01]  /*1310*/  FADD.FTZ R118, R219, R118 ;  /* 0x00000076db767221 */ /* 0x000fe20000010000 */
[----:B------:R-:W-:Y:S01]  /*1320*/  SHF.R.U32.HI R167, RZ, 0x10, R167 ;  /* 0x00000010ffa77819 */ /* 0x000fe200000116a7 */
[C---:B------:R-:W-:Y:S01]  /*1330*/  FMUL.FTZ R214, R179.reuse, R214 ;  /* 0x000000d6b3d67220 */ /* 0x040fe20000410000 */
[C---:B------:R-:W-:Y:S01]  /*1340*/  FMUL.FTZ R159, R179.reuse, R218 ;  /* 0x000000dab39f7220 */ /* 0x040fe20000410000 */
[----:B------:R-:W-:Y:S01]  /*1350*/  FMUL.FTZ R119, R179, R220 ;  /* 0x000000dcb3777220 */ /* 0x000fe20000410000 */
[----:B------:R-:W-:Y:S02]  /*1360*/  HADD2.F32 R236, -RZ, R172.H0_H0 ;  /* 0x200000acffec7230 */ /* 0x000fe40000004100 */
[----:B------:R-:W-:Y:S01]  /*1370*/  FFMA.FTZ R109, R212, R219, R109 ;  /* 0x000000dbd46d7223 */ /* 0x000fe2000001006d */
[----:B------:R-:W-:-:S02]  /*1380*/  HADD2.F32 R213, -RZ, R213.H0_H0 ;  /* 0x200000d5ffd57230 */ /* 0x000fc40000004100 */
[----:B------:R-:W-:Y:S01]  /*1390*/  FFMA.FTZ R166, R73, R216, R166 ;  /* 0x000000d849a67223 */ /* 0x000fe200000100a6 */
[----:B------:R-:W-:Y:S02]  /*13a0*/  HADD2.F32 R218, -RZ, R169.H0_H0 ;  /* 0x200000a9ffda7230 */ /* 0x000fe40000004100 */
[----:B------:R-:W-:Y:S02]  /*13b0*/  HADD2.F32 R220, -RZ, R121.H0_H0 ;  /* 0x20000079ffdc7230 */ /* 0x000fe40000004100 */
[----:B------:R-:W-:Y:S01]  /*13c0*/  FADD.FTZ R121, R171, R118 ;  /* 0x00000076ab797221 */ /* 0x000fe20000010000 */
[----:B------:R-:W-:Y:S02]  /*13d0*/  HADD2.F32 R172, -RZ, R173.H0_H0 ;  /* 0x200000adffac7230 */ /* 0x000fe40000004100 */
[----:B------:R-:W-:Y:S01]  /*13e0*/  FMUL.FTZ R173, R94, R217 ;  /* 0x000000d95ead7220 */ /* 0x000fe20000410000 */
[----:B------:R-:W-:Y:S01]  /*13f0*/  FFMA.FTZ R108, R214, R171, R109 ;  /* 0x000000abd66c7223 */ /* 0x000fe2000001006d */
[----:B------:R-:W-:-:S02]  /*1400*/  HADD2.F32 R227, -RZ, R167.H0_H0 ;  /* 0x200000a7ffe37230 */ /* 0x000fc40000004100 */
        /* <DEDUP_REMOVED lines=21> */
[----:B------:R-:W-:Y:S02]  /*1560*/  HADD2.F32 R170, -RZ, R170.H0_H0 ;  /* 0x200000aaffaa7230 */ /* 0x000fe40000004100 */
[----:B------:R-:W-:Y:S01]  /*1570*/  FADD.FTZ R118, R158, R121 ;  /* 0x000000799e767221 */ /* 0x000fe20000010000 */
[----:B------:R-:W-:Y:S01]  /*1580*/  FMUL.FTZ R122, R179, R122 ;  /* 0x0000007ab37a7220 */ /* 0x000fe20000410000 */
[----:B------:R-:W-:Y:S01]  /*1590*/  FMUL.FTZ R126, R99, R172 ;  /* 0x000000ac637e7220 */ /* 0x000fe20000410000 */
[----:B------:R-:W-:Y:S01]  /*15a0*/  FFMA.FTZ R109, R119, R158, R108 ;  /* 0x0000009e776d7223 */ /* 0x000fe2000001006c */
[----:B------:R-:W-:-:S02]  /*15b0*/  HADD2.F32 R174, -RZ, R174.H0_H0 ;  /* 0x200000aeffae7230 */ /* 0x000fc40000004100 */
[----:B------:R-:W-:Y:S01]  /*15c0*/  FADD.FTZ R167, R163, R118 ;  /* 0x00000076a3a77221 */ /* 0x000fe20000010000 */
[----:B------:R-:W-:Y:S02]  /*15d0*/  HADD2.F32 R223, -RZ, R223.H0_H0 ;  /* 0x200000dfffdf7230 */ /* 0x000fe40000004100 */
[----:B------:R-:W-:Y:S01]  /*15e0*/  FMUL.FTZ R118, R101, R225 ;  /* 0x000000e165767220 */ /* 0x000fe20000410000 */
[----:B------:R-:W-:Y:S01]  /*15f0*/  FFMA.FTZ R126, R79, R170, R126 ;  /* 0x000000aa4f7e7223 */ /* 0x000fe2000001007e */
[----:B------:R-:W-:Y:S01]  /*1600*/  FMUL.FTZ R123, R100, R238 ;  /* 0x000000ee647b7220 */ /* 0x000fe20000410000 */
[----:B------:R-:W-:Y:S01]  /*1610*/  FFMA.FTZ R108, R122, R163, R109 ;  /* 0x000000a37a6c7223 */ /* 0x000fe2000001006d */
[----:B------:R-:W-:Y:S02]  /*1620*/  HADD2.F32 R226, -RZ, R226.H0_H0 ;  /* 0x200000e2ffe27230 */ /* 0x000fe40000004100 */
[----:B------:R-:W-:Y:S01]  /*1630*/  FFMA.FTZ R121, R81, R174, R118 ;  /* 0x000000ae51797223 */ /* 0x000fe20000010076 */
[----:B------:R-:W-:Y:S01]  /*1640*/  FMUL.FTZ R160, R179, R234 ;  /* 0x000000eab3a07220 */ /* 0x000fe20000410000 */
[----:B------:R-:W-:Y:S01]  /*1650*/  FFMA.FTZ R123, R80, R223, R123 ;  /* 0x000000df507b7223 */ /* 0x000fe2000001007b */
        /* <DEDUP_REMOVED lines=50> */
.L_x_3921:
[----:B------:R-:W-:Y:S05]  /*1980*/  BSYNC.RECONVERGENT B0 ;  /* 0x0000000000007941 */ /* 0x000fea0003800200 */
.L_x_3920:
        /* <DEDUP_REMOVED lines=134> */
.L_x_3924:
        /* <DEDUP_REMOVED lines=23> */
.L_x_3923:
        /* <DEDUP_REMOVED lines=20> */
.L_x_3926:
        /* <DEDUP_REMOVED lines=21> */
.L_x_3922:
        /* <DEDUP_REMOVED lines=27> */
.L_x_3928:
        /* <DEDUP_REMOVED lines=23> */
.L_x_3927:
        /* <DEDUP_REMOVED lines=20> */
.L_x_3929:
        /* <DEDUP_REMOVED lines=20> */
.L_x_3925:
        /* <DEDUP_REMOVED lines=24> */
.L_x_3930:
        /* <DEDUP_REMOVED lines=24> */
.L_x_3933:
        /* <DEDUP_REMOVED lines=17> */
.L_x_3932:
        /* <DEDUP_REMOVED lines=24> */
.L_x_3935:
        /* <DEDUP_REMOVED lines=19> */
.L_x_3931:
        /* <DEDUP_REMOVED lines=23> */
.L_x_3937:
        /* <DEDUP_REMOVED lines=17> */
.L_x_3936:
        /* <DEDUP_REMOVED lines=24> */
.L_x_3938:
        /* <DEDUP_REMOVED lines=18> */
.L_x_3934:
        /* <DEDUP_REMOVED lines=19> */
.L_x_3939:
        /* <DEDUP_REMOVED lines=24> */
.L_x_3942:
        /* <DEDUP_REMOVED lines=17> */
.L_x_3941:
        /* <DEDUP_REMOVED lines=24> */
.L_x_3944:
        /* <DEDUP_REMOVED lines=19> */
.L_x_3940:
        /* <DEDUP_REMOVED lines=23> */
.L_x_3946:
        /* <DEDUP_REMOVED lines=17> */
.L_x_3945:
        /* <DEDUP_REMOVED lines=24> */
.L_x_3947:
        /* <DEDUP_REMOVED lines=18> */
.L_x_3943:
        /* <DEDUP_REMOVED lines=19> */
.L_x_3948:
        /* <DEDUP_REMOVED lines=24> */
.L_x_3951:
        /* <DEDUP_REMOVED lines=17> */
.L_x_3950:
        /* <DEDUP_REMOVED lines=24> */
.L_x_3953:
        /* <DEDUP_REMOVED lines=19> */
.L_x_3949:
        /* <DEDUP_REMOVED lines=23> */
.L_x_3955:
        /* <DEDUP_REMOVED lines=17> */
.L_x_3954:
        /* <DEDUP_REMOVED lines=24> */
.L_x_3956:
        /* <DEDUP_REMOVED lines=18> */
.L_x_3952:
        /* <DEDUP_REMOVED lines=19> */
.L_x_3957:
        /* <DEDUP_REMOVED lines=24> */
.L_x_3960:
        /* <DEDUP_REMOVED lines=17> */
.L_x_3959:
        /* <DEDUP_REMOVED lines=24> */
.L_x_3962:
        /* <DEDUP_REMOVED lines=19> */
.L_x_3958:
        /* <DEDUP_REMOVED lines=23> */
.L_x_3964:
        /* <DEDUP_REMOVED lines=17> */
.L_x_3963:
        /* <DEDUP_REMOVED lines=24> */
.L_x_3965:
        /* <DEDUP_REMOVED lines=18> */
.L_x_3961:
        /* <DEDUP_REMOVED lines=19> */
.L_x_3966:
        /* <DEDUP_REMOVED lines=82> */
.L_x_3919:
        /* <DEDUP_REMOVED lines=33> */
.L_x_3968:
        /* <DEDUP_REMOVED lines=16> */
.L_x_5457:


//--------------------- .text._ZN10layer_norm31ln_parallel_residual_bwd_kernelINS_13Kernel_traitsIf6__halffS2_fjLj2560ELj1ELj1ELj4ELj8ENS_18Kernel_traits_baseILj2560EfS2_fS2_fjLj128EEEEELb0ELb1ELb0EEEvNS_9BwdParamsE --------------------------
	.section	.text._ZN10layer_norm31ln_parallel_residual_bwd_kernelINS_13Kernel_traitsIf6__halffS2_fjLj2560ELj1ELj1ELj4ELj8ENS_18Kernel_traits_baseILj2560EfS2_fS2_fjLj128EEEEELb0ELb1ELb0EEEvNS_9BwdParamsE,"ax",@progbits
	.align	128
        .global         _ZN10layer_norm31ln_parallel_residual_bwd_kernelINS_13Kernel_traitsIf6__halffS2_fjLj2560ELj1ELj1ELj4ELj8ENS_18Kernel_traits_baseILj2560EfS2_fS2_fjLj128EEEEELb0ELb1ELb0EEEvNS_9BwdParamsE
        .type           _ZN10layer_norm31ln_parallel_residual_bwd_kernelINS_13Kernel_traitsIf6__halffS2_fjLj2560ELj1ELj1ELj4ELj8ENS_18Kernel_traits_baseILj2560EfS2_fS2_fjLj128EEEEELb0ELb1ELb0EEEvNS_9BwdParamsE,@function
        .size           _ZN10layer_norm31ln_parallel_residual_bwd_kernelINS_13Kernel_traitsIf6__halffS2_fjLj2560ELj1ELj1ELj4ELj8ENS_18Kernel_traits_baseILj2560EfS2_fS2_fjLj128EEEEELb0ELb1ELb0EEEvNS_9BwdParamsE,(.L_x_5458 - _ZN10layer_norm31ln_parallel_residual_bwd_kernelINS_13Kernel_traitsIf6__halffS2_fjLj2560ELj1ELj1ELj4ELj8ENS_18Kernel_traits_baseILj2560EfS2_fS2_fjLj128EEEEELb0ELb1ELb0EEEvNS_9BwdParamsE)
        .other          _ZN10layer_norm31ln_parallel_residual_bwd_kernelINS_13Kernel_traitsIf6__halffS2_fjLj2560ELj1ELj1ELj4ELj8ENS_18Kernel_traits_baseILj2560EfS2_fS2_fjLj128EEEEELb0ELb1ELb0EEEvNS_9BwdParamsE,@"STO_CUDA_ENTRY STV_DEFAULT"
_ZN10layer_norm31ln_parallel_residual_bwd_kernelINS_13Kernel_traitsIf6__halffS2_fjLj2560ELj1ELj1ELj4ELj8ENS_18Kernel_traits_baseILj2560EfS2_fS2_fjLj128EEEEELb0ELb1ELb0EEEvNS_9BwdParamsE:
.text._ZN10layer_norm31ln_parallel_residual_bwd_kernelINS_13Kernel_traitsIf6__halffS2_fjLj2560ELj1ELj1ELj4ELj8ENS_18Kernel_traits_baseILj2560EfS2_fS2_fjLj128EEEEELb0ELb1ELb0EEEvNS_9BwdParamsE:
        /* <DEDUP_REMOVED lines=88> */
.L_x_4036:
        /* <DEDUP_REMOVED lines=34> */
[----:B------:R-:W-:-:S03]  /*07a0*/  SHF.R.U64 R140, R12, 0x10, R13 ;  /* 0x000000100c8c7819 */ /* 0x000fc6000000120d */
[----:B------:R-:W-:Y:S02]  /*07b0*/  HADD2.F32 R11, -RZ, R11.H0_H0 ;  /* 0x2000000bff0b7230 */ /* 0x000fe40000004100 */
[C---:B--2---:R-:W-:Y:S01]  /*07c0*/  FADD.FTZ R142, -R128.reuse, R105 ;  /* 0x00000069808e7221 */ /* 0x044fe20000010100 */
[----:B------:R-:W-:Y:S01]  /*07d0*/  FADD.FTZ R110, -R128, R104 ;  /* 0x00000068806e7221 */ /* 0x000fe20000010100 */
[----:B------:R-:W-:Y:S01]  /*07e0*/  MOV R111, R13 ;  /* 0x0000000d006f7202 */ /* 0x000fe20000000f00 */
[----:B------:R-:W-:Y:S02]  /*07f0*/  HADD2.F32 R140, -RZ, R140.H0_H0 ;  /* 0x2000008cff8c7230 */ /* 0x000fe40000004100 */
[C---:B-----5:R-:W-:Y:S01]  /*0800*/  FMUL.FTZ R142, R3.reuse, R142 ;  /* 0x0000008e038e7220 */ /* 0x060fe20000410000 */
[----:B------:R-:W-:Y:S01]  /*0810*/  FMUL.FTZ R145, R3, R110 ;  /* 0x0000006e03917220 */ /* 0x000fe20000410000 */
[----:B------:R-:W-:Y:S01]  /*0820*/  FMUL.FTZ R143, R68, R11 ;  /* 0x0000000b448f7220 */ /* 0x000fe20000410000 */
[----:B------:R-:W-:Y:S01]  /*0830*/  SHF.R.U32.HI R129, RZ, 0x10, R13 ;  /* 0x00000010ff817819 */ /* 0x000fe2000001160d */
[----:B------:R-:W-:Y:S01]  /*0840*/  FADD.FTZ R106, -R128, R106 ;  /* 0x0000006a806a7221 */ /* 0x000fe20000010100 */
[----:B------:R-:W-:-:S02]  /*0850*/  HADD2.F32 R111, -RZ, R111.H0_H0 ;  /* 0x2000006fff6f7230 */ /* 0x000fc40000004100 */
[----:B------:R-:W-:Y:S01]  /*0860*/  FADD.FTZ R45, R45, R140 ;  /* 0x0000008c2d2d7221 */ /* 0x000fe20000010000 */
[-C--:B------:R-:W-:Y:S01]  /*0870*/  FFMA.FTZ R65, R142, R140.reuse, R65 ;  /* 0x0000008c8e417223 */ /* 0x080fe20000010041 */
[----:B------:R-:W-:Y:S01]  /*0880*/  FMUL.FTZ R140, R69, R140 ;  /* 0x0000008c458c7220 */ /* 0x000fe20000410000 */
[----:B------:R-:W-:Y:S01]  /*0890*/  FADD.FTZ R13, RZ, R143 ;  /* 0x0000008fff0d7221 */ /* 0x000fe20000010000 */
[----:B------:R-:W-:Y:S01]  /*08a0*/  FFMA.FTZ R105, R145, R143, RZ ;  /* 0x0000008f91697223 */ /* 0x000fe200000100ff */
[----:B0-----:R-:W-:Y:S02]  /*08b0*/  HADD2.F32 R108, -RZ, R129.H0_H0 ;  /* 0x20000081ff6c7230 */ /* 0x001fe40000004100 */
        /* <DEDUP_REMOVED lines=18> */
.L_x_3971:
[----:B-1-3--:R-:W-:Y:S05]  /*09e0*/  BSYNC.RECONVERGENT B0 ;  /* 0x0000000000007941 */ /* 0x00afea0003800200 */
.L_x_3970:
        /* <DEDUP_REMOVED lines=15> */
[----:B------:R-:W-:-:S03]  /*0ae0*/  SHF.R.U64 R108, R104, 0x10, R105 ;  /* 0x00000010686c7819 */ /* 0x000fc60000001269 */
[----:B------:R-:W-:Y:S02]  /*0af0*/  HADD2.F32 R107, -RZ, R107.H0_H0 ;  /* 0x2000006bff6b7230 */ /* 0x000fe40000004100 */
[C---:B---3--:R-:W-:Y:S01]  /*0b00*/  FADD.FTZ R18, -R128.reuse, R18 ;  /* 0x0000001280127221 */ /* 0x048fe20000010100 */
[C---:B------:R-:W-:Y:S01]  /*0b10*/  FADD.FTZ R106, -R128.reuse, R16 ;  /* 0x00000010806a7221 */ /* 0x040fe20000010100 */
[----:B------:R-:W-:Y:S01]  /*0b20*/  FADD.FTZ R104, -R128, R17 ;  /* 0x0000001180687221 */ /* 0x000fe20000010100 */
[----:B------:R-:W-:Y:S01]  /*0b30*/  MOV R109, R105 ;  /* 0x00000069006d7202 */ /* 0x000fe20000000f00 */
[----:B------:R-:W-:Y:S02]  /*0b40*/  HADD2.F32 R108, -RZ, R108.H0_H0 ;  /* 0x2000006cff6c7230 */ /* 0x000fe40000004100 */
[C---:B-----5:R-:W-:Y:S01]  /*0b50*/  FMUL.FTZ R17, R3.reuse, R18 ;  /* 0x0000001203117220 */ /* 0x060fe20000410000 */
[----:B------:R-:W-:Y:S01]  /*0b60*/  FMUL.FTZ R18, R84, R107 ;  /* 0x0000006b54127220 */ /* 0x000fe20000410000 */
[C---:B0-----:R-:W-:Y:S01]  /*0b70*/  FMUL.FTZ R15, R3.reuse, R106 ;  /* 0x0000006a030f7220 */ /* 0x041fe20000410000 */
[----:B------:R-:W-:Y:S01]  /*0b80*/  SHF.R.U32.HI R110, RZ, 0x10, R105 ;  /* 0x00000010ff6e7819 */ /* 0x000fe20000011669 */
[----:B------:R-:W-:Y:S01]  /*0b90*/  FADD.FTZ R16, -R128, R19 ;  /* 0x0000001380107221 */ /* 0x000fe20000010100 */
[----:B------:R-:W-:Y:S01]  /*0ba0*/  FMUL.FTZ R14, R3, R104 ;  /* 0x00000068030e7220 */ /* 0x000fe20000410000 */
[----:B------:R-:W-:-:S02]  /*0bb0*/  HADD2.F32 R109, -RZ, R109.H0_H0 ;  /* 0x2000006dff6d7230 */ /* 0x000fc40000004100 */
[----:B------:R-:W-:Y:S01]  /*0bc0*/  FMUL.FTZ R19, R85, R108 ;  /* 0x0000006c55137220 */ /* 0x000fe20000410000 */
[----:B------:R-:W-:Y:S01]  /*0bd0*/  FADD.FTZ R104, R147, R18 ;  /* 0x0000001293687221 */ /* 0x000fe20000010000 */
[C---:B------:R-:W-:Y:S01]  /*0be0*/  FFMA.FTZ R105, R15.reuse, R18, R144 ;  /* 0x000000120f697223 */ /* 0x040fe20000010090 */
[----:B------:R-:W-:Y:S01]  /*0bf0*/  FADD.FTZ R40, R40, R107 ;  /* 0x0000006b28287221 */ /* 0x000fe20000010000 */
[----:B------:R-:W-:Y:S01]  /*0c00*/  FFMA.FTZ R60, R15, R107, R60 ;  /* 0x0000006b0f3c7223 */ /* 0x000fe2000001003c */
[----:B------:R-:W-:Y:S02]  /*0c10*/  HADD2.F32 R110, -RZ, R110.H0_H0 ;  /* 0x2000006eff6e7230 */ /* 0x000fe40000004100 */
        /* <DEDUP_REMOVED lines=15> */
.L_x_3973:
[----:B------:R-:W-:Y:S05]  /*0d10*/  BSYNC.RECONVERGENT B0 ;  /* 0x0000000000007941 */ /* 0x000fea0003800200 */
.L_x_3972:
        /* <DEDUP_REMOVED lines=21> */
[----:B------:R-:W-:Y:S02]  /*0e70*/  HADD2.F32 R104, -RZ, R117.H0_H0 ;  /* 0x20000075ff687230 */ /* 0x000fe40000004100 */
[----:B------:R-:W-:Y:S01]  /*0e80*/  FADD.FTZ R106, -R128, R106 ;  /* 0x0000006a806a7221 */ /* 0x000fe20000010100 */
[----:B------:R-:W-:Y:S02]  /*0e90*/  HADD2.F32 R107, -RZ, R115.H0_H0 ;  /* 0x20000073ff6b7230 */ /* 0x000fe40000004100 */
[C---:B-----5:R-:W-:Y:S01]  /*0ea0*/  FMUL.FTZ R115, R3.reuse, R118 ;  /* 0x0000007603737220 */ /* 0x060fe20000410000 */
[C---:B------:R-:W-:Y:S01]  /*0eb0*/  FMUL.FTZ R114, R3.reuse, R110 ;  /* 0x0000006e03727220 */ /* 0x040fe20000410000 */
[----:B------:R-:W-:Y:S01]  /*0ec0*/  SHF.R.U32.HI R116, RZ, 0x10, R111 ;  /* 0x00000010ff747819 */ /* 0x000fe2000001166f */
[-C--:B------:R-:W-:Y:S01]  /*0ed0*/  FMUL.FTZ R118, R80, R105.reuse ;  /* 0x0000006950767220 */ /* 0x080fe20000410000 */
[----:B------:R-:W-:Y:S01]  /*0ee0*/  FMUL.FTZ R117, R3, R106 ;  /* 0x0000006a03757220 */ /* 0x000fe20000410000 */
[----:B------:R-:W-:Y:S01]  /*0ef0*/  FADD.FTZ R37, R37, R104 ;  /* 0x0000006825257221 */ /* 0x000fe20000010000 */
[-C--:B------:R-:W-:Y:S01]  /*0f00*/  FFMA.FTZ R57, R114, R104.reuse, R57 ;  /* 0x0000006872397223 */ /* 0x080fe20000010039 */
[----:B------:R-:W-:Y:S01]  /*0f10*/  FMUL.FTZ R119, R81, R104 ;  /* 0x0000006851777220 */ /* 0x000fe20000410000 */
[----:B------:R-:W-:Y:S01]  /*0f20*/  FADD.FTZ R36, R36, R105 ;  /* 0x0000006924247221 */ /* 0x000fe20000010000 */
[----:B------:R-:W-:Y:S01]  /*0f30*/  FFMA.FTZ R56, R115, R105, R56 ;  /* 0x0000006973387223 */ /* 0x000fe20000010038 */
[----:B------:R-:W-:Y:S01]  /*0f40*/  FADD.FTZ R104, R147, R118 ;  /* 0x0000007693687221 */ /* 0x000fe20000010000 */
[----:B0-----:R-:W-:-:S02]  /*0f50*/  HADD2.F32 R108, -RZ, R116.H0_H0 ;  /* 0x20000074ff6c7230 */ /* 0x001fc40000004100 */
[----:B------:R-:W-:Y:S01]  /*0f60*/  FFMA.FTZ R105, R115, R118, R144 ;  /* 0x0000007673697223 */ /* 0x000fe20000010090 */
[----:B------:R-:W-:Y:S01]  /*0f70*/  FMUL.FTZ R116, R3, R120 ;  /* 0x0000007803747220 */ /* 0x000fe20000410000 */
[----:B------:R-:W-:Y:S01]  /*0f80*/  FADD.FTZ R38, R38, R107 ;  /* 0x0000006b26267221 */ /* 0x000fe20000010000 */
[-C--:B------:R-:W-:Y:S01]  /*0f90*/  FFMA.FTZ R58, R117, R107.reuse, R58 ;  /* 0x0000006b753a7223 */ /* 0x080fe2000001003a */
        /* <DEDUP_REMOVED lines=9> */
[----:B------:R-:W-:-:S07]  /*1030*/  FFMA.FTZ R144, R116, R121, R104 ;  /* 0x0000007974907223 */ /* 0x000fce0000010068 */
.L_x_3975:
[----:B------:R-:W-:Y:S05]  /*1040*/  BSYNC.RECONVERGENT B0 ;  /* 0x0000000000007941 */ /* 0x000fea0003800200 */
.L_x_3974:
        /* <DEDUP_REMOVED lines=50> */
.L_x_3977:
[----:B------:R-:W-:Y:S05]  /*1370*/  BSYNC.RECONVERGENT B0 ;  /* 0x0000000000007941 */ /* 0x000fea0003800200 */
.L_x_3976:
        /* <DEDUP_REMOVED lines=15> */
[----:B------:R-:W-:Y:S01]  /*1470*/  SHF.R.U64 R136, R110, 0x10, R111 ;  /* 0x000000106e887819 */ /* 0x000fe2000000126f */
[----:B------:R-:W-:Y:S02]  /*1480*/  HADD2.F32 R129, -RZ, R129.H0_H0 ;  /* 0x20000081ff817230 */ /* 0x000fe40000004100 */
[C---:B----4-:R-:W-:Y:S01]  /*1490*/  FADD.FTZ R132, -R128.reuse, R104 ;  /* 0x0000006880847221 */ /* 0x050fe20000010100 */
[C---:B------:R-:W-:Y:S01]  /*14a0*/  FADD.FTZ R134, -R128.reuse, R105 ;  /* 0x0000006980867221 */ /* 0x040fe20000010100 */
[----:B------:R-:W-:Y:S01]  /*14b0*/  FADD.FTZ R138, -R128, R107 ;  /* 0x0000006b808a7221 */ /* 0x000fe20000010100 */
[----:B------:R-:W-:Y:S01]  /*14c0*/  SHF.R.U32.HI R135, RZ, 0x10, R111 ;  /* 0x00000010ff877819 */ /* 0x000fe2000001166f */
[----:B------:R-:W-:-:S02]  /*14d0*/  HADD2.F32 R107, -RZ, R133.H0_H0 ;  /* 0x20000085ff6b7230 */ /* 0x000fc40000004100 */
[C---:B-----5:R-:W-:Y:S01]  /*14e0*/  FMUL.FTZ R133, R3.reuse, R132 ;  /* 0x0000008403857220 */ /* 0x060fe20000410000 */
[----:B------:R-:W-:Y:S02]  /*14f0*/  HADD2.F32 R104, -RZ, R136.H0_H0 ;  /* 0x20000088ff687230 */ /* 0x000fe40000004100 */
[----:B------:R-:W-:Y:S01]  /*1500*/  FADD.FTZ R106, -R128, R106 ;  /* 0x0000006a806a7221 */ /* 0x000fe20000010100 */
[C---:B------:R-:W-:Y:S01]  /*1510*/  FMUL.FTZ R132, R3.reuse, R134 ;  /* 0x0000008603847220 */ /* 0x040fe20000410000 */
[----:B------:R-:W-:Y:S01]  /*1520*/  FMUL.FTZ R134, R72, R129 ;  /* 0x0000008148867220 */ /* 0x000fe20000410000 */
[----:B0-----:R-:W-:Y:S02]  /*1530*/  HADD2.F32 R108, -RZ, R135.H0_H0 ;  /* 0x20000087ff6c7230 */ /* 0x001fe40000004100 */
        /* <DEDUP_REMOVED lines=21> */
.L_x_3979:
[----:B------:R-:W-:Y:S05]  /*1690*/  BSYNC.RECONVERGENT B0 ;  /* 0x0000000000007941 */ /* 0x000fea0003800200 */
.L_x_3978:
        /* <DEDUP_REMOVED lines=32> */
.L_x_3981:
[----:B------:R-:W-:Y:S05]  /*18a0*/  BSYNC.RECONVERGENT B0 ;  /* 0x0000000000007941 */ /* 0x000fea0003800200 */
.L_x_3980:
        /* <DEDUP_REMOVED lines=60> */
.L_x_3986:
        /* <DEDUP_REMOVED lines=23> */
.L_x_3985:
        /* <DEDUP_REMOVED lines=20> */
.L_x_3988:
        /* <DEDUP_REMOVED lines=21> */
.L_x_3984:
        /* <DEDUP_REMOVED lines=27> */
.L_x_3990:
        /* <DEDUP_REMOVED lines=23> */
.L_x_3989:
        /* <DEDUP_REMOVED lines=20> */
.L_x_3991:
        /* <DEDUP_REMOVED lines=20> */
.L_x_3987:
        /* <DEDUP_REMOVED lines=24> */
.L_x_3992:
[----:B------:R-:W-:-:S07]  /*2790*/  IADD3 R0, PT, PT, R0, 0x80, RZ ;  /* 0x0000008000007810 */ /* 0x000fce0007ffe0ff */
.L_x_3983:
[----:B------:R-:W-:Y:S05]  /*27a0*/  BSYNC.RECONVERGENT B0 ;  /* 0x0000000000007941 */ /* 0x000fea0003800200 */
.L_x_3982:
        /* <DEDUP_REMOVED lines=24> */
[----:B------:R-:W-:Y:S02]  /*2930*/  F2FP.F16.F32.PACK_AB R144, R103, R102 ;  /* 0x000000666790723e */ /* 0x000fe400000000ff */
[----:B------:R-:W-:Y:S02]  /*2940*/  F2FP.F16.F32.PACK_AB R111, R101, R100 ;  /* 0x00000064656f723e */ /* 0x000fe400000000ff */
[C---:B------:R-:W-:Y:S02]  /*2950*/  PRMT R147, R144.reuse, 0x7632, R147 ;  /* 0x0000763290937816 */ /* 0x040fe40000000093 */
[----:B0-----:R-:W-:Y:S02]  /*2960*/  PRMT R106, R111, 0x7632, R106 ;  /* 0x000076326f6a7816 */ /* 0x001fe4000000006a */
[----:B------:R-:W-:Y:S02]  /*2970*/  PRMT R7, R147, 0x7610, R7 ;  /* 0x0000761093077816 */ /* 0x000fe40000000007 */
[----:B------:R-:W-:-:S02]  /*2980*/  PRMT R8, R144, 0x7610, R8 ;  /* 0x0000761090087816 */ /* 0x000fc40000000008 */
[----:B------:R-:W-:Y:S02]  /*2990*/  PRMT R9, R106, 0x7610, R9 ;  /* 0x000076106a097816 */ /* 0x000fe40000000009 */
[----:B------:R-:W-:Y:S01]  /*29a0*/  PRMT R10, R111, 0x7610, R10 ;  /* 0x000076106f0a7816 */ /* 0x000fe2000000000a */
[----:B------:R-:W-:Y:S06]  /*29b0*/  BRA `(.L_x_3998) ;  /* 0x00000008005c7947 */ /* 0x000fec0003800000 */
.L_x_3997:
        /* <DEDUP_REMOVED lines=17> */
.L_x_3996:
        /* <DEDUP_REMOVED lines=26> */
.L_x_3999:
        /* <DEDUP_REMOVED lines=19> */
.L_x_3995:
        /* <DEDUP_REMOVED lines=28> */
.L_x_4001:
        /* <DEDUP_REMOVED lines=17> */
.L_x_4000:
        /* <DEDUP_REMOVED lines=26> */
.L_x_4002:
        /* <DEDUP_REMOVED lines=18> */
.L_x_3998:
        /* <DEDUP_REMOVED lines=20> */
.L_x_4003:
[----:B------:R-:W-:-:S07]  /*3470*/  IADD3 R0, PT, PT, R0, 0x80, RZ ;  /* 0x0000008000007810 */ /* 0x000fce0007ffe0ff */
.L_x_3994:
[----:B------:R-:W-:Y:S05]  /*3480*/  BSYNC.RECONVERGENT B0 ;  /* 0x0000000000007941 */ /* 0x000fea0003800200 */
.L_x_3993:
        /* <DEDUP_REMOVED lines=33> */
.L_x_4008:
        /* <DEDUP_REMOVED lines=17> */
.L_x_4007:
        /* <DEDUP_REMOVED lines=26> */
.L_x_4010:
        /* <DEDUP_REMOVED lines=19> */
.L_x_4006:
        /* <DEDUP_REMOVED lines=28> */
.L_x_4012:
        /* <DEDUP_REMOVED lines=17> */
.L_x_4011:
        /* <DEDUP_REMOVED lines=26> */
.L_x_4013:
        /* <DEDUP_REMOVED lines=18> */
.L_x_4009:
        /* <DEDUP_REMOVED lines=20> */
.L_x_4014:
[----:B------:R-:W-:-:S07]  /*4150*/  IADD3 R0, PT, PT, R0, 0x80, RZ ;  /* 0x0000008000007810 */ /* 0x000fce0007ffe0ff */
.L_x_4005:
[----:B------:R-:W-:Y:S05]  /*4160*/  BSYNC.RECONVERGENT B0 ;  /* 0x0000000000007941 */ /* 0x000fea0003800200 */
.L_x_4004:
        /* <DEDUP_REMOVED lines=33> */
.L_x_4019:
        /* <DEDUP_REMOVED lines=17> */
.L_x_4018:
        /* <DEDUP_REMOVED lines=26> */
.L_x_4021:
        /* <DEDUP_REMOVED lines=19> */
.L_x_4017:
        /* <DEDUP_REMOVED lines=28> */
.L_x_4023:
        /* <DEDUP_REMOVED lines=17> */
.L_x_4022:
        /* <DEDUP_REMOVED lines=26> */
.L_x_4024:
        /* <DEDUP_REMOVED lines=18> */
.L_x_4020:
        /* <DEDUP_REMOVED lines=20> */
.L_x_4025:
[----:B------:R-:W-:-:S07]  /*4e30*/  IADD3 R0, PT, PT, R0, 0x80, RZ ;  /* 0x0000008000007810 */ /* 0x000fce0007ffe0ff */
.L_x_4016:
[----:B------:R-:W-:Y:S05]  /*4e40*/  BSYNC.RECONVERGENT B0 ;  /* 0x0000000000007941 */ /* 0x000fea0003800200 */
.L_x_4015:
        /* <DEDUP_REMOVED lines=33> */
.L_x_4030:
        /* <DEDUP_REMOVED lines=17> */
.L_x_4029:
        /* <DEDUP_REMOVED lines=26> */
.L_x_4032:
        /* <DEDUP_REMOVED lines=18> */
.L_x_4028:
        /* <DEDUP_REMOVED lines=28> */
.L_x_4034:
        /* <DEDUP_REMOVED lines=17> */
.L_x_4033:
        /* <DEDUP_REMOVED lines=25> */
.L_x_4035:
        /* <DEDUP_REMOVED lines=18> */
.L_x_4031:
        /* <DEDUP_REMOVED lines=20> */
.L_x_4027:
[----:B------:R-:W-:Y:S05]  /*5af0*/  BSYNC.RECONVERGENT B0 ;  /* 0x0000000000007941 */ /* 0x000fea0003800200 */
.L_x_4026:
[----:B------:R-:W-:Y:S01]  /*5b00*/  UPLOP3.LUT UP1, UPT, UPT, UPT, UP1, 0x40, 0x4 ;  /* 0x000000000004789c */ /* 0x000fe20003f2e810 */
[----:B------:R-:W-:Y:S10]  /*5b10*/  @!P6 BRA `(.L_x_4036) ;  /* 0xffffffa80098e947 */ /* 0x000ff4000383ffff */
.L_x_3969:
        /* <DEDUP_REMOVED lines=38> */
.L_x_4037:
        /* <DEDUP_REMOVED lines=16> */
.L_x_5458:


//--------------------- .text._ZN10layer_norm31ln_parallel_residual_bwd_kernelINS_13Kernel_traitsIf6__halffS2_fjLj2560ELj1ELj1ELj4ELj8ENS_18Kernel_traits_baseILj2560EfS2_fS2_fjLj128EEEEELb0ELb1ELb1EEEvNS_9BwdParamsE --------------------------
	.section	.text._ZN10layer_norm31ln_parallel_residual_bwd_kernelINS_13Kernel_traitsIf6__halffS2_fjLj2560ELj1ELj1ELj4ELj8ENS_18Kernel_traits_baseILj2560EfS2_fS2_fjLj128EEEEELb0ELb1ELb1EEEvNS_9BwdParamsE,"ax",@progbits
	.align	128
        .global         _ZN10layer_norm31ln_parallel_residual_bwd_kernelINS_13Kernel_traitsIf6__halffS2_fjLj2560ELj1ELj1ELj4ELj8ENS_18Kernel_traits_baseILj2560EfS2_fS2_fjLj128EEEEELb0ELb1ELb1EEEvNS_9BwdParamsE
        .type           _ZN10layer_norm31ln_parallel_residual_bwd_kernelINS_13Kernel_traitsIf6__halffS2_fjLj2560ELj1ELj1ELj4ELj8ENS_18Kernel_traits_baseILj2560EfS2_fS2_fjLj128EEEEELb0ELb1ELb1EEEvNS_9BwdParamsE,@function
        .size           _ZN10layer_norm31ln_parallel_residual_bwd_kernelINS_13Kernel_traitsIf6__halffS2_fjLj2560ELj1ELj1ELj4ELj8ENS_18Kernel_traits_baseILj2560EfS2_fS2_fjLj128EEEEELb0ELb1ELb1EEEvNS_9BwdParamsE,(.L_x_5459 - _ZN10layer_norm31ln_parallel_residual_bwd_kernelINS_13Kernel_traitsIf6__halffS2_fjLj2560ELj1ELj1ELj4ELj8ENS_18Kernel_traits_baseILj2560EfS2_fS2_fjLj128EEEEELb0ELb1ELb1EEEvNS_9BwdParamsE)
        .other          _ZN10layer_norm31ln_parallel_residual_bwd_kernelINS_13Kernel_traitsIf6__halffS2_fjLj2560ELj1ELj1ELj4ELj8ENS_18Kernel_traits_baseILj2560EfS2_fS2_fjLj128EEEEELb0ELb1ELb1EEEvNS_9BwdParamsE,@"STO_CUDA_ENTRY STV_DEFAULT"
_ZN10layer_norm31ln_parallel_residual_bwd_kernelINS_13Kernel_traitsIf6__halffS2_fjLj2560ELj1ELj1ELj4ELj8ENS_18Kernel_traits_baseILj2560EfS2_fS2_fjLj128EEEEELb0ELb1ELb1EEEvNS_9BwdParamsE:
.text._ZN10layer_norm31ln_parallel_residual_bwd_kernelINS_13Kernel_traitsIf6__halffS2_fjLj2560ELj1ELj1ELj4ELj8ENS_18Kernel_traits_baseILj2560EfS2_fS2_fjLj128EEEEELb0ELb1ELb1EEEvNS_9BwdParamsE:
        /* <DEDUP_REMOVED lines=63> */
.L_x_4086:
        /* <DEDUP_REMOVED lines=67> */
[----:B0-----:R-:W-:-:S04]  /*0820*/  @P0 IMAD.WIDE.U32 R88, R109, 0x10, R78 ;  /* 0x000000106d580825 */ /* 0x001fc800078e004e */
[----:B------:R-:W-:Y:S01]  /*0830*/  FADD.FTZ R0, -R164, R72 ;  /* 0x00000048a4007221 */ /* 0x000fe20000010100 */
[----:B-----5:R0:W5:Y:S01]  /*0840*/  @P0 LDG.E.128 R48, desc[UR12][R84.64] ;  /* 0x0000000c54300981 */ /* 0x020162000c1e1d00 */
[----:B------:R-:W-:Y:S02]  /*0850*/  HADD2.F32 R79, -RZ, R139.H0_H0 ;  /* 0x2000008bff4f7230 */ /* 0x000fe40000004100 */
[----:B--2---:R-:W-:-:S04]  /*0860*/  @P0 IMAD.WIDE.U32 R74, R106, 0x10, R74 ;  /* 0x000000106a4a0825 */ /* 0x004fc800078e004a */
[C---:B------:R-:W-:Y:S01]  /*0870*/  FADD.FTZ R72, -R164.reuse, R86 ;  /* 0x00000056a4487221 */ /* 0x040fe20000010100 */
[C---:B------:R-:W-:Y:S01]  /*0880*/  FADD.FTZ R156, -R164.reuse, R87 ;  /* 0x00000057a49c7221 */ /* 0x040fe20000010100 */
[C---:B------:R-:W-:Y:S01]  /*0890*/  FADD.FTZ R162, -R164.reuse, R90 ;  /* 0x0000005aa4a27221 */ /* 0x040fe20000010100 */
[----:B------:R-:W-:Y:S02]  /*08a0*/  HADD2.F32 R78, -RZ, R135.H0_H0 ;  /* 0x20000087ff4e7230 */ /* 0x000fe40000004100 */
[----:B------:R-:W-:Y:S01]  /*08b0*/  FADD.FTZ R164, -R164, R91 ;  /* 0x0000005ba4a47221 */ /* 0x000fe20000010100 */
[----:B0-----:R-:W-:Y:S01]  /*08c0*/  FMUL.FTZ R85, R28, R79 ;  /* 0x0000004f1c557220 */ /* 0x001fe20000410000 */
[----:B---3--:R-:W-:Y:S01]  /*08d0*/  @P0 IMAD.WIDE.U32 R90, R108, 0x10, R76 ;  /* 0x000000106c5a0825 */ /* 0x008fe200078e004c */
[----:B------:R0:W5:Y:S03]  /*08e0*/  @P0 LDG.E.128 R64, desc[UR12][R74.64] ;  /* 0x0000000c4a400981 */ /* 0x000166000c1e1d00 */
[----:B----4-:R-:W-:-:S04]  /*08f0*/  @P0 IMAD.WIDE.U32 R86, R110, 0x10, R80 ;  /* 0x000000106e560825 */ /* 0x010fc800078e0050 */
[----:B------:R-:W-:Y:S01]  /*0900*/  FMUL.FTZ R80, R29, R78 ;  /* 0x0000004e1d507220 */ /* 0x000fe20000410000 */
[----:B------:R1:W5:Y:S01]  /*0910*/  @P0 LDG.E.128 R60, desc[UR12][R90.64] ;  /* 0x0000000c5a3c0981 */ /* 0x000362000c1e1d00 */
[----:B------:R-:W-:Y:S02]  /*0920*/  HADD2.F32 R77, -RZ, R129.H0_H0 ;  /* 0x20000081ff4d7230 */ /* 0x000fe40000004100 */
[----:B------:R-:W-:Y:S02]  /*0930*/  HADD2.F32 R76, -RZ, R127.H0_H0 ;  /* 0x2000007fff4c7230 */ /* 0x000fe40000004100 */
[----:B0-----:R-:W-:Y:S01]  /*0940*/  FADD.FTZ R75, RZ, R85 ;  /* 0x00000055ff4b7221 */ /* 0x001fe20000010000 */
[----:B------:R-:W-:Y:S01]  /*0950*/  MOV R121, R133 ;  /* 0x0000008500797202 */ /* 0x000fe20000000f00 */
[----:B------:R-:W-:Y:S01]  /*0960*/  FMUL.FTZ R82, R30, R77 ;  /* 0x0000004d1e527220 */ /* 0x000fe20000410000 */
[----:B------:R0:W5:Y:S01]  /*0970*/  @P0 LDG.E.128 R56, desc[UR12][R88.64] ;  /* 0x0000000c58380981 */ /* 0x000162000c1e1d00 */
[----:B------:R-:W-:Y:S01]  /*0980*/  FADD.FTZ R75, R75, R80 ;  /* 0x000000504b4b7221 */ /* 0x000fe20000010000 */
[----:B-1----:R-:W-:Y:S01]  /*0990*/  FMUL.FTZ R91, R107, R119 ;  /* 0x000000776b5b7220 */ /* 0x002fe20000410000 */
[----:B------:R-:W-:-:S02]  /*09a0*/  HADD2.F32 R119, -RZ, R123.H0_H0 ;  /* 0x2000007bff777230 */ /* 0x000fc40000004100 */
[----:B------:R-:W-:Y:S01]  /*09b0*/  FMUL.FTZ R84, R31, R76 ;  /* 0x0000004c1f547220 */ /* 0x000fe20000410000 */
[----:B------:R-:W-:Y:S01]  /*09c0*/  FADD.FTZ R75, R75, R82 ;  /* 0x000000524b4b7221 */ /* 0x000fe20000010000 */
[----:B------:R-:W-:Y:S01]  /*09d0*/  HADD2.F32 R90, -RZ, R73.H0_H0 ;  /* 0x20000049ff5a7230 */ /* 0x000fe20000004100 */
[----:B------:R-:W-:Y:S01]  /*09e0*/  SHF.R.U32.HI R120, RZ, 0x10, R133 ;  /* 0x00000010ff787819 */ /* 0x000fe20000011685 */
[----:B------:R1:W5:Y:S01]  /*09f0*/  @P0 LDG.E.128 R52, desc[UR12][R86.64] ;  /* 0x0000000c56340981 */ /* 0x000362000c1e1d00 */
[----:B------:R-:W-:Y:S01]  /*0a00*/  FADD.FTZ R75, R75, R84 ;  /* 0x000000544b4b7221 */ /* 0x000fe20000010000 */
[----:B0-----:R-:W-:Y:S01]  /*0a10*/  FMUL.FTZ R88, R107, R118 ;  /* 0x000000766b587220 */ /* 0x001fe20000410000 */
[----:B------:R-:W-:Y:S01]  /*0a20*/  FMUL.FTZ R118, R32, R119 ;  /* 0x0000007720767220 */ /* 0x000fe20000410000 */
[----:B------:R-:W-:Y:S01]  /*0a30*/  HADD2.F32 R121, -RZ, R121.H0_H0 ;  /* 0x20000079ff797230 */ /* 0x000fe20000004100 */
[----:B------:R-:W-:Y:S02]  /*0a40*/  MOV R128, R140 ;  /* 0x0000008c00807202 */ /* 0x000fe40000000f00 */
[----:B------:R-:W-:Y:S01]  /*0a50*/  FADD.FTZ R74, R75, R118 ;  /* 0x000000764b4a7221 */ /* 0x000fe20000010000 */
[----:B-1----:R-:W-:Y:S01]  /*0a60*/  FMUL.FTZ R87, R107, R125 ;  /* 0x0000007d6b577220 */ /* 0x002fe20000410000 */
[----:B------:R-:W-:Y:S01]  /*0a70*/  FMUL.FTZ R125, R33, R90 ;  /* 0x0000005a217d7220 */ /* 0x000fe20000410000 */
[----:B------:R-:W-:-:S02]  /*0a80*/  HADD2.F32 R120, -RZ, R120.H0_H0 ;  /* 0x20000078ff787230 */ /* 0x000fc40000004100 */
[C---:B------:R-:W-:Y:S01]  /*0a90*/  FMUL.FTZ R127, R107.reuse, R124 ;  /* 0x0000007c6b7f7220 */ /* 0x040fe20000410000 */
[C---:B------:R-:W-:Y:S01]  /*0aa0*/  FMUL.FTZ R0, R107.reuse, R0 ;  /* 0x000000006b007220 */ /* 0x040fe20000410000 */
[----:B------:R-:W-:Y:S01]  /*0ab0*/  FMUL.FTZ R124, R34, R121 ;  /* 0x00000079227c7220 */ /* 0x000fe20000410000 */
[----:B------:R-:W-:Y:S01]  /*0ac0*/  FADD.FTZ R73, R74, R125 ;  /* 0x0000007d4a497221 */ /* 0x000fe20000010000 */
[----:B------:R-:W-:Y:S01]  /*0ad0*/  SHF.R.U64 R126, R140, 0x10, R141 ;  /* 0x000000108c7e7819 */ /* 0x000fe2000000128d */
[C---:B------:R-:W-:Y:S01]  /*0ae0*/  FMUL.FTZ R81, R107.reuse, R131 ;  /* 0x000000836b517220 */ /* 0x040fe20000410000 */
[C---:B------:R-:W-:Y:S01]  /*0af0*/  FMUL.FTZ R123, R107.reuse, R132 ;  /* 0x000000846b7b7220 */ /* 0x040fe20000410000 */
[----:B------:R-:W-:Y:S02]  /*0b00*/  HADD2.F32 R129, -RZ, R128.H0_H0 ;  /* 0x20000080ff817230 */ /* 0x000fe40000004100 */
[----:B------:R-:W-:Y:S01]  /*0b10*/  FMUL.FTZ R83, R107, R137 ;  /* 0x000000896b537220 */ /* 0x000fe20000410000 */
[----:B------:R-:W-:Y:S01]  /*0b20*/  FFMA.FTZ R74, R0, R85, RZ ;  /* 0x00000055004a7223 */ /* 0x000fe200000100ff */
[----:B------:R-:W-:Y:S01]  /*0b30*/  FMUL.FTZ R131, R35, R120 ;  /* 0x0000007823837220 */ /* 0x000fe20000410000 */
[----:B------:R-:W-:Y:S01]  /*0b40*/  FADD.FTZ R132, R73, R124 ;  /* 0x0000007c49847221 */ /* 0x000fe20000010000 */
[----:B------:R-:W-:Y:S01]  /*0b50*/  MOV R133, R141 ;  /* 0x0000008d00857202 */ /* 0x000fe20000000f00 */
[----:B------:R-:W-:-:S02]  /*0b60*/  HADD2.F32 R126, -RZ, R126.H0_H0 ;  /* 0x2000007eff7e7230 */ /* 0x000fc40000004100 */
[----:B------:R-:W-:Y:S01]  /*0b70*/  FMUL.FTZ R128, R36, R129 ;  /* 0x0000008124807220 */ /* 0x000fe20000410000 */
[----:B------:R-:W-:Y:S01]  /*0b80*/  FFMA.FTZ R74, R83, R80, R74 ;  /* 0x00000050534a7223 */ /* 0x000fe2000001004a */
[----:B------:R-:W-:Y:S01]  /*0b90*/  FADD.FTZ R73, R132, R131 ;  /* 0x0000008384497221 */ /* 0x000fe20000010000 */
[----:B------:R-:W-:Y:S01]  /*0ba0*/  SHF.R.U32.HI R130, RZ, 0x10, R141 ;  /* 0x00000010ff827819 */ /* 0x000fe2000001168d */
[----:B------:R-:W-:Y:S01]  /*0bb0*/  FMUL.FTZ R89, R107, R142 ;  /* 0x0000008e6b597220 */ /* 0x000fe20000410000 */
[----:B------:R-:W-:Y:S02]  /*0bc0*/  HADD2.F32 R133, -RZ, R133.H0_H0 ;  /* 0x20000085ff857230 */ /* 0x000fe40000004100 */
[----:B------:R-:W-:Y:S01]  /*0bd0*/  FMUL.FTZ R135, R37, R126 ;  /* 0x0000007e25877220 */ /* 0x000fe20000410000 */
[----:B------:R-:W-:Y:S01]  /*0be0*/  FFMA.FTZ R74, R81, R82, R74 ;  /* 0x00000052514a7223 */ /* 0x000fe2000001004a */
[----:B------:R-:W-:Y:S01]  /*0bf0*/  FADD.FTZ R142, R73, R128 ;  /* 0x00000080498e7221 */ /* 0x000fe20000010000 */
[----:B------:R-:W-:Y:S01]  /*0c00*/  MOV R138, R144 ;  /* 0x00000090008a7202 */ /* 0x000fe20000000f00 */
[----:B------:R-:W-:-:S02]  /*0c10*/  HADD2.F32 R130, -RZ, R130.H0_H0 ;  /* 0x20000082ff827230 */ /* 0x000fc40000004100 */
[----:B------:R-:W-:Y:S01]  /*0c20*/  FMUL.FTZ R132, R38, R133 ;  /* 0x0000008526847220 */ /* 0x000fe20000410000 */
[----:B------:R-:W-:Y:S01]  /*0c30*/  FFMA.FTZ R74, R87, R84, R74 ;  /* 0x00000054574a7223 */ /* 0x000fe2000001004a */
[----:B------:R-:W-:Y:S01]  /*0c40*/  FADD.FTZ R75, R142, R135 ;  /* 0x000000878e4b7221 */ /* 0x000fe20000010000 */
[----:B------:R-:W-:Y:S01]  /*0c50*/  SHF.R.U64 R136, R144, 0x10, R145 ;  /* 0x0000001090887819 */ /* 0x000fe20000001291 */
[----:B------:R-:W-:Y:S02]  /*0c60*/  HADD2.F32 R137, -RZ, R138.H0_H0 ;  /* 0x2000008aff897230 */ /* 0x000fe40000004100 */
[----:B------:R-:W-:Y:S01]  /*0c70*/  FMUL.FTZ R86, R107, R148 ;  /* 0x000000946b567220 */ /* 0x000fe20000410000 */
        /* <DEDUP_REMOVED lines=8> */
[----:B------:R-:W-:Y:S01]  /*0d00*/  MOV R144, R150 ;  /* 0x0000009600907202 */ /* 0x000fe20000000f00 */
[----:B------:R-:W-:Y:S01]  /*0d10*/  HADD2.F32 R141, -RZ, R141.H0_H0 ;  /* 0x2000008dff8d7230 */ /* 0x000fe20000004100 */
[----:B------:R-:W-:Y:S01]  /*0d20*/  SHF.R.U32.HI R140, RZ, 0x10, R145 ;  /* 0x00000010ff8c7819 */ /* 0x000fe20000011691 */
        /* <DEDUP_REMOVED lines=9> */
[----:B------:R-:W-:Y:S01]  /*0dc0*/  FFMA.FTZ R73, R123, R128, R74 ;  /* 0x000000807b497223 */ /* 0x000fe2000001004a */
[----:B------:R-:W-:Y:S01]  /*0dd0*/  FMUL.FTZ R122, R107, R122 ;  /* 0x0000007a6b7a7220 */ /* 0x000fe20000410000 */
[----:B------:R-:W-:Y:S01]  /*0de0*/  FADD.FTZ R74, R75, R144 ;  /* 0x000000904b4a7221 */ /* 0x000fe20000010000 */
[----:B------:R-:W-:Y:S01]  /*0df0*/  FMUL.FTZ R145, R43, R140 ;  /* 0x0000008c2b917220 */ /* 0x000fe20000410000 */
[----:B------:R-:W-:Y:S01]  /*0e00*/  MOV R147, R151 ;  /* 0x0000009700937202 */ /* 0x000fe20000000f00 */
[----:B------:R-:W-:Y:S02]  /*0e10*/  HADD2.F32 R146, -RZ, R146.H0_H0 ;  /* 0x20000092ff927230 */ /* 0x000fe40000004100 */
[----:B------:R-:W-:Y:S01]  /*0e20*/  FFMA.FTZ R73, R122, R135, R73 ;  /* 0x000000877a497223 */ /* 0x000fe20000010049 */
[----:B------:R-:W-:Y:S01]  /*0e30*/  FADD.FTZ R153, R74, R145 ;  /* 0x000000914a997221 */ /* 0x000fe20000010000 */
[----:B------:R-:W-:Y:S01]  /*0e40*/  FMUL.FTZ R148, R44, R143 ;  /* 0x0000008f2c947220 */ /* 0x000fe20000410000 */
[----:B------:R-:W0:Y:S01]  /*0e50*/  LDC.64 R74, c[0x0][0x380] ;  /* 0x0000e000ff4a7b82 */ /* 0x000e220000000a00 */
[----:B------:R-:W-:Y:S01]  /*0e60*/  SHF.R.U32.HI R150, RZ, 0x10, R151 ;  /* 0x00000010ff967819 */ /* 0x000fe20000011697 */
[----:B------:R-:W-:-:S02]  /*0e70*/  HADD2.F32 R147, -RZ, R147.H0_H0 ;  /* 0x20000093ff937230 */ /* 0x000fc40000004100 */
[----:B------:R-:W-:Y:S01]  /*0e80*/  FMUL.FTZ R134, R107, R134 ;  /* 0x000000866b867220 */ /* 0x000fe20000410000 */
[----:B------:R-:W-:Y:S01]  /*0e90*/  FFMA.FTZ R73, R127, R132, R73 ;  /* 0x000000847f497223 */ /* 0x000fe20000010049 */
[----:B------:R-:W-:Y:S01]  /*0ea0*/  FADD.FTZ R153, R153, R148 ;  /* 0x0000009499997221 */ /* 0x000fe20000010000 */
[----:B------:R-:W-:Y:S01]  /*0eb0*/  FMUL.FTZ R149, R45, R146 ;  /* 0x000000922d957220 */ /* 0x000fe20000410000 */
[----:B------:R-:W-:Y:S01]  /*0ec0*/  FMUL.FTZ R151, R107, R152 ;  /* 0x000000986b977220 */ /* 0x000fe20000410000 */
        /* <DEDUP_REMOVED lines=55> */
.L_x_4040:
[----:B------:R-:W-:Y:S05]  /*1240*/  BSYNC.RECONVERGENT B0 ;  /* 0x0000000000007941 */ /* 0x000fea0003800200 */
.L_x_4039:
        /* <DEDUP_REMOVED lines=92> */
.L_x_4043:
        /* <DEDUP_REMOVED lines=23> */
.L_x_4042:
        /* <DEDUP_REMOVED lines=20> */
.L_x_4045:
        /* <DEDUP_REMOVED lines=21> */
.L_x_4041:
        /* <DEDUP_REMOVED lines=27> */
.L_x_4047:
        /* <DEDUP_REMOVED lines=23> */
.L_x_4046:
        /* <DEDUP_REMOVED lines=20> */
.L_x_4048:
        /* <DEDUP_REMOVED lines=20> */
.L_x_4044:
        /* <DEDUP_REMOVED lines=24> */
.L_x_4049:
        /* <DEDUP_REMOVED lines=24> */
.L_x_4052:
        /* <DEDUP_REMOVED lines=17> */
.L_x_4051:
        /* <DEDUP_REMOVED lines=24> */
.L_x_4054:
        /* <DEDUP_REMOVED lines=19> */
.L_x_4050:
        /* <DEDUP_REMOVED lines=23> */
.L_x_4056:
        /* <DEDUP_REMOVED lines=17> */
.L_x_4055:
        /* <DEDUP_REMOVED lines=24> */
.L_x_4057:
        /* <DEDUP_REMOVED lines=18> */
.L_x_4053:
        /* <DEDUP_REMOVED lines=19> */
.L_x_4058:
        /* <DEDUP_REMOVED lines=24> */
.L_x_4061:
        /* <DEDUP_REMOVED lines=17> */
.L_x_4060:
        /* <DEDUP_REMOVED lines=24> */
.L_x_4063:
        /* <DEDUP_REMOVED lines=19> */
.L_x_4059:
        /* <DEDUP_REMOVED lines=23> */
.L_x_4065:
        /* <DEDUP_REMOVED lines=17> */
.L_x_4064:
        /* <DEDUP_REMOVED lines=24> */
.L_x_4066:
        /* <DEDUP_REMOVED lines=18> */
.L_x_4062:
        /* <DEDUP_REMOVED lines=19> */
.L_x_4067:
        /* <DEDUP_REMOVED lines=24> */
.L_x_4070:
        /* <DEDUP_REMOVED lines=17> */
.L_x_4069:
        /* <DEDUP_REMOVED lines=24> */
.L_x_4072:
        /* <DEDUP_REMOVED lines=19> */
.L_x_4068:
        /* <DEDUP_REMOVED lines=23> */
.L_x_4074:
        /* <DEDUP_REMOVED lines=17> */
.L_x_4073:
        /* <DEDUP_REMOVED lines=24> */
.L_x_4075:
        /* <DEDUP_REMOVED lines=18> */
.L_x_4071:
        /* <DEDUP_REMOVED lines=19> */
.L_x_4076:
        /* <DEDUP_REMOVED lines=24> */
.L_x_4079:
        /* <DEDUP_REMOVED lines=17> */
.L_x_4078:
        /* <DEDUP_REMOVED lines=24> */
.L_x_4081:
        /* <DEDUP_REMOVED lines=19> */
.L_x_4077:
        /* <DEDUP_REMOVED lines=23> */
.L_x_4083:
        /* <DEDUP_REMOVED lines=17> */
.L_x_4082:
        /* <DEDUP_REMOVED lines=24> */
.L_x_4084:
        /* <DEDUP_REMOVED lines=18> */
.L_x_4080:
        /* <DEDUP_REMOVED lines=19> */
.L_x_4085:
        /* <DEDUP_REMOVED lines=42> */
.L_x_4038:
        /* <DEDUP_REMOVED lines=18> */
.L_x_4087:
        /* <DEDUP_REMOVED lines=13> */
.L_x_5459:


//--------------------- .text._ZN10layer_norm31ln_parallel_residual_bwd_kernelINS_13Kernel_traitsIf6__halffS2_fjLj2560ELj1ELj1ELj4ELj8ENS_18Kernel_traits_baseILj2560EfS2_fS2_fjLj128EEEEELb1ELb0ELb0EEEvNS_9BwdParamsE --------------------------
	.section	.text._ZN10layer_norm31ln_parallel_residual_bwd_kernelINS_13Kernel_traitsIf6__halffS2_fjLj2560ELj1ELj1ELj4ELj8ENS_18Kernel_traits_baseILj2560EfS2_fS2_fjLj128EEEEELb1ELb0ELb0EEEvNS_9BwdParamsE,"ax",@progbits
	.align	128
        .global         _ZN10layer_norm31ln_parallel_residual_bwd_kernelINS_13Kernel_traitsIf6__halffS2_fjLj2560ELj1ELj1ELj4ELj8ENS_18Kernel_traits_baseILj2560EfS2_fS2_fjLj128EEEEELb1ELb0ELb0EEEvNS_9BwdParamsE
        .type           _ZN10layer_norm31ln_parallel_residual_bwd_kernelINS_13Kernel_traitsIf6__halffS2_fjLj2560ELj1ELj1ELj4ELj8ENS_18Kernel_traits_baseILj2560EfS2_fS2_fjLj128EEEEELb1ELb0ELb0EEEvNS_9BwdParamsE,@function
        .size           _ZN10layer_norm31ln_parallel_residual_bwd_kernelINS_13Kernel_traitsIf6__halffS2_fjLj2560ELj1ELj1ELj4ELj8ENS_18Kernel_traits_baseILj2560EfS2_fS2_fjLj128EEEEELb1ELb0ELb0EEEvNS_9BwdParamsE,(.L_x_5460 - _ZN10layer_norm31ln_parallel_residual_bwd_kernelINS_13Kernel_traitsIf6__halffS2_fjLj2560ELj1ELj1ELj4ELj8ENS_18Kernel_traits_baseILj2560EfS2_fS2_fjLj128EEEEELb1ELb0ELb0EEEvNS_9BwdParamsE)
        .other          _ZN10layer_norm31ln_parallel_residual_bwd_kernelINS_13Kernel_traitsIf6__halffS2_fjLj2560ELj1ELj1ELj4ELj8ENS_18Kernel_traits_baseILj2560EfS2_fS2_fjLj128EEEEELb1ELb0ELb0EEEvNS_9BwdParamsE,@"STO_CUDA_ENTRY STV_DEFAULT"
_ZN10layer_norm31ln_parallel_residual_bwd_kernelINS_13Kernel_traitsIf6__halffS2_fjLj2560ELj1ELj1ELj4ELj8ENS_18Kernel_traits_baseILj2560EfS2_fS2_fjLj128EEEEELb1ELb0ELb0EEEvNS_9BwdParamsE:
.text._ZN10layer_norm31ln_parallel_residual_bwd_kernelINS_13Kernel_traitsIf6__halffS2_fjLj2560ELj1ELj1ELj4ELj8ENS_18Kernel_traits_baseILj2560EfS2_fS2_fjLj128EEEEELb1ELb0ELb0EEEvNS_9BwdParamsE:
        /* <DEDUP_REMOVED lines=144> */
.L_x_4155:
        /* <DEDUP_REMOVED lines=17> */
[C---:B------:R-:W-:Y:S02]  /*0a10*/  ISETP.GE.U32.AND P3, PT, R7.reuse, 0x200, PT ;  /* 0x000002000700780c */ /* 0x040fe40003f66070 */
[----:B------:R-:W-:-:S02]  /*0a20*/  ISETP.GE.U32.AND P4, PT, R7, 0x280, PT ;  /* 0x000002800700780c */ /* 0x000fc40003f86070 */
[----:B------:R-:W-:Y:S02]  /*0a30*/  MOV R203, R4 ;  /* 0x0000000400cb7202 */ /* 0x000fe40000000f00 */
[----:B--2---:R-:W-:Y:S01]  /*0a40*/  FSEL R202, R174, RZ, !P5 ;  /* 0x000000ffaeca7208 */ /* 0x004fe20006800000 */
[----:B0-----:R-:W-:Y:S08]  /*0a50*/  @!P0 BRA `(.L_x_4090) ;  /* 0x00000004003c8947 */ /* 0x001ff00003800000 */
        /* <DEDUP_REMOVED lines=29> */
[----:B------:R-:W-:Y:S02]  /*0c30*/  SHF.R.U32.HI R203, RZ, 0x10, R177 ;  /* 0x00000010ffcb7819 */ /* 0x000fe400000116b1 */
[----:B------:R-:W-:-:S02]  /*0c40*/  HADD2.F32 R177, -RZ, R178.H0_H0 ;  /* 0x200000b2ffb17230 */ /* 0x000fc40000004100 */
[C---:B--2---:R-:W-:Y:S01]  /*0c50*/  FADD.FTZ R172, -R202.reuse, R172 ;  /* 0x000000accaac7221 */ /* 0x044fe20000010100 */
[C---:B------:R-:W-:Y:S01]  /*0c60*/  FADD.FTZ R208, -R202.reuse, R173 ;  /* 0x000000adcad07221 */ /* 0x040fe20000010100 */
[C---:B------:R-:W-:Y:S01]  /*0c70*/  FADD.FTZ R176, -R202.reuse, R174 ;  /* 0x000000aecab07221 */ /* 0x040fe20000010100 */
[----:B------:R-:W-:Y:S02]  /*0c80*/  HADD2.F32 R173, -RZ, R3.H0_H0 ;  /* 0x20000003ffad7230 */ /* 0x000fe40000004100 */
[----:B-1----:R-:W-:Y:S01]  /*0c90*/  FADD.FTZ R204, -R202, R175 ;  /* 0x000000afcacc7221 */ /* 0x002fe20000010100 */
[----:B------:R-:W-:Y:S02]  /*0ca0*/  HADD2.F32 R174, -RZ, R210.H0_H0 ;  /* 0x200000d2ffae7230 */ /* 0x000fe40000004100 */
[----:B------:R-:W-:Y:S01]  /*0cb0*/  FMUL.FTZ R175, R156, R177 ;  /* 0x000000b19caf7220 */ /* 0x000fe20000410000 */
[----:B-----5:R-:W-:Y:S01]  /*0cc0*/  FMUL.FTZ R3, R5, R172 ;  /* 0x000000ac05037220 */ /* 0x020fe20000410000 */
[----:B------:R-:W-:-:S02]  /*0cd0*/  HADD2.F32 R179, -RZ, R179.H0_H0 ;  /* 0x200000b3ffb37230 */ /* 0x000fc40000004100 */
[----:B------:R-:W-:Y:S01]  /*0ce0*/  FADD.FTZ R100, R100, R173 ;  /* 0x000000ad64647221 */ /* 0x000fe20000010000 */
[----:B------:R-:W-:Y:S02]  /*0cf0*/  HADD2.F32 R172, -RZ, R217.H0_H0 ;  /* 0x200000d9ffac7230 */ /* 0x000fe40000004100 */
[-C--:B------:R-:W-:Y:S01]  /*0d00*/  FFMA.FTZ R210, R160, R173.reuse, R175 ;  /* 0x000000ada0d27223 */ /* 0x080fe200000100af */
[----:B------:R-:W-:Y:S01]  /*0d10*/  FFMA.FTZ R120, R3, R173, R120 ;  /* 0x000000ad03787223 */ /* 0x000fe20000010078 */
[----:B------:R-:W-:Y:S01]  /*0d20*/  FMUL.FTZ R208, R5, R208 ;  /* 0x000000d005d07220 */ /* 0x000fe20000410000 */
[----:B----4-:R-:W-:Y:S01]  /*0d30*/  FMUL.FTZ R206, R157, R174 ;  /* 0x000000ae9dce7220 */ /* 0x010fe20000410000 */
[----:B------:R-:W-:Y:S02]  /*0d40*/  HADD2.F32 R178, -RZ, R203.H0_H0 ;  /* 0x200000cbffb27230 */ /* 0x000fe40000004100 */
[----:B------:R-:W-:Y:S01]  /*0d50*/  FMUL.FTZ R205, R158, R179 ;  /* 0x000000b39ecd7220 */ /* 0x000fe20000410000 */
[----:B------:R-:W-:-:S02]  /*0d60*/  HADD2.F32 R173, -RZ, R200.H0_H0 ;  /* 0x200000c8ffad7230 */ /* 0x000fc40000004100 */
[----:B------:R-:W-:Y:S01]  /*0d70*/  FMUL.FTZ R207, R5, R176 ;  /* 0x000000b005cf7220 */ /* 0x000fe20000410000 */
[----:B------:R-:W-:Y:S01]  /*0d80*/  FADD.FTZ R101, R101, R172 ;  /* 0x000000ac65657221 */ /* 0x000fe20000010000 */
[-C--:B------:R-:W-:Y:S01]  /*0d90*/  FFMA.FTZ R206, R161, R172.reuse, R206 ;  /* 0x000000aca1ce7223 */ /* 0x080fe200000100ce */
[----:B------:R-:W-:Y:S01]  /*0da0*/  FFMA.FTZ R121, R208, R172, R121 ;  /* 0x000000acd0797223 */ /* 0x000fe20000010079 */
[----:B------:R-:W-:Y:S02]  /*0db0*/  HADD2.F32 R172, -RZ, R216.H0_H0 ;  /* 0x200000d8ffac7230 */ /* 0x000fe40000004100 */
        /* <DEDUP_REMOVED lines=25> */
.L_x_4090:
[----:B---34-:R-:W-:Y:S05]  /*0f50*/  BSYNC.RECONVERGENT B0 ;  /* 0x0000000000007941 */ /* 0x018fea0003800200 */
.L_x_4089:
        /* <DEDUP_REMOVED lines=26> */
[--C-:B------:R-:W-:Y:S02]  /*1100*/  SHF.R.U64 R220, R178, 0x10, R179.reuse ;  /* 0x00000010b2dc7819 */ /* 0x100fe400000012b3 */
[----:B------:R-:W-:Y:S02]  /*1110*/  MOV R215, R179 ;  /* 0x000000b300d77202 */ /* 0x000fe40000000f00 */
[----:B------:R-:W-:Y:S01]  /*1120*/  SHF.R.U32.HI R218, RZ, 0x10, R179 ;  /* 0x00000010ffda7819 */ /* 0x000fe200000116b3 */
[----:B----4-:R-:W-:Y:S01]  /*1130*/  IMAD.MOV.U32 R178, RZ, RZ, R176 ;  /* 0x000000ffffb27224 */ /* 0x010fe200078e00b0 */
[--C-:B------:R-:W-:Y:S01]  /*1140*/  SHF.R.U64 R219, R176, 0x10, R177.reuse ;  /* 0x00000010b0db7819 */ /* 0x100fe200000012b1 */
[--C-:B------:R-:W-:Y:S01]  /*1150*/  IMAD.MOV.U32 R179, RZ, RZ, R177.reuse ;  /* 0x000000ffffb37224 */ /* 0x100fe200078e00b1 */
[----:B------:R-:W-:-:S02]  /*1160*/  SHF.R.U32.HI R217, RZ, 0x10, R177 ;  /* 0x00000010ffd97819 */ /* 0x000fc400000116b1 */
[----:B------:R-:W-:Y:S02]  /*1170*/  HADD2.F32 R177, -RZ, R178.H0_H0 ;  /* 0x200000b2ffb17230 */ /* 0x000fe40000004100 */
[C---:B--2---:R-:W-:Y:S01]  /*1180*/  FADD.FTZ R172, -R202.reuse, R172 ;  /* 0x000000accaac7221 */ /* 0x044fe20000010100 */
[C---:B------:R-:W-:Y:S01]  /*1190*/  FADD.FTZ R176, -R202.reuse, R174 ;  /* 0x000000aecab07221 */ /* 0x040fe20000010100 */
[----:B------:R-:W-:Y:S02]  /*11a0*/  HADD2.F32 R174, -RZ, R219.H0_H0 ;  /* 0x200000dbffae7230 */ /* 0x000fe40000004100 */
[----:B0-----:R-:W-:Y:S01]  /*11b0*/  FADD.FTZ R198, -R202, R173 ;  /* 0x000000adcac67221 */ /* 0x001fe20000010100 */
[----:B------:R-:W-:Y:S02]  /*11c0*/  HADD2.F32 R173, -RZ, R192.H0_H0 ;  /* 0x200000c0ffad7230 */ /* 0x000fe40000004100 */
[----:B-----5:R-:W-:Y:S01]  /*11d0*/  FMUL.FTZ R201, R5, R172 ;  /* 0x000000ac05c97220 */ /* 0x020fe20000410000 */
[----:B------:R-:W-:Y:S01]  /*11e0*/  FMUL.FTZ R199, R148, R177 ;  /* 0x000000b194c77220 */ /* 0x000fe20000410000 */
[----:B------:R-:W-:-:S02]  /*11f0*/  HADD2.F32 R172, -RZ, R220.H0_H0 ;  /* 0x200000dcffac7230 */ /* 0x000fc40000004100 */
[----:B------:R-:W-:Y:S01]  /*1200*/  FMUL.FTZ R198, R5, R198 ;  /* 0x000000c605c67220 */ /* 0x000fe20000410000 */
[----:B-1----:R-:W-:Y:S01]  /*1210*/  FMUL.FTZ R196, R149, R174 ;  /* 0x000000ae95c47220 */ /* 0x002fe20000410000 */
[----:B------:R-:W-:Y:S02]  /*1220*/  HADD2.F32 R178, -RZ, R217.H0_H0 ;  /* 0x200000d9ffb27230 */ /* 0x000fe40000004100 */
[----:B------:R-:W-:Y:S01]  /*1230*/  FADD.FTZ R194, -R202, R175 ;  /* 0x000000afcac27221 */ /* 0x000fe20000010100 */
[----:B------:R-:W-:Y:S02]  /*1240*/  HADD2.F32 R179, -RZ, R179.H0_H0 ;  /* 0x200000b3ffb37230 */ /* 0x000fe40000004100 */
[----:B------:R-:W-:Y:S01]  /*1250*/  FFMA.FTZ R199, R152, R173, R199 ;  /* 0x000000ad98c77223 */ /* 0x000fe200000100c7 */
[----:B------:R-:W-:Y:S01]  /*1260*/  FADD.FTZ R97, R97, R172 ;  /* 0x000000ac61617221 */ /* 0x000fe20000010000 */
[-C--:B------:R-:W-:Y:S01]  /*1270*/  FFMA.FTZ R196, R153, R172.reuse, R196 ;  /* 0x000000ac99c47223 */ /* 0x080fe200000100c4 */
[----:B------:R-:W-:Y:S01]  /*1280*/  FFMA.FTZ R117, R198, R172, R117 ;  /* 0x000000acc6757223 */ /* 0x000fe20000010075 */
[----:B------:R-:W-:-:S02]  /*1290*/  HADD2.F32 R172, -RZ, R218.H0_H0 ;  /* 0x200000daffac7230 */ /* 0x000fc40000004100 */
[----:B------:R-:W-:Y:S01]  /*12a0*/  FADD.FTZ R96, R96, R173 ;  /* 0x000000ad60607221 */ /* 0x000fe20000010000 */
[----:B------:R-:W-:Y:S01]  /*12b0*/  FFMA.FTZ R116, R201, R173, R116 ;  /* 0x000000adc9747223 */ /* 0x000fe20000010074 */
[----:B------:R-:W-:Y:S02]  /*12c0*/  HADD2.F32 R215, -RZ, R215.H0_H0 ;  /* 0x200000d7ffd77230 */ /* 0x000fe40000004100 */
[----:B------:R-:W-:Y:S01]  /*12d0*/  FMUL.FTZ R192, R151, R178 ;  /* 0x000000b297c07220 */ /* 0x000fe20000410000 */
[----:B------:R-:W-:Y:S01]  /*12e0*/  FMUL.FTZ R194, R5, R194 ;  /* 0x000000c205c27220 */ /* 0x000fe20000410000 */
        /* <DEDUP_REMOVED lines=24> */
.L_x_4092:
[----:B------:R-:W-:Y:S05]  /*1470*/  BSYNC.RECONVERGENT B0 ;  /* 0x0000000000007941 */ /* 0x000fea0003800200 */
.L_x_4091:
        /* <DEDUP_REMOVED lines=30> */
[----:B------:R-:W-:Y:S02]  /*1660*/  SHF.R.U64 R218, R178, 0x10, R179 ;  /* 0x00000010b2da7819 */ /* 0x000fe400000012b3 */
[----:B------:R-:W-:-:S02]  /*1670*/  MOV R187, R179 ;  /* 0x000000b300bb7202 */ /* 0x000fc40000000f00 */
[----:B------:R-:W-:Y:S01]  /*1680*/  SHF.R.U32.HI R178, RZ, 0x10, R179 ;  /* 0x00000010ffb27819 */ /* 0x000fe200000116b3 */
[----:B------:R-:W-:Y:S02]  /*1690*/  HADD2.F32 R179, -RZ, R186.H0_H0 ;  /* 0x200000baffb37230 */ /* 0x000fe40000004100 */
[C---:B--2---:R-:W-:Y:S01]  /*16a0*/  FADD.FTZ R172, -R202.reuse, R172 ;  /* 0x000000accaac7221 */ /* 0x044fe20000010100 */
[C---:B0-----:R-:W-:Y:S01]  /*16b0*/  FADD.FTZ R176, -R202.reuse, R174 ;  /* 0x000000aecab07221 */ /* 0x041fe20000010100 */
[----:B------:R-:W-:Y:S02]  /*16c0*/  HADD2.F32 R174, -RZ, R218.H0_H0 ;  /* 0x200000daffae7230 */ /* 0x000fe40000004100 */
[----:B------:R-:W-:Y:S01]  /*16d0*/  FADD.FTZ R190, -R202, R173 ;  /* 0x000000adcabe7221 */ /* 0x000fe20000010100 */
        /* <DEDUP_REMOVED lines=43> */
.L_x_4094:
[----:B------:R-:W-:Y:S05]  /*1990*/  BSYNC.RECONVERGENT B0 ;  /* 0x0000000000007941 */ /* 0x000fea0003800200 */
.L_x_4093:
        /* <DEDUP_REMOVED lines=32> */
[----:B------:R-:W-:-:S02]  /*1ba0*/  SHF.R.U32.HI R217, RZ, 0x10, R177 ;  /* 0x00000010ffd97819 */ /* 0x000fc400000116b1 */
[----:B------:R-:W-:Y:S02]  /*1bb0*/  HADD2.F32 R177, -RZ, R178.H0_H0 ;  /* 0x200000b2ffb17230 */ /* 0x000fe40000004100 */
[C---:B--2---:R-:W-:Y:S01]  /*1bc0*/  FADD.FTZ R172, -R202.reuse, R172 ;  /* 0x000000accaac7221 */ /* 0x044fe20000010100 */
[----:B0-----:R-:W-:-:S03]  /*1bd0*/  FADD.FTZ R182, -R202, R173 ;  /* 0x000000adcab67221 */ /* 0x001fc60000010100 */
[C---:B-----5:R-:W-:Y:S01]  /*1be0*/  FMUL.FTZ R185, R5.reuse, R172 ;  /* 0x000000ac05b97220 */ /* 0x060fe20000410000 */
[----:B------:R-:W-:Y:S02]  /*1bf0*/  HADD2.F32 R172, -RZ, R219.H0_H0 ;  /* 0x200000dbffac7230 */ /* 0x000fe40000004100 */
[----:B------:R-:W-:Y:S01]  /*1c00*/  FMUL.FTZ R183, R132, R177 ;  /* 0x000000b184b77220 */ /* 0x000fe20000410000 */
[----:B------:R-:W-:Y:S02]  /*1c10*/  HADD2.F32 R25, -RZ, R25.H0_H0 ;  /* 0x20000019ff197230 */ /* 0x000fe40000004100 */
[----:B------:R-:W-:Y:S01]  /*1c20*/  FMUL.FTZ R182, R5, R182 ;  /* 0x000000b605b67220 */ /* 0x000fe20000410000 */
[----:B-1----:R-:W-:Y:S02]  /*1c30*/  HADD2.F32 R26, -RZ, R220.H0_H0 ;  /* 0x200000dcff1a7230 */ /* 0x002fe40000004100 */
[----:B------:R-:W-:Y:S01]  /*1c40*/  FADD.FTZ R174, -R202, R174 ;  /* 0x000000aecaae7221 */ /* 0x000fe20000010100 */
[----:B------:R-:W-:Y:S01]  /*1c50*/  FMUL.FTZ R180, R133, R172 ;  /* 0x000000ac85b47220 */ /* 0x000fe20000410000 */
[----:B------:R-:W-:-:S02]  /*1c60*/  HADD2.F32 R178, -RZ, R217.H0_H0 ;  /* 0x200000d9ffb27230 */ /* 0x000fc40000004100 */
[----:B------:R-:W-:Y:S01]  /*1c70*/  FADD.FTZ R176, -R202, R175 ;  /* 0x000000afcab07221 */ /* 0x000fe20000010100 */
[----:B------:R-:W-:Y:S02]  /*1c80*/  HADD2.F32 R179, -RZ, R179.H0_H0 ;  /* 0x200000b3ffb37230 */ /* 0x000fe40000004100 */
[----:B------:R-:W-:Y:S01]  /*1c90*/  FFMA.FTZ R183, R136, R25, R183 ;  /* 0x0000001988b77223 */ /* 0x000fe200000100b7 */
[----:B------:R-:W-:Y:S01]  /*1ca0*/  FADD.FTZ R49, R49, R172 ;  /* 0x000000ac31317221 */ /* 0x000fe20000010000 */
[C---:B------:R-:W-:Y:S01]  /*1cb0*/  FFMA.FTZ R69, R182.reuse, R172, R69 ;  /* 0x000000acb6457223 */ /* 0x040fe20000010045 */
        /* <DEDUP_REMOVED lines=31> */
.L_x_4096:
[----:B------:R-:W-:Y:S05]  /*1eb0*/  BSYNC.RECONVERGENT B0 ;  /* 0x0000000000007941 */ /* 0x000fea0003800200 */
.L_x_4095:
        /* <DEDUP_REMOVED lines=21> */
[----:B------:R0:W5:Y:S01]  /*2010*/  @P5 LDG.E R16, desc[UR10][R174.64] ;  /* 0x0000000aae105981 */ /* 0x000162000c1e1900 */
[----:B------:R-:W-:-:S05]  /*2020*/  @P0 IMAD.WIDE.U32 R176, R203, 0x10, R176 ;  /* 0x00000010cbb00825 */ /* 0x000fca00078e00b0 */
[----:B------:R1:W5:Y:S01]  /*2030*/  @P0 LDG.E.128 R164, desc[UR10][R176.64] ;  /* 0x0000000ab0a40981 */ /* 0x000362000c1e1d00 */
[C---:B---3--:R-:W-:Y:S01]  /*2040*/  FADD.FTZ R24, -R202.reuse, R21 ;  /* 0x00000015ca187221 */ /* 0x048fe20000010100 */
[C---:B------:R-:W-:Y:S01]  /*2050*/  FADD.FTZ R218, -R202.reuse, R22 ;  /* 0x00000016cada7221 */ /* 0x040fe20000010100 */
[C---:B------:R-:W-:Y:S01]  /*2060*/  FADD.FTZ R20, -R202.reuse, R20 ;  /* 0x00000014ca147221 */ /* 0x040fe20000010100 */
[----:B------:R-:W-:Y:S01]  /*2070*/  FADD.FTZ R220, -R202, R23 ;  /* 0x00000017cadc7221 */ /* 0x000fe20000010100 */
[----:B----4-:R-:W-:Y:S02]  /*2080*/  IMAD.MOV.U32 R21, RZ, RZ, R18 ;  /* 0x000000ffff157224 */ /* 0x010fe400078e0012 */
[----:B0-----:R-:W-:Y:S01]  /*2090*/  IMAD.MOV.U32 R174, RZ, RZ, R19 ;  /* 0x000000ffffae7224 */ /* 0x001fe200078e0013 */
[----:B--2---:R-:W-:Y:S01]  /*20a0*/  MOV R17, R172 ;  /* 0x000000ac00117202 */ /* 0x004fe20000000f00 */
[--C-:B------:R-:W-:Y:S01]  /*20b0*/  IMAD.MOV.U32 R202, RZ, RZ, R173.reuse ;  /* 0x000000ffffca7224 */ /* 0x100fe200078e00ad */
[----:B------:R-:W-:-:S02]  /*20c0*/  SHF.R.U64 R22, R172, 0x10, R173 ;  /* 0x00000010ac167819 */ /* 0x000fc400000012ad */
[----:B------:R-:W-:Y:S01]  /*20d0*/  SHF.R.U32.HI R178, RZ, 0x10, R173 ;  /* 0x00000010ffb27819 */ /* 0x000fe200000116ad */
[----:B------:R-:W-:Y:S01]  /*20e0*/  HADD2.F32 R173, -RZ, R21.H0_H0 ;  /* 0x20000015ffad7230 */ /* 0x000fe20000004100 */
[--C-:B------:R-:W-:Y:S01]  /*20f0*/  SHF.R.U64 R172, R18, 0x10, R19.reuse ;  /* 0x0000001012ac7819 */ /* 0x100fe20000001213 */
[----:B------:R-:W-:Y:S01]  /*2100*/  HADD2.F32 R17, -RZ, R17.H0_H0 ;  /* 0x20000011ff117230 */ /* 0x000fe20000004100 */
[----:B-1----:R-:W-:Y:S01]  /*2110*/  SHF.R.U32.HI R176, RZ, 0x10, R19 ;  /* 0x00000010ffb07819 */ /* 0x002fe20000011613 */
[----:B-----5:R-:W-:Y:S01]  /*2120*/  FMUL.FTZ R23, R5, R20 ;  /* 0x0000001405177220 */ /* 0x020fe20000410000 */
[----:B------:R-:W-:Y:S01]  /*2130*/  FMUL.FTZ R19, R124, R173 ;  /* 0x000000ad7c137220 */ /* 0x000fe20000410000 */
[----:B------:R-:W-:Y:S02]  /*2140*/  HADD2.F32 R172, -RZ, R172.H0_H0 ;  /* 0x200000acffac7230 */ /* 0x000fe40000004100 */
[----:B------:R-:W-:Y:S02]  /*2150*/  HADD2.F32 R177, -RZ, R174.H0_H0 ;  /* 0x200000aeffb17230 */ /* 0x000fe40000004100 */
[----:B------:R-:W-:-:S02]  /*2160*/  HADD2.F32 R18, -RZ, R22.H0_H0 ;  /* 0x20000016ff127230 */ /* 0x000fc40000004100 */
[----:B------:R-:W-:Y:S01]  /*2170*/  FMUL.FTZ R20, R125, R172 ;  /* 0x000000ac7d147220 */ /* 0x000fe20000410000 */
[-C--:B------:R-:W-:Y:S01]  /*2180*/  FFMA.FTZ R22, R128, R17.reuse, R19 ;  /* 0x0000001180167223 */ /* 0x080fe20000010013 */
        /* <DEDUP_REMOVED lines=8> */
[----:B------:R-:W-:Y:S01]  /*2210*/  FFMA.FTZ R214, R23, R22, R214 ;  /* 0x0000001617d67223 */ /* 0x000fe200000100d6 */
[----:B------:R-:W-:Y:S01]  /*2220*/  FFMA.FTZ R105, R24, R18, R105 ;  /* 0x0000001218697223 */ /* 0x000fe20000010069 */
[----:B------:R-:W-:Y:S01]  /*2230*/  FADD.FTZ R85, R85, R18 ;  /* 0x0000001255557221 */ /* 0x000fe20000010000 */
[----:B------:R-:W-:Y:S01]  /*2240*/  FMUL.FTZ R19, R5, R218 ;  /* 0x000000da05137220 */ /* 0x000fe20000410000 */
[----:B------:R-:W-:-:S02]  /*2250*/  HADD2.F32 R174, -RZ, R178.H0_H0 ;  /* 0x200000b2ffae7230 */ /* 0x000fc40000004100 */
[----:B------:R-:W-:Y:S01]  /*2260*/  FFMA.FTZ R18, R130, R17, R175 ;  /* 0x0000001182127223 */ /* 0x000fe200000100af */
[----:B------:R-:W-:Y:S01]  /*2270*/  FFMA.FTZ R64, R23, R173, R64 ;  /* 0x000000ad17407223 */ /* 0x000fe20000010040 */
[----:B------:R-:W-:Y:S01]  /*2280*/  FADD.FTZ R44, R44, R173 ;  /* 0x000000ad2c2c7221 */ /* 0x000fe20000010000 */
        /* <DEDUP_REMOVED lines=19> */
.L_x_4098:
[----:B------:R-:W-:Y:S05]  /*23c0*/  BSYNC.RECONVERGENT B0 ;  /* 0x0000000000007941 */ /* 0x000fea0003800200 */
.L_x_4097:
        /* <DEDUP_REMOVED lines=32> */
.L_x_4100:
[----:B------:R-:W-:Y:S05]  /*25d0*/  BSYNC.RECONVERGENT B0 ;  /* 0x0000000000007941 */ /* 0x000fea0003800200 */
.L_x_4099:
        /* <DEDUP_REMOVED lines=73> */
.L_x_4105:
        /* <DEDUP_REMOVED lines=31> */
.L_x_4104:
        /* <DEDUP_REMOVED lines=26> */
[----:B------:R-:W-:Y:S02]  /*2e00*/  F2FP.F16.F32.PACK_AB R172, R173, R172 ;  /* 0x000000acadac723e */ /* 0x000fe400000000ff */
[----:B------:R-:W-:Y:S02]  /*2e10*/  FSEL R174, R174, RZ, P5 ;  /* 0x000000ffaeae7208 */ /* 0x000fe40002800000 */
[----:B------:R-:W-:Y:S02]  /*2e20*/  ISETP.GE.U32.AND P5, PT, R0, 0x1000000, PT ;  /* 0x010000000000780c */ /* 0x000fe40003fa6070 */
[----:B------:R-:W-:-:S02]  /*2e30*/  PRMT R215, R172, 0x7610, R215 ;  /* 0x00007610acd77816 */ /* 0x000fc400000000d7 */
[----:B------:R-:W-:-:S04]  /*2e40*/  FSEL R175, R175, RZ, P5 ;  /* 0x000000ffafaf7208 */ /* 0x000fc80002800000 */
[----:B------:R-:W-:Y:S02]  /*2e50*/  F2FP.F16.F32.PACK_AB R175, R175, R174 ;  /* 0x000000aeafaf723e */ /* 0x000fe400000000ff */
[----:B------:R-:W-:Y:S02]  /*2e60*/  PRMT R174, R172, 0x7632, R174 ;  /* 0x00007632acae7816 */ /* 0x000fe400000000ae */
[C---:B------:R-:W-:Y:S02]  /*2e70*/  PRMT R217, R175.reuse, 0x7632, R217 ;  /* 0x00007632afd97816 */ /* 0x040fe400000000d9 */
[----:B------:R-:W-:Y:S01]  /*2e80*/  PRMT R216, R175, 0x7610, R216 ;  /* 0x00007610afd87816 */ /* 0x000fe200000000d8 */
[----:B------:R-:W-:Y:S06]  /*2e90*/  BRA `(.L_x_4106) ;  /* 0x0000000c006c7947 */ /* 0x000fec0003800000 */
.L_x_4107:
        /* <DEDUP_REMOVED lines=31> */
.L_x_4103:
        /* <DEDUP_REMOVED lines=45> */
[----:B------:R-:W-:Y:S02]  /*3360*/  F2FP.F16.F32.PACK_AB R175, R175, R216 ;  /* 0x000000d8afaf723e */ /* 0x000fe400000000ff */
[C---:B------:R-:W-:Y:S02]  /*3370*/  PRMT R211, R173.reuse, 0x7632, R211 ;  /* 0x00007632add37816 */ /* 0x040fe400000000d3 */
[----:B------:R-:W-:-:S02]  /*3380*/  PRMT R174, R173, 0x7610, R174 ;  /* 0x00007610adae7816 */ /* 0x000fc400000000ae */
[C---:B------:R-:W-:Y:S02]  /*3390*/  PRMT R212, R172.reuse, 0x7632, R212 ;  /* 0x00007632acd47816 */ /* 0x040fe400000000d4 */
[----:B------:R-:W-:Y:S02]  /*33a0*/  PRMT R216, R172, 0x7610, R216 ;  /* 0x00007610acd87816 */ /* 0x000fe400000000d8 */
[C---:B------:R-:W-:Y:S02]  /*33b0*/  PRMT R213, R175.reuse, 0x7632, R213 ;  /* 0x00007632afd57816 */ /* 0x040fe400000000d5 */
[----:B------:R-:W-:Y:S01]  /*33c0*/  PRMT R217, R175, 0x7610, R217 ;  /* 0x00007610afd97816 */ /* 0x000fe200000000d9 */
[----:B------:R-:W-:Y:S06]  /*33d0*/  BRA `(.L_x_4106) ;  /* 0x00000008001c7947 */ /* 0x000fec0003800000 */
.L_x_4109:
        /* <DEDUP_REMOVED lines=40> */
[----:B------:R-:W-:Y:S02]  /*3660*/  PRMT R212, R202, 0x7632, R212 ;  /* 0x00007632cad47816 */ /* 0x000fe400000000d4 */
[----:B------:R-:W-:Y:S01]  /*3670*/  PRMT R213, R217, 0x7632, R213 ;  /* 0x00007632d9d57816 */ /* 0x000fe200000000d5 */
[----:B------:R-:W-:Y:S06]  /*3680*/  BRA `(.L_x_4106) ;  /* 0x0000000400707947 */ /* 0x000fec0003800000 */
.L_x_4108:
        /* <DEDUP_REMOVED lines=32> */
[----:B------:R-:W-:Y:S01]  /*3890*/  F2FP.F16.F32.PACK_AB R172, R172, R203 ;  /* 0x000000cbacac723e */ /* 0x000fe200000000ff */
[----:B------:R-:W-:-:S03]  /*38a0*/  FADD.FTZ R212, R200, -R175 ;  /* 0x800000afc8d47221 */ /* 0x000fc60000010000 */
[C---:B------:R-:W-:Y:S01]  /*38b0*/  PRMT R209, R172.reuse, 0x7632, R209 ;  /* 0x00007632acd17816 */ /* 0x040fe200000000d1 */
[----:B------:R-:W-:Y:S01]  /*38c0*/  FFMA.FTZ R212, R5, R212, R43 ;  /* 0x000000d405d47223 */ /* 0x000fe2000001002b */
[----:B------:R-:W-:Y:S02]  /*38d0*/  PRMT R215, R172, 0x7610, R215 ;  /* 0x00007610acd77816 */ /* 0x000fe400000000d7 */
[----:B------:R-:W-:Y:S01]  /*38e0*/  F2FP.F16.F32.PACK_AB R172, R174, R211 ;  /* 0x000000d3aeac723e */ /* 0x000fe200000000ff */
[----:B------:R-:W-:Y:S01]  /*38f0*/  FMUL.FTZ R212, R212, UR14 ;  /* 0x0000000ed4d47c20 */ /* 0x000fe20008410000 */
[C---:B------:R-:W-:Y:S02]  /*3900*/  PRMT R211, R173.reuse, 0x7632, R211 ;  /* 0x00007632add37816 */ /* 0x040fe400000000d3 */
[----:B------:R-:W-:Y:S02]  /*3910*/  PRMT R174, R173, 0x7610, R174 ;  /* 0x00007610adae7816 */ /* 0x000fe400000000ae */
[----:B------:R-:W-:-:S02]  /*3920*/  FSEL R216, R212, RZ, P5 ;  /* 0x000000ffd4d87208 */ /* 0x000fc40002800000 */
[----:B------:R-:W-:-:S04]  /*3930*/  ISETP.GE.U32.AND P5, PT, R2, 0x1000000, PT ;  /* 0x010000000200780c */ /* 0x000fc80003fa6070 */
[----:B------:R-:W-:Y:S02]  /*3940*/  FSEL R175, R212, RZ, P5 ;  /* 0x000000ffd4af7208 */ /* 0x000fe40002800000 */
[C---:B------:R-:W-:Y:S02]  /*3950*/  PRMT R212, R172.reuse, 0x7632, R212 ;  /* 0x00007632acd47816 */ /* 0x040fe400000000d4 */
[----:B------:R-:W-:Y:S02]  /*3960*/  F2FP.F16.F32.PACK_AB R175, R175, R216 ;  /* 0x000000d8afaf723e */ /* 0x000fe400000000ff */
[----:B------:R-:W-:Y:S02]  /*3970*/  PRMT R216, R172, 0x7610, R216 ;  /* 0x00007610acd87816 */ /* 0x000fe400000000d8 */
[C---:B------:R-:W-:Y:S02]  /*3980*/  PRMT R213, R175.reuse, 0x7632, R213 ;  /* 0x00007632afd57816 */ /* 0x040fe400000000d5 */
[----:B------:R-:W-:Y:S01]  /*3990*/  PRMT R217, R175, 0x7610, R217 ;  /* 0x00007610afd97816 */ /* 0x000fe200000000d9 */
[----:B------:R-:W-:Y:S06]  /*39a0*/  BRA `(.L_x_4106) ;  /* 0x0000000000a87947 */ /* 0x000fec0003800000 */
.L_x_4110:
        /* <DEDUP_REMOVED lines=41> */
[----:B------:R-:W-:-:S07]  /*3c40*/  PRMT R213, R217, 0x7632, R213 ;  /* 0x00007632d9d57816 */ /* 0x000fce00000000d5 */
.L_x_4106:
        /* <DEDUP_REMOVED lines=24> */
.L_x_4111:
[----:B------:R-:W-:-:S07]  /*3dd0*/  VIADD R4, R4, 0x80 ;  /* 0x0000008004047836 */ /* 0x000fce0000000000 */
.L_x_4102:
[----:B------:R-:W-:Y:S05]  /*3de0*/  BSYNC.RECONVERGENT B0 ;  /* 0x0000000000007941 */ /* 0x000fea0003800200 */
.L_x_4101:
        /* <DEDUP_REMOVED lines=55> */
.L_x_4116:
        /* <DEDUP_REMOVED lines=43> */
.L_x_4115:
        /* <DEDUP_REMOVED lines=47> */
.L_x_4118:
        /* <DEDUP_REMOVED lines=43> */
.L_x_4114:
        /* <DEDUP_REMOVED lines=38> */
.L_x_4120:
        /* <DEDUP_REMOVED lines=31> */
.L_x_4119:
        /* <DEDUP_REMOVED lines=35> */
.L_x_4121:
        /* <DEDUP_REMOVED lines=29> */
[----:B------:R-:W-:-:S07]  /*5200*/  PRMT R216, R175, 0x7610, R216 ;  /* 0x00007610afd87816 */ /* 0x000fce00000000d8 */
.L_x_4117:
        /* <DEDUP_REMOVED lines=20> */
.L_x_4122:
[----:B------:R-:W-:-:S07]  /*5350*/  VIADD R4, R4, 0x80 ;  /* 0x0000008004047836 */ /* 0x000fce0000000000 */
.L_x_4113:
[----:B------:R-:W-:Y:S05]  /*5360*/  BSYNC.RECONVERGENT B0 ;  /* 0x0000000000007941 */ /* 0x000fea0003800200 */
.L_x_4112:
        /* <DEDUP_REMOVED lines=55> */
.L_x_4127:
        /* <DEDUP_REMOVED lines=43> */
.L_x_4126:
        /* <DEDUP_REMOVED lines=47> */
.L_x_4129:
        /* <DEDUP_REMOVED lines=43> */
.L_x_4125:
        /* <DEDUP_REMOVED lines=38> */
.L_x_4131:
        /* <DEDUP_REMOVED lines=31> */
.L_x_4130:
        /* <DEDUP_REMOVED lines=35> */
.L_x_4132:
        /* <DEDUP_REMOVED lines=30> */
.L_x_4128:
        /* <DEDUP_REMOVED lines=20> */
.L_x_4133:
[----:B------:R-:W-:-:S07]  /*68d0*/  IADD3 R4, PT, PT, R4, 0x80, RZ ;  /* 0x0000008004047810 */ /* 0x000fce0007ffe0ff */
.L_x_4124:
[----:B------:R-:W-:Y:S05]  /*68e0*/  BSYNC.RECONVERGENT B0 ;  /* 0x0000000000007941 */ /* 0x000fea0003800200 */
.L_x_4123:
        /* <DEDUP_REMOVED lines=55> */
.L_x_4138:
        /* <DEDUP_REMOVED lines=43> */
.L_x_4137:
        /* <DEDUP_REMOVED lines=47> */
.L_x_4140:
        /* <DEDUP_REMOVED lines=43> */
.L_x_4136:
        /* <DEDUP_REMOVED lines=38> */
.L_x_4142:
        /* <DEDUP_REMOVED lines=31> */
.L_x_4141:
        /* <DEDUP_REMOVED lines=35> */
.L_x_4143:
        /* <DEDUP_REMOVED lines=30> */
.L_x_4139:
        /* <DEDUP_REMOVED lines=20> */
.L_x_4144:
[----:B------:R-:W-:-:S07]  /*7e50*/  VIADD R4, R4, 0x80 ;  /* 0x0000008004047836 */ /* 0x000fce0000000000 */
.L_x_4135:
[----:B------:R-:W-:Y:S05]  /*7e60*/  BSYNC.RECONVERGENT B0 ;  /* 0x0000000000007941 */ /* 0x000fea0003800200 */
.L_x_4134:
        /* <DEDUP_REMOVED lines=55> */
.L_x_4149:
        /* <DEDUP_REMOVED lines=43> */
.L_x_4148:
        /* <DEDUP_REMOVED lines=47> */
.L_x_4151:
        /* <DEDUP_REMOVED lines=43> */
.L_x_4147:
        /* <DEDUP_REMOVED lines=26> */
[----:B------:R-:W-:-:S05]  /*8bd0*/  FMUL.FTZ R171, R170, UR14 ;  /* 0x0000000eaaab7c20 */ /* 0x000fca0008410000 */
[----:B------:R-:W-:Y:S01]  /*8be0*/  FSEL R174, R171, RZ, P6 ;  /* 0x000000ffabae7208 */ /* 0x000fe20003000000 */
[----:B------:R-:W-:Y:S01]  /*8bf0*/  FFMA.FTZ R171, R5, R178, R167 ;  /* 0x000000b205ab7223 */ /* 0x000fe200000100a7 */
[----:B------:R-:W-:-:S03]  /*8c00*/  ISETP.GE.U32.AND P6, PT, R15, 0x1000000, PT ;  /* 0x010000000f00780c */ /* 0x000fc60003fc6070 */
[----:B------:R-:W-:-:S05]  /*8c10*/  FMUL.FTZ R5, R171, UR14 ;  /* 0x0000000eab057c20 */ /* 0x000fca0008410000 */
[----:B------:R-:W-:-:S04]  /*8c20*/  FSEL R5, R5, RZ, P6 ;  /* 0x000000ff05057208 */ /* 0x000fc80003000000 */
[----:B------:R-:W-:Y:S02]  /*8c30*/  F2FP.F16.F32.PACK_AB R177, R5, R174 ;  /* 0x000000ae05b1723e */ /* 0x000fe400000000ff */
[C---:B------:R-:W-:Y:S02]  /*8c40*/  PRMT R174, R172.reuse, 0x7632, R174 ;  /* 0x00007632acae7816 */ /* 0x040fe400000000ae */
[----:B------:R-:W-:Y:S02]  /*8c50*/  PRMT R5, R172, 0x7610, R5 ;  /* 0x00007610ac057816 */ /* 0x000fe40000000005 */
[----:B------:R-:W-:Y:S01]  /*8c60*/  PRMT R178, R177, 0x7632, R178 ;  /* 0x00007632b1b27816 */ /* 0x000fe200000000b2 */
[----:B------:R-:W-:Y:S06]  /*8c70*/  BRA `(.L_x_4150) ;  /* 0x0000000400787947 */ /* 0x000fec0003800000 */
.L_x_4153:
        /* <DEDUP_REMOVED lines=23> */
[----:B------:R-:W-:Y:S02]  /*8df0*/  F2FP.F16.F32.PACK_AB R172, R172, R173 ;  /* 0x000000adacac723e */ /* 0x000fe400000000ff */
[----:B------:R-:W-:Y:S02]  /*8e00*/  FSEL R177, R177, RZ, P6 ;  /* 0x000000ffb1b17208 */ /* 0x000fe40003000000 */
[----:B------:R-:W-:Y:S02]  /*8e10*/  PRMT R5, R172, 0x7610, R5 ;  /* 0x00007610ac057816 */ /* 0x000fe40000000005 */
[----:B------:R-:W-:-:S02]  /*8e20*/  F2FP.F16.F32.PACK_AB R177, R174, R177 ;  /* 0x000000b1aeb1723e */ /* 0x000fc400000000ff */
[----:B------:R-:W-:Y:S02]  /*8e30*/  PRMT R174, R172, 0x7632, R174 ;  /* 0x00007632acae7816 */ /* 0x000fe400000000ae */
[----:B------:R-:W-:Y:S01]  /*8e40*/  PRMT R178, R177, 0x7632, R178 ;  /* 0x00007632b1b27816 */ /* 0x000fe200000000b2 */
[----:B------:R-:W-:Y:S06]  /*8e50*/  BRA `(.L_x_4150) ;  /* 0x0000000400007947 */ /* 0x000fec0003800000 */
.L_x_4152:
        /* <DEDUP_REMOVED lines=21> */
[----:B------:R-:W-:Y:S01]  /*8fb0*/  F2FP.F16.F32.PACK_AB R172, R173, R172 ;  /* 0x000000acadac723e */ /* 0x000fe200000000ff */
        /* <DEDUP_REMOVED lines=12> */
.L_x_4154:
        /* <DEDUP_REMOVED lines=25> */
[----:B------:R-:W-:-:S04]  /*9210*/  FSEL R174, R174, RZ, P6 ;  /* 0x000000ffaeae7208 */ /* 0x000fc80003000000 */
[----:B------:R-:W-:Y:S02]  /*9220*/  F2FP.F16.F32.PACK_AB R175, R175, R174 ;  /* 0x000000aeafaf723e */ /* 0x000fe400000000ff */
[----:B------:R-:W-:Y:S02]  /*9230*/  PRMT R174, R172, 0x7632, R174 ;  /* 0x00007632acae7816 */ /* 0x000fe400000000ae */
[C---:B------:R-:W-:Y:S02]  /*9240*/  PRMT R178, R175.reuse, 0x7632, R178 ;  /* 0x00007632afb27816 */ /* 0x040fe400000000b2 */
[----:B------:R-:W-:-:S07]  /*9250*/  PRMT R177, R175, 0x7610, R177 ;  /* 0x00007610afb17816 */ /* 0x000fce00000000b1 */
.L_x_4150:
        /* <DEDUP_REMOVED lines=20> */
.L_x_4146:
[----:B------:R-:W-:Y:S05]  /*93a0*/  BSYNC.RECONVERGENT B0 ;  /* 0x0000000000007941 */ /* 0x000fea0003800200 */
.L_x_4145:
[----:B------:R-:W-:Y:S01]  /*93b0*/  ISETP.NE.AND P5, PT, R179, RZ, PT ;  /* 0x000000ffb300720c */ /* 0x000fe20003fa5270 */
[----:B------:R-:W-:-:S12]  /*93c0*/  UPLOP3.LUT UP1, UPT, UPT, UPT, UP1, 0x40, 0x4 ;  /* 0x000000000004789c */ /* 0x000fd80003f2e810 */
[----:B------:R-:W-:Y:S05]  /*93d0*/  @!P5 BRA `(.L_x_4155) ;  /* 0xffffff740048d947 */ /* 0x000fea000383ffff */
.L_x_4088:
        /* <DEDUP_REMOVED lines=18> */
.L_x_4157:
[----:B------:R-:W-:Y:S05]  /*9500*/  BSYNC.RECONVERGENT B0 ;  /* 0x0000000000007941 */ /* 0x000fea0003800200 */
.L_x_4156:
        /* <DEDUP_REMOVED lines=15> */
.L_x_4159:
[----:B------:R-:W-:Y:S05]  /*9600*/  BSYNC.RECONVERGENT B0 ;  /* 0x0000000000007941 */ /* 0x000fea0003800200 */
.L_x_4158:
        /* <DEDUP_REMOVED lines=15> */
.L_x_4161:
[----:B------:R-:W-:Y:S05]  /*9700*/  BSYNC.RECONVERGENT B0 ;  /* 0x0000000000007941 */ /* 0x000fea0003800200 */
.L_x_4160:
        /* <DEDUP_REMOVED lines=15> */
.L_x_4163:
[----:B------:R-:W-:Y:S05]  /*9800*/  BSYNC.RECONVERGENT B0 ;  /* 0x0000000000007941 */ /* 0x000fea0003800200 */
.L_x_4162:
        /* <DEDUP_REMOVED lines=14> */
.L_x_4164:
        /* <DEDUP_REMOVED lines=9> */
.L_x_5460:


//--------------------- .text._ZN10layer_norm31ln_parallel_residual_bwd_kernelINS_13Kernel_traitsIf6__halffS2_fjLj2560ELj1ELj1ELj4ELj8ENS_18Kernel_traits_baseILj2560EfS2_fS2_fjLj128EEEEELb1ELb0ELb1EEEvNS_9BwdParamsE --------------------------
	.section	.text._ZN10layer_norm31ln_parallel_residual_bwd_kernelINS_13Kernel_traitsIf6__halffS2_fjLj2560ELj1ELj1ELj4ELj8ENS_18Kernel_traits_baseILj2560EfS2_fS2_fjLj128EEEEELb1ELb0ELb1EEEvNS_9BwdParamsE,"ax",@progbits
	.align	128
        .global         _ZN10layer_norm31ln_parallel_residual_bwd_kernelINS_13Kernel_traitsIf6__halffS2_fjLj2560ELj1ELj1ELj4ELj8ENS_18Kernel_traits_baseILj2560EfS2_fS2_fjLj128EEEEELb1ELb0ELb1EEEvNS_9BwdParamsE
        .type           _ZN10layer_norm31ln_parallel_residual_bwd_kernelINS_13Kernel_traitsIf6__halffS2_fjLj2560ELj1ELj1ELj4ELj8ENS_18Kernel_traits_baseILj2560EfS2_fS2_fjLj128EEEEELb1ELb0ELb1EEEvNS_9BwdParamsE,@function
        .size           _ZN10layer_norm31ln_parallel_residual_bwd_kernelINS_13Kernel_traitsIf6__halffS2_fjLj2560ELj1ELj1ELj4ELj8ENS_18Kernel_traits_baseILj2560EfS2_fS2_fjLj128EEEEELb1ELb0ELb1EEEvNS_9BwdParamsE,(.L_x_5461 - _ZN10layer_norm31ln_parallel_residual_bwd_kernelINS_13Kernel_traitsIf6__halffS2_fjLj2560ELj1ELj1ELj4ELj8ENS_18Kernel_traits_baseILj2560EfS2_fS2_fjLj128EEEEELb1ELb0ELb1EEEvNS_9BwdParamsE)
        .other          _ZN10layer_norm31ln_parallel_residual_bwd_kernelINS_13Kernel_traitsIf6__halffS2_fjLj2560ELj1ELj1ELj4ELj8ENS_18Kernel_traits_baseILj2560EfS2_fS2_fjLj128EEEEELb1ELb0ELb1EEEvNS_9BwdParamsE,@"STO_CUDA_ENTRY STV_DEFAULT"
_ZN10layer_norm31ln_parallel_residual_bwd_kernelINS_13Kernel_traitsIf6__halffS2_fjLj2560ELj1ELj1ELj4ELj8ENS_18Kernel_traits_baseILj2560EfS2_fS2_fjLj128EEEEELb1ELb0ELb1EEEvNS_9BwdParamsE:
.text._ZN10layer_norm31ln_parallel_residual_bwd_kernelINS_13Kernel_traitsIf6__halffS2_fjLj2560ELj1ELj1ELj4ELj8ENS_18Kernel_traits_baseILj2560EfS2_fS2_fjLj128EEEEELb1ELb0ELb1EEEvNS_9BwdParamsE:
        /* <DEDUP_REMOVED lines=111> */
.L_x_4213:
        /* <DEDUP_REMOVED lines=62> */
[----:B----4-:R-:W-:Y:S01]  /*0ad0*/  MOV R228, R204 ;  /* 0x000000cc00e47202 */ /* 0x010fe20000000f00 */
[--C-:B------:R-:W-:Y:S01]  /*0ae0*/  IMAD.MOV.U32 R230, RZ, RZ, R205.reuse ;  /* 0x000000ffffe67224 */ /* 0x100fe200078e00cd */
[--C-:B------:R-:W-:Y:S02]  /*0af0*/  SHF.R.U64 R229, R204, 0x10, R205.reuse ;  /* 0x00000010cce57819 */ /* 0x100fe400000012cd */
[----:B------:R-:W-:-:S03]  /*0b00*/  SHF.R.U32.HI R231, RZ, 0x10, R205 ;  /* 0x00000010ffe77819 */ /* 0x000fc600000116cd */
        /* <DEDUP_REMOVED lines=12> */
[----:B------:R-:W-:-:S02]  /*0bd0*/  MOV R232, R196 ;  /* 0x000000c400e87202 */ /* 0x000fc40000000f00 */
[--C-:B------:R-:W-:Y:S02]  /*0be0*/  SHF.R.U64 R233, R196, 0x10, R197.reuse ;  /* 0x00000010c4e97819 */ /* 0x100fe400000012c5 */
[----:B------:R-:W-:Y:S01]  /*0bf0*/  SHF.R.U32.HI R194, RZ, 0x10, R197 ;  /* 0x00000010ffc27819 */ /* 0x000fe200000116c5 */
[----:B0-----:R-:W0:Y:S01]  /*0c00*/  LDC.64 R108, c[0x0][0x3b0] ;  /* 0x0000ec00ff6c7b82 */ /* 0x001e220000000a00 */
[----:B------:R-:W-:Y:S01]  /*0c10*/  MOV R196, R206 ;  /* 0x000000ce00c47202 */ /* 0x000fe20000000f00 */
[----:B------:R-:W-:Y:S01]  /*0c20*/  IMAD.MOV.U32 R248, RZ, RZ, R198 ;  /* 0x000000fffff87224 */ /* 0x000fe200078e00c6 */
        /* <DEDUP_REMOVED lines=8> */
[----:B------:R-:W-:-:S02]  /*0cb0*/  MOV R206, R182 ;  /* 0x000000b600ce7202 */ /* 0x000fc40000000f00 */
[--C-:B------:R-:W-:Y:S01]  /*0cc0*/  SHF.R.U64 R210, R182, 0x10, R183.reuse ;  /* 0x00000010b6d27819 */ /* 0x100fe200000012b7 */
[C---:B------:R-:W-:Y:S01]  /*0cd0*/  FADD.FTZ R182, -R226.reuse, R112 ;  /* 0x00000070e2b67221 */ /* 0x040fe20000010100 */
[----:B------:R-:W-:Y:S01]  /*0ce0*/  SHF.R.U32.HI R218, RZ, 0x10, R183 ;  /* 0x00000010ffda7819 */ /* 0x000fe200000116b7 */
[----:B------:R-:W-:Y:S01]  /*0cf0*/  FADD.FTZ R183, -R226, R113 ;  /* 0x00000071e2b77221 */ /* 0x000fe20000010100 */
[----:B------:R-:W-:Y:S01]  /*0d00*/  SHF.R.U64 R198, R190, 0x10, R191 ;  /* 0x00000010bec67819 */ /* 0x000fe200000012bf */
[----:B------:R-:W-:Y:S01]  /*0d10*/  IMAD.MOV.U32 R189, RZ, RZ, R209 ;  /* 0x000000ffffbd7224 */ /* 0x000fe200078e00d1 */
[----:B------:R-:W-:Y:S01]  /*0d20*/  SHF.R.U32.HI R192, RZ, 0x10, R191 ;  /* 0x00000010ffc07819 */ /* 0x000fe200000116bf */
[----:B-1----:R-:W-:Y:S01]  /*0d30*/  @P0 IMAD.WIDE.U32 R112, R172, 0x4, R204 ;  /* 0x00000004ac700825 */ /* 0x002fe200078e00cc */
[----:B------:R-:W-:Y:S02]  /*0d40*/  MOV R191, R208 ;  /* 0x000000d000bf7202 */ /* 0x000fe40000000f00 */
[----:B------:R-:W-:-:S02]  /*0d50*/  SHF.R.U64 R190, R208, 0x10, R209 ;  /* 0x00000010d0be7819 */ /* 0x000fc400000012d1 */
[----:B------:R-:W-:Y:S01]  /*0d60*/  SHF.R.U32.HI R227, RZ, 0x10, R209 ;  /* 0x00000010ffe37819 */ /* 0x000fe200000116d1 */
[----:B------:R1:W5:Y:S01]  /*0d70*/  @P0 LDG.E R166, desc[UR10][R112.64] ;  /* 0x0000000a70a60981 */ /* 0x000362000c1e1900 */
[----:B------:R-:W3:Y:S01]  /*0d80*/  @P0 LDC.64 R208, c[0x0][0x3b8] ;  /* 0x0000ee00ffd00b82 */ /* 0x000ee20000000a00 */
[----:B--2---:R-:W-:Y:S01]  /*0d90*/  @P0 IMAD.WIDE.U32 R110, R170, 0x4, R110 ;  /* 0x00000004aa6e0825 */ /* 0x004fe200078e006e */
[----:B------:R-:W-:Y:S02]  /*0da0*/  MOV R246, R199 ;  /* 0x000000c700f67202 */ /* 0x000fe40000000f00 */
        /* <DEDUP_REMOVED lines=23> */
[----:B------:R2:W5:Y:S01]  /*0f20*/  LDG.E R117, desc[UR10][R124.64] ;  /* 0x0000000a7c757981 */ /* 0x000562000c1e1900 */
[----:B---3--:R-:W-:-:S04]  /*0f30*/  @P0 IMAD.WIDE.U32 R208, R173, 0x4, R208 ;  /* 0x00000004add00825 */ /* 0x008fc800078e00d0 */
[----:B------:R-:W-:Y:S01]  /*0f40*/  FADD.FTZ R226, -R226, R127 ;  /* 0x0000007fe2e27221 */ /* 0x000fe20000010100 */
[--C-:B------:R-:W-:Y:S01]  /*0f50*/  IMAD.WIDE.U32 R120, R175, 0x4, R108.reuse ;  /* 0x00000004af787825 */ /* 0x100fe200078e006c */
[----:B------:R3:W5:Y:S03]  /*0f60*/  @P0 LDG.E R167, desc[UR10][R208.64] ;  /* 0x0000000ad0a70981 */ /* 0x000766000c1e1900 */
[--C-:B------:R-:W-:Y:S02]  /*0f70*/  IMAD.WIDE.U32 R126, R173, 0x4, R108.reuse ;  /* 0x00000004ad7e7825 */ /* 0x100fe400078e006c */
[----:B------:R-:W5:Y:S02]  /*0f80*/  LDG.E R120, desc[UR10][R120.64] ;  /* 0x0000000a78787981 */ /* 0x000f64000c1e1900 */
[----:B--2---:R-:W-:-:S04]  /*0f90*/  IMAD.WIDE.U32 R124, R172, 0x4, R108 ;  /* 0x00000004ac7c7825 */ /* 0x004fc800078e006c */
[----:B------:R-:W-:Y:S01]  /*0fa0*/  FMUL.FTZ R0, R171, R0 ;  /* 0x00000000ab007220 */ /* 0x000fe20000410000 */
[----:B------:R-:W-:Y:S01]  /*0fb0*/  MOV R234, R185 ;  /* 0x000000b900ea7202 */ /* 0x000fe20000000f00 */
[----:B---3--:R-:W2:Y:S01]  /*0fc0*/  @P1 LDC.64 R208, c[0x0][0x438] ;  /* 0x00010e00ffd01b82 */ /* 0x008ea20000000a00 */
[----:B------:R-:W-:Y:S01]  /*0fd0*/  IMAD.WIDE.U32 R108, R170, 0x4, R108 ;  /* 0x00000004aa6c7825 */ /* 0x000fe200078e006c */
[----:B------:R-:W5:Y:S03]  /*0fe0*/  LDG.E R126, desc[UR10][R126.64] ;  /* 0x0000000a7e7e7981 */ /* 0x000f66000c1e1900 */
[----:B------:R-:W-:Y:S01]  /*0ff0*/  HADD2.F32 R245, -RZ, R245.H0_H0 ;  /* 0x200000f5fff57230 */ /* 0x000fe20000004100 */
[----:B------:R-:W5:Y:S01]  /*1000*/  LDG.E R125, desc[UR10][R124.64] ;  /* 0x0000000a7c7d7981 */ /* 0x000f62000c1e1900 */
[----:B-1----:R-:W-:-:S04]  /*1010*/  @P1 IMAD.WIDE.U32 R112, R172, 0x10, R112 ;  /* 0x00000010ac701825 */ /* 0x002fc800078e0070 */
[----:B------:R-:W-:Y:S01]  /*1020*/  HADD2.F32 R248, -RZ, R248.H0_H0 ;  /* 0x200000f8fff87230 */ /* 0x000fe20000004100 */
[----:B------:R1:W5:Y:S01]  /*1030*/  @P1 LDG.E.128 R100, desc[UR10][R112.64] ;  /* 0x0000000a70641981 */ /* 0x000362000c1e1d00 */
[----:B------:R-:W-:-:S03]  /*1040*/  HADD2.F32 R244, -RZ, R244.H0_H0 ;  /* 0x200000f4fff47230 */ /* 0x000fc60000004100 */
[----:B------:R3:W5:Y:S01]  /*1050*/  LDG.E R124, desc[UR10][R108.64] ;  /* 0x0000000a6c7c7981 */ /* 0x000762000c1e1900 */
[----:B------:R-:W-:Y:S02]  /*1060*/  HADD2.F32 R247, -RZ, R247.H0_H0 ;  /* 0x200000f7fff77230 */ /* 0x000fe40000004100 */
[----:B------:R-:W-:Y:S02]  /*1070*/  HADD2.F32 R243, -RZ, R243.H0_H0 ;  /* 0x200000f3fff37230 */ /* 0x000fe40000004100 */
[----:B-1----:R-:W-:Y:S02]  /*1080*/  HADD2.F32 R113, -RZ, R195.H0_H0 ;  /* 0x200000c3ff717230 */ /* 0x002fe40000004100 */
[----:B---3--:R-:W-:Y:S01]  /*1090*/  FMUL.FTZ R109, R64, R245 ;  /* 0x000000f5406d7220 */ /* 0x008fe20000410000 */
[----:B------:R-:W-:-:S03]  /*10a0*/  FMUL.FTZ R108, R65, R244 ;  /* 0x000000f4416c7220 */ /* 0x000fc60000410000 */
[----:B------:R-:W-:Y:S01]  /*10b0*/  FFMA.FTZ R195, R44, R248, R109 ;  /* 0x000000f82cc37223 */ /* 0x000fe2000001006d */
[----:B------:R-:W-:Y:S01]  /*10c0*/  FMUL.FTZ R121, R171, R201 ;  /* 0x000000c9ab797220 */ /* 0x000fe20000410000 */
[----:B------:R-:W-:Y:S02]  /*10d0*/  HADD2.F32 R246, -RZ, R246.H0_H0 ;  /* 0x200000f6fff67230 */ /* 0x000fe40000004100 */
[----:B------:R-:W-:Y:S01]  /*10e0*/  FMUL.FTZ R201, R66, R243 ;  /* 0x000000f342c97220 */ /* 0x000fe20000410000 */
[----:B------:R-:W-:Y:S02]  /*10f0*/  HADD2.F32 R242, -RZ, R242.H0_H0 ;  /* 0x200000f2fff27230 */ /* 0x000fe40000004100 */
[----:B------:R-:W-:Y:S01]  /*1100*/  FADD.FTZ R109, RZ, R195 ;  /* 0x000000c3ff6d7221 */ /* 0x000fe20000010000 */
[----:B------:R-:W-:Y:S02]  /*1110*/  HADD2.F32 R112, -RZ, R198.H0_H0 ;  /* 0x200000c6ff707230 */ /* 0x000fe40000004100 */
[----:B------:R-:W-:Y:S01]  /*1120*/  FFMA.FTZ R198, R45, R247, R108 ;  /* 0x000000f72dc67223 */ /* 0x000fe2000001006c */
[----:B0-----:R-:W-:-:S04]  /*1130*/  @P1 IMAD.WIDE.U32 R110, R170, 0x10, R110 ;  /* 0x00000010aa6e1825 */ /* 0x001fc800078e006e */
[----:B------:R-:W-:Y:S01]  /*1140*/  FMUL.FTZ R202, R67, R242 ;  /* 0x000000f243ca7220 */ /* 0x000fe20000410000 */
[----:B------:R-:W-:Y:S01]  /*1150*/  FFMA.FTZ R201, R46, R246, R201 ;  /* 0x000000f62ec97223 */ /* 0x000fe200000100c9 */
[----:B----4-:R-:W-:-:S04]  /*1160*/  @P1 IMAD.WIDE.U32 R122, R173, 0x10, R122 ;  /* 0x00000010ad7a1825 */ /* 0x010fc800078e007a */
[----:B------:R-:W-:Y:S01]  /*1170*/  FADD.FTZ R108, R198, R109 ;  /* 0x0000006dc66c7221 */ /* 0x000fe20000010000 */
[----:B------:R0:W5:Y:S01]  /*1180*/  @P1 LDG.E.128 R104, desc[UR10][R110.64] ;  /* 0x0000000a6e681981 */ /* 0x000162000c1e1d00 */
[----:B------:R-:W-:Y:S02]  /*1190*/  HADD2.F32 R241, -RZ, R241.H0_H0 ;  /* 0x200000f1fff17230 */ /* 0x000fe40000004100 */
[----:B------:R-:W-:Y:S01]  /*11a0*/  HADD2.F32 R236, -RZ, R236.H0_H0 ;  /* 0x200000ecffec7230 */ /* 0x000fe20000004100 */
[----:B------:R-:W-:Y:S01]  /*11b0*/  SHF.R.U32.HI R185, RZ, 0x10, R185 ;  /* 0x00000010ffb97819 */ /* 0x000fe200000116b9 */
[----:B------:R1:W5:Y:S01]  /*11c0*/  @P1 LDG.E.128 R96, desc[UR10][R122.64] ;  /* 0x0000000a7a601981 */ /* 0x000362000c1e1d00 */
[----:B------:R-:W-:Y:S02]  /*11d0*/  HADD2.F32 R240, -RZ, R240.H0_H0 ;  /* 0x200000f0fff07230 */ /* 0x000fe40000004100 */
[----:B------:R-:W-:Y:S01]  /*11e0*/  FFMA.FTZ R202, R47, R241, R202 ;  /* 0x000000f12fca7223 */ /* 0x000fe200000100ca */
[----:B------:R-:W-:-:S02]  /*11f0*/  HADD2.F32 R235, -RZ, R235.H0_H0 ;  /* 0x200000ebffeb7230 */ /* 0x000fc40000004100 */
[----:B------:R-:W-:Y:S01]  /*1200*/  FADD.FTZ R109, R201, R108 ;  /* 0x0000006cc96d7221 */ /* 0x000fe20000010000 */
[----:B0-----:R-:W-:Y:S02]  /*1210*/  HADD2.F32 R110, -RZ, R203.H0_H0 ;  /* 0x200000cbff6e7230 */ /* 0x001fe40000004100 */
[----:B------:R-:W-:Y:S01]  /*1220*/  FMUL.FTZ R203, R68, R236 ;  /* 0x000000ec44cb7220 */ /* 0x000fe20000410000 */
[----:B------:R-:W-:Y:S01]  /*1230*/  FFMA.FTZ R108, R0, R195, RZ ;  /* 0x000000c3006c7223 */ /* 0x000fe200000100ff */
[C---:B------:R-:W-:Y:S01]  /*1240*/  FMUL.FTZ R127, R171.reuse, R182 ;  /* 0x000000b6ab7f7220 */ /* 0x040fe20000410000 */
[C---:B-1----:R-:W-:Y:S01]  /*1250*/  FMUL.FTZ R123, R171.reuse, R187 ;  /* 0x000000bbab7b7220 */ /* 0x042fe20000410000 */
[C---:B------:R-:W-:Y:S01]  /*1260*/  FMUL.FTZ R122, R171.reuse, R188 ;  /* 0x000000bcab7a7220 */ /* 0x040fe20000410000 */
[C---:B------:R-:W-:Y:S01]  /*1270*/  FMUL.FTZ R187, R171.reuse, R118 ;  /* 0x00000076abbb7220 */ /* 0x040fe20000410000 */
[----:B------:R-:W-:Y:S01]  /*1280*/  FMUL.FTZ R188, R171, R119 ;  /* 0x00000077abbc7220 */ /* 0x000fe20000410000 */
[----:B------:R-:W-:-:S02]  /*1290*/  HADD2.F32 R118, -RZ, R190.H0_H0 ;  /* 0x200000beff767230 */ /* 0x000fc40000004100 */
[C---:B------:R-:W-:Y:S01]  /*12a0*/  FMUL.FTZ R182, R171.reuse, R183 ;  /* 0x000000b7abb67220 */ /* 0x040fe20000410000 */
[----:B------:R-:W-:Y:S02]  /*12b0*/  HADD2.F32 R119, -RZ, R189.H0_H0 ;  /* 0x200000bdff777230 */ /* 0x000fe40000004100 */
[C---:B------:R-:W-:Y:S01]  /*12c0*/  FMUL.FTZ R189, R171.reuse, R116 ;  /* 0x00000074abbd7220 */ /* 0x040fe20000410000 */
[----:B------:R-:W-:Y:S02]  /*12d0*/  HADD2.F32 R239, -RZ, R239.H0_H0 ;  /* 0x200000efffef7230 */ /* 0x000fe40000004100 */
[C---:B------:R-:W-:Y:S01]  /*12e0*/  FMUL.FTZ R190, R171.reuse, R204 ;  /* 0x000000ccabbe7220 */ /* 0x040fe20000410000 */
[----:B------:R-:W-:Y:S02]  /*12f0*/  HADD2.F32 R234, -RZ, R234.H0_H0 ;  /* 0x200000eaffea7230 */ /* 0x000fe40000004100 */
[----:B------:R-:W-:Y:S01]  /*1300*/  FMUL.FTZ R183, R171, R184 ;  /* 0x000000b8abb77220 */ /* 0x000fe20000410000 */
[----:B------:R-:W-:-:S02]  /*1310*/  HADD2.F32 R111, -RZ, R185.H0_H0 ;  /* 0x200000b9ff6f7230 */ /* 0x000fc40000004100 */
[----:B------:R-:W-:Y:S01]  /*1320*/  FMUL.FTZ R204, R69, R235 ;  /* 0x000000eb45cc7220 */ /* 0x000fe20000410000 */
[----:B------:R-:W-:Y:S01]  /*1330*/  FFMA.FTZ R203, R48, R240, R203 ;  /* 0x000000f030cb7223 */ /* 0x000fe200000100cb */
[----:B------:R-:W-:Y:S01]  /*1340*/  FADD.FTZ R116, R202, R109 ;  /* 0x0000006dca747221 */ /* 0x000fe20000010000 */
[C---:B------:R-:W-:Y:S01]  /*1350*/  FMUL.FTZ R184, R171.reuse, R115 ;  /* 0x00000073abb87220 */ /* 0x040fe20000410000 */
[----:B------:R-:W-:Y:S01]  /*1360*/  FMUL.FTZ R185, R171, R114 ;  /* 0x00000072abb97220 */ /* 0x000fe20000410000 */
[----:B------:R-:W-:Y:S01]  /*1370*/  FFMA.FTZ R109, R123, R198, R108 ;  /* 0x000000c67b6d7223 */ /* 0x000fe2000001006c */
[----:B--2---:R-:W-:-:S04]  /*1380*/  @P1 IMAD.WIDE.U32 R208, R174, 0x10, R208 ;  /* 0x00000010aed01825 */ /* 0x004fc800078e00d0 */
[----:B------:R-:W-:Y:S01]  /*1390*/  FFMA.FTZ R204, R49, R239, R204 ;  /* 0x000000ef31cc7223 */ /* 0x000fe200000100cc */
[----:B------:R-:W-:Y:S02]  /*13a0*/  HADD2.F32 R114, -RZ, R192.H0_H0 ;  /* 0x200000c0ff727230 */ /* 0x000fe40000004100 */
[C---:B------:R-:W-:Y:S01]  /*13b0*/  FMUL.FTZ R192, R171.reuse, R207 ;  /* 0x000000cfabc07220 */ /* 0x040fe20000410000 */
[----:B------:R-:W-:Y:S02]  /*13c0*/  HADD2.F32 R115, -RZ, R191.H0_H0 ;  /* 0x200000bfff737230 */ /* 0x000fe40000004100 */
[----:B------:R-:W-:Y:S01]  /*13d0*/  FMUL.FTZ R191, R171, R205 ;  /* 0x000000cdabbf7220 */ /* 0x000fe20000410000 */
[----:B------:R-:W-:Y:S02]  /*13e0*/  HADD2.F32 R238, -RZ, R238.H0_H0 ;  /* 0x200000eeffee7230 */ /* 0x000fe40000004100 */
[----:B------:R-:W-:Y:S01]  /*13f0*/  FMUL.FTZ R205, R70, R234 ;  /* 0x000000ea46cd7220 */ /* 0x000fe20000410000 */
[----:B------:R-:W-:Y:S01]  /*1400*/  FADD.FTZ R207, R203, R116 ;  /* 0x00000074cbcf7221 */ /* 0x000fe20000010000 */
[----:B------:R-:W-:Y:S01]  /*1410*/  FFMA.FTZ R116, R122, R201, R109 ;  /* 0x000000c97a747223 */ /* 0x000fe2000001006d */
[----:B------:R-:W-:Y:S01]  /*1420*/  HADD2.F32 R237, -RZ, R237.H0_H0 ;  /* 0x200000edffed7230 */ /* 0x000fe20000004100 */
        /* <DEDUP_REMOVED lines=14> */
[----:B------:R-:W-:-:S02]  /*1510*/  HADD2.F32 R227, -RZ, R227.H0_H0 ;  /* 0x200000e3ffe37230 */ /* 0x000fc40000004100 */
[----:B------:R-:W-:Y:S01]  /*1520*/  FMUL.FTZ R211, R74, R119 ;  /* 0x000000774ad37220 */ /* 0x000fe20000410000 */
[----:B------:R-:W-:Y:S01]  /*1530*/  FADD.FTZ R116, R208, R109 ;  /* 0x0000006dd0747221 */ /* 0x000fe20000010000 */
[----:B------:R-:W-:Y:S01]  /*1540*/  FFMA.FTZ R109, R183, R205, R108 ;  /* 0x000000cdb76d7223 */ /* 0x000fe2000001006c */
[----:B------:R-:W-:Y:S02]  /*1550*/  HADD2.F32 R232, -RZ, R232.H0_H0 ;  /* 0x200000e8ffe87230 */ /* 0x000fe40000004100 */
[----:B------:R-:W-:Y:S01]  /*1560*/  FFMA.FTZ R211, R54, R113, R211 ;  /* 0x0000007136d37223 */ /* 0x000fe200000100d3 */
[----:B------:R-:W-:Y:S01]  /*1570*/  FADD.FTZ R116, R209, R116 ;  /* 0x00000074d1747221 */ /* 0x000fe20000010000 */
[----:B------:R-:W-:Y:S01]  /*1580*/  FMUL.FTZ R212, R75, R227 ;  /* 0x000000e34bd47220 */ /* 0x000fe20000410000 */
[----:B------:R-:W-:Y:S02]  /*1590*/  HADD2.F32 R233, -RZ, R233.H0_H0 ;  /* 0x200000e9ffe97230 */ /* 0x000fe40000004100 */
[----:B------:R-:W-:Y:S01]  /*15a0*/  FFMA.FTZ R108, R184, R207, R109 ;  /* 0x000000cfb86c7223 */ /* 0x000fe2000001006d */
[----:B------:R-:W-:-:S02]  /*15b0*/  HADD2.F32 R228, -RZ, R228.H0_H0 ;  /* 0x200000e4ffe47230 */ /* 0x000fc40000004100 */
[----:B------:R-:W-:Y:S01]  /*15c0*/  FMUL.FTZ R213, R76, R232 ;  /* 0x000000e84cd57220 */ /* 0x000fe20000410000 */
[----:B------:R-:W-:Y:S01]  /*15d0*/  FFMA.FTZ R212, R55, R114, R212 ;  /* 0x0000007237d47223 */ /* 0x000fe200000100d4 */
[----:B------:R-:W-:Y:S01]  /*15e0*/  FADD.FTZ R215, R211, R116 ;  /* 0x00000074d3d77221 */ /* 0x000fe20000010000 */
[----:B------:R-:W-:Y:S02]  /*15f0*/  HADD2.F32 R229, -RZ, R229.H0_H0 ;  /* 0x200000e5ffe57230 */ /* 0x000fe40000004100 */
[----:B------:R-:W-:Y:S01]  /*1600*/  FFMA.FTZ R109, R185, R208, R108 ;  /* 0x000000d0b96d7223 */ /* 0x000fe2000001006c */
[----:B------:R-:W-:Y:S01]  /*1610*/  FMUL.FTZ R108, R77, R233 ;  /* 0x000000e94d6c7220 */ /* 0x000fe20000410000 */
[----:B------:R-:W-:Y:S01]  /*1620*/  FMUL.FTZ R186, R171, R186 ;  /* 0x000000baabba7220 */ /* 0x000fe20000410000 */
[----:B------:R-:W-:Y:S02]  /*1630*/  HADD2.F32 R193, -RZ, R193.H0_H0 ;  /* 0x200000c1ffc17230 */ /* 0x000fe40000004100 */
[----:B------:R-:W-:Y:S01]  /*1640*/  FFMA.FTZ R213, R56, R228, R213 ;  /* 0x000000e438d57223 */ /* 0x000fe200000100d5 */
[----:B------:R-:W-:Y:S01]  /*1650*/  FADD.FTZ R116, R212, R215 ;  /* 0x000000d7d4747221 */ /* 0x000fe20000010000 */
[----:B------:R-:W-:-:S02]  /*1660*/  HADD2.F32 R194, -RZ, R194.H0_H0 ;  /* 0x200000c2ffc27230 */ /* 0x000fc40000004100 */
[----:B------:R-:W-:Y:S01]  /*1670*/  FFMA.FTZ R215, R57, R229, R108 ;  /* 0x000000e539d77223 */ /* 0x000fe2000001006c */
[----:B------:R-:W-:Y:S02]  /*1680*/  HADD2.F32 R230, -RZ, R230.H0_H0 ;  /* 0x200000e6ffe67230 */ /* 0x000fe40000004100 */
        /* <DEDUP_REMOVED lines=13> */
[----:B------:R-:W-:Y:S01]  /*1760*/  FMUL.FTZ R219, R80, R206 ;  /* 0x000000ce50db7220 */ /* 0x000fe20000410000 */
[----:B------:R-:W-:Y:S01]  /*1770*/  FADD.FTZ R116, R216, R221 ;  /* 0x000000ddd8747221 */ /* 0x000fe20000010000 */
[----:B------:R-:W-:Y:S02]  /*1780*/  HADD2.F32 R197, -RZ, R197.H0_H0 ;  /* 0x200000c5ffc57230 */ /* 0x000fe40000004100 */
[----:B------:R-:W-:Y:S01]  /*1790*/  FFMA.FTZ R109, R189, R213, R108 ;  /* 0x000000d5bd6d7223 */ /* 0x000fe2000001006c */
[----:B------:R-:W-:Y:S02]  /*17a0*/  HADD2.F32 R214, -RZ, R214.H0_H0 ;  /* 0x200000d6ffd67230 */ /* 0x000fe40000004100 */
[----:B------:R-:W-:Y:S01]  /*17b0*/  FFMA.FTZ R219, R60, R196, R219 ;  /* 0x000000c43cdb7223 */ /* 0x000fe200000100db */
        /* <DEDUP_REMOVED lines=57> */
.L_x_4167:
[----:B------:R-:W-:Y:S05]  /*1b50*/  BSYNC.RECONVERGENT B0 ;  /* 0x0000000000007941 */ /* 0x000fea0003800200 */
.L_x_4166:
        /* <DEDUP_REMOVED lines=146> */
.L_x_4170:
        /* <DEDUP_REMOVED lines=31> */
.L_x_4169:
        /* <DEDUP_REMOVED lines=36> */
.L_x_4172:
        /* <DEDUP_REMOVED lines=31> */
.L_x_4168:
        /* <DEDUP_REMOVED lines=52> */
.L_x_4174:
        /* <DEDUP_REMOVED lines=44> */
.L_x_4173:
        /* <DEDUP_REMOVED lines=49> */
.L_x_4175:
        /* <DEDUP_REMOVED lines=43> */
.L_x_4171:
        /* <DEDUP_REMOVED lines=22> */
.L_x_4176:
        /* <DEDUP_REMOVED lines=47> */
.L_x_4179:
        /* <DEDUP_REMOVED lines=45> */
.L_x_4178:
        /* <DEDUP_REMOVED lines=45> */
.L_x_4181:
        /* <DEDUP_REMOVED lines=45> */
.L_x_4177:
        /* <DEDUP_REMOVED lines=32> */
.L_x_4183:
        /* <DEDUP_REMOVED lines=31> */
.L_x_4182:
        /* <DEDUP_REMOVED lines=31> */
.L_x_4184:
        /* <DEDUP_REMOVED lines=30> */
.L_x_4180:
        /* <DEDUP_REMOVED lines=19> */
.L_x_4185:
        /* <DEDUP_REMOVED lines=47> */
.L_x_4188:
        /* <DEDUP_REMOVED lines=44> */
.L_x_4187:
        /* <DEDUP_REMOVED lines=45> */
.L_x_4190:
        /* <DEDUP_REMOVED lines=44> */
.L_x_4186:
        /* <DEDUP_REMOVED lines=32> */
.L_x_4192:
        /* <DEDUP_REMOVED lines=31> */
.L_x_4191:
        /* <DEDUP_REMOVED lines=31> */
.L_x_4193:
        /* <DEDUP_REMOVED lines=29> */
.L_x_4189:
        /* <DEDUP_REMOVED lines=19> */
.L_x_4194:
        /* <DEDUP_REMOVED lines=47> */
.L_x_4197:
        /* <DEDUP_REMOVED lines=45> */
.L_x_4196:
        /* <DEDUP_REMOVED lines=45> */
.L_x_4199:
        /* <DEDUP_REMOVED lines=45> */
.L_x_4195:
        /* <DEDUP_REMOVED lines=32> */
.L_x_4201:
        /* <DEDUP_REMOVED lines=31> */
.L_x_4200:
        /* <DEDUP_REMOVED lines=31> */
.L_x_4202:
        /* <DEDUP_REMOVED lines=30> */
.L_x_4198:
        /* <DEDUP_REMOVED lines=19> */
.L_x_4203:
        /* <DEDUP_REMOVED lines=47> */
.L_x_4206:
        /* <DEDUP_REMOVED lines=44> */
.L_x_4205:
        /* <DEDUP_REMOVED lines=45> */
.L_x_4208:
        /* <DEDUP_REMOVED lines=44> */
.L_x_4204:
        /* <DEDUP_REMOVED lines=33> */
.L_x_4210:
        /* <DEDUP_REMOVED lines=31> */
.L_x_4209:
        /* <DEDUP_REMOVED lines=32> */
.L_x_4211:
        /* <DEDUP_REMOVED lines=30> */
.L_x_4207:
        /* <DEDUP_REMOVED lines=19> */
.L_x_4212:
[----:B------:R-:W-:Y:S01]  /*88d0*/  UPLOP3.LUT UP1, UPT, UPT, UPT, UP1, 0x40, 0x4 ;  /* 0x000000000004789c */ /* 0x000fe20003f2e810 */
[----:B------:R-:W-:Y:S10]  /*88e0*/  @!P3 BRA `(.L_x_4213) ;  /* 0xffffff7c0080b947 */ /* 0x000ff4000383ffff */
        /* <DEDUP_REMOVED lines=79> */
[----:B------:R-:W-:-:S07]  /*8de0*/  MOV R19, R133 ;  /* 0x0000008500137202 */ /* 0x000fce0000000f00 */
.L_x_4165:
        /* <DEDUP_REMOVED lines=33> */
.L_x_4214:
        /* <DEDUP_REMOVED lines=16> */
.L_x_5461:


//--------------------- .text._ZN10layer_norm22ln_bwd_finalize_kernelINS_22Kernel_traits_finalizeILj2560Ef6__halffS2_fjLb0ELj1024ELj4ENS_18Kernel_traits_baseILj2560EfS2_fS2_fjLj1024EEEEELb0ELb0EEEvNS_9BwdParamsE --------------------------
	.section	.text._ZN10layer_norm22ln_bwd_finalize_kernelINS_22Kernel_traits_finalizeILj2560Ef6__halffS2_fjLb0ELj1024ELj4ENS_18Kernel_traits_baseILj2560EfS2_fS2_fjLj1024EEEEELb0ELb0EEEvNS_9BwdParamsE,"ax",@progbits
	.align	128
        .global         _ZN10layer_norm22ln_bwd_finalize_kernelINS_22Kernel_traits_finalizeILj2560Ef6__halffS2_fjLb0ELj1024ELj4ENS_18Kernel_traits_baseILj2560EfS2_fS2_fjLj1024EEEEELb0ELb0EEEvNS_9BwdParamsE
        .type           _ZN10layer_norm22ln_bwd_finalize_kernelINS_22Kernel_traits_finalizeILj2560Ef6__halffS2_fjLb0ELj1024ELj4ENS_18Kernel_traits_baseILj2560EfS2_fS2_fjLj1024EEEEELb0ELb0EEEvNS_9BwdParamsE,@function
        .size           _ZN10layer_norm22ln_bwd_finalize_kernelINS_22Kernel_traits_finalizeILj2560Ef6__halffS2_fjLb0ELj1024ELj4ENS_18Kernel_traits_baseILj2560EfS2_fS2_fjLj1024EEEEELb0ELb0EEEvNS_9BwdParamsE,(.L_x_5462 - _ZN10layer_norm22ln_bwd_finalize_kernelINS_22Kernel_traits_finalizeILj2560Ef6__halffS2_fjLb0ELj1024ELj4ENS_18Kernel_traits_baseILj2560EfS2_fS2_fjLj1024EEEEELb0ELb0EEEvNS_9BwdParamsE)
        .other          _ZN10layer_norm22ln_bwd_finalize_kernelINS_22Kernel_traits_finalizeILj2560Ef6__halffS2_fjLb0ELj1024ELj4ENS_18Kernel_traits_baseILj2560EfS2_fS2_fjLj1024EEEEELb0ELb0EEEvNS_9BwdParamsE,@"STO_CUDA_ENTRY STV_DEFAULT"
_ZN10layer_norm22ln_bwd_finalize_kernelINS_22Kernel_traits_finalizeILj2560Ef6__halffS2_fjLb0ELj1024ELj4ENS_18Kernel_traits_baseILj2560EfS2_fS2_fjLj1024EEEEELb0ELb0EEEvNS_9BwdParamsE:
.text._ZN10layer_norm22ln_bwd_finalize_kernelINS_22Kernel_traits_finalizeILj2560Ef6__halffS2_fjLb0ELj1024ELj4ENS_18Kernel_traits_baseILj2560EfS2_fS2_fjLj1024EEEEELb0ELb0EEEvNS_9BwdParamsE:
        /* <DEDUP_REMOVED lines=82> */
.L_x_4219:
        /* <DEDUP_REMOVED lines=118> */
.L_x_4218:
[----:B------:R-:W-:Y:S05]  /*0c80*/  BSYNC.RECONVERGENT B1 ;  /* 0x0000000000017941 */ /* 0x000fea0003800200 */
.L_x_4217:
        /* <DEDUP_REMOVED lines=75> */
.L_x_4221:
[----:B------:R-:W-:Y:S05]  /*1140*/  BSYNC.RECONVERGENT B1 ;  /* 0x0000000000017941 */ /* 0x000fea0003800200 */
.L_x_4220:
        /* <DEDUP_REMOVED lines=37> */
.L_x_4223:
[----:B------:R-:W-:Y:S05]  /*13a0*/  BSYNC.RECONVERGENT B1 ;  /* 0x0000000000017941 */ /* 0x000fea0003800200 */
.L_x_4222:
[----:B------:R-:W-:Y:S05]  /*13b0*/  @!P1 BRA `(.L_x_4216) ;  /* 0x0000000000409947 */ /* 0x000fea0003800000 */
[----:B------:R-:W0:Y:S01]  /*13c0*/  LDC.64 R6, c[0x0][0x440] ;  /* 0x00011000ff067b82 */ /* 0x000e220000000a00 */
[----:B------:R-:W-:Y:S01]  /*13d0*/  IMAD R59, R2, R56, R59 ;  /* 0x00000038023b7224 */ /* 0x000fe200078e023b */
[----:B------:R-:W-:Y:S02]  /*13e0*/  LOP3.LUT R8, R8, 0x1f, RZ, 0xc0, !PT ;  /* 0x0000001f08087812 */ /* 0x000fe400078ec0ff */
[----:B------:R-:W-:Y:S02]  /*13f0*/  IADD3 R9, PT, PT, -R9, RZ, RZ ;  /* 0x000000ff09097210 */ /* 0x000fe40007ffe1ff */
[----:B------:R-:W-:Y:S02]  /*1400*/  IADD3 R59, PT, PT, R8, R59, RZ ;  /* 0x0000003b083b7210 */ /* 0x000fe40007ffe0ff */
[----:B------:R-:W1:Y:S05]  /*1410*/  LDC.64 R10, c[0x0][0x448] ;  /* 0x00011200ff0a7b82 */ /* 0x000e6a0000000a00 */
.L_x_4224:
        /* <DEDUP_REMOVED lines=10> */
.L_x_4216:
[----:B------:R-:W-:Y:S05]  /*14c0*/  BSYNC.RECONVERGENT B0 ;  /* 0x0000000000007941 */ /* 0x000fea0003800200 */
.L_x_4215:
        /* <DEDUP_REMOVED lines=57> */
.L_x_4225:
        /* <DEDUP_REMOVED lines=10> */
.L_x_5462:


//--------------------- .text._ZN10layer_norm40ln_parallel_residual_bwd_finalize_kernelINS_22Kernel_traits_finalizeILj2560Ef6__halffS2_fjLb0ELj1024ELj4ENS_18Kernel_traits_baseILj2560EfS2_fS2_fjLj1024EEEEELb0EEEvNS_9BwdParamsE --------------------------
	.section	.text._ZN10layer_norm40ln_parallel_residual_bwd_finalize_kernelINS_22Kernel_traits_finalizeILj2560Ef6__halffS2_fjLb0ELj1024ELj4ENS_18Kernel_traits_baseILj2560EfS2_fS2_fjLj1024EEEEELb0EEEvNS_9BwdParamsE,"ax",@progbits
	.align	128
        .global         _ZN10layer_norm40ln_parallel_residual_bwd_finalize_kernelINS_22Kernel_traits_finalizeILj2560Ef6__halffS2_fjLb0ELj1024ELj4ENS_18Kernel_traits_baseILj2560EfS2_fS2_fjLj1024EEEEELb0EEEvNS_9BwdParamsE
        .type           _ZN10layer_norm40ln_parallel_residual_bwd_finalize_kernelINS_22Kernel_traits_finalizeILj2560Ef6__halffS2_fjLb0ELj1024ELj4ENS_18Kernel_traits_baseILj2560EfS2_fS2_fjLj1024EEEEELb0EEEvNS_9BwdParamsE,@function
        .size           _ZN10layer_norm40ln_parallel_residual_bwd_finalize_kernelINS_22Kernel_traits_finalizeILj2560Ef6__halffS2_fjLb0ELj1024ELj4ENS_18Kernel_traits_baseILj2560EfS2_fS2_fjLj1024EEEEELb0EEEvNS_9BwdParamsE,(.L_x_5463 - _ZN10layer_norm40ln_parallel_residual_bwd_finalize_kernelINS_22Kernel_traits_finalizeILj2560Ef6__halffS2_fjLb0ELj1024ELj4ENS_18Kernel_traits_baseILj2560EfS2_fS2_fjLj1024EEEEELb0EEEvNS_9BwdParamsE)
        .other          _ZN10layer_norm40ln_parallel_residual_bwd_finalize_kernelINS_22Kernel_traits_finalizeILj2560Ef6__halffS2_fjLb0ELj1024ELj4ENS_18Kernel_traits_baseILj2560EfS2_fS2_fjLj1024EEEEELb0EEEvNS_9BwdParamsE,@"STO_CUDA_ENTRY STV_DEFAULT"
_ZN10layer_norm40ln_parallel_residual_bwd_finalize_kernelINS_22Kernel_traits_finalizeILj2560Ef6__halffS2_fjLb0ELj1024ELj4ENS_18Kernel_traits_baseILj2560EfS2_fS2_fjLj1024EEEEELb0EEEvNS_9BwdParamsE:
.text._ZN10layer_norm40ln_parallel_residual_bwd_finalize_kernelINS_22Kernel_traits_finalizeILj2560Ef6__halffS2_fjLb0ELj1024ELj4ENS_18Kernel_traits_baseILj2560EfS2_fS2_fjLj1024EEEEELb0EEEvNS_9BwdParamsE:
        /* <DEDUP_REMOVED lines=60> */
.L_x_4230:
        /* <DEDUP_REMOVED lines=112> */
.L_x_4229:
[----:B------:R-:W-:Y:S05]  /*0ac0*/  BSYNC.RECONVERGENT B1 ;  /* 0x0000000000017941 */ /* 0x000fea0003800200 */
.L_x_4228:
        /* <DEDUP_REMOVED lines=65> */
.L_x_4232:
[----:B------:R-:W-:Y:S05]  /*0ee0*/  BSYNC.RECONVERGENT B1 ;  /* 0x0000000000017941 */ /* 0x000fea0003800200 */
.L_x_4231:
        /* <DEDUP_REMOVED lines=36> */
.L_x_4234:
[----:B------:R-:W-:Y:S05]  /*1130*/  BSYNC.RECONVERGENT B1 ;  /* 0x0000000000017941 */ /* 0x000fea0003800200 */
.L_x_4233:
        /* <DEDUP_REMOVED lines=18> */
.L_x_4227:
[----:B------:R-:W-:Y:S05]  /*1260*/  BSYNC.RECONVERGENT B0 ;  /* 0x0000000000007941 */ /* 0x000fea0003800200 */
.L_x_4226:
        /* <DEDUP_REMOVED lines=90> */
.L_x_4235:
        /* <DEDUP_REMOVED lines=15> */
.L_x_5463:


//--------------------- .text._ZN10layer_norm31ln_parallel_residual_bwd_kernelINS_13Kernel_traitsIf6__halffS2_fjLj2560ELj1ELj1ELj4ELj8ENS_18Kernel_traits_baseILj2560EfS2_fS2_fjLj128EEEEELb1ELb1ELb0EEEvNS_9BwdParamsE --------------------------
	.section	.text._ZN10layer_norm31ln_parallel_residual_bwd_kernelINS_13Kernel_traitsIf6__halffS2_fjLj2560ELj1ELj1ELj4ELj8ENS_18Kernel_traits_baseILj2560EfS2_fS2_fjLj128EEEEELb1ELb1ELb0EEEvNS_9BwdParamsE,"ax",@progbits
	.align	128
        .global         _ZN10layer_norm31ln_parallel_residual_bwd_kernelINS_13Kernel_traitsIf6__halffS2_fjLj2560ELj1ELj1ELj4ELj8ENS_18Kernel_traits_baseILj2560EfS2_fS2_fjLj128EEEEELb1ELb1ELb0EEEvNS_9BwdParamsE
        .type           _ZN10layer_norm31ln_parallel_residual_bwd_kernelINS_13Kernel_traitsIf6__halffS2_fjLj2560ELj1ELj1ELj4ELj8ENS_18Kernel_traits_baseILj2560EfS2_fS2_fjLj128EEEEELb1ELb1ELb0EEEvNS_9BwdParamsE,@function
        .size           _ZN10layer_norm31ln_parallel_residual_bwd_kernelINS_13Kernel_traitsIf6__halffS2_fjLj2560ELj1ELj1ELj4ELj8ENS_18Kernel_traits_baseILj2560EfS2_fS2_fjLj128EEEEELb1ELb1ELb0EEEvNS_9BwdParamsE,(.L_x_5464 - _ZN10layer_norm31ln_parallel_residual_bwd_kernelINS_13Kernel_traitsIf6__halffS2_fjLj2560ELj1ELj1ELj4ELj8ENS_18Kernel_traits_baseILj2560EfS2_fS2_fjLj128EEEEELb1ELb1ELb0EEEvNS_9BwdParamsE)
        .other          _ZN10layer_norm31ln_parallel_residual_bwd_kernelINS_13Kernel_traitsIf6__halffS2_fjLj2560ELj1ELj1ELj4ELj8ENS_18Kernel_traits_baseILj2560EfS2_fS2_fjLj128EEEEELb1ELb1ELb0EEEvNS_9BwdParamsE,@"STO_CUDA_ENTRY STV_DEFAULT"
_ZN10layer_norm31ln_parallel_residual_bwd_kernelINS_13Kernel_traitsIf6__halffS2_fjLj2560ELj1ELj1ELj4ELj8ENS_18Kernel_traits_baseILj2560EfS2_fS2_fjLj128EEEEELb1ELb1ELb0EEEvNS_9BwdParamsE:
.text._ZN10layer_norm31ln_parallel_residual_bwd_kernelINS_13Kernel_traitsIf6__halffS2_fjLj2560ELj1ELj1ELj4ELj8ENS_18Kernel_traits_baseILj2560EfS2_fS2_fjLj128EEEEELb1ELb1ELb0EEEvNS_9BwdParamsE:
        /* <DEDUP_REMOVED lines=90> */
.L_x_4303:
        /* <DEDUP_REMOVED lines=43> */
[----:B------:R-:W-:Y:S02]  /*0850*/  VIADD R152, R11, 0x80 ;  /* 0x000000800b987836 */ /* 0x000fe40000000000 */
[----:B---3--:R-:W-:Y:S01]  /*0860*/  IMAD.MOV.U32 R17, RZ, RZ, R18 ;  /* 0x000000ffff117224 */ /* 0x008fe200078e0012 */
[--C-:B------:R-:W-:Y:S01]  /*0870*/  SHF.R.U32.HI R149, RZ, 0x10, R19.reuse ;  /* 0x00000010ff957819 */ /* 0x100fe20000011613 */
[--C-:B------:R-:W-:Y:S01]  /*0880*/  IMAD.MOV.U32 R114, RZ, RZ, R19.reuse ;  /* 0x000000ffff727224 */ /* 0x100fe200078e0013 */
[----:B------:R-:W-:Y:S02]  /*0890*/  SHF.R.U64 R150, R18, 0x10, R19 ;  /* 0x0000001012967819 */ /* 0x000fe40000001213 */
[----:B------:R-:W-:Y:S02]  /*08a0*/  HADD2.F32 R19, -RZ, R17.H0_H0 ;  /* 0x20000011ff137230 */ /* 0x000fe40000004100 */
[----:B----4-:R-:W-:Y:S01]  /*08b0*/  FADD.FTZ R104, -R148, R104 ;  /* 0x0000006894687221 */ /* 0x010fe20000010100 */
[----:B0-----:R-:W-:-:S02]  /*08c0*/  HADD2.F32 R108, -RZ, R149.H0_H0 ;  /* 0x20000095ff6c7230 */ /* 0x001fc40000004100 */
[----:B------:R-:W-:Y:S01]  /*08d0*/  FADD.FTZ R18, -R148, R105 ;  /* 0x0000006994127221 */ /* 0x000fe20000010100 */
[----:B------:R-:W-:Y:S01]  /*08e0*/  FMUL.FTZ R149, R104, UR23 ;  /* 0x0000001768957c20 */ /* 0x000fe20008410000 */
[----:B------:R-:W-:Y:S01]  /*08f0*/  FADD.FTZ R105, -R148, R106 ;  /* 0x0000006a94697221 */ /* 0x000fe20000010100 */
[----:B------:R-:W-:Y:S02]  /*0900*/  HADD2.F32 R106, -RZ, R150.H0_H0 ;  /* 0x20000096ff6a7230 */ /* 0x000fe40000004100 */
[----:B------:R-:W-:Y:S01]  /*0910*/  FADD.FTZ R40, R40, R19 ;  /* 0x0000001328287221 */ /* 0x000fe20000010000 */
[-C--:B------:R-:W-:Y:S01]  /*0920*/  FFMA.FTZ R60, R149, R19.reuse, R60 ;  /* 0x00000013953c7223 */ /* 0x080fe2000001003c */
[----:B-----5:R-:W-:Y:S01]  /*0930*/  FMUL.FTZ R19, R80, R19 ;  /* 0x0000001350137220 */ /* 0x020fe20000410000 */
[----:B------:R-:W-:Y:S01]  /*0940*/  FADD.FTZ R115, -R148, R107 ;  /* 0x0000006b94737221 */ /* 0x000fe20000010100 */
[----:B------:R-:W-:Y:S02]  /*0950*/  HADD2.F32 R107, -RZ, R114.H0_H0 ;  /* 0x20000072ff6b7230 */ /* 0x000fe40000004100 */
        /* <DEDUP_REMOVED lines=20> */
.L_x_4238:
[----:B------:R-:W-:Y:S05]  /*0aa0*/  BSYNC.RECONVERGENT B0 ;  /* 0x0000000000007941 */ /* 0x000fea0003800200 */
.L_x_4237:
        /* <DEDUP_REMOVED lines=27> */
[----:B------:R-:W-:Y:S02]  /*0c60*/  HADD2.F32 R105, -RZ, R120.H0_H0 ;  /* 0x20000078ff697230 */ /* 0x000fe40000004100 */
[C---:B------:R-:W-:Y:S01]  /*0c70*/  FADD.FTZ R104, -R148.reuse, R104 ;  /* 0x0000006894687221 */ /* 0x040fe20000010100 */
[----:B------:R-:W-:Y:S01]  /*0c80*/  FADD.FTZ R109, -R148, R106 ;  /* 0x0000006a946d7221 */ /* 0x000fe20000010100 */
[----:B------:R-:W-:-:S02]  /*0c90*/  HADD2.F32 R106, -RZ, R153.H0_H0 ;  /* 0x20000099ff6a7230 */ /* 0x000fc40000004100 */
[----:B------:R-:W-:Y:S01]  /*0ca0*/  FADD.FTZ R122, -R148, R107 ;  /* 0x0000006b947a7221 */ /* 0x000fe20000010100 */
[----:B0-----:R-:W-:Y:S01]  /*0cb0*/  FMUL.FTZ R117, R104, UR23 ;  /* 0x0000001768757c20 */ /* 0x001fe20008410000 */
[-C--:B-----5:R-:W-:Y:S01]  /*0cc0*/  FMUL.FTZ R120, R76, R105.reuse ;  /* 0x000000694c787220 */ /* 0x0a0fe20000410000 */
[----:B------:R-:W-:Y:S02]  /*0cd0*/  HADD2.F32 R107, -RZ, R121.H0_H0 ;  /* 0x20000079ff6b7230 */ /* 0x000fe40000004100 */
        /* <DEDUP_REMOVED lines=11> */
[----:B-1----:R-:W-:-:S02]  /*0d90*/  HADD2.F32 R110, -RZ, R123.H0_H0 ;  /* 0x2000007bff6e7230 */ /* 0x002fc40000004100 */
        /* <DEDUP_REMOVED lines=11> */
.L_x_4240:
[----:B------:R-:W-:Y:S05]  /*0e50*/  BSYNC.RECONVERGENT B0 ;  /* 0x0000000000007941 */ /* 0x000fea0003800200 */
.L_x_4239:
        /* <DEDUP_REMOVED lines=58> */
.L_x_4242:
[----:B------:R-:W-:Y:S05]  /*1200*/  BSYNC.RECONVERGENT B0 ;  /* 0x0000000000007941 */ /* 0x000fea0003800200 */
.L_x_4241:
        /* <DEDUP_REMOVED lines=58> */
.L_x_4244:
[----:B------:R-:W-:Y:S05]  /*15b0*/  BSYNC.RECONVERGENT B0 ;  /* 0x0000000000007941 */ /* 0x000fea0003800200 */
.L_x_4243:
        /* <DEDUP_REMOVED lines=44> */
[----:B------:R-:W-:-:S02]  /*1880*/  HADD2.F32 R110, -RZ, R147.H0_H0 ;  /* 0x20000093ff6e7230 */ /* 0x000fc40000004100 */
[----:B------:R-:W-:Y:S01]  /*1890*/  FADD.FTZ R107, R104, R145 ;  /* 0x00000091686b7221 */ /* 0x000fe20000010000 */
        /* <DEDUP_REMOVED lines=11> */
.L_x_4246:
[----:B------:R-:W-:Y:S05]  /*1950*/  BSYNC.RECONVERGENT B0 ;  /* 0x0000000000007941 */ /* 0x000fea0003800200 */
.L_x_4245:
        /* <DEDUP_REMOVED lines=32> */
.L_x_4248:
[----:B------:R-:W-:Y:S05]  /*1b60*/  BSYNC.RECONVERGENT B0 ;  /* 0x0000000000007941 */ /* 0x000fea0003800200 */
.L_x_4247:
        /* <DEDUP_REMOVED lines=69> */
.L_x_4253:
        /* <DEDUP_REMOVED lines=31> */
.L_x_4252:
        /* <DEDUP_REMOVED lines=34> */
.L_x_4255:
        /* <DEDUP_REMOVED lines=31> */
.L_x_4251:
        /* <DEDUP_REMOVED lines=36> */
[----:B------:R-:W-:Y:S02]  /*2800*/  F2FP.F16.F32.PACK_AB R108, R14, R105 ;  /* 0x000000690e6c723e */ /* 0x000fe400000000ff */
        /* <DEDUP_REMOVED lines=13> */
.L_x_4257:
        /* <DEDUP_REMOVED lines=30> */
[----:B------:R-:W-:Y:S02]  /*2ac0*/  F2FP.F16.F32.PACK_AB R111, R13, R14 ;  /* 0x0000000e0d6f723e */ /* 0x000fe400000000ff */
[----:B------:R-:W-:Y:S02]  /*2ad0*/  F2FP.F16.F32.PACK_AB R16, R15, R16 ;  /* 0x000000100f10723e */ /* 0x000fe400000000ff */
[C---:B------:R-:W-:Y:S02]  /*2ae0*/  FSEL R14, R106.reuse, RZ, P6 ;  /* 0x000000ff6a0e7208 */ /* 0x040fe40003000000 */
[----:B------:R-:W-:Y:S02]  /*2af0*/  FSEL R15, R106, RZ, P0 ;  /* 0x000000ff6a0f7208 */ /* 0x000fe40000000000 */
[----:B------:R-:W-:Y:S02]  /*2b00*/  F2FP.F16.F32.PACK_AB R104, R104, R105 ;  /* 0x000000696868723e */ /* 0x000fe400000000ff */
[----:B------:R-:W-:-:S02]  /*2b10*/  F2FP.F16.F32.PACK_AB R150, R15, R14 ;  /* 0x0000000e0f96723e */ /* 0x000fc400000000ff */
[C---:B------:R-:W-:Y:S02]  /*2b20*/  PRMT R14, R16.reuse, 0x7632, R14 ;  /* 0x00007632100e7816 */ /* 0x040fe4000000000e */
[----:B------:R-:W-:Y:S02]  /*2b30*/  PRMT R108, R16, 0x7610, R108 ;  /* 0x00007610106c7816 */ /* 0x000fe4000000006c */
[----:B------:R-:W-:Y:S02]  /*2b40*/  PRMT R13, R111, 0x7632, R13 ;  /* 0x000076326f0d7816 */ /* 0x000fe4000000000d */
[C---:B------:R-:W-:Y:S02]  /*2b50*/  PRMT R15, R104.reuse, 0x7632, R15 ;  /* 0x00007632680f7816 */ /* 0x040fe4000000000f */
[----:B------:R-:W-:Y:S02]  /*2b60*/  PRMT R109, R104, 0x7610, R109 ;  /* 0x00007610686d7816 */ /* 0x000fe4000000006d */
[----:B------:R-:W-:Y:S01]  /*2b70*/  PRMT R16, R150, 0x7632, R16 ;  /* 0x0000763296107816 */ /* 0x000fe20000000010 */
[----:B------:R-:W-:Y:S06]  /*2b80*/  BRA `(.L_x_4254) ;  /* 0x0000000400647947 */ /* 0x000fec0003800000 */
.L_x_4256:
        /* <DEDUP_REMOVED lines=47> */
.L_x_4258:
        /* <DEDUP_REMOVED lines=41> */
[----:B------:R-:W-:-:S07]  /*3110*/  PRMT R16, R150, 0x7632, R16 ;  /* 0x0000763296107816 */ /* 0x000fce0000000010 */
.L_x_4254:
        /* <DEDUP_REMOVED lines=24> */
.L_x_4259:
[----:B------:R-:W-:-:S07]  /*32a0*/  VIADD R11, R11, 0x80 ;  /* 0x000000800b0b7836 */ /* 0x000fce0000000000 */
.L_x_4250:
[----:B------:R-:W-:Y:S05]  /*32b0*/  BSYNC.RECONVERGENT B0 ;  /* 0x0000000000007941 */ /* 0x000fea0003800200 */
.L_x_4249:
        /* <DEDUP_REMOVED lines=54> */
.L_x_4264:
        /* <DEDUP_REMOVED lines=43> */
.L_x_4263:
        /* <DEDUP_REMOVED lines=46> */
.L_x_4266:
        /* <DEDUP_REMOVED lines=43> */
.L_x_4262:
        /* <DEDUP_REMOVED lines=37> */
.L_x_4268:
        /* <DEDUP_REMOVED lines=31> */
.L_x_4267:
        /* <DEDUP_REMOVED lines=34> */
.L_x_4269:
        /* <DEDUP_REMOVED lines=30> */
.L_x_4265:
        /* <DEDUP_REMOVED lines=23> */
.L_x_4270:
[----:B------:R-:W-:-:S07]  /*4810*/  VIADD R11, R11, 0x80 ;  /* 0x000000800b0b7836 */ /* 0x000fce0000000000 */
.L_x_4261:
[----:B------:R-:W-:Y:S05]  /*4820*/  BSYNC.RECONVERGENT B0 ;  /* 0x0000000000007941 */ /* 0x000fea0003800200 */
.L_x_4260:
        /* <DEDUP_REMOVED lines=54> */
.L_x_4275:
        /* <DEDUP_REMOVED lines=43> */
.L_x_4274:
        /* <DEDUP_REMOVED lines=46> */
.L_x_4277:
        /* <DEDUP_REMOVED lines=43> */
.L_x_4273:
        /* <DEDUP_REMOVED lines=37> */
.L_x_4279:
        /* <DEDUP_REMOVED lines=31> */
.L_x_4278:
        /* <DEDUP_REMOVED lines=34> */
.L_x_4280:
        /* <DEDUP_REMOVED lines=30> */
.L_x_4276:
        /* <DEDUP_REMOVED lines=23> */
.L_x_4281:
[----:B------:R-:W-:-:S07]  /*5d80*/  VIADD R11, R11, 0x80 ;  /* 0x000000800b0b7836 */ /* 0x000fce0000000000 */
.L_x_4272:
[----:B------:R-:W-:Y:S05]  /*5d90*/  BSYNC.RECONVERGENT B0 ;  /* 0x0000000000007941 */ /* 0x000fea0003800200 */
.L_x_4271:
        /* <DEDUP_REMOVED lines=54> */
.L_x_4286:
        /* <DEDUP_REMOVED lines=43> */
.L_x_4285:
        /* <DEDUP_REMOVED lines=46> */
.L_x_4288:
        /* <DEDUP_REMOVED lines=43> */
.L_x_4284:
        /* <DEDUP_REMOVED lines=37> */
.L_x_4290:
        /* <DEDUP_REMOVED lines=31> */
.L_x_4289:
        /* <DEDUP_REMOVED lines=34> */
.L_x_4291:
        /* <DEDUP_REMOVED lines=30> */
.L_x_4287:
        /* <DEDUP_REMOVED lines=23> */
.L_x_4292:
[----:B------:R-:W-:-:S07]  /*72f0*/  VIADD R11, R11, 0x80 ;  /* 0x000000800b0b7836 */ /* 0x000fce0000000000 */
.L_x_4283:
[----:B------:R-:W-:Y:S05]  /*7300*/  BSYNC.RECONVERGENT B0 ;  /* 0x0000000000007941 */ /* 0x000fea0003800200 */
.L_x_4282:
        /* <DEDUP_REMOVED lines=43> */
[----:B------:R-:W-:Y:S02]  /*75c0*/  F2FP.F16.F32.PACK_AB R14, R13, R14 ;  /* 0x0000000e0d0e723e */ /* 0x000fe400000000ff */
        /* <DEDUP_REMOVED lines=12> */
.L_x_4297:
        /* <DEDUP_REMOVED lines=43> */
.L_x_4296:
        /* <DEDUP_REMOVED lines=48> */
.L_x_4299:
        /* <DEDUP_REMOVED lines=43> */
.L_x_4295:
        /* <DEDUP_REMOVED lines=37> */
.L_x_4301:
        /* <DEDUP_REMOVED lines=31> */
.L_x_4300:
        /* <DEDUP_REMOVED lines=34> */
.L_x_4302:
        /* <DEDUP_REMOVED lines=30> */
.L_x_4298:
        /* <DEDUP_REMOVED lines=23> */
.L_x_4294:
[----:B------:R-:W-:Y:S05]  /*88a0*/  BSYNC.RECONVERGENT B0 ;  /* 0x0000000000007941 */ /* 0x000fea0003800200 */
.L_x_4293:
[----:B------:R-:W-:Y:S01]  /*88b0*/  UPLOP3.LUT UP3, UPT, UPT, UPT, UP3, 0x40, 0x4 ;  /* 0x000000000004789c */ /* 0x000fe20003f6e830 */
[----:B------:R-:W-:Y:S10]  /*88c0*/  BRA.U !UP1, `(.L_x_4303) ;  /* 0xffffff7d09347547 */ /* 0x000ff4000b83ffff */
.L_x_4236:
        /* <DEDUP_REMOVED lines=40> */
.L_x_4304:
        /* <DEDUP_REMOVED lines=11> */
.L_x_5464:


//--------------------- .text._ZN10layer_norm22ln_bwd_finalize_kernelINS_22Kernel_traits_finalizeILj2560Ef6__halffS2_fjLb0ELj1024ELj4ENS_18Kernel_traits_baseILj2560EfS2_fS2_fjLj1024EEEEELb0ELb1EEEvNS_9BwdParamsE --------------------------
	.section	.text._ZN10layer_norm22ln_bwd_finalize_kernelINS_22Kernel_traits_finalizeILj2560Ef6__halffS2_fjLb0ELj1024ELj4ENS_18Kernel_traits_baseILj2560EfS2_fS2_fjLj1024EEEEELb0ELb1EEEvNS_9BwdParamsE,"ax",@progbits
	.align	128
        .global         _ZN10layer_norm22ln_bwd_finalize_kernelINS_22Kernel_traits_finalizeILj2560Ef6__halffS2_fjLb0ELj1024ELj4ENS_18Kernel_traits_baseILj2560EfS2_fS2_fjLj1024EEEEELb0ELb1EEEvNS_9BwdParamsE
        .type           _ZN10layer_norm22ln_bwd_finalize_kernelINS_22Kernel_traits_finalizeILj2560Ef6__halffS2_fjLb0ELj1024ELj4ENS_18Kernel_traits_baseILj2560EfS2_fS2_fjLj1024EEEEELb0ELb1EEEvNS_9BwdParamsE,@function
        .size           _ZN10layer_norm22ln_bwd_finalize_kernelINS_22Kernel_traits_finalizeILj2560Ef6__halffS2_fjLb0ELj1024ELj4ENS_18Kernel_traits_baseILj2560EfS2_fS2_fjLj1024EEEEELb0ELb1EEEvNS_9BwdParamsE,(.L_x_5465 - _ZN10layer_norm22ln_bwd_finalize_kernelINS_22Kernel_traits_finalizeILj2560Ef6__halffS2_fjLb0ELj1024ELj4ENS_18Kernel_traits_baseILj2560EfS2_fS2_fjLj1024EEEEELb0ELb1EEEvNS_9BwdParamsE)
        .other          _ZN10layer_norm22ln_bwd_finalize_kernelINS_22Kernel_traits_finalizeILj2560Ef6__halffS2_fjLb0ELj1024ELj4ENS_18Kernel_traits_baseILj2560EfS2_fS2_fjLj1024EEEEELb0ELb1EEEvNS_9BwdParamsE,@"STO_CUDA_ENTRY STV_DEFAULT"
_ZN10layer_norm22ln_bwd_finalize_kernelINS_22Kernel_traits_finalizeILj2560Ef6__halffS2_fjLb0ELj1024ELj4ENS_18Kernel_traits_baseILj2560EfS2_fS2_fjLj1024EEEEELb0ELb1EEEvNS_9BwdParamsE:
.text._ZN10layer_norm22ln_bwd_finalize_kernelINS_22Kernel_traits_finalizeILj2560Ef6__halffS2_fjLb0ELj1024ELj4ENS_18Kernel_traits_baseILj2560EfS2_fS2_fjLj1024EEEEELb0ELb1EEEvNS_9BwdParamsE:
        /* <DEDUP_REMOVED lines=81> */
.L_x_4309:
        /* <DEDUP_REMOVED lines=118> */
.L_x_4308:
[----:B------:R-:W-:Y:S05]  /*0c70*/  BSYNC.RECONVERGENT B1 ;  /* 0x0000000000017941 */ /* 0x000fea0003800200 */
.L_x_4307:
        /* <DEDUP_REMOVED lines=77> */
.L_x_4311:
[----:B------:R-:W-:Y:S05]  /*1150*/  BSYNC.RECONVERGENT B1 ;  /* 0x0000000000017941 */ /* 0x000fea0003800200 */
.L_x_4310:
        /* <DEDUP_REMOVED lines=38> */
.L_x_4313:
[----:B------:R-:W-:Y:S05]  /*13c0*/  BSYNC.RECONVERGENT B1 ;  /* 0x0000000000017941 */ /* 0x000fea0003800200 */
.L_x_4312:
        /* <DEDUP_REMOVED lines=8> */
.L_x_4314:
        /* <DEDUP_REMOVED lines=10> */
.L_x_4306:
[----:B------:R-:W-:Y:S05]  /*14f0*/  BSYNC.RECONVERGENT B0 ;  /* 0x0000000000007941 */ /* 0x000fea0003800200 */
.L_x_4305:
        /* <DEDUP_REMOVED lines=55> */
.L_x_4315:
        /* <DEDUP_REMOVED lines=9> */
.L_x_5465:


//--------------------- .text._ZN10layer_norm40ln_parallel_residual_bwd_finalize_kernelINS_22Kernel_traits_finalizeILj2560Ef6__halffS2_fjLb0ELj1024ELj4ENS_18Kernel_traits_baseILj2560EfS2_fS2_fjLj1024EEEEELb1EEEvNS_9BwdParamsE --------------------------
	.section	.text._ZN10layer_norm40ln_parallel_residual_bwd_finalize_kernelINS_22Kernel_traits_finalizeILj2560Ef6__halffS2_fjLb0ELj1024ELj4ENS_18Kernel_traits_baseILj2560EfS2_fS2_fjLj1024EEEEELb1EEEvNS_9BwdParamsE,"ax",@progbits
	.align	128
        .global         _ZN10layer_norm40ln_parallel_residual_bwd_finalize_kernelINS_22Kernel_traits_finalizeILj2560Ef6__halffS2_fjLb0ELj1024ELj4ENS_18Kernel_traits_baseILj2560EfS2_fS2_fjLj1024EEEEELb1EEEvNS_9BwdParamsE
        .type           _ZN10layer_norm40ln_parallel_residual_bwd_finalize_kernelINS_22Kernel_traits_finalizeILj2560Ef6__halffS2_fjLb0ELj1024ELj4ENS_18Kernel_traits_baseILj2560EfS2_fS2_fjLj1024EEEEELb1EEEvNS_9BwdParamsE,@function
        .size           _ZN10layer_norm40ln_parallel_residual_bwd_finalize_kernelINS_22Kernel_traits_finalizeILj2560Ef6__halffS2_fjLb0ELj1024ELj4ENS_18Kernel_traits_baseILj2560EfS2_fS2_fjLj1024EEEEELb1EEEvNS_9BwdParamsE,(.L_x_5466 - _ZN10layer_norm40ln_parallel_residual_bwd_finalize_kernelINS_22Kernel_traits_finalizeILj2560Ef6__halffS2_fjLb0ELj1024ELj4ENS_18Kernel_traits_baseILj2560EfS2_fS2_fjLj1024EEEEELb1EEEvNS_9BwdParamsE)
        .other          _ZN10layer_norm40ln_parallel_residual_bwd_finalize_kernelINS_22Kernel_traits_finalizeILj2560Ef6__halffS2_fjLb0ELj1024ELj4ENS_18Kernel_traits_baseILj2560EfS2_fS2_fjLj1024EEEEELb1EEEvNS_9BwdParamsE,@"STO_CUDA_ENTRY STV_DEFAULT"
_ZN10layer_norm40ln_parallel_residual_bwd_finalize_kernelINS_22Kernel_traits_finalizeILj2560Ef6__halffS2_fjLb0ELj1024ELj4ENS_18Kernel_traits_baseILj2560EfS2_fS2_fjLj1024EEEEELb1EEEvNS_9BwdParamsE:
.text._ZN10layer_norm40ln_parallel_residual_bwd_finalize_kernelINS_22Kernel_traits_finalizeILj2560Ef6__halffS2_fjLb0ELj1024ELj4ENS_18Kernel_traits_baseILj2560EfS2_fS2_fjLj1024EEEEELb1EEEvNS_9BwdParamsE:
        /* <DEDUP_REMOVED lines=60> */
.L_x_4320:
        /* <DEDUP_REMOVED lines=112> */
.L_x_4319:
[----:B------:R-:W-:Y:S05]  /*0ac0*/  BSYNC.RECONVERGENT B1 ;  /* 0x0000000000017941 */ /* 0x000fea0003800200 */
.L_x_4318:
        /* <DEDUP_REMOVED lines=66> */
.L_x_4322:
[----:B------:R-:W-:Y:S05]  /*0ef0*/  BSYNC.RECONVERGENT B1 ;  /* 0x0000000000017941 */ /* 0x000fea0003800200 */
.L_x_4321:
        /* <DEDUP_REMOVED lines=37> */
.L_x_4324:
[----:B------:R-:W-:Y:S05]  /*1150*/  BSYNC.RECONVERGENT B1 ;  /* 0x0000000000017941 */ /* 0x000fea0003800200 */
.L_x_4323:
        /* <DEDUP_REMOVED lines=19> */
.L_x_4317:
[----:B------:R-:W-:Y:S05]  /*1290*/  BSYNC.RECONVERGENT B0 ;  /* 0x0000000000007941 */ /* 0x000fea0003800200 */
.L_x_4316:
        /* <DEDUP_REMOVED lines=88> */
.L_x_4325:
        /* <DEDUP_REMOVED lines=14> */
.L_x_5466:


//--------------------- .text._ZN10layer_norm31ln_parallel_residual_bwd_kernelINS_13Kernel_traitsIf6__halffS2_fjLj2560ELj1ELj1ELj4ELj8ENS_18Kernel_traits_baseILj2560EfS2_fS2_fjLj128EEEEELb1ELb1ELb1EEEvNS_9BwdParamsE --------------------------
	.section	.text._ZN10layer_norm31ln_parallel_residual_bwd_kernelINS_13Kernel_traitsIf6__halffS2_fjLj2560ELj1ELj1ELj4ELj8ENS_18Kernel_traits_baseILj2560EfS2_fS2_fjLj128EEEEELb1ELb1ELb1EEEvNS_9BwdParamsE,"ax",@progbits
	.align	128
        .global         _ZN10layer_norm31ln_parallel_residual_bwd_kernelINS_13Kernel_traitsIf6__halffS2_fjLj2560ELj1ELj1ELj4ELj8ENS_18Kernel_traits_baseILj2560EfS2_fS2_fjLj128EEEEELb1ELb1ELb1EEEvNS_9BwdParamsE
        .type           _ZN10layer_norm31ln_parallel_residual_bwd_kernelINS_13Kernel_traitsIf6__halffS2_fjLj2560ELj1ELj1ELj4ELj8ENS_18Kernel_traits_baseILj2560EfS2_fS2_fjLj128EEEEELb1ELb1ELb1EEEvNS_9BwdParamsE,@function
        .size           _ZN10layer_norm31ln_parallel_residual_bwd_kernelINS_13Kernel_traitsIf6__halffS2_fjLj2560ELj1ELj1ELj4ELj8ENS_18Kernel_traits_baseILj2560EfS2_fS2_fjLj128EEEEELb1ELb1ELb1EEEvNS_9BwdParamsE,(.L_x_5467 - _ZN10layer_norm31ln_parallel_residual_bwd_kernelINS_13Kernel_traitsIf6__halffS2_fjLj2560ELj1ELj1ELj4ELj8ENS_18Kernel_traits_baseILj2560EfS2_fS2_fjLj128EEEEELb1ELb1ELb1EEEvNS_9BwdParamsE)
        .other          _ZN10layer_norm31ln_parallel_residual_bwd_kernelINS_13Kernel_traitsIf6__halffS2_fjLj2560ELj1ELj1ELj4ELj8ENS_18Kernel_traits_baseILj2560EfS2_fS2_fjLj128EEEEELb1ELb1ELb1EEEvNS_9BwdParamsE,@"STO_CUDA_ENTRY STV_DEFAULT"
_ZN10layer_norm31ln_parallel_residual_bwd_kernelINS_13Kernel_traitsIf6__halffS2_fjLj2560ELj1ELj1ELj4ELj8ENS_18Kernel_traits_baseILj2560EfS2_fS2_fjLj128EEEEELb1ELb1ELb1EEEvNS_9BwdParamsE:
.text._ZN10layer_norm31ln_parallel_residual_bwd_kernelINS_13Kernel_traitsIf6__halffS2_fjLj2560ELj1ELj1ELj4ELj8ENS_18Kernel_traits_baseILj2560EfS2_fS2_fjLj128EEEEELb1ELb1ELb1EEEvNS_9BwdParamsE:
        /* <DEDUP_REMOVED lines=72> */
.L_x_4374:
        /* <DEDUP_REMOVED lines=13> */
[----:B------:R-:W-:-:S04]  /*0550*/  LEA.HI.SX32 R119, R119, R80, 0x1e ;  /* 0x0000005077777211 */ /* 0x000fc800078ff2ff */
[C---:B------:R-:W-:Y:S01]  /*0560*/  IADD3 R115, PT, PT, R119.reuse, 0x200, RZ ;  /* 0x0000020077737810 */ /* 0x040fe20007ffe0ff */
[C---:B------:R-:W-:Y:S02]  /*0570*/  VIADD R118, R119.reuse, 0x80 ;  /* 0x0000008077767836 */ /* 0x040fe40000000000 */
[C---:B------:R-:W-:Y:S01]  /*0580*/  VIADD R117, R119.reuse, 0x100 ;  /* 0x0000010077757836 */ /* 0x040fe20000000000 */
[----:B------:R-:W3:Y:S01]  /*0590*/  LDC.64 R130, c[0x0][0x3b0] ;  /* 0x0000ec00ff827b82 */ /* 0x000ee20000000a00 */
        /* <DEDUP_REMOVED lines=69> */
[----:B------:R-:W-:Y:S01]  /*09f0*/  FSEL R160, R160, RZ, !P3 ;  /* 0x000000ffa0a07208 */ /* 0x000fe20005800000 */
[----:B0-----:R-:W-:Y:S01]  /*0a00*/  IMAD.MOV.U32 R130, RZ, RZ, R138 ;  /* 0x000000ffff827224 */ /* 0x001fe200078e008a */
[----:B---3--:R-:W-:-:S03]  /*0a10*/  SHF.R.U64 R129, R138, 0x10, R139 ;  /* 0x000000108a817819 */ /* 0x008fc6000000128b */
[----:B------:R-:W-:Y:S01]  /*0a20*/  FADD.FTZ R0, -R160, R72 ;  /* 0x00000048a0007221 */ /* 0x000fe20000010100 */
[----:B------:R-:W-:-:S03]  /*0a30*/  HADD2.F32 R131, -RZ, R130.H0_H0 ;  /* 0x20000082ff837230 */ /* 0x000fc60000004100 */
[----:B------:R-:W-:Y:S01]  /*0a40*/  FMUL.FTZ R0, R0, UR11 ;  /* 0x0000000b00007c20 */ /* 0x000fe20008410000 */
[----:B------:R-:W-:Y:S01]  /*0a50*/  IMAD.MOV.U32 R128, RZ, RZ, R139 ;  /* 0x000000ffff807224 */ /* 0x000fe200078e008b */
[----:B----4-:R-:W-:Y:S01]  /*0a60*/  SHF.R.U64 R140, R134, 0x10, R135 ;  /* 0x00000010868c7819 */ /* 0x010fe20000001287 */
[----:B------:R-:W-:Y:S02]  /*0a70*/  IMAD.MOV.U32 R142, RZ, RZ, R134 ;  /* 0x000000ffff8e7224 */ /* 0x000fe400078e0086 */
[C---:B------:R-:W-:Y:S01]  /*0a80*/  FADD.FTZ R134, -R160.reuse, R73 ;  /* 0x00000049a0867221 */ /* 0x040fe20000010100 */
[----:B------:R-:W-:Y:S01]  /*0a90*/  FADD.FTZ R75, -R160, R75 ;  /* 0x0000004ba04b7221 */ /* 0x000fe20000010100 */
[----:B------:R-:W-:Y:S02]  /*0aa0*/  HADD2.F32 R129, -RZ, R129.H0_H0 ;  /* 0x20000081ff817230 */ /* 0x000fe40000004100 */
[-C--:B------:R-:W-:Y:S01]  /*0ab0*/  FFMA.FTZ R120, R0, R131.reuse, R120 ;  /* 0x0000008300787223 */ /* 0x080fe20000010078 */
[----:B------:R-:W-:Y:S01]  /*0ac0*/  FADD.FTZ R104, R131, R104 ;  /* 0x0000006883687221 */ /* 0x000fe20000010000 */
[----:B------:R-:W-:Y:S01]  /*0ad0*/  FMUL.FTZ R131, R36, R131 ;  /* 0x0000008324837220 */ /* 0x000fe20000410000 */
[----:B-1----:R-:W-:Y:S01]  /*0ae0*/  @P0 IMAD.WIDE.U32 R132, R116, 0x10, R132 ;  /* 0x0000001074840825 */ /* 0x002fe200078e0084 */
        /* <DEDUP_REMOVED lines=57> */
[----:B------:R-:W-:Y:S01]  /*0e80*/  MOV R138, R135 ;  /* 0x00000087008a7202 */ /* 0x000fe20000000f00 */
[C---:B------:R-:W-:Y:S01]  /*0e90*/  FADD.FTZ R159, -R160.reuse, R90 ;  /* 0x0000005aa09f7221 */ /* 0x040fe20000010100 */
[C---:B------:R-:W-:Y:S01]  /*0ea0*/  FADD.FTZ R79, -R160.reuse, R79 ;  /* 0x0000004fa04f7221 */ /* 0x040fe20000010100 */
[C---:B------:R-:W-:Y:S01]  /*0eb0*/  FADD.FTZ R82, -R160.reuse, R82 ;  /* 0x00000052a0527221 */ /* 0x040fe20000010100 */
[----:B------:R-:W-:Y:S01]  /*0ec0*/  FADD.FTZ R81, -R160, R83 ;  /* 0x00000053a0517221 */ /* 0x000fe20000010100 */
[----:B------:R-:W-:Y:S01]  /*0ed0*/  FMUL.FTZ R90, R80, UR11 ;  /* 0x0000000b505a7c20 */ /* 0x000fe20008410000 */
[----:B------:R-:W-:-:S02]  /*0ee0*/  HADD2.F32 R76, -RZ, R140.H0_H0 ;  /* 0x2000008cff4c7230 */ /* 0x000fc40000004100 */
        /* <DEDUP_REMOVED lines=8> */
[----:B------:R-:W-:Y:S02]  /*0f70*/  HADD2.F32 R75, -RZ, R138.H0_H0 ;  /* 0x2000008aff4b7230 */ /* 0x000fe40000004100 */
[----:B------:R-:W-:Y:S01]  /*0f80*/  FMUL.FTZ R82, R45, R76 ;  /* 0x0000004c2d527220 */ /* 0x000fe20000410000 */
[----:B------:R-:W-:Y:S01]  /*0f90*/  FFMA.FTZ R73, R133, R129, R74 ;  /* 0x0000008185497223 */ /* 0x000fe2000001004a */
[----:B------:R-:W-:Y:S01]  /*0fa0*/  FADD.FTZ R79, R83, R80 ;  /* 0x00000050534f7221 */ /* 0x000fe20000010000 */
[----:B------:R-:W-:-:S02]  /*0fb0*/  IMAD.MOV.U32 R136, RZ, RZ, R152 ;  /* 0x000000ffff887224 */ /* 0x000fc400078e0098 */
[----:B------:R-:W-:Y:S02]  /*0fc0*/  HADD2.F32 R74, -RZ, R135.H0_H0 ;  /* 0x20000087ff4a7230 */ /* 0x000fe40000004100 */
[----:B------:R-:W-:Y:S01]  /*0fd0*/  FFMA.FTZ R80, R132, R128, R73 ;  /* 0x0000008084507223 */ /* 0x000fe20000010049 */
[----:B------:R-:W-:Y:S01]  /*0fe0*/  FADD.FTZ R138, R82, R79 ;  /* 0x0000004f528a7221 */ /* 0x000fe20000010000 */
[----:B------:R-:W-:Y:S01]  /*0ff0*/  FMUL.FTZ R135, R46, R75 ;  /* 0x0000004b2e877220 */ /* 0x000fe20000410000 */
[----:B------:R-:W-:Y:S02]  /*1000*/  HADD2.F32 R136, -RZ, R136.H0_H0 ;  /* 0x20000088ff887230 */ /* 0x000fe40000004100 */
[----:B------:R-:W-:Y:S01]  /*1010*/  FFMA.FTZ R73, R127, R89, R80 ;  /* 0x000000597f497223 */ /* 0x000fe20000010050 */
[----:B------:R-:W-:Y:S01]  /*1020*/  FADD.FTZ R79, R135, R138 ;  /* 0x0000008a874f7221 */ /* 0x000fe20000010000 */
[----:B------:R-:W-:Y:S01]  /*1030*/  FMUL.FTZ R138, R47, R74 ;  /* 0x0000004a2f8a7220 */ /* 0x000fe20000410000 */
        /* <DEDUP_REMOVED lines=16> */
[----:B------:R-:W-:Y:S01]  /*1140*/  FFMA.FTZ R3, R126, R148, R3 ;  /* 0x000000947e037223 */ /* 0x000fe20000010003 */
[----:B------:R-:W-:Y:S01]  /*1150*/  FADD.FTZ R19, R148, R19 ;  /* 0x0000001394137221 */ /* 0x000fe20000010000 */
[----:B------:R-:W-:Y:S02]  /*1160*/  HADD2.F32 R145, -RZ, R145.H0_H0 ;  /* 0x20000091ff917230 */ /* 0x000fe40000004100 */
[----:B------:R-:W-:Y:S01]  /*1170*/  FFMA.FTZ R73, R87, R82, R80 ;  /* 0x0000005257497223 */ /* 0x000fe20000010050 */
[----:B------:R-:W-:Y:S01]  /*1180*/  FADD.FTZ R79, R146, R79 ;  /* 0x0000004f924f7221 */ /* 0x000fe20000010000 */
[----:B------:R-:W-:Y:S01]  /*1190*/  FMUL.FTZ R148, R52, R143 ;  /* 0x0000008f34947220 */ /* 0x000fe20000410000 */
[----:B------:R-:W-:Y:S01]  /*11a0*/  FMUL.FTZ R81, R81, UR11 ;  /* 0x0000000b51517c20 */ /* 0x000fe20008410000 */
[----:B------:R-:W-:-:S02]  /*11b0*/  HADD2.F32 R147, -RZ, R147.H0_H0 ;  /* 0x20000093ff937230 */ /* 0x000fc40000004100 */
        /* <DEDUP_REMOVED lines=60> */
.L_x_4328:
[----:B------:R-:W-:Y:S05]  /*1580*/  BSYNC.RECONVERGENT B0 ;  /* 0x0000000000007941 */ /* 0x000fea0003800200 */
.L_x_4327:
        /* <DEDUP_REMOVED lines=93> */
.L_x_4331:
        /* <DEDUP_REMOVED lines=31> */
.L_x_4330:
        /* <DEDUP_REMOVED lines=36> */
.L_x_4333:
        /* <DEDUP_REMOVED lines=31> */
.L_x_4329:
        /* <DEDUP_REMOVED lines=53> */
.L_x_4335:
        /* <DEDUP_REMOVED lines=44> */
.L_x_4334:
        /* <DEDUP_REMOVED lines=49> */
.L_x_4336:
        /* <DEDUP_REMOVED lines=43> */
.L_x_4332:
        /* <DEDUP_REMOVED lines=22> */
.L_x_4337:
        /* <DEDUP_REMOVED lines=47> */
.L_x_4340:
        /* <DEDUP_REMOVED lines=44> */
.L_x_4339:
        /* <DEDUP_REMOVED lines=45> */
.L_x_4342:
        /* <DEDUP_REMOVED lines=45> */
.L_x_4338:
        /* <DEDUP_REMOVED lines=32> */
.L_x_4344:
        /* <DEDUP_REMOVED lines=31> */
.L_x_4343:
        /* <DEDUP_REMOVED lines=31> */
.L_x_4345:
        /* <DEDUP_REMOVED lines=30> */
.L_x_4341:
        /* <DEDUP_REMOVED lines=19> */
.L_x_4346:
        /* <DEDUP_REMOVED lines=47> */
.L_x_4349:
        /* <DEDUP_REMOVED lines=44> */
.L_x_4348:
        /* <DEDUP_REMOVED lines=45> */
.L_x_4351:
        /* <DEDUP_REMOVED lines=42> */
.L_x_4347:
        /* <DEDUP_REMOVED lines=32> */
.L_x_4353:
        /* <DEDUP_REMOVED lines=31> */
.L_x_4352:
        /* <DEDUP_REMOVED lines=31> */
.L_x_4354:
        /* <DEDUP_REMOVED lines=30> */
.L_x_4350:
        /* <DEDUP_REMOVED lines=19> */
.L_x_4355:
        /* <DEDUP_REMOVED lines=47> */
.L_x_4358:
        /* <DEDUP_REMOVED lines=44> */
.L_x_4357:
        /* <DEDUP_REMOVED lines=45> */
.L_x_4360:
        /* <DEDUP_REMOVED lines=45> */
.L_x_4356:
        /* <DEDUP_REMOVED lines=32> */
.L_x_4362:
        /* <DEDUP_REMOVED lines=31> */
.L_x_4361:
        /* <DEDUP_REMOVED lines=31> */
.L_x_4363:
        /* <DEDUP_REMOVED lines=30> */
.L_x_4359:
        /* <DEDUP_REMOVED lines=19> */
.L_x_4364:
        /* <DEDUP_REMOVED lines=46> */
.L_x_4367:
        /* <DEDUP_REMOVED lines=45> */
.L_x_4366:
        /* <DEDUP_REMOVED lines=44> */
.L_x_4369:
        /* <DEDUP_REMOVED lines=45> */
.L_x_4365:
        /* <DEDUP_REMOVED lines=33> */
.L_x_4371:
        /* <DEDUP_REMOVED lines=31> */
.L_x_4370:
        /* <DEDUP_REMOVED lines=32> */
.L_x_4372:
        /* <DEDUP_REMOVED lines=30> */
.L_x_4368:
        /* <DEDUP_REMOVED lines=19> */
.L_x_4373:
        /* <DEDUP_REMOVED lines=40> */
.L_x_4326:
        /* <DEDUP_REMOVED lines=19> */
.L_x_4375:
        /* <DEDUP_REMOVED lines=12> */
.L_x_5467:


//--------------------- .text._ZN10layer_norm31ln_parallel_residual_bwd_kernelINS_13Kernel_traitsI6__halfffffjLj2560ELj1ELj1ELj4ELj16ENS_18Kernel_traits_baseILj2560ES2_ffffjLj128EEEEELb0ELb0ELb0EEEvNS_9BwdParamsE --------------------------
	.section	.text._ZN10layer_norm31ln_parallel_residual_bwd_kernelINS_13Kernel_traitsI6__halfffffjLj2560ELj1ELj1ELj4ELj16ENS_18Kernel_traits_baseILj2560ES2_ffffjLj128EEEEELb0ELb0ELb0EEEvNS_9BwdParamsE,"ax",@progbits
	.align	128
        .global         _ZN10layer_norm31ln_parallel_residual_bwd_kernelINS_13Kernel_traitsI6__halfffffjLj2560ELj1ELj1ELj4ELj16ENS_18Kernel_traits_baseILj2560ES2_ffffjLj128EEEEELb0ELb0ELb0EEEvNS_9BwdParamsE
        .type           _ZN10layer_norm31ln_parallel_residual_bwd_kernelINS_13Kernel_traitsI6__halfffffjLj2560ELj1ELj1ELj4ELj16ENS_18Kernel_traits_baseILj2560ES2_ffffjLj128EEEEELb0ELb0ELb0EEEvNS_9BwdParamsE,@function
        .size           _ZN10layer_norm31ln_parallel_residual_bwd_kernelINS_13Kernel_traitsI6__halfffffjLj2560ELj1ELj1ELj4ELj16ENS_18Kernel_traits_baseILj2560ES2_ffffjLj128EEEEELb0ELb0ELb0EEEvNS_9BwdParamsE,(.L_x_5468 - _ZN10layer_norm31ln_parallel_residual_bwd_kernelINS_13Kernel_traitsI6__halfffffjLj2560ELj1ELj1ELj4ELj16ENS_18Kernel_traits_baseILj2560ES2_ffffjLj128EEEEELb0ELb0ELb0EEEvNS_9BwdParamsE)
        .other          _ZN10layer_norm31ln_parallel_residual_bwd_kernelINS_13Kernel_traitsI6__halfffffjLj2560ELj1ELj1ELj4ELj16ENS_18Kernel_traits_baseILj2560ES2_ffffjLj128EEEEELb0ELb0ELb0EEEvNS_9BwdParamsE,@"STO_CUDA_ENTRY STV_DEFAULT"
_ZN10layer_norm31ln_parallel_residual_bwd_kernelINS_13Kernel_traitsI6__halfffffjLj2560ELj1ELj1ELj4ELj16ENS_18Kernel_traits_baseILj2560ES2_ffffjLj128EEEEELb0ELb0ELb0EEEvNS_9BwdParamsE:
.text._ZN10layer_norm31ln_parallel_residual_bwd_kernelINS_13Kernel_traitsI6__halfffffjLj2560ELj1ELj1ELj4ELj16ENS_18Kernel_traits_baseILj2560ES2_ffffjLj128EEEEELb0ELb0ELb0EEEvNS_9BwdParamsE:
        /* <DEDUP_REMOVED lines=12> */
[----:B0-----:R-:W-:Y:S02]  /*00c0*/  LOP3.LUT R131, R120, 0x7f, RZ, 0x3c, !PT ;  /* 0x0000007f78837812 */ /* 0x001fe400078e3cff */
[----:B------:R-:W-:-:S03]  /*00d0*/  MOV R41, R120 ;  /* 0x0000007800297202 */ /* 0x000fc60000000f00 */
[----:B------:R-:W0:Y:S01]  /*00e0*/  LDC.64 R28, c[0x0][0x3d0] ;  /* 0x0000f400ff1c7b82 */ /* 0x000e220000000a00 */
[----:B------:R-:W-:-:S04]  /*00f0*/  LEA.HI.SX32 R131, R0, R131, 0x1e ;  /* 0x0000008300837211 */ /* 0x000fc800078ff2ff */
[C---:B------:R-:W-:Y:S02]  /*0100*/  ISETP.GE.U32.AND P0, PT, R131.reuse, 0x80, PT ;  /* 0x000000808300780c */ /* 0x040fe40003f06070 */
[C---:B------:R-:W-:Y:S01]  /*0110*/  ISETP.GE.U32.AND P1, PT, R131.reuse, 0x100, PT ;  /* 0x000001008300780c */ /* 0x040fe20003f26070 */
[----:B------:R-:W0:Y:S01]  /*0120*/  LDC.64 R30, c[0x0][0x3d8] ;  /* 0x0000f600ff1e7b82 */ /* 0x000e220000000a00 */
[C---:B------:R-:W-:Y:S02]  /*0130*/  ISETP.GE.U32.AND P2, PT, R131.reuse, 0x180, PT ;  /* 0x000001808300780c */ /* 0x040fe40003f46070 */
[C---:B------:R-:W-:Y:S02]  /*0140*/  ISETP.GE.U32.AND P3, PT, R131.reuse, 0x200, PT ;  /* 0x000002008300780c */ /* 0x040fe40003f66070 */
[----:B------:R-:W-:-:S03]  /*0150*/  ISETP.GE.U32.AND P4, PT, R131, 0x280, PT ;  /* 0x000002808300780c */ /* 0x000fc60003f86070 */
[----:B------:R-:W0:Y:S01]  /*0160*/  LDC.64 R32, c[0x0][0x3d0] ;  /* 0x0000f400ff207b82 */ /* 0x000e220000000a00 */
[----:B------:R-:W-:Y:S01]  /*0170*/  P2R R167, PR, RZ, 0x10 ;  /* 0x00000010ffa77803 */ /* 0x000fe20000000000 */
[----:B--2---:R-:W-:-:S04]  /*0180*/  @P0 IMAD.WIDE.U32 R2, R41, 0x8, R2 ;  /* 0x0000000829020825 */ /* 0x004fc800078e0002 */
[C---:B---3--:R-:W-:Y:S01]  /*0190*/  @P0 IMAD.WIDE.U32 R6, R41.reuse, 0x8, R6 ;  /* 0x0000000829060825 */ /* 0x048fe200078e0006 */
[----:B------:R-:W5:Y:S01]  /*01a0*/  @P0 LDG.E.64 R4, desc[UR12][R2.64] ;  /* 0x0000000c02040981 */ /* 0x000f62000c1e1b00 */
[----:B------:R-:W2:Y:S01]  /*01b0*/  LDC.64 R34, c[0x0][0x3d8] ;  /* 0x0000f600ff227b82 */ /* 0x000ea20000000a00 */
[----:B------:R-:W-:Y:S02]  /*01c0*/  @P0 LOP3.LUT R41, R41, 0x80, RZ, 0xfc, !PT ;  /* 0x0000008029290812 */ /* 0x000fe400078efcff */
[----:B------:R-:W5:Y:S03]  /*01d0*/  @P0 LDG.E.64 R8, desc[UR12][R6.64] ;  /* 0x0000000c06080981 */ /* 0x000f66000c1e1b00 */
[C---:B----4-:R-:W-:Y:S02]  /*01e0*/  @P1 IMAD.WIDE.U32 R24, R41.reuse, 0x8, R20 ;  /* 0x0000000829181825 */ /* 0x050fe400078e0014 */
[----:B------:R-:W3:Y:S02]  /*01f0*/  LDC.64 R36, c[0x0][0x3d0] ;  /* 0x0000f400ff247b82 */ /* 0x000ee40000000a00 */
[C---:B-1----:R-:W-:Y:S01]  /*0200*/  @P1 IMAD.WIDE.U32 R26, R41.reuse, 0x8, R22 ;  /* 0x00000008291a1825 */ /* 0x042fe200078e0016 */
[----:B------:R-:W-:Y:S01]  /*0210*/  @P1 IADD3 R41, PT, PT, R41, 0x80, RZ ;  /* 0x0000008029291810 */ /* 0x000fe20007ffe0ff */
[----:B------:R-:W5:Y:S04]  /*0220*/  @P1 LDG.E.64 R10, desc[UR12][R24.64] ;  /* 0x0000000c180a1981 */ /* 0x000f68000c1e1b00 */
[----:B------:R-:W1:Y:S01]  /*0230*/  LDC.64 R38, c[0x0][0x3d8] ;  /* 0x0000f600ff267b82 */ /* 0x000e620000000a00 */
[C---:B0-----:R-:W-:Y:S01]  /*0240*/  @P2 IMAD.WIDE.U32 R28, R41.reuse, 0x8, R28 ;  /* 0x00000008291c2825 */ /* 0x041fe200078e001c */
[----:B------:R-:W5:Y:S03]  /*0250*/  @P1 LDG.E.64 R12, desc[UR12][R26.64] ;  /* 0x0000000c1a0c1981 */ /* 0x000f66000c1e1b00 */
[C---:B------:R-:W-:Y:S01]  /*0260*/  @P2 IMAD.WIDE.U32 R30, R41.reuse, 0x8, R30 ;  /* 0x00000008291e2825 */ /* 0x040fe200078e001e */
[----:B------:R-:W-:Y:S01]  /*0270*/  @P2 IADD3 R41, PT, PT, R41, 0x80, RZ ;  /* 0x0000008029292810 */ /* 0x000fe20007ffe0ff */
[----:B------:R-:W5:Y:S01]  /*0280*/  @P2 LDG.E.64 R14, desc[UR12][R28.64] ;  /* 0x0000000c1c0e2981 */ /* 0x000f62000c1e1b00 */
[----:B------:R-:W0:Y:S03]  /*0290*/  S2UR UR4, SR_CTAID.X ;  /* 0x00000000000479c3 */ /* 0x000e260000002500 */
[C---:B------:R-:W-:Y:S01]  /*02a0*/  @P3 IMAD.WIDE.U32 R32, R41.reuse, 0x8, R32 ;  /* 0x0000000829203825 */ /* 0x040fe200078e0020 */
[----:B------:R-:W5:Y:S03]  /*02b0*/  @P2 LDG.E.64 R16, desc[UR12][R30.64] ;  /* 0x0000000c1e102981 */ /* 0x000f66000c1e1b00 */
[C---:B--2---:R-:W-:Y:S01]  /*02c0*/  @P3 IMAD.WIDE.U32 R34, R41.reuse, 0x8, R34 ;  /* 0x0000000829223825 */ /* 0x044fe200078e0022 */
[----:B------:R-:W-:Y:S01]  /*02d0*/  @P3 IADD3 R41, PT, PT, R41, 0x80, RZ ;  /* 0x0000008029293810 */ /* 0x000fe20007ffe0ff */
[----:B------:R2:W5:Y:S04]  /*02e0*/  @P3 LDG.E.64 R18, desc[UR12][R32.64] ;  /* 0x0000000c20123981 */ /* 0x000568000c1e1b00 */
        /* <DEDUP_REMOVED lines=40> */
[----:B---3--:R-:W-:Y:S02]  /*0570*/  CS2R R34, SRZ ;  /* 0x0000000000227805 */ /* 0x008fe4000001ff00 */
[----:B------:R-:W-:-:S02]  /*0580*/  CS2R R28, SRZ ;  /* 0x00000000001c7805 */ /* 0x000fc4000001ff00 */
[----:B------:R-:W-:Y:S02]  /*0590*/  CS2R R30, SRZ ;  /* 0x00000000001e7805 */ /* 0x000fe4000001ff00 */
[----:B------:R-:W-:Y:S02]  /*05a0*/  CS2R R24, SRZ ;  /* 0x0000000000187805 */ /* 0x000fe4000001ff00 */
[----:B------:R-:W-:Y:S02]  /*05b0*/  CS2R R26, SRZ ;  /* 0x00000000001a7805 */ /* 0x000fe4000001ff00 */
[----:B-1----:R-:W-:Y:S02]  /*05c0*/  CS2R R20, SRZ ;  /* 0x0000000000147805 */ /* 0x002fe4000001ff00 */
[----:B----4-:R-:W-:Y:S01]  /*05d0*/  CS2R R22, SRZ ;  /* 0x0000000000167805 */ /* 0x010fe2000001ff00 */
[----:B------:R-:W-:Y:S06]  /*05e0*/  @P4 BRA `(.L_x_4376) ;  /* 0x0000005400dc4947 */ /* 0x000fec0003800000 */
[----:B------:R-:W0:Y:S01]  /*05f0*/  LDCU.U8 UR4, c[0x0][0x410] ;  /* 0x00008200ff0477ac */ /* 0x000e220008000000 */
[----:B-----5:R-:W-:Y:S02]  /*0600*/  MOV R150, R4 ;  /* 0x0000000400967202 */ /* 0x020fe40000000f00 */
[----:B------:R-:W-:Y:S02]  /*0610*/  CS2R R96, SRZ ;  /* 0x0000000000607805 */ /* 0x000fe4000001ff00 */
[----:B------:R-:W-:Y:S02]  /*0620*/  SHF.R.U64 R149, R4, 0x10, R5 ;  /* 0x0000001004957819 */ /* 0x000fe40000001205 */
        /* <DEDUP_REMOVED lines=77> */
[----:B------:R-:W-:Y:S01]  /*0b00*/  PLOP3.LUT P1, PT, PT, PT, UP0, 0x80, 0x8 ;  /* 0x000000000008781c */ /* 0x000fe20003f2f008 */
[----:B------:R-:W-:Y:S01]  /*0b10*/  UPLOP3.LUT UP1, UPT, UPT, UPT, UPT, 0x40, 0x4 ;  /* 0x000000000004789c */ /* 0x000fe20003f2e870 */
[----:B------:R-:W-:Y:S02]  /*0b20*/  PRMT R192, R192, 0x5410, R20 ;  /* 0x00005410c0c07816 */ /* 0x000fe40000000014 */
[----:B------:R-:W-:Y:S02]  /*0b30*/  CS2R R20, SRZ ;  /* 0x0000000000147805 */ /* 0x000fe4000001ff00 */
        /* <DEDUP_REMOVED lines=23> */
[----:B0123--:R-:W-:-:S07]  /*0cb0*/  P2R R177, PR, RZ, 0x2 ;  /* 0x00000002ffb17803 */ /* 0x00ffce0000000000 */
.L_x_4439:
[----:B0-234-:R-:W0:Y:S01]  /*0cc0*/  LDC.64 R112, c[0x0][0x3c0] ;  /* 0x0000f000ff707b82 */ /* 0x01de220000000a00 */
        /* <DEDUP_REMOVED lines=15> */
[----:B------:R-:W-:-:S02]  /*0dc0*/  ISETP.GE.U32.AND P2, PT, R131, 0x180, PT ;  /* 0x000001808300780c */ /* 0x000fc40003f46070 */
[----:B------:R-:W-:Y:S02]  /*0dd0*/  ISETP.GE.U32.AND P3, PT, R131, 0x200, PT ;  /* 0x000002008300780c */ /* 0x000fe40003f66070 */
[----:B------:R-:W-:Y:S02]  /*0de0*/  P2R R167, PR, RZ, 0x40 ;  /* 0x00000040ffa77803 */ /* 0x000fe40000000000 */
[----:B------:R-:W-:Y:S02]  /*0df0*/  MOV R185, R127 ;  /* 0x0000007f00b97202 */ /* 0x000fe40000000f00 */
[----:B--2---:R-:W-:Y:S01]  /*0e00*/  FSEL R177, R114, RZ, !P4 ;  /* 0x000000ff72b17208 */ /* 0x004fe20006000000 */
[----:B0-----:R-:W-:Y:S06]  /*0e10*/  @!P0 BRA `(.L_x_4378) ;  /* 0x0000000000fc8947 */ /* 0x001fec0003800000 */
[----:B------:R-:W0:Y:S08]  /*0e20*/  LDC.64 R112, c[0x0][0x430] ;  /* 0x00010c00ff707b82 */ /* 0x000e300000000a00 */
[----:B------:R-:W1:Y:S08]  /*0e30*/  LDC.64 R116, c[0x0][0x428] ;  /* 0x00010a00ff747b82 */ /* 0x000e700000000a00 */
[----:B------:R-:W2:Y:S01]  /*0e40*/  LDC.64 R120, c[0x0][0x3a8] ;  /* 0x0000ea00ff787b82 */ /* 0x000ea20000000a00 */
[----:B------:R-:W-:Y:S01]  /*0e50*/  ISETP.NE.U32.AND P0, PT, RZ, UR14, PT ;  /* 0x0000000eff007c0c */ /* 0x000fe2000bf05070 */
[----:B0-----:R-:W-:-:S03]  /*0e60*/  IMAD.WIDE.U32 R112, R127, 0x10, R112 ;  /* 0x000000107f707825 */ /* 0x001fc600078e0070 */
[----:B------:R-:W-:-:S03]  /*0e70*/  ISETP.NE.AND.EX P0, PT, RZ, UR15, PT, P0 ;  /* 0x0000000fff007c0c */ /* 0x000fc6000bf05300 */
[----:B------:R-:W3:Y:S01]  /*0e80*/  LDG.E.128 R112, desc[UR12][R112.64] ;  /* 0x0000000c70707981 */ /* 0x000ee2000c1e1d00 */
[----:B-1----:R-:W-:-:S06]  /*0e90*/  IMAD.WIDE.U32 R116, R127, 0x10, R116 ;  /* 0x000000107f747825 */ /* 0x002fcc00078e0074 */
[----:B------:R-:W4:Y:S03]  /*0ea0*/  LDG.E.128 R116, desc[UR12][R116.64] ;  /* 0x0000000c74747981 */ /* 0x000f26000c1e1d00 */
[----:B------:R-:W0:Y:S01]  /*0eb0*/  @P0 LDC.64 R178, c[0x0][0x438] ;  /* 0x00010e00ffb20b82 */ /* 0x000e220000000a00 */
[----:B--2---:R-:W-:-:S06]  /*0ec0*/  IMAD.WIDE.U32 R120, R127, 0x10, R120 ;  /* 0x000000107f787825 */ /* 0x004fcc00078e0078 */
[----:B------:R-:W2:Y:S01]  /*0ed0*/  LDG.E.128 R120, desc[UR12][R120.64] ;  /* 0x0000000c78787981 */ /* 0x000ea2000c1e1d00 */
[----:B0-----:R-:W-:-:S05]  /*0ee0*/  @P0 IMAD.WIDE.U32 R178, R127, 0x10, R178 ;  /* 0x000000107fb20825 */ /* 0x001fca00078e00b2 */
[----:B------:R0:W5:Y:S01]  /*0ef0*/  @P0 LDG.E.128 R16, desc[UR12][R178.64] ;  /* 0x0000000cb2100981 */ /* 0x000162000c1e1d00 */
[----:B------:R-:W-:Y:S02]  /*0f00*/  HADD2.F32 R139, -RZ, R148.H0_H0 ;  /* 0x20000094ff8b7230 */ /* 0x000fe40000004100 */
[----:B------:R-:W-:Y:S02]  /*0f10*/  HADD2.F32 R3, -RZ, R150.H0_H0 ;  /* 0x20000096ff037230 */ /* 0x000fe40000004100 */
[----:B------:R-:W-:Y:S02]  /*0f20*/  HADD2.F32 R140, -RZ, R147.H1_H1 ;  /* 0x30000093ff8c7230 */ /* 0x000fe40000004100 */
[----:B------:R-:W-:Y:S02]  /*0f30*/  HADD2.F32 R168, -RZ, R146.H1_H1 ;  /* 0x30000092ffa87230 */ /* 0x000fe40000004100 */
[----:B------:R-:W-:Y:S02]  /*0f40*/  HADD2.F32 R126, -RZ, R149.H1_H1 ;  /* 0x30000095ff7e7230 */ /* 0x000fe40000004100 */
[----:B------:R-:W-:Y:S01]  /*0f50*/  HADD2.F32 R160, -RZ, R148.H1_H1 ;  /* 0x30000094ffa07230 */ /* 0x000fe20000004100 */
[----:B------:R-:W-:Y:S01]  /*0f60*/  IADD3 R185, PT, PT, R127, 0x80, RZ ;  /* 0x000000807fb97810 */ /* 0x000fe20007ffe0ff */
[----:B---3--:R-:W-:Y:S01]  /*0f70*/  FMUL.FTZ R139, R112, R139 ;  /* 0x0000008b708b7220 */ /* 0x008fe20000410000 */
[----:B------:R-:W-:-:S03]  /*0f80*/  FMUL.FTZ R140, R113, R140 ;  /* 0x0000008c718c7220 */ /* 0x000fc60000410000 */
[----:B----4-:R-:W-:Y:S01]  /*0f90*/  FFMA.FTZ R128, R116, R3, R139 ;  /* 0x0000000374807223 */ /* 0x010fe2000001008b */
[----:B------:R-:W-:Y:S02]  /*0fa0*/  HADD2.F32 R139, -RZ, R147.H0_H0 ;  /* 0x20000093ff8b7230 */ /* 0x000fe40000004100 */
[----:B------:R-:W-:Y:S02]  /*0fb0*/  HADD2.F32 R3, -RZ, R149.H0_H0 ;  /* 0x20000095ff037230 */ /* 0x000fe40000004100 */
[----:B------:R-:W-:Y:S01]  /*0fc0*/  FMUL.FTZ R168, R115, R168 ;  /* 0x000000a873a87220 */ /* 0x000fe20000410000 */
[----:B------:R-:W-:Y:S01]  /*0fd0*/  FMUL.FTZ R139, R114, R139 ;  /* 0x0000008b728b7220 */ /* 0x000fe20000410000 */
[----:B------:R-:W-:-:S03]  /*0fe0*/  FFMA.FTZ R126, R117, R126, R140 ;  /* 0x0000007e757e7223 */ /* 0x000fc6000001008c */
[----:B------:R-:W-:Y:S01]  /*0ff0*/  FFMA.FTZ R140, R118, R3, R139 ;  /* 0x00000003768c7223 */ /* 0x000fe2000001008b */
[----:B------:R-:W-:Y:S01]  /*1000*/  FFMA.FTZ R139, R119, R160, R168 ;  /* 0x000000a0778b7223 */ /* 0x000fe200000100a8 */
[C---:B--2---:R-:W-:Y:S01]  /*1010*/  FADD.FTZ R160, -R177.reuse, R121 ;  /* 0x00000079b1a07221 */ /* 0x044fe20000010100 */
[----:B------:R-:W-:-:S03]  /*1020*/  FADD.FTZ R120, -R177, R120 ;  /* 0x00000078b1787221 */ /* 0x000fc60000010100 */
[C---:B-----5:R-:W-:Y:S01]  /*1030*/  FMUL.FTZ R160, R129.reuse, R160 ;  /* 0x000000a081a07220 */ /* 0x060fe20000410000 */
[----:B------:R-:W-:Y:S01]  /*1040*/  FMUL.FTZ R3, R129, R120 ;  /* 0x0000007881037220 */ /* 0x000fe20000410000 */
[----:B------:R-:W-:Y:S01]  /*1050*/  FADD.FTZ R122, -R177, R122 ;  /* 0x0000007ab17a7221 */ /* 0x000fe20000010100 */
[----:B------:R-:W-:Y:S01]  /*1060*/  FADD.FTZ R37, R37, R113 ;  /* 0x0000007125257221 */ /* 0x000fe20000010000 */
[-C--:B------:R-:W-:Y:S01]  /*1070*/  FFMA.FTZ R57, R113, R160.reuse, R57 ;  /* 0x000000a071397223 */ /* 0x080fe20000010039 */
[----:B------:R-:W-:Y:S01]  /*1080*/  FADD.FTZ R77, R77, R117 ;  /* 0x000000754d4d7221 */ /* 0x000fe20000010000 */
[----:B------:R-:W-:Y:S01]  /*1090*/  FFMA.FTZ R97, R117, R160, R97 ;  /* 0x000000a075617223 */ /* 0x000fe20000010061 */
[----:B------:R-:W-:Y:S01]  /*10a0*/  FADD.FTZ R113, RZ, R128 ;  /* 0x00000080ff717221 */ /* 0x000fe20000010000 */
[----:B------:R-:W-:Y:S01]  /*10b0*/  FFMA.FTZ R117, R3, R128, RZ ;  /* 0x0000008003757223 */ /* 0x000fe200000100ff */
[----:B------:R-:W-:Y:S01]  /*10c0*/  FMUL.FTZ R173, R129, R122 ;  /* 0x0000007a81ad7220 */ /* 0x000fe20000410000 */
[----:B------:R-:W-:Y:S01]  /*10d0*/  FADD.FTZ R36, R36, R112 ;  /* 0x0000007024247221 */ /* 0x000fe20000010000 */
[----:B------:R-:W-:Y:S01]  /*10e0*/  FFMA.FTZ R56, R112, R3, R56 ;  /* 0x0000000370387223 */ /* 0x000fe20000010038 */
[----:B------:R-:W-:Y:S01]  /*10f0*/  FADD.FTZ R113, R113, R126 ;  /* 0x0000007e71717221 */ /* 0x000fe20000010000 */
[----:B------:R-:W-:Y:S01]  /*1100*/  FADD.FTZ R168, -R177, R123 ;  /* 0x0000007bb1a87221 */ /* 0x000fe20000010100 */
[----:B------:R-:W-:Y:S01]  /*1110*/  FFMA.FTZ R112, R160, R126, R117 ;  /* 0x0000007ea0707223 */ /* 0x000fe20000010075 */
[----:B------:R-:W-:Y:S01]  /*1120*/  FADD.FTZ R38, R38, R114 ;  /* 0x0000007226267221 */ /* 0x000fe20000010000 */
[----:B------:R-:W-:Y:S01]  /*1130*/  FFMA.FTZ R58, R114, R173, R58 ;  /* 0x000000ad723a7223 */ /* 0x000fe2000001003a */
        /* <DEDUP_REMOVED lines=8> */
[-C--:B------:R-:W-:Y:S01]  /*11c0*/  FFMA.FTZ R99, R119, R168.reuse, R99 ;  /* 0x000000a877637223 */ /* 0x080fe20000010063 */
[----:B------:R-:W-:Y:S01]  /*11d0*/  FADD.FTZ R39, R39, R115 ;  /* 0x0000007327277221 */ /* 0x000fe20000010000 */
[----:B------:R-:W-:Y:S01]  /*11e0*/  FFMA.FTZ R59, R115, R168, R59 ;  /* 0x000000a8733b7223 */ /* 0x000fe2000001003b */
[----:B------:R-:W-:Y:S01]  /*11f0*/  FADD.FTZ R183, R114, R139 ;  /* 0x0000008b72b77221 */ /* 0x000fe20000010000 */
[----:B0-----:R-:W-:-:S07]  /*1200*/  FFMA.FTZ R182, R168, R139, R113 ;  /* 0x0000008ba8b67223 */ /* 0x001fce0000010071 */
.L_x_4378:
[----:B------:R-:W-:Y:S05]  /*1210*/  BSYNC.RECONVERGENT B0 ;  /* 0x0000000000007941 */ /* 0x000fea0003800200 */
.L_x_4377:
[----:B------:R-:W-:Y:S04]  /*1220*/  BSSY.RECONVERGENT B0, `(.L_x_4379) ;  /* 0x0000041000007945 */ /* 0x000fe80003800200 */
[----:B------:R-:W-:Y:S05]  /*1230*/  @!P1 BRA `(.L_x_4380) ;  /* 0x0000000000fc9947 */ /* 0x000fea0003800000 */
[----:B------:R-:W0:Y:S08]  /*1240*/  LDC.64 R112, c[0x0][0x430] ;  /* 0x00010c00ff707b82 */ /* 0x000e300000000a00 */
[----:B------:R-:W1:Y:S08]  /*1250*/  LDC.64 R116, c[0x0][0x428] ;  /* 0x00010a00ff747b82 */ /* 0x000e700000000a00 */
[----:B------:R-:W2:Y:S01]  /*1260*/  LDC.64 R120, c[0x0][0x3a8] ;  /* 0x0000ea00ff787b82 */ /* 0x000ea20000000a00 */
[----:B0-----:R-:W-:-:S06]  /*1270*/  IMAD.WIDE.U32 R112, R185, 0x10, R112 ;  /* 0x00000010b9707825 */ /* 0x001fcc00078e0070 */
[----:B------:R-:W3:Y:S01]  /*1280*/  LDG.E.128 R112, desc[UR12][R112.64] ;  /* 0x0000000c70707981 */ /* 0x000ee2000c1e1d00 */
[----:B-1----:R-:W-:-:S06]  /*1290*/  IMAD.WIDE.U32 R116, R185, 0x10, R116 ;  /* 0x00000010b9747825 */ /* 0x002fcc00078e0074 */
[----:B------:R-:W4:Y:S01]  /*12a0*/  LDG.E.128 R116, desc[UR12][R116.64] ;  /* 0x0000000c74747981 */ /* 0x000f22000c1e1d00 */
        /* <DEDUP_REMOVED lines=8> */
[----:B------:R-:W-:Y:S02]  /*1330*/  HADD2.F32 R178, -RZ, R142.H1_H1 ;  /* 0x3000008effb27230 */ /* 0x000fe40000004100 */
[----:B------:R-:W-:Y:S02]  /*1340*/  HADD2.F32 R158, -RZ, R144.H1_H1 ;  /* 0x30000090ff9e7230 */ /* 0x000fe40000004100 */
[----:B0-----:R-:W-:-:S04]  /*1350*/  @P0 IMAD.WIDE.U32 R170, R185, 0x10, R124 ;  /* 0x00000010b9aa0825 */ /* 0x001fc800078e007c */
[----:B------:R-:W-:Y:S01]  /*1360*/  HADD2.F32 R125, -RZ, R146.H0_H0 ;  /* 0x20000092ff7d7230 */ /* 0x000fe20000004100 */
[----:B------:R0:W5:Y:S01]  /*1370*/  @P0 LDG.E.128 R12, desc[UR12][R170.64] ;  /* 0x0000000caa0c0981 */ /* 0x000162000c1e1d00 */
[--C-:B------:R-:W-:Y:S01]  /*1380*/  HADD2.F32 R124, -RZ, R145.reuse.H1_H1 ;  /* 0x30000091ff7c7230 */ /* 0x100fe20000004100 */
[----:B------:R-:W-:Y:S01]  /*1390*/  IADD3 R185, PT, PT, R185, 0x80, RZ ;  /* 0x00000080b9b97810 */ /* 0x000fe20007ffe0ff */
[----:B---3--:R-:W-:Y:S01]  /*13a0*/  FMUL.FTZ R137, R112, R137 ;  /* 0x0000008970897220 */ /* 0x008fe20000410000 */
[----:B------:R-:W-:Y:S01]  /*13b0*/  FMUL.FTZ R138, R113, R138 ;  /* 0x0000008a718a7220 */ /* 0x000fe20000410000 */
[----:B------:R-:W-:Y:S01]  /*13c0*/  FMUL.FTZ R157, R114, R157 ;  /* 0x0000009d729d7220 */ /* 0x000fe20000410000 */
[----:B------:R-:W-:Y:S01]  /*13d0*/  FMUL.FTZ R178, R115, R178 ;  /* 0x000000b273b27220 */ /* 0x000fe20000410000 */
[----:B----4-:R-:W-:Y:S01]  /*13e0*/  FFMA.FTZ R125, R116, R125, R137 ;  /* 0x0000007d747d7223 */ /* 0x010fe20000010089 */
[----:B------:R-:W-:Y:S02]  /*13f0*/  HADD2.F32 R137, -RZ, R145.H0_H0 ;  /* 0x20000091ff897230 */ /* 0x000fe40000004100 */
        /* <DEDUP_REMOVED lines=9> */
[----:B------:R-:W-:Y:S01]  /*1490*/  FFMA.FTZ R53, R113, R158, R53 ;  /* 0x0000009e71357223 */ /* 0x000fe20000010035 */
[----:B------:R-:W-:Y:S01]  /*14a0*/  FADD.FTZ R183, R183, R125 ;  /* 0x0000007db7b77221 */ /* 0x000fe20000010000 */
[----:B------:R-:W-:Y:S01]  /*14b0*/  FFMA.FTZ R113, R157, R125, R182 ;  /* 0x0000007d9d717223 */ /* 0x000fe200000100b6 */
[----:B------:R-:W-:Y:S01]  /*14c0*/  FADD.FTZ R32, R32, R112 ;  /* 0x0000007020207221 */ /* 0x000fe20000010000 */
[----:B------:R-:W-:Y:S01]  /*14d0*/  FFMA.FTZ R52, R112, R157, R52 ;  /* 0x0000009d70347223 */ /* 0x000fe20000010034 */
[----:B0-----:R-:W-:Y:S01]  /*14e0*/  FMUL.FTZ R171, R129, R122 ;  /* 0x0000007a81ab7220 */ /* 0x001fe20000410000 */
[----:B------:R-:W-:Y:S01]  /*14f0*/  FADD.FTZ R170, -R177, R123 ;  /* 0x0000007bb1aa7221 */ /* 0x000fe20000010100 */
        /* <DEDUP_REMOVED lines=18> */
[----:B------:R-:W-:-:S07]  /*1620*/  FFMA.FTZ R182, R170, R137, R113 ;  /* 0x00000089aab67223 */ /* 0x000fce0000010071 */
.L_x_4380:
[----:B------:R-:W-:Y:S05]  /*1630*/  BSYNC.RECONVERGENT B0 ;  /* 0x0000000000007941 */ /* 0x000fea0003800200 */
.L_x_4379:
[----:B------:R-:W-:Y:S04]  /*1640*/  BSSY.RECONVERGENT B0, `(.L_x_4381) ;  /* 0x0000041000007945 */ /* 0x000fe80003800200 */
[----:B------:R-:W-:Y:S05]  /*1650*/  @!P2 BRA `(.L_x_4382) ;  /* 0x0000000000fca947 */ /* 0x000fea0003800000 */
[----:B------:R-:W0:Y:S08]  /*1660*/  LDC.64 R112, c[0x0][0x430] ;  /* 0x00010c00ff707b82 */ /* 0x000e300000000a00 */
[----:B------:R-:W1:Y:S08]  /*1670*/  LDC.64 R116, c[0x0][0x428] ;  /* 0x00010a00ff747b82 */ /* 0x000e700000000a00 */
[----:B------:R-:W2:Y:S01]  /*1680*/  LDC.64 R120, c[0x0][0x3a8] ;  /* 0x0000ea00ff787b82 */ /* 0x000ea20000000a00 */
[----:B------:R-:W-:-:S04]  /*1690*/  ISETP.NE.U32.AND P0, PT, RZ, UR14, PT ;  /* 0x0000000eff007c0c */ /* 0x000fc8000bf05070 */
[----:B------:R-:W-:Y:S01]  /*16a0*/  ISETP.NE.AND.EX P0, PT, RZ, UR15, PT, P0 ;  /* 0x0000000fff007c0c */ /* 0x000fe2000bf05300 */
[----:B0-----:R-:W-:-:S06]  /*16b0*/  IMAD.WIDE.U32 R112, R185, 0x10, R112 ;  /* 0x00000010b9707825 */ /* 0x001fcc00078e0070 */
[----:B------:R-:W3:Y:S01]  /*16c0*/  LDG.E.128 R112, desc[UR12][R112.64] ;  /* 0x0000000c70707981 */ /* 0x000ee2000c1e1d00 */
[----:B-1----:R-:W-:-:S05]  /*16d0*/  IMAD.WIDE.U32 R116, R185, 0x10, R116 ;  /* 0x00000010b9747825 */ /* 0x002fca00078e0074 */
[----:B------:R-:W0:Y:S01]  /*16e0*/  @P0 LDC.64 R178, c[0x0][0x438] ;  /* 0x00010e00ffb20b82 */ /* 0x000e220000000a00 */
[----:B------:R-:W4:Y:S01]  /*16f0*/  LDG.E.128 R116, desc[UR12][R116.64] ;  /* 0x0000000c74747981 */ /* 0x000f22000c1e1d00 */
        /* <DEDUP_REMOVED lines=12> */
[----:B------:R-:W-:Y:S01]  /*17c0*/  FMUL.FTZ R152, R113, R152 ;  /* 0x0000009871987220 */ /* 0x000fe20000410000 */
[----:B------:R-:W-:-:S02]  /*17d0*/  FMUL.FTZ R172, R115, R172 ;  /* 0x000000ac73ac7220 */ /* 0x000fc40000410000 */
[----:B----4-:R-:W-:Y:S01]  /*17e0*/  FFMA.FTZ R2, R116, R151, R159 ;  /* 0x0000009774027223 */ /* 0x010fe2000001009f */
[----:B------:R-:W-:Y:S02]  /*17f0*/  HADD2.F32 R159, -RZ, R181.H0_H0 ;  /* 0x200000b5ff9f7230 */ /* 0x000fe40000004100 */
[----:B------:R-:W-:Y:S01]  /*1800*/  FFMA.FTZ R0, R117, R0, R152 ;  /* 0x0000000075007223 */ /* 0x000fe20000010098 */
[----:B------:R-:W-:Y:S02]  /*1810*/  HADD2.F32 R151, -RZ, R141.H0_H0 ;  /* 0x2000008dff977230 */ /* 0x000fe40000004100 */
[----:B------:R-:W-:Y:S01]  /*1820*/  FFMA.FTZ R152, R119, R162, R172 ;  /* 0x000000a277987223 */ /* 0x000fe200000100ac */
[----:B------:R-:W-:Y:S01]  /*1830*/  FMUL.FTZ R159, R114, R159 ;  /* 0x0000009f729f7220 */ /* 0x000fe20000410000 */
[C---:B--2---:R-:W-:Y:S01]  /*1840*/  FADD.FTZ R162, -R177.reuse, R121 ;  /* 0x00000079b1a27221 */ /* 0x044fe20000010100 */
[C---:B------:R-:W-:Y:S02]  /*1850*/  FADD.FTZ R120, -R177.reuse, R120 ;  /* 0x00000078b1787221 */ /* 0x040fe40000010100 */
[----:B------:R-:W-:Y:S01]  /*1860*/  FFMA.FTZ R151, R118, R151, R159 ;  /* 0x0000009776977223 */ /* 0x000fe2000001009f */
[----:B------:R-:W-:Y:S01]  /*1870*/  FADD.FTZ R122, -R177, R122 ;  /* 0x0000007ab17a7221 */ /* 0x000fe20000010100 */
[C---:B-----5:R-:W-:Y:S01]  /*1880*/  FMUL.FTZ R162, R129.reuse, R162 ;  /* 0x000000a281a27220 */ /* 0x060fe20000410000 */
[----:B------:R-:W-:Y:S01]  /*1890*/  FMUL.FTZ R159, R129, R120 ;  /* 0x00000078819f7220 */ /* 0x000fe20000410000 */
        /* <DEDUP_REMOVED lines=27> */
.L_x_4382:
[----:B------:R-:W-:Y:S05]  /*1a50*/  BSYNC.RECONVERGENT B0 ;  /* 0x0000000000007941 */ /* 0x000fea0003800200 */
.L_x_4381:
        /* <DEDUP_REMOVED lines=14> */
[--C-:B------:R-:W-:Y:S02]  /*1b40*/  HADD2.F32 R161, -RZ, R187.reuse.H0_H0 ;  /* 0x200000bbffa17230 */ /* 0x100fe40000004100 */
[----:B------:R-:W-:Y:S02]  /*1b50*/  HADD2.F32 R153, -RZ, R184.H0_H0 ;  /* 0x200000b8ff997230 */ /* 0x000fe40000004100 */
[----:B------:R-:W-:Y:S02]  /*1b60*/  HADD2.F32 R154, -RZ, R187.H1_H1 ;  /* 0x300000bbff9a7230 */ /* 0x000fe40000004100 */
[----:B------:R-:W-:Y:S02]  /*1b70*/  HADD2.F32 R174, -RZ, R188.H1_H1 ;  /* 0x300000bcffae7230 */ /* 0x000fe40000004100 */
[----:B------:R-:W-:Y:S02]  /*1b80*/  HADD2.F32 R134, -RZ, R184.H1_H1 ;  /* 0x300000b8ff867230 */ /* 0x000fe40000004100 */
[----:B0-----:R-:W-:-:S05]  /*1b90*/  @P0 IMAD.WIDE.U32 R164, R185, 0x10, R164 ;  /* 0x00000010b9a40825 */ /* 0x001fca00078e00a4 */
[----:B------:R0:W5:Y:S02]  /*1ba0*/  @P0 LDG.E.128 R4, desc[UR12][R164.64] ;  /* 0x0000000ca4040981 */ /* 0x000164000c1e1d00 */
[----:B0-----:R-:W-:Y:S01]  /*1bb0*/  HADD2.F32 R164, -RZ, R186.H1_H1 ;  /* 0x300000baffa47230 */ /* 0x001fe20000004100 */
[----:B------:R-:W-:Y:S01]  /*1bc0*/  IADD3 R185, PT, PT, R185, 0x80, RZ ;  /* 0x00000080b9b97810 */ /* 0x000fe20007ffe0ff */
[----:B---3--:R-:W-:Y:S01]  /*1bd0*/  FMUL.FTZ R161, R112, R161 ;  /* 0x000000a170a17220 */ /* 0x008fe20000410000 */
[----:B------:R-:W-:Y:S01]  /*1be0*/  FMUL.FTZ R154, R113, R154 ;  /* 0x0000009a719a7220 */ /* 0x000fe20000410000 */
[----:B------:R-:W-:Y:S02]  /*1bf0*/  FMUL.FTZ R174, R115, R174 ;  /* 0x000000ae73ae7220 */ /* 0x000fe40000410000 */
[----:B----4-:R-:W-:Y:S01]  /*1c00*/  FFMA.FTZ R132, R116, R153, R161 ;  /* 0x0000009974847223 */ /* 0x010fe200000100a1 */
[----:B------:R-:W-:Y:S02]  /*1c10*/  HADD2.F32 R161, -RZ, R188.H0_H0 ;  /* 0x200000bcffa17230 */ /* 0x000fe40000004100 */
[----:B------:R-:W-:Y:S01]  /*1c20*/  FFMA.FTZ R134, R117, R134, R154 ;  /* 0x0000008675867223 */ /* 0x000fe2000001009a */
[----:B------:R-:W-:-:S02]  /*1c30*/  HADD2.F32 R153, -RZ, R186.H0_H0 ;  /* 0x200000baff997230 */ /* 0x000fc40000004100 */
        /* <DEDUP_REMOVED lines=35> */
.L_x_4384:
[----:B------:R-:W-:Y:S05]  /*1e70*/  BSYNC.RECONVERGENT B0 ;  /* 0x0000000000007941 */ /* 0x000fea0003800200 */
.L_x_4383:
        /* <DEDUP_REMOVED lines=16> */
[--C-:B------:R-:W-:Y:S02]  /*1f80*/  HADD2.F32 R155, -RZ, R191.reuse.H0_H0 ;  /* 0x200000bfff9b7230 */ /* 0x100fe40000004100 */
[----:B------:R-:W-:Y:S02]  /*1f90*/  HADD2.F32 R156, -RZ, R191.H1_H1 ;  /* 0x300000bfff9c7230 */ /* 0x000fe40000004100 */
[----:B------:R-:W-:Y:S02]  /*1fa0*/  HADD2.F32 R176, -RZ, R192.H1_H1 ;  /* 0x300000c0ffb07230 */ /* 0x000fe40000004100 */
[--C-:B------:R-:W-:Y:S02]  /*1fb0*/  HADD2.F32 R135, -RZ, R189.reuse.H0_H0 ;  /* 0x200000bdff877230 */ /* 0x100fe40000004100 */
[----:B------:R-:W-:Y:S02]  /*1fc0*/  HADD2.F32 R136, -RZ, R189.H1_H1 ;  /* 0x300000bdff887230 */ /* 0x000fe40000004100 */
[----:B------:R-:W-:-:S02]  /*1fd0*/  HADD2.F32 R166, -RZ, R190.H1_H1 ;  /* 0x300000beffa67230 */ /* 0x000fc40000004100 */
[----:B------:R-:W-:Y:S02]  /*1fe0*/  HADD2.F32 R163, -RZ, R192.H0_H0 ;  /* 0x200000c0ffa37230 */ /* 0x000fe40000004100 */
[----:B---3--:R-:W-:Y:S01]  /*1ff0*/  FMUL.FTZ R155, R112, R155 ;  /* 0x0000009b709b7220 */ /* 0x008fe20000410000 */
[----:B------:R-:W-:Y:S01]  /*2000*/  FMUL.FTZ R156, R113, R156 ;  /* 0x0000009c719c7220 */ /* 0x000fe20000410000 */
[----:B------:R-:W-:Y:S01]  /*2010*/  FMUL.FTZ R176, R115, R176 ;  /* 0x000000b073b07220 */ /* 0x000fe20000410000 */
[----:B------:R-:W-:Y:S01]  /*2020*/  FMUL.FTZ R163, R114, R163 ;  /* 0x000000a372a37220 */ /* 0x000fe20000410000 */
[----:B----4-:R-:W-:Y:S01]  /*2030*/  FFMA.FTZ R135, R116, R135, R155 ;  /* 0x0000008774877223 */ /* 0x010fe2000001009b */
[----:B------:R-:W-:Y:S01]  /*2040*/  FFMA.FTZ R136, R117, R136, R156 ;  /* 0x0000008875887223 */ /* 0x000fe2000001009c */
[----:B------:R-:W-:Y:S02]  /*2050*/  HADD2.F32 R155, -RZ, R190.H0_H0 ;  /* 0x200000beff9b7230 */ /* 0x000fe40000004100 */
[----:B------:R-:W-:Y:S01]  /*2060*/  FFMA.FTZ R156, R119, R166, R176 ;  /* 0x000000a6779c7223 */ /* 0x000fe200000100b0 */
[C---:B--2---:R-:W-:Y:S01]  /*2070*/  FADD.FTZ R166, -R177.reuse, R121 ;  /* 0x00000079b1a67221 */ /* 0x044fe20000010100 */
[C---:B------:R-:W-:Y:S01]  /*2080*/  FADD.FTZ R120, -R177.reuse, R120 ;  /* 0x00000078b1787221 */ /* 0x040fe20000010100 */
        /* <DEDUP_REMOVED lines=31> */
.L_x_4386:
[----:B------:R-:W-:Y:S05]  /*2280*/  BSYNC.RECONVERGENT B0 ;  /* 0x0000000000007941 */ /* 0x000fea0003800200 */
.L_x_4385:
        /* <DEDUP_REMOVED lines=32> */
.L_x_4388:
[----:B------:R-:W-:Y:S05]  /*2490*/  BSYNC.RECONVERGENT B0 ;  /* 0x0000000000007941 */ /* 0x000fea0003800200 */
.L_x_4387:
        /* <DEDUP_REMOVED lines=14> */
[----:B---3--:R-:W-:Y:S02]  /*2580*/  ISETP.NE.AND P4, PT, R177, RZ, PT ;  /* 0x000000ffb100720c */ /* 0x008fe40003f85270 */
[----:B------:R-:W-:Y:S01]  /*2590*/  P2R R179, PR, RZ, 0x1 ;  /* 0x00000001ffb37803 */ /* 0x000fe20000000000 */
[----:B------:R-:W1:Y:S01]  /*25a0*/  LDS.128 R116, [UR10] ;  /* 0x0000000aff747984 */ /* 0x000e620008000c00 */
[----:B------:R-:W-:Y:S02]  /*25b0*/  ISETP.GE.U32.AND P0, PT, R131, 0x80, PT ;  /* 0x000000808300780c */ /* 0x000fe40003f06070 */
[----:B------:R-:W-:Y:S01]  /*25c0*/  P2R R177, PR, RZ, 0x10 ;  /* 0x00000010ffb17803 */ /* 0x000fe20000000000 */
        /* <DEDUP_REMOVED lines=34> */
[----:B------:R-:W-:Y:S01]  /*27f0*/  FMUL.FTZ R115, R129, R118 ;  /* 0x0000007681737220 */ /* 0x000fe20000410000 */
[----:B------:R-:W-:Y:S06]  /*2800*/  BRA `(.L_x_4394) ;  /* 0x0000000800207947 */ /* 0x000fec0003800000 */
.L_x_4393:
        /* <DEDUP_REMOVED lines=11> */
[----:B------:R-:W-:-:S02]  /*28c0*/  FMUL.FTZ R115, R129, R106 ;  /* 0x0000006a81737220 */ /* 0x000fc40000410000 */
[----:B------:R-:W-:Y:S02]  /*28d0*/  MOV R104, R112 ;  /* 0x0000007000687202 */ /* 0x000fe40000000f00 */
[----:B------:R-:W-:Y:S02]  /*28e0*/  MOV R105, R113 ;  /* 0x0000007100697202 */ /* 0x000fe40000000f00 */
[----:B------:R-:W-:Y:S02]  /*28f0*/  MOV R106, R114 ;  /* 0x00000072006a7202 */ /* 0x000fe40000000f00 */
[----:B------:R-:W-:Y:S01]  /*2900*/  MOV R107, R115 ;  /* 0x00000073006b7202 */ /* 0x000fe20000000f00 */
[----:B------:R-:W-:Y:S06]  /*2910*/  BRA `(.L_x_4394) ;  /* 0x0000000400dc7947 */ /* 0x000fec0003800000 */
.L_x_4392:
        /* <DEDUP_REMOVED lines=20> */
.L_x_4395:
        /* <DEDUP_REMOVED lines=14> */
[-C--:B------:R-:W-:Y:S02]  /*2b40*/  MOV R106, R114.reuse ;  /* 0x00000072006a7202 */ /* 0x080fe40000000f00 */
[-C--:B------:R-:W-:Y:S02]  /*2b50*/  MOV R107, R115.reuse ;  /* 0x00000073006b7202 */ /* 0x080fe40000000f00 */
[----:B------:R-:W-:Y:S02]  /*2b60*/  MOV R111, R115 ;  /* 0x00000073006f7202 */ /* 0x000fe40000000f00 */
[----:B------:R-:W-:-:S02]  /*2b70*/  MOV R110, R114 ;  /* 0x00000072006e7202 */ /* 0x000fc40000000f00 */
[----:B------:R-:W-:Y:S02]  /*2b80*/  MOV R109, R113 ;  /* 0x00000071006d7202 */ /* 0x000fe40000000f00 */
[----:B------:R-:W-:Y:S01]  /*2b90*/  MOV R108, R112 ;  /* 0x00000070006c7202 */ /* 0x000fe20000000f00 */
[----:B------:R-:W-:Y:S06]  /*2ba0*/  BRA `(.L_x_4394) ;  /* 0x0000000400387947 */ /* 0x000fec0003800000 */
.L_x_4391:
        /* <DEDUP_REMOVED lines=20> */
[----:B------:R-:W-:Y:S06]  /*2cf0*/  BRA `(.L_x_4394) ;  /* 0x0000000000e47947 */ /* 0x000fec0003800000 */
.L_x_4397:
        /* <DEDUP_REMOVED lines=11> */
[----:B------:R-:W-:-:S02]  /*2db0*/  FFMA.FTZ R115, R129, R106, R19 ;  /* 0x0000006a81737223 */ /* 0x000fc40000010013 */
[----:B------:R-:W-:Y:S02]  /*2dc0*/  MOV R105, R113 ;  /* 0x0000007100697202 */ /* 0x000fe40000000f00 */
[----:B------:R-:W-:Y:S02]  /*2dd0*/  MOV R104, R112 ;  /* 0x0000007000687202 */ /* 0x000fe40000000f00 */
[----:B------:R-:W-:Y:S02]  /*2de0*/  MOV R106, R114 ;  /* 0x00000072006a7202 */ /* 0x000fe40000000f00 */
[----:B------:R-:W-:Y:S01]  /*2df0*/  MOV R107, R115 ;  /* 0x00000073006b7202 */ /* 0x000fe20000000f00 */
[----:B------:R-:W-:Y:S06]  /*2e00*/  BRA `(.L_x_4394) ;  /* 0x0000000000a07947 */ /* 0x000fec0003800000 */
.L_x_4396:
        /* <DEDUP_REMOVED lines=20> */
.L_x_4398:
        /* <DEDUP_REMOVED lines=14> */
[-C--:B------:R-:W-:Y:S02]  /*3030*/  MOV R106, R114.reuse ;  /* 0x00000072006a7202 */ /* 0x080fe40000000f00 */
[-C--:B------:R-:W-:Y:S02]  /*3040*/  MOV R107, R115.reuse ;  /* 0x00000073006b7202 */ /* 0x080fe40000000f00 */
[----:B------:R-:W-:Y:S02]  /*3050*/  MOV R111, R115 ;  /* 0x00000073006f7202 */ /* 0x000fe40000000f00 */
[----:B------:R-:W-:-:S02]  /*3060*/  MOV R110, R114 ;  /* 0x00000072006e7202 */ /* 0x000fc40000000f00 */
[----:B------:R-:W-:Y:S02]  /*3070*/  MOV R109, R113 ;  /* 0x00000071006d7202 */ /* 0x000fe40000000f00 */
[----:B------:R-:W-:-:S07]  /*3080*/  MOV R108, R112 ;  /* 0x00000070006c7202 */ /* 0x000fce0000000f00 */
.L_x_4394:
[----:B------:R-:W-:Y:S01]  /*3090*/  ISETP.NE.U32.AND P4, PT, RZ, UR4, PT ;  /* 0x00000004ff007c0c */ /* 0x000fe2000bf85070 */
[----:B------:R-:W0:Y:S03]  /*30a0*/  LDC.64 R118, c[0x0][0x468] ;  /* 0x00011a00ff767b82 */ /* 0x000e260000000a00 */
[----:B------:R-:W-:-:S13]  /*30b0*/  ISETP.NE.AND.EX P4, PT, RZ, UR5, PT, P4 ;  /* 0x00000005ff007c0c */ /* 0x000fda000bf85340 */
[----:B------:R-:W1:Y:S01]  /*30c0*/  @P4 LDC.64 R116, c[0x0][0x478] ;  /* 0x00011e00ff744b82 */ /* 0x000e620000000a00 */
[----:B0-----:R-:W-:-:S04]  /*30d0*/  IMAD.WIDE.U32 R118, R127, 0x10, R118 ;  /* 0x000000107f767825 */ /* 0x001fc800078e0076 */
[----:B-1----:R-:W-:-:S05]  /*30e0*/  @P4 IMAD.WIDE.U32 R122, R127, 0x10, R116 ;  /* 0x000000107f7a4825 */ /* 0x002fca00078e0074 */
[----:B------:R0:W-:Y:S01]  /*30f0*/  @P4 STG.E.128 desc[UR12][R122.64], R108 ;  /* 0x0000006c7a004986 */ /* 0x0001e2000c101d0c */
[----:B------:R-:W-:-:S03]  /*3100*/  ISETP.NE.U32.AND P4, PT, RZ, UR6, PT ;  /* 0x00000006ff007c0c */ /* 0x000fc6000bf85070 */
[----:B------:R0:W-:Y:S01]  /*3110*/  STG.E.128 desc[UR12][R118.64], R112 ;  /* 0x0000007076007986 */ /* 0x0001e2000c101d0c */
[----:B------:R-:W-:-:S13]  /*3120*/  ISETP.NE.AND.EX P4, PT, RZ, UR7, PT, P4 ;  /* 0x00000007ff007c0c */ /* 0x000fda000bf85340 */
[----:B------:R-:W1:Y:S02]  /*3130*/  @P4 LDC.64 R116, c[0x0][0x470] ;  /* 0x00011c00ff744b82 */ /* 0x000e640000000a00 */
[C---:B-1----:R-:W-:Y:S01]  /*3140*/  @P4 IMAD.WIDE.U32 R116, R127.reuse, 0x10, R116 ;  /* 0x000000107f744825 */ /* 0x042fe200078e0074 */
[----:B------:R-:W-:-:S04]  /*3150*/  IADD3 R127, PT, PT, R127, 0x80, RZ ;  /* 0x000000807f7f7810 */ /* 0x000fc80007ffe0ff */
[----:B------:R0:W-:Y:S03]  /*3160*/  @P4 STG.E.128 desc[UR12][R116.64], R104 ;  /* 0x0000006874004986 */ /* 0x0001e6000c101d0c */
.L_x_4390:
[----:B------:R-:W-:Y:S05]  /*3170*/  BSYNC.RECONVERGENT B0 ;  /* 0x0000000000007941 */ /* 0x000fea0003800200 */
.L_x_4389:
        /* <DEDUP_REMOVED lines=10> */
[----:B------:R-:W-:-:S06]  /*3220*/  UISETP.NE.AND.EX UP0, UPT, UR7, URZ, UPT, UP0 ;  /* 0x000000ff0700728c */ /* 0x000fcc000bf05300 */
[----:B------:R-:W-:-:S13]  /*3230*/  PLOP3.LUT P5, PT, PT, PT, UP0, 0x80, 0x8 ;  /* 0x000000000008781c */ /* 0x000fda0003faf008 */
        /* <DEDUP_REMOVED lines=22> */
.L_x_4403:
        /* <DEDUP_REMOVED lines=17> */
.L_x_4402:
[----:B0-----:R-:W0:Y:S02]  /*34b0*/  LDC.64 R112, c[0x0][0x470] ;  /* 0x00011c00ff707b82 */ /* 0x001e240000000a00 */
[----:B0-----:R-:W-:-:S04]  /*34c0*/  ISETP.NE.U32.AND P5, PT, R112, RZ, PT ;  /* 0x000000ff7000720c */ /* 0x001fc80003fa5070 */
[----:B------:R-:W-:-:S13]  /*34d0*/  ISETP.NE.AND.EX P5, PT, R113, RZ, PT, P5 ;  /* 0x000000ff7100720c */ /* 0x000fda0003fa5350 */
        /* <DEDUP_REMOVED lines=18> */
.L_x_4405:
        /* <DEDUP_REMOVED lines=13> */
.L_x_4401:
[----:B0-----:R-:W0:Y:S02]  /*36d0*/  LDC.64 R112, c[0x0][0x478] ;  /* 0x00011e00ff707b82 */ /* 0x001e240000000a00 */
[----:B0-----:R-:W-:-:S04]  /*36e0*/  ISETP.NE.U32.AND P4, PT, R112, RZ, PT ;  /* 0x000000ff7000720c */ /* 0x001fc80003f85070 */
[----:B------:R-:W-:-:S13]  /*36f0*/  ISETP.NE.AND.EX P4, PT, R113, RZ, PT, P4 ;  /* 0x000000ff7100720c */ /* 0x000fda0003f85340 */
[----:B------:R-:W-:Y:S05]  /*3700*/  @!P4 BRA `(.L_x_4406) ;  /* 0x0000000000a8c947 */ /* 0x000fea0003800000 */
[----:B------:R-:W0:Y:S02]  /*3710*/  LDC.64 R108, c[0x0][0x470] ;  /* 0x00011c00ff6c7b82 */ /* 0x000e240000000a00 */
        /* <DEDUP_REMOVED lines=24> */
.L_x_4407:
        /* <DEDUP_REMOVED lines=17> */
.L_x_4406:
        /* <DEDUP_REMOVED lines=21> */
.L_x_4408:
        /* <DEDUP_REMOVED lines=11> */
[----:B------:R-:W-:-:S07]  /*3bb0*/  FMUL.FTZ R115, R129, R118 ;  /* 0x0000007681737220 */ /* 0x000fce0000410000 */
.L_x_4404:
[----:B------:R-:W0:Y:S08]  /*3bc0*/  @P4 LDC.64 R116, c[0x0][0x478] ;  /* 0x00011e00ff744b82 */ /* 0x000e300000000a00 */
[----:B------:R-:W1:Y:S01]  /*3bd0*/  LDC.64 R118, c[0x0][0x468] ;  /* 0x00011a00ff767b82 */ /* 0x000e620000000a00 */
[----:B0-----:R-:W-:-:S07]  /*3be0*/  @P4 IMAD.WIDE.U32 R122, R127, 0x10, R116 ;  /* 0x000000107f7a4825 */ /* 0x001fce00078e0074 */
[----:B------:R-:W0:Y:S01]  /*3bf0*/  @P5 LDC.64 R116, c[0x0][0x470] ;  /* 0x00011c00ff745b82 */ /* 0x000e220000000a00 */
[----:B------:R2:W-:Y:S01]  /*3c00*/  @P4 STG.E.128 desc[UR12][R122.64], R108 ;  /* 0x0000006c7a004986 */ /* 0x0005e2000c101d0c */
[----:B-1----:R-:W-:-:S05]  /*3c10*/  IMAD.WIDE.U32 R118, R127, 0x10, R118 ;  /* 0x000000107f767825 */ /* 0x002fca00078e0076 */
[----:B------:R2:W-:Y:S01]  /*3c20*/  STG.E.128 desc[UR12][R118.64], R112 ;  /* 0x0000007076007986 */ /* 0x0005e2000c101d0c */
[C---:B0-----:R-:W-:Y:S01]  /*3c30*/  @P5 IMAD.WIDE.U32 R116, R127.reuse, 0x10, R116 ;  /* 0x000000107f745825 */ /* 0x041fe200078e0074 */
[----:B------:R-:W-:-:S04]  /*3c40*/  IADD3 R127, PT, PT, R127, 0x80, RZ ;  /* 0x000000807f7f7810 */ /* 0x000fc80007ffe0ff */
[----:B------:R2:W-:Y:S03]  /*3c50*/  @P5 STG.E.128 desc[UR12][R116.64], R104 ;  /* 0x0000006874005986 */ /* 0x0005e6000c101d0c */
.L_x_4400:
[----:B------:R-:W-:Y:S05]  /*3c60*/  BSYNC.RECONVERGENT B0 ;  /* 0x0000000000007941 */ /* 0x000fea0003800200 */
.L_x_4399:
        /* <DEDUP_REMOVED lines=13> */
[-CC-:B0-2---:R-:W-:Y:S01]  /*3d40*/  FFMA.FTZ R107, R162, R121.reuse, R178.reuse ;  /* 0x00000079a26b7223 */ /* 0x185fe200000100b2 */
        /* <DEDUP_REMOVED lines=20> */
.L_x_4413:
        /* <DEDUP_REMOVED lines=17> */
.L_x_4412:
[----:B0-2---:R-:W0:Y:S02]  /*3fa0*/  LDC.64 R112, c[0x0][0x470] ;  /* 0x00011c00ff707b82 */ /* 0x005e240000000a00 */
        /* <DEDUP_REMOVED lines=20> */
.L_x_4415:
        /* <DEDUP_REMOVED lines=13> */
.L_x_4411:
[----:B0-2---:R-:W0:Y:S02]  /*41c0*/  LDC.64 R112, c[0x0][0x478] ;  /* 0x00011e00ff707b82 */ /* 0x005e240000000a00 */
        /* <DEDUP_REMOVED lines=28> */
.L_x_4417:
        /* <DEDUP_REMOVED lines=17> */
.L_x_4416:
        /* <DEDUP_REMOVED lines=21> */
.L_x_4418:
        /* <DEDUP_REMOVED lines=12> */
.L_x_4414:
        /* <DEDUP_REMOVED lines=10> */
.L_x_4410:
[----:B------:R-:W-:Y:S05]  /*4750*/  BSYNC.RECONVERGENT B0 ;  /* 0x0000000000007941 */ /* 0x000fea0003800200 */
.L_x_4409:
        /* <DEDUP_REMOVED lines=13> */
[-CC-:B0-23--:R-:W-:Y:S01]  /*4830*/  FFMA.FTZ R107, R164, R121.reuse, R178.reuse ;  /* 0x00000079a46b7223 */ /* 0x18dfe200000100b2 */
        /* <DEDUP_REMOVED lines=20> */
.L_x_4423:
        /* <DEDUP_REMOVED lines=17> */
.L_x_4422:
[----:B0-23--:R-:W0:Y:S02]  /*4a90*/  LDC.64 R112, c[0x0][0x470] ;  /* 0x00011c00ff707b82 */ /* 0x00de240000000a00 */
        /* <DEDUP_REMOVED lines=20> */
.L_x_4425:
        /* <DEDUP_REMOVED lines=13> */
.L_x_4421:
[----:B0-23--:R-:W0:Y:S02]  /*4cb0*/  LDC.64 R112, c[0x0][0x478] ;  /* 0x00011e00ff707b82 */ /* 0x00de240000000a00 */
        /* <DEDUP_REMOVED lines=28> */
.L_x_4427:
        /* <DEDUP_REMOVED lines=17> */
.L_x_4426:
        /* <DEDUP_REMOVED lines=21> */
.L_x_4428:
        /* <DEDUP_REMOVED lines=12> */
.L_x_4424:
        /* <DEDUP_REMOVED lines=10> */
.L_x_4420:
[----:B------:R-:W-:Y:S05]  /*5240*/  BSYNC.RECONVERGENT B0 ;  /* 0x0000000000007941 */ /* 0x000fea0003800200 */
.L_x_4419:
        /* <DEDUP_REMOVED lines=13> */
[-CC-:B0-234-:R-:W-:Y:S01]  /*5320*/  FFMA.FTZ R105, R166, R121.reuse, R178.reuse ;  /* 0x00000079a6697223 */ /* 0x19dfe200000100b2 */
        /* <DEDUP_REMOVED lines=20> */
.L_x_4433:
        /* <DEDUP_REMOVED lines=17> */
.L_x_4432:
[----:B0-234-:R-:W0:Y:S02]  /*5580*/  LDC.64 R112, c[0x0][0x470] ;  /* 0x00011c00ff707b82 */ /* 0x01de240000000a00 */
        /* <DEDUP_REMOVED lines=20> */
.L_x_4435:
        /* <DEDUP_REMOVED lines=13> */
.L_x_4431:
[----:B0-234-:R-:W0:Y:S02]  /*57a0*/  LDC.64 R112, c[0x0][0x478] ;  /* 0x00011e00ff707b82 */ /* 0x01de240000000a00 */
        /* <DEDUP_REMOVED lines=28> */
.L_x_4437:
        /* <DEDUP_REMOVED lines=17> */
.L_x_4436:
        /* <DEDUP_REMOVED lines=21> */
.L_x_4438:
        /* <DEDUP_REMOVED lines=12> */
.L_x_4434:
[----:B------:R-:W0:Y:S08]  /*5c90*/  @P4 LDC.64 R116, c[0x0][0x478] ;  /* 0x00011e00ff744b82 */ /* 0x000e300000000a00 */
[----:B------:R-:W1:Y:S01]  /*5ca0*/  LDC.64 R118, c[0x0][0x468] ;  /* 0x00011a00ff767b82 */ /* 0x000e620000000a00 */
[----:B0-----:R-:W-:-:S07]  /*5cb0*/  @P4 IMAD.WIDE.U32 R122, R127, 0x10, R116 ;  /* 0x000000107f7a4825 */ /* 0x001fce00078e0074 */
[----:B------:R-:W0:Y:S01]  /*5cc0*/  @P5 LDC.64 R116, c[0x0][0x470] ;  /* 0x00011c00ff745b82 */ /* 0x000e220000000a00 */
[----:B------:R2:W-:Y:S01]  /*5cd0*/  @P4 STG.E.128 desc[UR12][R122.64], R108 ;  /* 0x0000006c7a004986 */ /* 0x0005e2000c101d0c */
[----:B-1----:R-:W-:-:S05]  /*5ce0*/  IMAD.WIDE.U32 R118, R127, 0x10, R118 ;  /* 0x000000107f767825 */ /* 0x002fca00078e0076 */
[----:B------:R2:W-:Y:S01]  /*5cf0*/  STG.E.128 desc[UR12][R118.64], R112 ;  /* 0x0000007076007986 */ /* 0x0005e2000c101d0c */
[----:B0-----:R-:W-:-:S05]  /*5d00*/  @P5 IMAD.WIDE.U32 R116, R127, 0x10, R116 ;  /* 0x000000107f745825 */ /* 0x001fca00078e0074 */
[----:B------:R2:W-:Y:S02]  /*5d10*/  @P5 STG.E.128 desc[UR12][R116.64], R104 ;  /* 0x0000006874005986 */ /* 0x0005e4000c101d0c */
.L_x_4430:
[----:B------:R-:W-:Y:S05]  /*5d20*/  BSYNC.RECONVERGENT B0 ;  /* 0x0000000000007941 */ /* 0x000fea0003800200 */
.L_x_4429:
[----:B------:R-:W-:Y:S01]  /*5d30*/  ISETP.NE.AND P4, PT, R179, RZ, PT ;  /* 0x000000ffb300720c */ /* 0x000fe20003f85270 */
[----:B------:R-:W-:-:S12]  /*5d40*/  UPLOP3.LUT UP1, UPT, UPT, UPT, UP1, 0x40, 0x4 ;  /* 0x000000000004789c */ /* 0x000fd80003f2e810 */
[----:B------:R-:W-:Y:S05]  /*5d50*/  @!P4 BRA `(.L_x_4439) ;  /* 0xffffffac00d8c947 */ /* 0x000fea000383ffff */
.L_x_4376:
[----:B------:R-:W1:Y:S01]  /*5d60*/  S2UR UR4, SR_CTAID.X ;  /* 0x00000000000479c3 */ /* 0x000e620000002500 */
[----:B------:R-:W-:Y:S01]  /*5d70*/  BSSY.RECONVERGENT B0, `(.L_x_4440) ;  /* 0x0000011000007945 */ /* 0x000fe20003800200 */
[----:B-1----:R-:W-:-:S05]  /*5d80*/  IMAD R133, R133, UR4, RZ ;  /* 0x0000000485857c24 */ /* 0x002fca000f8e02ff */
[----:B------:R-:W-:Y:S01]  /*5d90*/  LEA.HI R133, R133, R120, RZ, 0x1e ;  /* 0x0000007885857211 */ /* 0x000fe200078ff0ff */
[----:B------:R-:W-:Y:S06]  /*5da0*/  @!P0 BRA `(.L_x_4441) ;  /* 0x0000000000348947 */ /* 0x000fec0003800000 */
[----:B------:R-:W1:Y:S08]  /*5db0*/  LDC.64 R2, c[0x0][0x440] ;  /* 0x00011000ff027b82 */ /* 0x000e700000000a00 */
[----:B-----5:R-:W0:Y:S08]  /*5dc0*/  LDC.64 R4, c[0x0][0x448] ;  /* 0x00011200ff047b82 */ /* 0x020e300000000a00 */
[----:B------:R-:W2:Y:S08]  /*5dd0*/  LDC.64 R6, c[0x0][0x450] ;  /* 0x00011400ff067b82 */ /* 0x000eb00000000a00 */
[----:B------:R-:W3:Y:S01]  /*5de0*/  LDC.64 R8, c[0x0][0x458] ;  /* 0x00011600ff087b82 */ /* 0x000ee20000000a00 */
[----:B-1----:R-:W-:-:S05]  /*5df0*/  IMAD.WIDE.U32 R2, R133, 0x10, R2 ;  /* 0x0000001085027825 */ /* 0x002fca00078e0002 */
[----:B------:R1:W-:Y:S01]  /*5e00*/  STG.E.128 desc[UR12][R2.64], R76 ;  /* 0x0000004c02007986 */ /* 0x0003e2000c101d0c */
[----:B0-----:R-:W-:-:S05]  /*5e10*/  IMAD.WIDE.U32 R4, R133, 0x10, R4 ;  /* 0x0000001085047825 */ /* 0x001fca00078e0004 */
[----:B------:R1:W-:Y:S01]  /*5e20*/  STG.E.128 desc[UR12][R4.64], R96 ;  /* 0x0000006004007986 */ /* 0x0003e2000c101d0c */
[----:B--2---:R-:W-:-:S05]  /*5e30*/  IMAD.WIDE.U32 R6, R133, 0x10, R6 ;  /* 0x0000001085067825 */ /* 0x004fca00078e0006 */
[----:B------:R1:W-:Y:S01]  /*5e40*/  STG.E.128 desc[UR12][R6.64], R36 ;  /* 0x0000002406007986 */ /* 0x0003e2000c101d0c */
[C---:B---3--:R-:W-:Y:S01]  /*5e50*/  IMAD.WIDE.U32 R8, R133.reuse, 0x10, R8 ;  /* 0x0000001085087825 */ /* 0x048fe200078e0008 */
[----:B------:R-:W-:-:S04]  /*5e60*/  IADD3 R133, PT, PT, R133, 0x80, RZ ;  /* 0x0000008085857810 */ /* 0x000fc80007ffe0ff */
[----:B------:R1:W-:Y:S03]  /*5e70*/  STG.E.128 desc[UR12][R8.64], R56 ;  /* 0x0000003808007986 */ /* 0x0003e6000c101d0c */
.L_x_4441:
[----:B------:R-:W-:Y:S05]  /*5e80*/  BSYNC.RECONVERGENT B0 ;  /* 0x0000000000007941 */ /* 0x000fea0003800200 */
.L_x_4440:
[----:B------:R-:W-:Y:S04]  /*5e90*/  BSSY.RECONVERGENT B0, `(.L_x_4442) ;  /* 0x000000f000007945 */ /* 0x000fe80003800200 */
[----:B------:R-:W-:Y:S05]  /*5ea0*/  @!P1 BRA `(.L_x_4443) ;  /* 0x0000000000349947 */ /* 0x000fea0003800000 */
[----:B-1----:R-:W1:Y:S08]  /*5eb0*/  LDC.64 R2, c[0x0][0x440] ;  /* 0x00011000ff027b82 */ /* 0x002e700000000a00 */
        /* <DEDUP_REMOVED lines=12> */
.L_x_4443:
[----:B------:R-:W-:Y:S05]  /*5f80*/  BSYNC.RECONVERGENT B0 ;  /* 0x0000000000007941 */ /* 0x000fea0003800200 */
.L_x_4442:
        /* <DEDUP_REMOVED lines=15> */
.L_x_4445:
[----:B------:R-:W-:Y:S05]  /*6080*/  BSYNC.RECONVERGENT B0 ;  /* 0x0000000000007941 */ /* 0x000fea0003800200 */
.L_x_4444:
        /* <DEDUP_REMOVED lines=15> */
.L_x_4447:
[----:B------:R-:W-:Y:S05]  /*6180*/  BSYNC.RECONVERGENT B0 ;  /* 0x0000000000007941 */ /* 0x000fea0003800200 */
.L_x_4446:
[----:B------:R-:W-:-:S13]  /*6190*/  ISETP.NE.AND P0, PT, R167, RZ, PT ;  /* 0x000000ffa700720c */ /* 0x000fda0003f05270 */
[----:B------:R-:W-:Y:S05]  /*61a0*/  @!P0 EXIT ;  /* 0x000000000000894d */ /* 0x000fea0003800000 */
[----:B-1----:R-:W1:Y:S08]  /*61b0*/  LDC.64 R2, c[0x0][0x440] ;  /* 0x00011000ff027b82 */ /* 0x002e700000000a00 */
[----:B-----5:R-:W0:Y:S08]  /*61c0*/  LDC.64 R4, c[0x0][0x448] ;  /* 0x00011200ff047b82 */ /* 0x020e300000000a00 */
[----:B------:R-:W2:Y:S08]  /*61d0*/  LDC.64 R6, c[0x0][0x450] ;  /* 0x00011400ff067b82 */ /* 0x000eb00000000a00 */
[----:B------:R-:W3:Y:S01]  /*61e0*/  LDC.64 R8, c[0x0][0x458] ;  /* 0x00011600ff087b82 */ /* 0x000ee20000000a00 */
[----:B-1----:R-:W-:-:S05]  /*61f0*/  IMAD.WIDE.U32 R2, R133, 0x10, R2 ;  /* 0x0000001085027825 */ /* 0x002fca00078e0002 */
[----:B------:R-:W-:Y:S01]  /*6200*/  STG.E.128 desc[UR12][R2.64], R60 ;  /* 0x0000003c02007986 */ /* 0x000fe2000c101d0c */
[----:B0-----:R-:W-:-:S05]  /*6210*/  IMAD.WIDE.U32 R4, R133, 0x10, R4 ;  /* 0x0000001085047825 */ /* 0x001fca00078e0004 */
[----:B------:R-:W-:Y:S01]  /*6220*/  STG.E.128 desc[UR12][R4.64], R80 ;  /* 0x0000005004007986 */ /* 0x000fe2000c101d0c */
[----:B--2---:R-:W-:-:S05]  /*6230*/  IMAD.WIDE.U32 R6, R133, 0x10, R6 ;  /* 0x0000001085067825 */ /* 0x004fca00078e0006 */
[----:B------:R-:W-:Y:S01]  /*6240*/  STG.E.128 desc[UR12][R6.64], R20 ;  /* 0x0000001406007986 */ /* 0x000fe2000c101d0c */
[----:B---3--:R-:W-:-:S05]  /*6250*/  IMAD.WIDE.U32 R8, R133, 0x10, R8 ;  /* 0x0000001085087825 */ /* 0x008fca00078e0008 */
[----:B------:R-:W-:Y:S01]  /*6260*/  STG.E.128 desc[UR12][R8.64], R40 ;  /* 0x0000002808007986 */ /* 0x000fe2000c101d0c */
[----:B------:R-:W-:Y:S05]  /*6270*/  EXIT ;  /* 0x000000000000794d */ /* 0x000fea0003800000 */
.L_x_4448:
        /* <DEDUP_REMOVED lines=16> */
.L_x_5468:


//--------------------- .text._ZN10layer_norm31ln_parallel_residual_bwd_kernelINS_13Kernel_traitsI6__halfffffjLj2560ELj1ELj1ELj4ELj16ENS_18Kernel_traits_baseILj2560ES2_ffffjLj128EEEEELb0ELb0ELb1EEEvNS_9BwdParamsE --------------------------
	.section	.text._ZN10layer_norm31ln_parallel_residual_bwd_kernelINS_13Kernel_traitsI6__halfffffjLj2560ELj1ELj1ELj4ELj16ENS_18Kernel_traits_baseILj2560ES2_ffffjLj128EEEEELb0ELb0ELb1EEEvNS_9BwdParamsE,"ax",@progbits
	.align	128
        .global         _ZN10layer_norm31ln_parallel_residual_bwd_kernelINS_13Kernel_traitsI6__halfffffjLj2560ELj1ELj1ELj4ELj16ENS_18Kernel_traits_baseILj2560ES2_ffffjLj128EEEEELb0ELb0ELb1EEEvNS_9BwdParamsE
        .type           _ZN10layer_norm31ln_parallel_residual_bwd_kernelINS_13Kernel_traitsI6__halfffffjLj2560ELj1ELj1ELj4ELj16ENS_18Kernel_traits_baseILj2560ES2_ffffjLj128EEEEELb0ELb0ELb1EEEvNS_9BwdParamsE,@function
        .size           _ZN10layer_norm31ln_parallel_residual_bwd_kernelINS_13Kernel_traitsI6__halfffffjLj2560ELj1ELj1ELj4ELj16ENS_18Kernel_traits_baseILj2560ES2_ffffjLj128EEEEELb0ELb0ELb1EEEvNS_9BwdParamsE,(.L_x_5469 - _ZN10layer_norm31ln_parallel_residual_bwd_kernelINS_13Kernel_traitsI6__halfffffjLj2560ELj1ELj1ELj4ELj16ENS_18Kernel_traits_baseILj2560ES2_ffffjLj128EEEEELb0ELb0ELb1EEEvNS_9BwdParamsE)
        .other          _ZN10layer_norm31ln_parallel_residual_bwd_kernelINS_13Kernel_traitsI6__halfffffjLj2560ELj1ELj1ELj4ELj16ENS_18Kernel_traits_baseILj2560ES2_ffffjLj128EEEEELb0ELb0ELb1EEEvNS_9BwdParamsE,@"STO_CUDA_ENTRY STV_DEFAULT"
_ZN10layer_norm31ln_parallel_residual_bwd_kernelINS_13Kernel_traitsI6__halfffffjLj2560ELj1ELj1ELj4ELj16ENS_18Kernel_traits_baseILj2560ES2_ffffjLj128EEEEELb0ELb0ELb1EEEvNS_9BwdParamsE:
.text._ZN10layer_norm31ln_parallel_residual_bwd_kernelINS_13Kernel_traitsI6__halfffffjLj2560ELj1ELj1ELj4ELj16ENS_18Kernel_traits_baseILj2560ES2_ffffjLj128EEEEELb0ELb0ELb1EEEvNS_9BwdParamsE:
        /* <DEDUP_REMOVED lines=71> */
[----:B------:R-:W-:Y:S02]  /*0470*/  CS2R R24, SRZ ;  /* 0x0000000000187805 */ /* 0x000fe4000001ff00 */
[----:B------:R-:W-:Y:S01]  /*0480*/  CS2R R140, SRZ ;  /* 0x00000000008c7805 */ /* 0x000fe2000001ff00 */
[----:B------:R-:W4:Y:S01]  /*0490*/  LDG.E.64 R202, desc[UR12][R4.64+0xc00] ;  /* 0x000c000c04ca7981 */ /* 0x000f22000c1e1b00 */
[----:B--2---:R-:W-:Y:S01]  /*04a0*/  IMAD.WIDE.U32 R2, R112, 0x8, R2 ;  /* 0x0000000870027825 */ /* 0x004fe200078e0002 */
[----:B------:R-:W-:Y:S02]  /*04b0*/  CS2R R148, SRZ ;  /* 0x0000000000947805 */ /* 0x000fe4000001ff00 */
[----:B------:R-:W-:Y:S01]  /*04c0*/  CS2R R156, SRZ ;  /* 0x00000000009c7805 */ /* 0x000fe2000001ff00 */
[----:B------:R-:W2:Y:S01]  /*04d0*/  LDG.E.64 R198, desc[UR12][R4.64+0x800] ;  /* 0x0008000c04c67981 */ /* 0x000ea2000c1e1b00 */
        /* <DEDUP_REMOVED lines=18> */
[----:B------:R-:W-:Y:S01]  /*0600*/  MOV R169, RZ ;  /* 0x000000ff00a97202 */ /* 0x000fe20000000f00 */
[----:B------:R-:W5:Y:S01]  /*0610*/  LDG.E.64 R178, desc[UR12][R2.64+0x800] ;  /* 0x0008000c02b27981 */ /* 0x000f62000c1e1b00 */
[----:B------:R-:W-:Y:S01]  /*0620*/  UPLOP3.LUT UP1, UPT, UPT, UPT, UPT, 0x40, 0x4 ;  /* 0x000000000004789c */ /* 0x000fe20003f2e870 */
[----:B------:R-:W1:Y:S02]  /*0630*/  LDCU UR16, c[0x0][0x388] ;  /* 0x00007100ff1077ac */ /* 0x000e640008000800 */
[----:B------:R-:W5:Y:S01]  /*0640*/  LDG.E.64 R174, desc[UR12][R2.64+0x400] ;  /* 0x0004000c02ae7981 */ /* 0x000f62000c1e1b00 */
[----:B------:R-:W1:Y:S03]  /*0650*/  LDCU.U8 UR11, c[0x0][0x410] ;  /* 0x00008200ff0b77ac */ /* 0x000e660008000000 */
[----:B------:R1:W5:Y:S01]  /*0660*/  LDG.E.64 R170, desc[UR12][R2.64] ;  /* 0x0000000c02aa7981 */ /* 0x000362000c1e1b00 */
[----:B0-----:R-:W-:Y:S01]  /*0670*/  CS2R R4, SRZ ;  /* 0x0000000000047805 */ /* 0x001fe2000001ff00 */
[----:B------:R-:W0:Y:S01]  /*0680*/  LDCU UR17, c[0x0][0x400] ;  /* 0x00008000ff1177ac */ /* 0x000e220008000800 */
[----:B------:R-:W0:Y:S01]  /*0690*/  LDCU.64 UR6, c[0x0][0x470] ;  /* 0x00008e00ff0677ac */ /* 0x000e220008000a00 */
[----:B-1----:R-:W-:Y:S01]  /*06a0*/  CS2R R2, SRZ ;  /* 0x0000000000027805 */ /* 0x002fe2000001ff00 */
[----:B------:R-:W1:Y:S01]  /*06b0*/  LDCU.64 UR8, c[0x0][0x478] ;  /* 0x00008f00ff0877ac */ /* 0x000e620008000a00 */
[----:B------:R-:W0:Y:S01]  /*06c0*/  LDCU.64 UR14, c[0x0][0x438] ;  /* 0x00008700ff0e77ac */ /* 0x000e220008000a00 */
[----:B---3--:R-:W-:Y:S01]  /*06d0*/  HADD2.F32 R211, -RZ, R206.H0_H0 ;  /* 0x200000ceffd37230 */ /* 0x008fe20000004100 */
[--C-:B------:R-:W-:Y:S01]  /*06e0*/  SHF.R.U64 R206, R206, 0x10, R207.reuse ;  /* 0x00000010cece7819 */ /* 0x100fe200000012cf */
[----:B------:R-:W-:Y:S01]  /*06f0*/  HADD2.F32 R209, -RZ, R207.H0_H0 ;  /* 0x200000cfffd17230 */ /* 0x000fe20000004100 */
[----:B------:R-:W-:Y:S01]  /*0700*/  SHF.R.U32.HI R204, RZ, 0x10, R207 ;  /* 0x00000010ffcc7819 */ /* 0x000fe200000116cf */
[----:B----4-:R-:W-:Y:S01]  /*0710*/  HADD2.F32 R207, -RZ, R202.H0_H0 ;  /* 0x200000caffcf7230 */ /* 0x010fe20000004100 */
[--C-:B------:R-:W-:Y:S01]  /*0720*/  SHF.R.U64 R202, R202, 0x10, R203.reuse ;  /* 0x00000010caca7819 */ /* 0x100fe200000012cb */
[----:B------:R-:W-:Y:S01]  /*0730*/  HADD2.F32 R205, -RZ, R203.H0_H0 ;  /* 0x200000cbffcd7230 */ /* 0x000fe20000004100 */
[----:B------:R-:W-:Y:S01]  /*0740*/  SHF.R.U32.HI R200, RZ, 0x10, R203 ;  /* 0x00000010ffc87819 */ /* 0x000fe200000116cb */
[----:B--2---:R-:W-:Y:S01]  /*0750*/  HADD2.F32 R203, -RZ, R198.H0_H0 ;  /* 0x200000c6ffcb7230 */ /* 0x004fe20000004100 */
        /* <DEDUP_REMOVED lines=32> */
[----:B------:R-:W-:Y:S01]  /*0960*/  MOV R171, UR4 ;  /* 0x0000000400ab7c02 */ /* 0x000fe20008000f00 */
        /* <DEDUP_REMOVED lines=18> */
[----:B01----:R-:W-:-:S07]  /*0a90*/  HADD2.F32 R168, -RZ, R168.H0_H0 ;  /* 0x200000a8ffa87230 */ /* 0x003fce0000004100 */
.L_x_4492:
[----:B01----:R-:W0:Y:S01]  /*0aa0*/  LDC.64 R44, c[0x0][0x3c0] ;  /* 0x0000f000ff2c7b82 */ /* 0x003e220000000a00 */
[----:B------:R-:W-:-:S05]  /*0ab0*/  IMAD R46, R171, UR16, RZ ;  /* 0x00000010ab2e7c24 */ /* 0x000fca000f8e02ff */
[----:B------:R-:W-:Y:S02]  /*0ac0*/  SHF.R.S32.HI R47, RZ, 0x1f, R46 ;  /* 0x0000001fff2f7819 */ /* 0x000fe4000001142e */
[----:B------:R-:W1:Y:S02]  /*0ad0*/  LDC.64 R128, c[0x0][0x3a8] ;  /* 0x0000ea00ff807b82 */ /* 0x000e640000000a00 */
[----:B------:R-:W-:-:S04]  /*0ae0*/  LEA.HI R47, R47, R46, RZ, 0x2 ;  /* 0x0000002e2f2f7211 */ /* 0x000fc800078f10ff */
[----:B------:R-:W-:Y:S02]  /*0af0*/  LEA.HI.SX32 R223, R47, R112, 0x1e ;  /* 0x000000702fdf7211 */ /* 0x000fe400078ff2ff */
[----:B------:R-:W2:Y:S08]  /*0b00*/  LDC.64 R76, c[0x0][0x430] ;  /* 0x00010c00ff4c7b82 */ /* 0x000eb00000000a00 */
[----:B------:R-:W3:Y:S08]  /*0b10*/  LDC.64 R80, c[0x0][0x428] ;  /* 0x00010a00ff507b82 */ /* 0x000ef00000000a00 */
[----:B------:R-:W4:Y:S01]  /*0b20*/  LDC.64 R70, c[0x0][0x3c8] ;  /* 0x0000f200ff467b82 */ /* 0x000f220000000a00 */
[----:B------:R-:W-:Y:S01]  /*0b30*/  IADD3 R221, PT, PT, R223, 0x80, RZ ;  /* 0x00000080dfdd7810 */ /* 0x000fe20007ffe0ff */
[----:B0-----:R-:W-:Y:S01]  /*0b40*/  IMAD.WIDE R44, R171, 0x4, R44 ;  /* 0x00000004ab2c7825 */ /* 0x001fe200078e022c */
[----:B------:R-:W-:-:S02]  /*0b50*/  IADD3 R219, PT, PT, R223, 0x100, RZ ;  /* 0x00000100dfdb7810 */ /* 0x000fc40007ffe0ff */
[C---:B------:R-:W-:Y:S02]  /*0b60*/  IADD3 R217, PT, PT, R223.reuse, 0x180, RZ ;  /* 0x00000180dfd97810 */ /* 0x040fe40007ffe0ff */
[C---:B------:R-:W-:Y:S01]  /*0b70*/  IADD3 R213, PT, PT, R223.reuse, 0x200, RZ ;  /* 0x00000200dfd57810 */ /* 0x040fe20007ffe0ff */
[--C-:B-1----:R-:W-:Y:S01]  /*0b80*/  IMAD.WIDE.U32 R112, R223, 0x10, R128.reuse ;  /* 0x00000010df707825 */ /* 0x102fe200078e0080 */
[----:B------:R2:W4:Y:S03]  /*0b90*/  LDG.E R208, desc[UR12][R44.64] ;  /* 0x0000000c2cd07981 */ /* 0x000526000c1e1900 */
[--C-:B------:R-:W-:Y:S02]  /*0ba0*/  IMAD.WIDE.U32 R116, R221, 0x10, R128.reuse ;  /* 0x00000010dd747825 */ /* 0x100fe400078e0080 */
[----:B------:R-:W4:Y:S02]  /*0bb0*/  LDG.E.128 R112, desc[UR12][R112.64] ;  /* 0x0000000c70707981 */ /* 0x000f24000c1e1d00 */
[----:B------:R-:W-:-:S02]  /*0bc0*/  IMAD.WIDE.U32 R120, R219, 0x10, R128 ;  /* 0x00000010db787825 */ /* 0x000fc400078e0080 */
[----:B------:R-:W4:Y:S02]  /*0bd0*/  LDG.E.128 R116, desc[UR12][R116.64] ;  /* 0x0000000c74747981 */ /* 0x000f24000c1e1d00 */
[--C-:B------:R-:W-:Y:S02]  /*0be0*/  IMAD.WIDE.U32 R124, R217, 0x10, R128.reuse ;  /* 0x00000010d97c7825 */ /* 0x100fe400078e0080 */
[----:B------:R-:W4:Y:S02]  /*0bf0*/  LDG.E.128 R120, desc[UR12][R120.64] ;  /* 0x0000000c78787981 */ /* 0x000f24000c1e1d00 */
[----:B------:R-:W-:Y:S02]  /*0c00*/  IMAD.WIDE.U32 R128, R213, 0x10, R128 ;  /* 0x00000010d5807825 */ /* 0x000fe400078e0080 */
[----:B------:R-:W4:Y:S02]  /*0c10*/  LDG.E.128 R124, desc[UR12][R124.64] ;  /* 0x0000000c7c7c7981 */ /* 0x000f24000c1e1d00 */
[----:B--2---:R-:W-:-:S02]  /*0c20*/  IMAD.WIDE.U32 R44, R223, 0x10, R76 ;  /* 0x00000010df2c7825 */ /* 0x004fc400078e004c */
[----:B------:R-:W2:Y:S02]  /*0c30*/  LDG.E.128 R128, desc[UR12][R128.64] ;  /* 0x0000000c80807981 */ /* 0x000ea4000c1e1d00 */
[----:B---3--:R-:W-:Y:S02]  /*0c40*/  IMAD.WIDE.U32 R48, R223, 0x10, R80 ;  /* 0x00000010df307825 */ /* 0x008fe400078e0050 */
[----:B------:R-:W3:Y:S02]  /*0c50*/  LDG.E.128 R44, desc[UR12][R44.64] ;  /* 0x0000000c2c2c7981 */ /* 0x000ee4000c1e1d00 */
[----:B----4-:R-:W-:Y:S02]  /*0c60*/  IMAD.WIDE R70, R171, 0x4, R70 ;  /* 0x00000004ab467825 */ /* 0x010fe400078e0246 */
[----:B------:R-:W4:Y:S04]  /*0c70*/  LDG.E.128 R48, desc[UR12][R48.64] ;  /* 0x0000000c30307981 */ /* 0x000f28000c1e1d00 */
[----:B------:R-:W4:Y:S01]  /*0c80*/  LDG.E R215, desc[UR12][R70.64] ;  /* 0x0000000c46d77981 */ /* 0x000f22000c1e1900 */
[----:B------:R-:W-:-:S04]  /*0c90*/  IMAD.WIDE.U32 R52, R221, 0x10, R76 ;  /* 0x00000010dd347825 */ /* 0x000fc800078e004c */
[----:B------:R-:W-:Y:S02]  /*0ca0*/  IMAD.WIDE.U32 R64, R221, 0x10, R80 ;  /* 0x00000010dd407825 */ /* 0x000fe400078e0050 */
[----:B------:R-:W4:Y:S04]  /*0cb0*/  LDG.E.128 R52, desc[UR12][R52.64] ;  /* 0x0000000c34347981 */ /* 0x000f28000c1e1d00 */
[----:B------:R-:W4:Y:S01]  /*0cc0*/  LDG.E.128 R64, desc[UR12][R64.64] ;  /* 0x0000000c40407981 */ /* 0x000f22000c1e1d00 */
        /* <DEDUP_REMOVED lines=12> */
[----:B------:R-:W-:-:S04]  /*0d90*/  ISETP.NE.U32.AND P1, PT, RZ, UR14, PT ;  /* 0x0000000eff007c0c */ /* 0x000fc8000bf25070 */
[----:B------:R-:W-:-:S13]  /*0da0*/  ISETP.NE.AND.EX P1, PT, RZ, UR15, PT, P1 ;  /* 0x0000000fff007c0c */ /* 0x000fda000bf25310 */
[----:B------:R-:W0:Y:S08]  /*0db0*/  @P1 LDC.64 R224, c[0x0][0x438] ;  /* 0x00010e00ffe01b82 */ /* 0x000e300000000a00 */
[----:B------:R-:W1:Y:S08]  /*0dc0*/  @P1 LDC.64 R226, c[0x0][0x438] ;  /* 0x00010e00ffe21b82 */ /* 0x000e700000000a00 */
[----:B------:R-:W1:Y:S08]  /*0dd0*/  @P1 LDC.64 R230, c[0x0][0x438] ;  /* 0x00010e00ffe61b82 */ /* 0x000e700000000a00 */
[----:B------:R-:W1:Y:S01]  /*0de0*/  @P1 LDC.64 R228, c[0x0][0x438] ;  /* 0x00010e00ffe41b82 */ /* 0x000e620000000a00 */
[----:B------:R-:W-:-:S07]  /*0df0*/  ISETP.NE.AND P2, PT, RZ, UR11, PT ;  /* 0x0000000bff007c0c */ /* 0x000fce000bf45270 */
[----:B------:R-:W1:Y:S01]  /*0e00*/  @P1 LDC.64 R232, c[0x0][0x438] ;  /* 0x00010e00ffe81b82 */ /* 0x000e620000000a00 */
[----:B0-----:R-:W-:-:S04]  /*0e10*/  @P1 IMAD.WIDE.U32 R224, R213, 0x10, R224 ;  /* 0x00000010d5e01825 */ /* 0x001fc800078e00e0 */
[----:B-1----:R-:W-:Y:S01]  /*0e20*/  @P1 IMAD.WIDE.U32 R226, R217, 0x10, R226 ;  /* 0x00000010d9e21825 */ /* 0x002fe200078e00e2 */
[----:B-----5:R-:W5:Y:S03]  /*0e30*/  @P1 LDG.E.128 R100, desc[UR12][R224.64] ;  /* 0x0000000ce0641981 */ /* 0x020f66000c1e1d00 */
[----:B------:R-:W-:Y:S01]  /*0e40*/  @P1 IMAD.WIDE.U32 R230, R221, 0x10, R230 ;  /* 0x00000010dde61825 */ /* 0x000fe200078e00e6 */
[----:B------:R0:W5:Y:S04]  /*0e50*/  @P1 LDG.E.128 R96, desc[UR12][R226.64] ;  /* 0x0000000ce2601981 */ /* 0x000168000c1e1d00 */
[----:B------:R-:W5:Y:S01]  /*0e60*/  @P1 LDG.E.128 R88, desc[UR12][R230.64] ;  /* 0x0000000ce6581981 */ /* 0x000f62000c1e1d00 */
[----:B------:R-:W-:-:S05]  /*0e70*/  @P1 IMAD.WIDE.U32 R228, R219, 0x10, R228 ;  /* 0x00000010dbe41825 */ /* 0x000fca00078e00e4 */
[----:B------:R1:W5:Y:S01]  /*0e80*/  @P1 LDG.E.128 R92, desc[UR12][R228.64] ;  /* 0x0000000ce45c1981 */ /* 0x000362000c1e1d00 */
[----:B------:R-:W-:-:S05]  /*0e90*/  @P1 IMAD.WIDE.U32 R232, R223, 0x10, R232 ;  /* 0x00000010dfe81825 */ /* 0x000fca00078e00e8 */
[----:B------:R1:W5:Y:S01]  /*0ea0*/  @P1 LDG.E.128 R84, desc[UR12][R232.64] ;  /* 0x0000000ce8541981 */ /* 0x000362000c1e1d00 */
[----:B------:R-:W-:-:S05]  /*0eb0*/  FSEL R235, R208, RZ, !P2 ;  /* 0x000000ffd0eb7208 */ /* 0x000fca0005000000 */
[C---:B------:R-:W-:Y:S01]  /*0ec0*/  FADD.FTZ R234, -R235.reuse, R112 ;  /* 0x00000070ebea7221 */ /* 0x040fe20000010100 */
[C---:B------:R-:W-:Y:S01]  /*0ed0*/  FADD.FTZ R220, -R235.reuse, R118 ;  /* 0x00000076ebdc7221 */ /* 0x040fe20000010100 */
[C---:B------:R-:W-:Y:S01]  /*0ee0*/  FADD.FTZ R240, -R235.reuse, R115 ;  /* 0x00000073ebf07221 */ /* 0x040fe20000010100 */
[C---:B------:R-:W-:Y:S01]  /*0ef0*/  FADD.FTZ R236, -R235.reuse, R113 ;  /* 0x00000071ebec7221 */ /* 0x040fe20000010100 */
[----:B--2---:R-:W-:Y:S01]  /*0f00*/  FADD.FTZ R118, -R235, R128 ;  /* 0x00000080eb767221 */ /* 0x004fe20000010100 */
[----:B---3--:R-:W-:Y:S01]  /*0f10*/  FMUL.FTZ R128, R195, R44 ;  /* 0x0000002cc3807220 */ /* 0x008fe20000410000 */
[----:B------:R-:W-:Y:S01]  /*0f20*/  FMUL.FTZ R115, R188, R47 ;  /* 0x0000002fbc737220 */ /* 0x000fe20000410000 */
[----:B------:R-:W-:Y:S02]  /*0f30*/  FMUL.FTZ R113, R190, R45 ;  /* 0x0000002dbe717220 */ /* 0x000fe40000410000 */
[----:B----4-:R-:W-:Y:S01]  /*0f40*/  FFMA.FTZ R239, R175, R48, R128 ;  /* 0x00000030afef7223 */ /* 0x010fe20000010080 */
[----:B0-----:R-:W-:Y:S01]  /*0f50*/  FFMA.FTZ R226, R168, R51, R115 ;  /* 0x00000033a8e27223 */ /* 0x001fe20000010073 */
[----:B------:R-:W-:Y:S01]  /*0f60*/  FMUL.FTZ R224, R215, R234 ;  /* 0x000000ead7e07220 */ /* 0x000fe20000410000 */
[----:B-1----:R-:W-:Y:S01]  /*0f70*/  FMUL.FTZ R228, R193, R46 ;  /* 0x0000002ec1e47220 */ /* 0x002fe20000410000 */
[----:B------:R-:W-:Y:S01]  /*0f80*/  FMUL.FTZ R241, R215, R240 ;  /* 0x000000f0d7f17220 */ /* 0x000fe20000410000 */
[----:B------:R-:W-:Y:S01]  /*0f90*/  FFMA.FTZ R230, R170, R49, R113 ;  /* 0x00000031aae67223 */ /* 0x000fe20000010071 */
[----:B------:R-:W-:Y:S01]  /*0fa0*/  FADD.FTZ R115, RZ, R239 ;  /* 0x000000efff737221 */ /* 0x000fe20000010000 */
[----:B------:R-:W-:Y:S01]  /*0fb0*/  FADD.FTZ R238, -R235, R114 ;  /* 0x00000072ebee7221 */ /* 0x000fe20000010100 */
[----:B------:R-:W-:Y:S01]  /*0fc0*/  FMUL.FTZ R245, R215, R236 ;  /* 0x000000ecd7f57220 */ /* 0x000fe20000410000 */
[----:B------:R-:W-:Y:S01]  /*0fd0*/  FFMA.FTZ R240, R224, R239, RZ ;  /* 0x000000efe0f07223 */ /* 0x000fe200000100ff */
[----:B------:R-:W-:Y:S01]  /*0fe0*/  FFMA.FTZ R228, R173, R50, R228 ;  /* 0x00000032ade47223 */ /* 0x000fe200000100e4 */
[----:B------:R-:W-:Y:S01]  /*0ff0*/  FADD.FTZ R115, R230, R115 ;  /* 0x00000073e6737221 */ /* 0x000fe20000010000 */
[----:B------:R-:W-:Y:S01]  /*1000*/  FMUL.FTZ R243, R215, R238 ;  /* 0x000000eed7f37220 */ /* 0x000fe20000410000 */
[----:B------:R-:W-:Y:S01]  /*1010*/  FFMA.FTZ R240, R245, R230, R240 ;  /* 0x000000e6f5f07223 */ /* 0x000fe200000100f0 */
[----:B------:R-:W-:Y:S01]  /*1020*/  FMUL.FTZ R236, R199, R52 ;  /* 0x00000034c7ec7220 */ /* 0x000fe20000410000 */
[----:B------:R-:W-:Y:S01]  /*1030*/  FADD.FTZ R115, R228, R115 ;  /* 0x00000073e4737221 */ /* 0x000fe20000010000 */
[----:B------:R-:W-:Y:S01]  /*1040*/  FADD.FTZ R216, -R235, R116 ;  /* 0x00000074ebd87221 */ /* 0x000fe20000010100 */
[----:B------:R-:W-:Y:S01]  /*1050*/  FFMA.FTZ R240, R243, R228, R240 ;  /* 0x000000e4f3f07223 */ /* 0x000fe200000100f0 */
[----:B------:R-:W-:Y:S01]  /*1060*/  FFMA.FTZ R231, R179, R64, R236 ;  /* 0x00000040b3e77223 */ /* 0x000fe200000100ec */
[----:B------:R-:W-:Y:S01]  /*1070*/  FMUL.FTZ R233, R194, R53 ;  /* 0x00000035c2e97220 */ /* 0x000fe20000410000 */
[----:B------:R-:W-:Y:S01]  /*1080*/  FADD.FTZ R236, R226, R115 ;  /* 0x00000073e2ec7221 */ /* 0x000fe20000010000 */
[----:B------:R-:W-:Y:S01]  /*1090*/  FADD.FTZ R218, -R235, R117 ;  /* 0x00000075ebda7221 */ /* 0x000fe20000010100 */
[----:B------:R-:W-:Y:S01]  /*10a0*/  FMUL.FTZ R216, R215, R216 ;  /* 0x000000d8d7d87220 */ /* 0x000fe20000410000 */
[----:B------:R-:W-:Y:S01]  /*10b0*/  FFMA.FTZ R115, R241, R226, R240 ;  /* 0x000000e2f1737223 */ /* 0x000fe200000100f0 */
[----:B------:R-:W-:Y:S01]  /*10c0*/  FMUL.FTZ R238, R197, R54 ;  /* 0x00000036c5ee7220 */ /* 0x000fe20000410000 */
[----:B------:R-:W-:Y:S01]  /*10d0*/  FFMA.FTZ R233, R174, R65, R233 ;  /* 0x00000041aee97223 */ /* 0x000fe200000100e9 */
[----:B------:R-:W-:Y:S01]  /*10e0*/  FADD.FTZ R236, R231, R236 ;  /* 0x000000ece7ec7221 */ /* 0x000fe20000010000 */
[----:B------:R-:W-:Y:S01]  /*10f0*/  FMUL.FTZ R218, R215, R218 ;  /* 0x000000dad7da7220 */ /* 0x000fe20000410000 */
        /* <DEDUP_REMOVED lines=21> */
[C---:B------:R-:W-:Y:S01]  /*1250*/  FMUL.FTZ R222, R215.reuse, R222 ;  /* 0x000000ded7de7220 */ /* 0x040fe20000410000 */
[C---:B------:R-:W-:Y:S01]  /*1260*/  FMUL.FTZ R131, R215.reuse, R208 ;  /* 0x000000d0d7837220 */ /* 0x040fe20000410000 */
[----:B------:R-:W-:Y:S01]  /*1270*/  FFMA.FTZ R115, R220, R235, R115 ;  /* 0x000000ebdc737223 */ /* 0x000fe20000010073 */
[C---:B------:R-:W-:Y:S01]  /*1280*/  FMUL.FTZ R208, R215.reuse, R210 ;  /* 0x000000d2d7d07220 */ /* 0x040fe20000410000 */
[----:B------:R-:W-:Y:S01]  /*1290*/  FMUL.FTZ R210, R215, R212 ;  /* 0x000000d4d7d27220 */ /* 0x000fe20000410000 */
[----:B------:R-:W-:Y:S01]  /*12a0*/  FMUL.FTZ R225, R198, R57 ;  /* 0x00000039c6e17220 */ /* 0x000fe20000410000 */
[----:B------:R-:W-:Y:S01]  /*12b0*/  FFMA.FTZ R212, R183, R68, R234 ;  /* 0x00000044b7d47223 */ /* 0x000fe200000100ea */
[----:B------:R-:W-:Y:S01]  /*12c0*/  FADD.FTZ R117, R237, R236 ;  /* 0x000000eced757221 */ /* 0x000fe20000010000 */
[----:B------:R-:W-:Y:S01]  /*12d0*/  FFMA.FTZ R234, R222, R237, R115 ;  /* 0x000000eddeea7223 */ /* 0x000fe20000010073 */
        /* <DEDUP_REMOVED lines=11> */
[C---:B------:R-:W-:Y:S01]  /*1390*/  FMUL.FTZ R214, R215.reuse, R214 ;  /* 0x000000d6d7d67220 */ /* 0x040fe20000410000 */
[----:B------:R-:W-:Y:S01]  /*13a0*/  FFMA.FTZ R115, R210, R227, R115 ;  /* 0x000000e3d2737223 */ /* 0x000fe20000010073 */
        /* <DEDUP_REMOVED lines=8> */
[----:B------:R-:W-:Y:S01]  /*1430*/  FMUL.FTZ R124, R215, R122 ;  /* 0x0000007ad77c7220 */ /* 0x000fe20000410000 */
[----:B------:R-:W-:Y:S01]  /*1440*/  FMUL.FTZ R128, R205, R62 ;  /* 0x0000003ecd807220 */ /* 0x000fe20000410000 */
[----:B------:R-:W-:Y:S01]  /*1450*/  FFMA.FTZ R129, R182, R73, R129 ;  /* 0x00000049b6817223 */ /* 0x000fe20000010081 */
[----:B------:R-:W-:Y:S01]  /*1460*/  FADD.FTZ R122, R126, R117 ;  /* 0x000000757e7a7221 */ /* 0x000fe20000010000 */
[----:B------:R-:W-:Y:S01]  /*1470*/  FFMA.FTZ R115, R123, R126, R120 ;  /* 0x0000007e7b737223 */ /* 0x000fe20000010078 */
[----:B------:R-:W-:Y:S01]  /*1480*/  FFMA.FTZ R130, R180, R75, R113 ;  /* 0x0000004bb4827223 */ /* 0x000fe20000010071 */
[----:B------:R-:W-:Y:S01]  /*1490*/  FFMA.FTZ R128, R185, R74, R128 ;  /* 0x0000004ab9807223 */ /* 0x000fe20000010080 */
        /* <DEDUP_REMOVED lines=8> */
[----:B------:R-:W-:Y:S01]  /*1520*/  FMUL.FTZ R117, R206, R77 ;  /* 0x0000004dce757220 */ /* 0x000fe20000410000 */
[----:B------:R-:W-:Y:S01]  /*1530*/  FFMA.FTZ R232, R127, R130, R120 ;  /* 0x000000827fe87223 */ /* 0x000fe20000010078 */
[----:B------:R-:W-:Y:S01]  /*1540*/  FMUL.FTZ R116, R215, R116 ;  /* 0x00000074d7747220 */ /* 0x000fe20000410000 */
        /* <DEDUP_REMOVED lines=47> */
.L_x_4451:
[----:B------:R-:W-:Y:S05]  /*1840*/  BSYNC.RECONVERGENT B0 ;  /* 0x0000000000007941 */ /* 0x000fea0003800200 */
.L_x_4450:
[----:B------:R-:W1:Y:S08]  /*1850*/  S2UR UR5, SR_CgaCtaId ;  /* 0x00000000000579c3 */ /* 0x000e700000008800 */
[----:B------:R-:W-:Y:S01]  /*1860*/  BAR.SYNC.DEFER_BLOCKING 0x0 ;  /* 0x0000000000007b1d */ /* 0x000fe20000010000 */
[C---:B------:R-:W-:Y:S01]  /*1870*/  FADD.FTZ R163, R44.reuse, R163 ;  /* 0x000000a32ca37221 */ /* 0x040fe20000010000 */
[-C--:B------:R-:W-:Y:S01]  /*1880*/  FFMA.FTZ R165, R44, R224.reuse, R165 ;  /* 0x000000e02ca57223 */ /* 0x080fe200000100a5 */
[C---:B------:R-:W-:Y:S01]  /*1890*/  FADD.FTZ R160, R45.reuse, R160 ;  /* 0x000000a02da07221 */ /* 0x040fe20000010000 */
[----:B------:R-:W-:Y:S01]  /*18a0*/  FFMA.FTZ R162, R45, R245, R162 ;  /* 0x000000f52da27223 */ /* 0x000fe200000100a2 */
[C---:B------:R-:W-:Y:S01]  /*18b0*/  FADD.FTZ R155, R46.reuse, R155 ;  /* 0x0000009b2e9b7221 */ /* 0x040fe20000010000 */
[----:B------:R-:W-:Y:S01]  /*18c0*/  UMOV UR4, 0x400 ;  /* 0x0000040000047882 */ /* 0x000fe20000000000 */
[----:B------:R-:W-:Y:S01]  /*18d0*/  FFMA.FTZ R157, R46, R243, R157 ;  /* 0x000000f32e9d7223 */ /* 0x000fe2000001009d */
[C---:B------:R-:W-:Y:S01]  /*18e0*/  FADD.FTZ R152, R47.reuse, R152 ;  /* 0x000000982f987221 */ /* 0x040fe20000010000 */
        /* <DEDUP_REMOVED lines=14> */
[----:B-1----:R-:W-:Y:S01]  /*19d0*/  ULEA UR4, UR5, UR4, 0x18 ;  /* 0x0000000405047291 */ /* 0x002fe2000f8ec0ff */
[----:B------:R-:W1:Y:S01]  /*19e0*/  LDC.64 R52, c[0x0][0x380] ;  /* 0x0000e000ff347b82 */ /* 0x000e620000000a00 */
[----:B------:R-:W-:Y:S01]  /*19f0*/  FFMA.FTZ R138, R55, R222, R138 ;  /* 0x000000de378a7223 */ /* 0x000fe2000001008a */
[----:B------:R-:W-:Y:S01]  /*1a00*/  UISETP.NE.U32.AND UP0, UPT, UR14, URZ, UPT ;  /* 0x000000ff0e00728c */ /* 0x000fe2000bf05070 */
[C---:B------:R-:W-:Y:S01]  /*1a10*/  FADD.FTZ R39, R56.reuse, R39 ;  /* 0x0000002738277221 */ /* 0x040fe20000010000 */
[----:B------:R-:W-:Y:S01]  /*1a20*/  UIADD3 UR5, UPT, UPT, UR4, 0x2820, URZ ;  /* 0x0000282004057890 */ /* 0x000fe2000fffe0ff */
[-C--:B------:R-:W-:Y:S01]  /*1a30*/  FFMA.FTZ R27, R56, R131.reuse, R27 ;  /* 0x00000083381b7223 */ /* 0x080fe2000001001b */
[----:B------:R-:W-:Y:S01]  /*1a40*/  @!UP1 UIADD3 UR5, UPT, UPT, UR4, 0x2800, URZ ;  /* 0x0000280004059890 */ /* 0x000fe2000fffe0ff */
[C---:B------:R-:W-:Y:S01]  /*1a50*/  FADD.FTZ R36, R57.reuse, R36 ;  /* 0x0000002439247221 */ /* 0x040fe20000010000 */
[----:B------:R-:W-:Y:S01]  /*1a60*/  UIADD3 UR10, UPT, UPT, UR4, 0x2830, URZ ;  /* 0x00002830040a7890 */ /* 0x000fe2000fffe0ff */
[----:B------:R-:W-:Y:S01]  /*1a70*/  FFMA.FTZ R24, R57, R208, R24 ;  /* 0x000000d039187223 */ /* 0x000fe20000010018 */
[----:B------:R-:W-:Y:S01]  /*1a80*/  @!UP1 UIADD3 UR10, UPT, UPT, UR4, 0x2810, URZ ;  /* 0x00002810040a9890 */ /* 0x000fe2000fffe0ff */
[C---:B------:R-:W-:Y:S01]  /*1a90*/  FADD.FTZ R151, R64.reuse, R151 ;  /* 0x0000009740977221 */ /* 0x040fe20000010000 */
[----:B------:R-:W-:Y:S01]  /*1aa0*/  UISETP.NE.AND.EX UP0, UPT, UR15, URZ, UPT, UP0 ;  /* 0x000000ff0f00728c */ /* 0x000fe2000bf05300 */
[----:B------:R-:W-:Y:S01]  /*1ab0*/  FFMA.FTZ R153, R64, R216, R153 ;  /* 0x000000d840997223 */ /* 0x000fe20000010099 */
[C---:B------:R-:W-:Y:S01]  /*1ac0*/  FADD.FTZ R148, R65.reuse, R148 ;  /* 0x0000009441947221 */ /* 0x040fe20000010000 */
[----:B------:R-:W2:Y:S01]  /*1ad0*/  LDS.128 R44, [UR5] ;  /* 0x00000005ff2c7984 */ /* 0x000ea20008000c00 */
[----:B------:R-:W-:Y:S01]  /*1ae0*/  FFMA.FTZ R150, R65, R218, R150 ;  /* 0x000000da41967223 */ /* 0x000fe20000010096 */
[C---:B------:R-:W-:Y:S01]  /*1af0*/  FADD.FTZ R143, R66.reuse, R143 ;  /* 0x0000008f428f7221 */ /* 0x040fe20000010000 */
[----:B------:R-:W-:Y:S01]  /*1b00*/  FFMA.FTZ R145, R66, R220, R145 ;  /* 0x000000dc42917223 */ /* 0x000fe20000010091 */
[----:B------:R-:W3:Y:S01]  /*1b10*/  LDS.128 R48, [UR10] ;  /* 0x0000000aff307984 */ /* 0x000ee20008000c00 */
[C---:B------:R-:W-:Y:S01]  /*1b20*/  FADD.FTZ R140, R67.reuse, R140 ;  /* 0x0000008c438c7221 */ /* 0x040fe20000010000 */
[----:B------:R-:W-:Y:S01]  /*1b30*/  FFMA.FTZ R142, R67, R222, R142 ;  /* 0x000000de438e7223 */ /* 0x000fe2000001008e */
[C---:B------:R-:W-:Y:S01]  /*1b40*/  FADD.FTZ R139, R54.reuse, R139 ;  /* 0x0000008b368b7221 */ /* 0x040fe20000010000 */
[----:B------:R-:W-:Y:S01]  /*1b50*/  FFMA.FTZ R141, R54, R220, R141 ;  /* 0x000000dc368d7223 */ /* 0x000fe2000001008d */
[----:B-1----:R-:W-:Y:S01]  /*1b60*/  IADD3 R171, PT, PT, R171, R52, RZ ;  /* 0x00000034abab7210 */ /* 0x002fe20007ffe0ff */
        /* <DEDUP_REMOVED lines=15> */
[-C--:B------:R-:W-:Y:S01]  /*1c60*/  FFMA.FTZ R4, R73, R124.reuse, R4 ;  /* 0x0000007c49047223 */ /* 0x080fe20000010004 */
        /* <DEDUP_REMOVED lines=14> */
[----:B--2---:R-:W-:Y:S01]  /*1d50*/  FADD.FTZ R55, RZ, R44 ;  /* 0x0000002cff377221 */ /* 0x004fe20000010000 */
[----:B------:R-:W-:Y:S01]  /*1d60*/  FADD.FTZ R44, RZ, R45 ;  /* 0x0000002dff2c7221 */ /* 0x000fe20000010000 */
[C---:B------:R-:W-:Y:S01]  /*1d70*/  FADD.FTZ R20, R81.reuse, R20 ;  /* 0x0000001451147221 */ /* 0x040fe20000010000 */
[-C--:B------:R-:W-:Y:S01]  /*1d80*/  FFMA.FTZ R8, R81, R116.reuse, R8 ;  /* 0x0000007451087223 */ /* 0x080fe20000010008 */
[----:B------:R-:W-:Y:S01]  /*1d90*/  FADD.FTZ R55, R46, R55 ;  /* 0x000000372e377221 */ /* 0x000fe20000010000 */
[----:B------:R-:W-:Y:S01]  /*1da0*/  FADD.FTZ R44, R47, R44 ;  /* 0x0000002c2f2c7221 */ /* 0x000fe20000010000 */
[C---:B------:R-:W-:Y:S01]  /*1db0*/  FADD.FTZ R25, R82.reuse, R25 ;  /* 0x0000001952197221 */ /* 0x040fe20000010000 */
[----:B------:R-:W-:Y:S01]  /*1dc0*/  FFMA.FTZ R13, R82, R119, R13 ;  /* 0x00000077520d7223 */ /* 0x000fe2000001000d */
[----:B---3--:R-:W-:Y:S01]  /*1dd0*/  FADD.FTZ R55, R55, R48 ;  /* 0x0000003037377221 */ /* 0x008fe20000010000 */
[----:B------:R-:W-:Y:S01]  /*1de0*/  FADD.FTZ R44, R44, R49 ;  /* 0x000000312c2c7221 */ /* 0x000fe20000010000 */
[C---:B------:R-:W-:Y:S01]  /*1df0*/  FADD.FTZ R22, R83.reuse, R22 ;  /* 0x0000001653167221 */ /* 0x040fe20000010000 */
[----:B------:R-:W-:Y:S01]  /*1e00*/  FFMA.FTZ R10, R83, R121, R10 ;  /* 0x00000079530a7223 */ /* 0x000fe2000001000a */
[----:B------:R-:W-:Y:S01]  /*1e10*/  FADD.FTZ R50, R50, R55 ;  /* 0x0000003732327221 */ /* 0x000fe20000010000 */
[----:B------:R-:W-:Y:S01]  /*1e20*/  FADD.FTZ R44, R51, R44 ;  /* 0x0000002c332c7221 */ /* 0x000fe20000010000 */
[C---:B------:R-:W-:Y:S01]  /*1e30*/  FADD.FTZ R31, R76.reuse, R31 ;  /* 0x0000001f4c1f7221 */ /* 0x040fe20000010000 */
[----:B------:R-:W-:Y:S01]  /*1e40*/  FFMA.FTZ R43, R76, R113, R43 ;  /* 0x000000714c2b7223 */ /* 0x000fe2000001002b */
[----:B------:R-:W-:Y:S01]  /*1e50*/  FMUL.FTZ R50, R50, UR17 ;  /* 0x0000001132327c20 */ /* 0x000fe20008410000 */
[C---:B------:R-:W-:Y:S01]  /*1e60*/  FADD.FTZ R28, R77.reuse, R28 ;  /* 0x0000001c4d1c7221 */ /* 0x040fe20000010000 */
[----:B------:R-:W-:Y:S01]  /*1e70*/  FFMA.FTZ R40, R77, R116, R40 ;  /* 0x000000744d287223 */ /* 0x000fe20000010028 */
[C---:B------:R-:W-:Y:S01]  /*1e80*/  FADD.FTZ R29, R78.reuse, R29 ;  /* 0x0000001d4e1d7221 */ /* 0x040fe20000010000 */
[----:B------:R-:W-:Y:S01]  /*1e90*/  FFMA.FTZ R41, R78, R119, R41 ;  /* 0x000000774e297223 */ /* 0x000fe20000010029 */
[----:B------:R-:W-:Y:S01]  /*1ea0*/  ISETP.GE.AND P3, PT, R171, R53, PT ;  /* 0x00000035ab00720c */ /* 0x000fe20003f66270 */
[C---:B------:R-:W-:Y:S01]  /*1eb0*/  FADD.FTZ R26, R79.reuse, R26 ;  /* 0x0000001a4f1a7221 */ /* 0x040fe20000010000 */
[----:B------:R-:W-:Y:S01]  /*1ec0*/  FFMA.FTZ R38, R79, R121, R38 ;  /* 0x000000794f267223 */ /* 0x000fe20000010026 */
[----:B------:R-:W-:Y:S01]  /*1ed0*/  FMUL.FTZ R57, R44, UR17 ;  /* 0x000000112c397c20 */ /* 0x000fe20008410000 */
[----:B------:R-:W-:Y:S01]  /*1ee0*/  FSEL R56, R50, RZ, !P2 ;  /* 0x000000ff32387208 */ /* 0x000fe20005000000 */
[----:B------:R-:W-:Y:S08]  /*1ef0*/  BRA.U UP0, `(.L_x_4452) ;  /* 0x00000005003c7547 */ /* 0x000ff0000b800000 */
        /* <DEDUP_REMOVED lines=20> */
[----:B------:R-:W-:Y:S06]  /*2040*/  BRA `(.L_x_4455) ;  /* 0x0000000800207947 */ /* 0x000fec0003800000 */
.L_x_4454:
        /* <DEDUP_REMOVED lines=17> */
.L_x_4453:
        /* <DEDUP_REMOVED lines=20> */
.L_x_4456:
        /* <DEDUP_REMOVED lines=21> */
.L_x_4452:
        /* <DEDUP_REMOVED lines=21> */
.L_x_4458:
        /* <DEDUP_REMOVED lines=17> */
.L_x_4457:
        /* <DEDUP_REMOVED lines=20> */
.L_x_4459:
        /* <DEDUP_REMOVED lines=20> */
.L_x_4455:
[----:B------:R-:W-:Y:S01]  /*28d0*/  ISETP.NE.U32.AND P0, PT, RZ, UR4, PT ;  /* 0x00000004ff007c0c */ /* 0x000fe2000bf05070 */
[----:B------:R-:W1:Y:S01]  /*28e0*/  LDC.64 R48, c[0x0][0x468] ;  /* 0x00011a00ff307b82 */ /* 0x000e620000000a00 */
[----:B------:R-:W-:Y:S02]  /*28f0*/  ISETP.NE.U32.AND P2, PT, RZ, UR6, PT ;  /* 0x00000006ff007c0c */ /* 0x000fe4000bf45070 */
[----:B------:R-:W-:Y:S02]  /*2900*/  ISETP.NE.AND.EX P0, PT, RZ, UR5, PT, P0 ;  /* 0x00000005ff007c0c */ /* 0x000fe4000bf05300 */
[----:B------:R-:W-:-:S11]  /*2910*/  ISETP.NE.AND.EX P2, PT, RZ, UR7, PT, P2 ;  /* 0x00000007ff007c0c */ /* 0x000fd6000bf45320 */
[----:B------:R-:W2:Y:S08]  /*2920*/  @P0 LDC.64 R52, c[0x0][0x478] ;  /* 0x00011e00ff340b82 */ /* 0x000eb00000000a00 */
[----:B------:R-:W3:Y:S01]  /*2930*/  @P2 LDC.64 R50, c[0x0][0x470] ;  /* 0x00011c00ff322b82 */ /* 0x000ee20000000a00 */
[----:B-1----:R-:W-:-:S04]  /*2940*/  IMAD.WIDE.U32 R54, R223, 0x10, R48 ;  /* 0x00000010df367825 */ /* 0x002fc800078e0030 */
[----:B--2---:R-:W-:-:S05]  /*2950*/  @P0 IMAD.WIDE.U32 R52, R223, 0x10, R52 ;  /* 0x00000010df340825 */ /* 0x004fca00078e0034 */
[----:B------:R1:W-:Y:S01]  /*2960*/  @P0 STG.E.128 desc[UR12][R52.64], R108 ;  /* 0x0000006c34000986 */ /* 0x0003e2000c101d0c */
[----:B---3--:R-:W-:-:S03]  /*2970*/  @P2 IMAD.WIDE.U32 R50, R223, 0x10, R50 ;  /* 0x00000010df322825 */ /* 0x008fc600078e0032 */
[----:B------:R1:W-:Y:S04]  /*2980*/  STG.E.128 desc[UR12][R54.64], R44 ;  /* 0x0000002c36007986 */ /* 0x0003e8000c101d0c */
[----:B------:R1:W-:Y:S01]  /*2990*/  @P2 STG.E.128 desc[UR12][R50.64], R104 ;  /* 0x0000006832002986 */ /* 0x0003e2000c101d0c */
        /* <DEDUP_REMOVED lines=24> */
.L_x_4462:
        /* <DEDUP_REMOVED lines=17> */
.L_x_4461:
        /* <DEDUP_REMOVED lines=18> */
.L_x_4464:
        /* <DEDUP_REMOVED lines=11> */
[----:B------:R-:W-:Y:S01]  /*2e00*/  FFMA.FTZ R47, R215, R222, R91 ;  /* 0x000000ded72f7223 */ /* 0x000fe2000001005b */
[----:B------:R-:W-:Y:S06]  /*2e10*/  BRA `(.L_x_4463) ;  /* 0x0000000400187947 */ /* 0x000fec0003800000 */
.L_x_4460:
        /* <DEDUP_REMOVED lines=10> */
[C---:B-1----:R-:W-:Y:S01]  /*2ec0*/  FMUL.FTZ R44, R215.reuse, R216 ;  /* 0x000000d8d72c7220 */ /* 0x042fe20000410000 */
        /* <DEDUP_REMOVED lines=12> */
.L_x_4466:
        /* <DEDUP_REMOVED lines=17> */
.L_x_4465:
        /* <DEDUP_REMOVED lines=18> */
.L_x_4467:
        /* <DEDUP_REMOVED lines=11> */
[----:B------:R-:W-:-:S07]  /*3270*/  FMUL.FTZ R47, R215, R222 ;  /* 0x000000ded72f7220 */ /* 0x000fce0000410000 */
.L_x_4463:
[----:B------:R-:W1:Y:S01]  /*3280*/  @P0 LDC.64 R54, c[0x0][0x478] ;  /* 0x00011e00ff360b82 */ /* 0x000e620000000a00 */
[----:B------:R-:W-:-:S07]  /*3290*/  IMAD.WIDE.U32 R52, R221, 0x10, R48 ;  /* 0x00000010dd347825 */ /* 0x000fce00078e0030 */
[----:B------:R-:W2:Y:S01]  /*32a0*/  @P2 LDC.64 R50, c[0x0][0x470] ;  /* 0x00011c00ff322b82 */ /* 0x000ea20000000a00 */
[----:B-1----:R-:W-:-:S05]  /*32b0*/  @P0 IMAD.WIDE.U32 R54, R221, 0x10, R54 ;  /* 0x00000010dd360825 */ /* 0x002fca00078e0036 */
[----:B------:R1:W-:Y:S01]  /*32c0*/  @P0 STG.E.128 desc[UR12][R54.64], R108 ;  /* 0x0000006c36000986 */ /* 0x0003e2000c101d0c */
[----:B--2---:R-:W-:-:S03]  /*32d0*/  @P2 IMAD.WIDE.U32 R50, R221, 0x10, R50 ;  /* 0x00000010dd322825 */ /* 0x004fc600078e0032 */
        /* <DEDUP_REMOVED lines=26> */
.L_x_4470:
        /* <DEDUP_REMOVED lines=17> */
.L_x_4469:
        /* <DEDUP_REMOVED lines=18> */
.L_x_4472:
        /* <DEDUP_REMOVED lines=13> */
.L_x_4468:
[----:B------:R-:W-:Y:S05]  /*3780*/  @!P0 BRA `(.L_x_4473) ;  /* 0x00000000009c8947 */ /* 0x000fea0003800000 */
[----:B------:R-:W-:Y:S05]  /*3790*/  @!P2 BRA `(.L_x_4474) ;  /* 0x000000000054a947 */ /* 0x000fea0003800000 */
[-CC-:B------:R-:W-:Y:S01]  /*37a0*/  FFMA.FTZ R131, R131, R57.reuse, R56.reuse ;  /* 0x0000003983837223 */ /* 0x180fe20000010038 */
[-CC-:B------:R-:W-:Y:S01]  /*37b0*/  FFMA.FTZ R208, R208, R57.reuse, R56.reuse ;  /* 0x00000039d0d07223 */ /* 0x180fe20000010038 */
[-CC-:B------:R-:W-:Y:S01]  /*37c0*/  FFMA.FTZ R210, R210, R57.reuse, R56.reuse ;  /* 0x00000039d2d27223 */ /* 0x180fe20000010038 */
[----:B------:R-:W-:Y:S01]  /*37d0*/  FFMA.FTZ R214, R214, R57, R56 ;  /* 0x00000039d6d67223 */ /* 0x000fe20000010038 */
[----:B-1----:R-:W-:Y:S01]  /*37e0*/  FADD.FTZ R44, R212, -R131 ;  /* 0x80000083d42c7221 */ /* 0x002fe20000010000 */
        /* <DEDUP_REMOVED lines=16> */
.L_x_4474:
        /* <DEDUP_REMOVED lines=17> */
.L_x_4473:
        /* <DEDUP_REMOVED lines=18> */
.L_x_4475:
        /* <DEDUP_REMOVED lines=11> */
[----:B------:R-:W-:-:S07]  /*3bd0*/  FMUL.FTZ R47, R215, R214 ;  /* 0x000000d6d72f7220 */ /* 0x000fce0000410000 */
.L_x_4471:
        /* <DEDUP_REMOVED lines=32> */
.L_x_4478:
        /* <DEDUP_REMOVED lines=17> */
.L_x_4477:
        /* <DEDUP_REMOVED lines=18> */
.L_x_4480:
        /* <DEDUP_REMOVED lines=13> */
.L_x_4476:
        /* <DEDUP_REMOVED lines=23> */
.L_x_4482:
        /* <DEDUP_REMOVED lines=17> */
.L_x_4481:
        /* <DEDUP_REMOVED lines=18> */
.L_x_4483:
        /* <DEDUP_REMOVED lines=12> */
.L_x_4479:
        /* <DEDUP_REMOVED lines=32> */
.L_x_4486:
        /* <DEDUP_REMOVED lines=17> */
.L_x_4485:
        /* <DEDUP_REMOVED lines=18> */
.L_x_4488:
        /* <DEDUP_REMOVED lines=13> */
.L_x_4484:
        /* <DEDUP_REMOVED lines=23> */
.L_x_4490:
        /* <DEDUP_REMOVED lines=17> */
.L_x_4489:
        /* <DEDUP_REMOVED lines=18> */
.L_x_4491:
        /* <DEDUP_REMOVED lines=12> */
.L_x_4487:
[----:B------:R-:W1:Y:S01]  /*4ea0*/  @P0 LDC.64 R52, c[0x0][0x478] ;  /* 0x00011e00ff340b82 */ /* 0x000e620000000a00 */
[----:B------:R-:W-:Y:S01]  /*4eb0*/  IMAD.WIDE.U32 R48, R213, 0x10, R48 ;  /* 0x00000010d5307825 */ /* 0x000fe200078e0030 */
[----:B------:R-:W-:-:S06]  /*4ec0*/  UPLOP3.LUT UP1, UPT, UPT, UPT, UP1, 0x40, 0x4 ;  /* 0x000000000004789c */ /* 0x000fcc0003f2e810 */
[----:B------:R-:W2:Y:S01]  /*4ed0*/  @P2 LDC.64 R50, c[0x0][0x470] ;  /* 0x00011c00ff322b82 */ /* 0x000ea20000000a00 */
[----:B-1----:R-:W-:-:S05]  /*4ee0*/  @P0 IMAD.WIDE.U32 R52, R213, 0x10, R52 ;  /* 0x00000010d5340825 */ /* 0x002fca00078e0034 */
[----:B------:R1:W-:Y:S01]  /*4ef0*/  @P0 STG.E.128 desc[UR12][R52.64], R108 ;  /* 0x0000006c34000986 */ /* 0x0003e2000c101d0c */
[----:B--2---:R-:W-:-:S03]  /*4f00*/  @P2 IMAD.WIDE.U32 R50, R213, 0x10, R50 ;  /* 0x00000010d5322825 */ /* 0x004fc600078e0032 */
[----:B------:R1:W-:Y:S04]  /*4f10*/  STG.E.128 desc[UR12][R48.64], R44 ;  /* 0x0000002c30007986 */ /* 0x0003e8000c101d0c */
[----:B------:R1:W-:Y:S01]  /*4f20*/  @P2 STG.E.128 desc[UR12][R50.64], R104 ;  /* 0x0000006832002986 */ /* 0x0003e2000c101d0c */
[----:B------:R-:W-:Y:S05]  /*4f30*/  @!P3 BRA `(.L_x_4492) ;  /* 0xffffffb800d8b947 */ /* 0x000fea000383ffff */
[----:B------:R-:W-:Y:S02]  /*4f40*/  MOV R82, R17 ;  /* 0x0000001100527202 */ /* 0x000fe40000000f00 */
[----:B-----5:R-:W-:Y:S02]  /*4f50*/  MOV R91, R34 ;  /* 0x00000022005b7202 */ /* 0x020fe40000000f00 */
[----:B-1----:R-:W-:Y:S02]  /*4f60*/  MOV R108, R19 ;  /* 0x00000013006c7202 */ /* 0x002fe40000000f00 */
        /* <DEDUP_REMOVED lines=77> */
.L_x_4449:
        /* <DEDUP_REMOVED lines=33> */
.L_x_4493:
        /* <DEDUP_REMOVED lines=11> */
.L_x_5469:


//--------------------- .text._ZN10layer_norm31ln_parallel_residual_bwd_kernelINS_13Kernel_traitsI6__halfffffjLj2560ELj1ELj1ELj4ELj16ENS_18Kernel_traits_baseILj2560ES2_ffffjLj128EEEEELb0ELb1ELb0EEEvNS_9BwdParamsE --------------------------
	.section	.text._ZN10layer_norm31ln_parallel_residual_bwd_kernelINS_13Kernel_traitsI6__halfffffjLj2560ELj1ELj1ELj4ELj16ENS_18Kernel_traits_baseILj2560ES2_ffffjLj128EEEEELb0ELb1ELb0EEEvNS_9BwdParamsE,"ax",@progbits
	.align	128
        .global         _ZN10layer_norm31ln_parallel_residual_bwd_kernelINS_13Kernel_traitsI6__halfffffjLj2560ELj1ELj1ELj4ELj16ENS_18Kernel_traits_baseILj2560ES2_ffffjLj128EEEEELb0ELb1ELb0EEEvNS_9BwdParamsE
        .type           _ZN10layer_norm31ln_parallel_residual_bwd_kernelINS_13Kernel_traitsI6__halfffffjLj2560ELj1ELj1ELj4ELj16ENS_18Kernel_traits_baseILj2560ES2_ffffjLj128EEEEELb0ELb1ELb0EEEvNS_9BwdParamsE,@function
        .size           _ZN10layer_norm31ln_parallel_residual_bwd_kernelINS_13Kernel_traitsI6__halfffffjLj2560ELj1ELj1ELj4ELj16ENS_18Kernel_traits_baseILj2560ES2_ffffjLj128EEEEELb0ELb1ELb0EEEvNS_9BwdParamsE,(.L_x_5470 - _ZN10layer_norm31ln_parallel_residual_bwd_kernelINS_13Kernel_traitsI6__halfffffjLj2560ELj1ELj1ELj4ELj16ENS_18Kernel_traits_baseILj2560ES2_ffffjLj128EEEEELb0ELb1ELb0EEEvNS_9BwdParamsE)
        .other          _ZN10layer_norm31ln_parallel_residual_bwd_kernelINS_13Kernel_traitsI6__halfffffjLj2560ELj1ELj1ELj4ELj16ENS_18Kernel_traits_baseILj2560ES2_ffffjLj128EEEEELb0ELb1ELb0EEEvNS_9BwdParamsE,@"STO_CUDA_ENTRY STV_DEFAULT"
_ZN10layer_norm31ln_parallel_residual_bwd_kernelINS_13Kernel_traitsI6__halfffffjLj2560ELj1ELj1ELj4ELj16ENS_18Kernel_traits_baseILj2560ES2_ffffjLj128EEEEELb0ELb1ELb0EEEvNS_9BwdParamsE:
.text._ZN10layer_norm31ln_parallel_residual_bwd_kernelINS_13Kernel_traitsI6__halfffffjLj2560ELj1ELj1ELj4ELj16ENS_18Kernel_traits_baseILj2560ES2_ffffjLj128EEEEELb0ELb1ELb0EEEvNS_9BwdParamsE:
        /* <DEDUP_REMOVED lines=16> */
[----:B------:R-:W-:Y:S01]  /*0100*/  ISETP.GE.U32.AND P4, PT, R4, 0x280, PT ;  /* 0x000002800400780c */ /* 0x000fe20003f86070 */
[----:B-1----:R-:W-:Y:S01]  /*0110*/  UISETP.GE.AND UP0, UPT, UR11, UR4, UPT ;  /* 0x000000040b00728c */ /* 0x002fe2000bf06270 */
[----:B------:R-:W-:-:S02]  /*0120*/  CS2R R28, SRZ ;  /* 0x00000000001c7805 */ /* 0x000fc4000001ff00 */
[----:B------:R-:W-:Y:S02]  /*0130*/  CS2R R34, SRZ ;  /* 0x0000000000227805 */ /* 0x000fe4000001ff00 */
[----:B------:R-:W-:Y:S01]  /*0140*/  P2R R8, PR, RZ, 0x10 ;  /* 0x00000010ff087803 */ /* 0x000fe20000000000 */
[----:B------:R-:W0:Y:S04]  /*0150*/  @P0 LDC.64 R10, c[0x0][0x3d0] ;  /* 0x0000f400ff0a0b82 */ /* 0x000e280000000a00 */
[----:B------:R-:W-:-:S04]  /*0160*/  @P3 LOP3.LUT R5, R6, 0x80, RZ, 0xfc, !PT ;  /* 0x0000008006053812 */ /* 0x000fc800078efcff */
[----:B------:R-:W1:Y:S08]  /*0170*/  @P1 LDC.64 R18, c[0x0][0x3d0] ;  /* 0x0000f400ff121b82 */ /* 0x000e700000000a00 */
[----:B------:R-:W3:Y:S08]  /*0180*/  @P2 LDC.64 R24, c[0x0][0x3d0] ;  /* 0x0000f400ff182b82 */ /* 0x000ef00000000a00 */
[----:B------:R-:W4:Y:S01]  /*0190*/  @P4 LDC.64 R26, c[0x0][0x3d0] ;  /* 0x0000f400ff1a4b82 */ /* 0x000f220000000a00 */
[C---:B0-----:R-:W-:Y:S01]  /*01a0*/  @P0 IMAD.WIDE.U32 R10, R5.reuse, 0x8, R10 ;  /* 0x00000008050a0825 */ /* 0x041fe200078e000a */
[----:B------:R-:W-:-:S04]  /*01b0*/  @P0 IADD3 R5, PT, PT, R5, 0x80, RZ ;  /* 0x0000008005050810 */ /* 0x000fc80007ffe0ff */
[----:B--2---:R-:W5:Y:S02]  /*01c0*/  @P0 LDG.E.64 R12, desc[UR12][R10.64] ;  /* 0x0000000c0a0c0981 */ /* 0x004f64000c1e1b00 */
[----:B------:R-:W0:Y:S01]  /*01d0*/  @P3 LDC.64 R2, c[0x0][0x3d0] ;  /* 0x0000f400ff023b82 */ /* 0x000e220000000a00 */
[C---:B-1----:R-:W-:Y:S01]  /*01e0*/  @P1 IMAD.WIDE.U32 R30, R5.reuse, 0x8, R18 ;  /* 0x00000008051e1825 */ /* 0x042fe200078e0012 */
[----:B------:R-:W-:Y:S02]  /*01f0*/  @P1 IADD3 R5, PT, PT, R5, 0x80, RZ ;  /* 0x0000008005051810 */ /* 0x000fe40007ffe0ff */
[----:B------:R-:W-:Y:S02]  /*0200*/  CS2R R36, SRZ ;  /* 0x0000000000247805 */ /* 0x000fe4000001ff00 */
[----:B------:R-:W-:Y:S02]  /*0210*/  CS2R R38, SRZ ;  /* 0x0000000000267805 */ /* 0x000fe4000001ff00 */
[----:B------:R-:W-:Y:S01]  /*0220*/  CS2R R40, SRZ ;  /* 0x0000000000287805 */ /* 0x000fe2000001ff00 */
[----:B------:R1:W5:Y:S01]  /*0230*/  @P1 LDG.E.64 R14, desc[UR12][R30.64] ;  /* 0x0000000c1e0e1981 */ /* 0x000362000c1e1b00 */
[C---:B---3--:R-:W-:Y:S01]  /*0240*/  @P2 IMAD.WIDE.U32 R32, R5.reuse, 0x8, R24 ;  /* 0x0000000805202825 */ /* 0x048fe200078e0018 */
[----:B------:R-:W-:-:S03]  /*0250*/  @P2 IADD3 R5, PT, PT, R5, 0x80, RZ ;  /* 0x0000008005052810 */ /* 0x000fc60007ffe0ff */
[----:B0-----:R-:W-:Y:S01]  /*0260*/  @P3 IMAD.WIDE.U32 R2, R6, 0x8, R2 ;  /* 0x0000000806023825 */ /* 0x001fe200078e0002 */
[----:B------:R0:W5:Y:S03]  /*0270*/  @P2 LDG.E.64 R16, desc[UR12][R32.64] ;  /* 0x0000000c20102981 */ /* 0x000166000c1e1b00 */
[----:B----4-:R-:W-:Y:S01]  /*0280*/  @P4 IMAD.WIDE.U32 R18, R5, 0x8, R26 ;  /* 0x0000000805124825 */ /* 0x010fe200078e001a */
[----:B------:R2:W5:Y:S04]  /*0290*/  @P3 LDG.E.64 R22, desc[UR12][R2.64] ;  /* 0x0000000c02163981 */ /* 0x000568000c1e1b00 */
[----:B------:R2:W5:Y:S01]  /*02a0*/  @P4 LDG.E.64 R20, desc[UR12][R18.64] ;  /* 0x0000000c12144981 */ /* 0x000562000c1e1b00 */
[----:B------:R-:W-:-:S02]  /*02b0*/  CS2R R24, SRZ ;  /* 0x0000000000187805 */ /* 0x000fc4000001ff00 */
[----:B------:R-:W-:Y:S02]  /*02c0*/  CS2R R26, SRZ ;  /* 0x00000000001a7805 */ /* 0x000fe4000001ff00 */
[----:B-1----:R-:W-:Y:S02]  /*02d0*/  CS2R R30, SRZ ;  /* 0x00000000001e7805 */ /* 0x002fe4000001ff00 */
[----:B0-----:R-:W-:Y:S02]  /*02e0*/  CS2R R32, SRZ ;  /* 0x0000000000207805 */ /* 0x001fe4000001ff00 */
        /* <DEDUP_REMOVED lines=11> */
[----:B--2---:R-:W-:Y:S06]  /*03a0*/  BRA.U UP0, `(.L_x_4494) ;  /* 0x0000004d00907547 */ /* 0x004fec000b800000 */
        /* <DEDUP_REMOVED lines=9> */
[----:B------:R-:W-:Y:S02]  /*0440*/  PRMT R129, R129, 0x5410, R0 ;  /* 0x0000541081817816 */ /* 0x000fe40000000000 */
        /* <DEDUP_REMOVED lines=44> */
[----:B------:R-:W-:Y:S01]  /*0710*/  MOV R2, UR11 ;  /* 0x0000000b00027c02 */ /* 0x000fe20008000f00 */
[----:B------:R-:W3:Y:S01]  /*0720*/  LDCU.64 UR8, c[0x0][0x478] ;  /* 0x00008f00ff0877ac */ /* 0x000ee20008000a00 */
[----:B------:R-:W-:-:S07]  /*0730*/  P2R R97, PR, RZ, 0x1 ;  /* 0x00000001ff617803 */ /* 0x000fce0000000000 */
.L_x_4557:
[----:B0-234-:R-:W4:Y:S01]  /*0740*/  LDC.64 R92, c[0x0][0x3c0] ;  /* 0x0000f000ff5c7b82 */ /* 0x01df220000000a00 */
        /* <DEDUP_REMOVED lines=11> */
[C---:B------:R-:W-:Y:S01]  /*0800*/  ISETP.GE.U32.AND P6, PT, R4.reuse, 0x280, PT ;  /* 0x000002800400780c */ /* 0x040fe20003fc6070 */
[----:B------:R-:W-:Y:S01]  /*0810*/  HFMA2 R127, -RZ, RZ, 0, 0 ;  /* 0x00000000ff7f7431 */ /* 0x000fe200000001ff */
[----:B------:R-:W-:Y:S02]  /*0820*/  LEA.HI.SX32 R0, R97, R6, 0x1e ;  /* 0x0000000661007211 */ /* 0x000fe400078ff2ff */
[C---:B------:R-:W-:Y:S02]  /*0830*/  ISETP.GE.U32.AND P0, PT, R4.reuse, 0x100, PT ;  /* 0x000001000400780c */ /* 0x040fe40003f06070 */
[C---:B------:R-:W-:Y:S02]  /*0840*/  ISETP.GE.U32.AND P1, PT, R4.reuse, 0x180, PT ;  /* 0x000001800400780c */ /* 0x040fe40003f26070 */
[----:B------:R-:W-:-:S02]  /*0850*/  ISETP.GE.U32.AND P2, PT, R4, 0x200, PT ;  /* 0x000002000400780c */ /* 0x000fc40003f46070 */
[----:B------:R-:W-:Y:S02]  /*0860*/  MOV R132, RZ ;  /* 0x000000ff00847202 */ /* 0x000fe40000000f00 */
[----:B------:R-:W-:Y:S02]  /*0870*/  P2R R8, PR, RZ, 0x40 ;  /* 0x00000040ff087803 */ /* 0x000fe40000000000 */
[----:B------:R-:W-:Y:S02]  /*0880*/  MOV R123, R0 ;  /* 0x00000000007b7202 */ /* 0x000fe40000000f00 */
[----:B--2---:R-:W-:Y:S01]  /*0890*/  FSEL R122, R94, RZ, !P4 ;  /* 0x000000ff5e7a7208 */ /* 0x004fe20006000000 */
[----:B0-----:R-:W-:Y:S06]  /*08a0*/  @!P3 BRA `(.L_x_4496) ;  /* 0x0000000000b0b947 */ /* 0x001fec0003800000 */
[----:B------:R-:W0:Y:S01]  /*08b0*/  LDC.64 R94, c[0x0][0x3a8] ;  /* 0x0000ea00ff5e7b82 */ /* 0x000e220000000a00 */
[----:B------:R-:W-:-:S04]  /*08c0*/  ISETP.NE.U32.AND P3, PT, RZ, UR16, PT ;  /* 0x00000010ff007c0c */ /* 0x000fc8000bf65070 */
[----:B------:R-:W-:-:S03]  /*08d0*/  ISETP.NE.AND.EX P3, PT, RZ, UR17, PT, P3 ;  /* 0x00000011ff007c0c */ /* 0x000fc6000bf65330 */
[----:B------:R-:W2:Y:S10]  /*08e0*/  LDC.64 R92, c[0x0][0x428] ;  /* 0x00010a00ff5c7b82 */ /* 0x000eb40000000a00 */
[----:B------:R-:W4:Y:S01]  /*08f0*/  @P3 LDC.64 R102, c[0x0][0x438] ;  /* 0x00010e00ff663b82 */ /* 0x000f220000000a00 */
[----:B0-----:R-:W-:-:S06]  /*0900*/  IMAD.WIDE.U32 R96, R0, 0x10, R94 ;  /* 0x0000001000607825 */ /* 0x001fcc00078e005e */
[----:B------:R-:W3:Y:S01]  /*0910*/  LDG.E.128 R96, desc[UR12][R96.64] ;  /* 0x0000000c60607981 */ /* 0x000ee2000c1e1d00 */
[----:B--2---:R-:W-:-:S06]  /*0920*/  IMAD.WIDE.U32 R92, R0, 0x10, R92 ;  /* 0x00000010005c7825 */ /* 0x004fcc00078e005c */
[----:B------:R-:W2:Y:S01]  /*0930*/  LDG.E.128 R92, desc[UR12][R92.64] ;  /* 0x0000000c5c5c7981 */ /* 0x000ea2000c1e1d00 */
[----:B----4-:R-:W-:-:S04]  /*0940*/  @P3 IMAD.WIDE.U32 R114, R0, 0x10, R102 ;  /* 0x0000001000723825 */ /* 0x010fc800078e0066 */
[----:B------:R-:W-:Y:S01]  /*0950*/  HADD2.F32 R103, -RZ, R22.H0_H0 ;  /* 0x20000016ff677230 */ /* 0x000fe20000004100 */
[----:B------:R0:W5:Y:S01]  /*0960*/  @P3 LDG.E.128 R64, desc[UR12][R114.64] ;  /* 0x0000000c72403981 */ /* 0x000162000c1e1d00 */
[----:B------:R-:W-:Y:S01]  /*0970*/  IADD3 R123, PT, PT, R0, 0x80, RZ ;  /* 0x00000080007b7810 */ /* 0x000fe20007ffe0ff */
[C---:B---3--:R-:W-:Y:S01]  /*0980*/  FADD.FTZ R102, -R122.reuse, R96 ;  /* 0x000000607a667221 */ /* 0x048fe20000010100 */
[C---:B------:R-:W-:Y:S01]  /*0990*/  FADD.FTZ R106, -R122.reuse, R97 ;  /* 0x000000617a6a7221 */ /* 0x040fe20000010100 */
[----:B------:R-:W-:Y:S02]  /*09a0*/  HADD2.F32 R96, -RZ, R141.H0_H0 ;  /* 0x2000008dff607230 */ /* 0x000fe40000004100 */
[----:B------:R-:W-:Y:S01]  /*09b0*/  FADD.FTZ R98, -R122, R98 ;  /* 0x000000627a627221 */ /* 0x000fe20000010100 */
[C---:B-----5:R-:W-:Y:S01]  /*09c0*/  FMUL.FTZ R3, R5.reuse, R102 ;  /* 0x0000006605037220 */ /* 0x060fe20000410000 */
[----:B------:R-:W-:Y:S01]  /*09d0*/  FMUL.FTZ R106, R5, R106 ;  /* 0x0000006a056a7220 */ /* 0x000fe20000410000 */
[----:B------:R-:W-:-:S02]  /*09e0*/  HADD2.F32 R97, -RZ, R23.H0_H0 ;  /* 0x20000017ff617230 */ /* 0x000fc40000004100 */
[----:B0-----:R-:W-:Y:S01]  /*09f0*/  FMUL.FTZ R115, R5, R98 ;  /* 0x0000006205737220 */ /* 0x001fe20000410000 */
[----:B--2---:R-:W-:Y:S01]  /*0a00*/  FMUL.FTZ R102, R92, R103 ;  /* 0x000000675c667220 */ /* 0x004fe20000410000 */
[----:B------:R-:W-:Y:S01]  /*0a10*/  FADD.FTZ R44, R44, R92 ;  /* 0x0000005c2c2c7221 */ /* 0x000fe20000010000 */
[----:B------:R-:W-:Y:S01]  /*0a20*/  FFMA.FTZ R24, R92, R3, R24 ;  /* 0x000000035c187223 */ /* 0x000fe20000010018 */
[----:B------:R-:W-:Y:S01]  /*0a30*/  FMUL.FTZ R103, R93, R96 ;  /* 0x000000605d677220 */ /* 0x000fe20000410000 */
[----:B------:R-:W-:Y:S01]  /*0a40*/  FADD.FTZ R45, R45, R93 ;  /* 0x0000005d2d2d7221 */ /* 0x000fe20000010000 */
[----:B------:R-:W-:Y:S01]  /*0a50*/  FFMA.FTZ R25, R93, R106, R25 ;  /* 0x0000006a5d197223 */ /* 0x000fe20000010019 */
[----:B------:R-:W-:Y:S01]  /*0a60*/  FADD.FTZ R92, RZ, R102 ;  /* 0x00000066ff5c7221 */ /* 0x000fe20000010000 */
[----:B------:R-:W-:Y:S01]  /*0a70*/  FFMA.FTZ R93, R3, R102, RZ ;  /* 0x00000066035d7223 */ /* 0x000fe200000100ff */
[----:B------:R-:W-:Y:S01]  /*0a80*/  FMUL.FTZ R114, R94, R97 ;  /* 0x000000615e727220 */ /* 0x000fe20000410000 */
[----:B------:R-:W-:-:S02]  /*0a90*/  HADD2.F32 R96, -RZ, R141.H1_H1 ;  /* 0x3000008dff607230 */ /* 0x000fc40000004100 */
[----:B------:R-:W-:Y:S01]  /*0aa0*/  FADD.FTZ R97, R92, R103 ;  /* 0x000000675c617221 */ /* 0x000fe20000010000 */
        /* <DEDUP_REMOVED lines=12> */
.L_x_4496:
[----:B-1-3--:R-:W-:Y:S05]  /*0b70*/  BSYNC.RECONVERGENT B0 ;  /* 0x0000000000007941 */ /* 0x00afea0003800200 */
.L_x_4495:
        /* <DEDUP_REMOVED lines=8> */
[----:B------:R-:W3:Y:S01]  /*0c00*/  LDG.E.128 R96, desc[UR12][R96.64] ;  /* 0x0000000c60607981 */ /* 0x000ee2000c1e1d00 */
[----:B-1----:R-:W-:-:S06]  /*0c10*/  IMAD.WIDE.U32 R92, R123, 0x10, R92 ;  /* 0x000000107b5c7825 */ /* 0x002fcc00078e005c */
[----:B------:R-:W4:Y:S01]  /*0c20*/  LDG.E.128 R92, desc[UR12][R92.64] ;  /* 0x0000000c5c5c7981 */ /* 0x000f22000c1e1d00 */
[----:B------:R-:W-:Y:S02]  /*0c30*/  HADD2.F32 R101, -RZ, R129.H0_H0 ;  /* 0x20000081ff657230 */ /* 0x000fe40000004100 */
[----:B--2---:R-:W-:-:S05]  /*0c40*/  @P3 IMAD.WIDE.U32 R112, R123, 0x10, R112 ;  /* 0x000000107b703825 */ /* 0x004fca00078e0070 */
[----:B------:R0:W5:Y:S01]  /*0c50*/  @P3 LDG.E.128 R68, desc[UR12][R112.64] ;  /* 0x0000000c70443981 */ /* 0x000162000c1e1d00 */
[--C-:B------:R-:W-:Y:S01]  /*0c60*/  HADD2.F32 R124, -RZ, R134.reuse.H1_H1 ;  /* 0x30000086ff7c7230 */ /* 0x100fe20000004100 */
[----:B------:R-:W-:Y:S01]  /*0c70*/  IADD3 R123, PT, PT, R123, 0x80, RZ ;  /* 0x000000807b7b7810 */ /* 0x000fe20007ffe0ff */
[C---:B---3--:R-:W-:Y:S01]  /*0c80*/  FADD.FTZ R14, -R122.reuse, R96 ;  /* 0x000000607a0e7221 */ /* 0x048fe20000010100 */
[C---:B------:R-:W-:Y:S01]  /*0c90*/  FADD.FTZ R104, -R122.reuse, R97 ;  /* 0x000000617a687221 */ /* 0x040fe20000010100 */
[----:B------:R-:W-:Y:S02]  /*0ca0*/  HADD2.F32 R96, -RZ, R129.H1_H1 ;  /* 0x30000081ff607230 */ /* 0x000fe40000004100 */
[----:B------:R-:W-:Y:S01]  /*0cb0*/  FADD.FTZ R98, -R122, R98 ;  /* 0x000000627a627221 */ /* 0x000fe20000010100 */
[C---:B-----5:R-:W-:Y:S01]  /*0cc0*/  FMUL.FTZ R17, R5.reuse, R14 ;  /* 0x0000000e05117220 */ /* 0x060fe20000410000 */
[----:B------:R-:W-:Y:S01]  /*0cd0*/  FMUL.FTZ R104, R5, R104 ;  /* 0x0000006805687220 */ /* 0x000fe20000410000 */
[----:B------:R-:W-:-:S02]  /*0ce0*/  HADD2.F32 R97, -RZ, R134.H0_H0 ;  /* 0x20000086ff617230 */ /* 0x000fc40000004100 */
[----:B------:R-:W-:Y:S01]  /*0cf0*/  FADD.FTZ R126, -R122, R99 ;  /* 0x000000637a7e7221 */ /* 0x000fe20000010100 */
[----:B----4-:R-:W-:Y:S01]  /*0d00*/  FMUL.FTZ R14, R92, R101 ;  /* 0x000000655c0e7220 */ /* 0x010fe20000410000 */
[----:B------:R-:W-:Y:S01]  /*0d10*/  FADD.FTZ R48, R48, R92 ;  /* 0x0000005c30307221 */ /* 0x000fe20000010000 */
[----:B------:R-:W-:Y:S01]  /*0d20*/  FFMA.FTZ R28, R92, R17, R28 ;  /* 0x000000115c1c7223 */ /* 0x000fe2000001001c */
[----:B------:R-:W-:Y:S01]  /*0d30*/  FMUL.FTZ R101, R93, R96 ;  /* 0x000000605d657220 */ /* 0x000fe20000410000 */
[----:B------:R-:W-:Y:S01]  /*0d40*/  FADD.FTZ R49, R49, R93 ;  /* 0x0000005d31317221 */ /* 0x000fe20000010000 */
[----:B------:R-:W-:Y:S01]  /*0d50*/  FFMA.FTZ R29, R93, R104, R29 ;  /* 0x000000685d1d7223 */ /* 0x000fe2000001001d */
[----:B------:R-:W-:Y:S01]  /*0d60*/  FADD.FTZ R92, R127, R14 ;  /* 0x0000000e7f5c7221 */ /* 0x000fe20000010000 */
[----:B------:R-:W-:Y:S01]  /*0d70*/  FFMA.FTZ R93, R17, R14, R132 ;  /* 0x0000000e115d7223 */ /* 0x000fe20000010084 */
[----:B0-----:R-:W-:Y:S01]  /*0d80*/  FMUL.FTZ R112, R94, R97 ;  /* 0x000000615e707220 */ /* 0x001fe20000410000 */
        /* <DEDUP_REMOVED lines=13> */
.L_x_4498:
[----:B------:R-:W-:Y:S05]  /*0e60*/  BSYNC.RECONVERGENT B0 ;  /* 0x0000000000007941 */ /* 0x000fea0003800200 */
.L_x_4497:
        /* <DEDUP_REMOVED lines=11> */
[----:B--2---:R-:W-:-:S05]  /*0f20*/  @P3 IMAD.WIDE.U32 R130, R123, 0x10, R130 ;  /* 0x000000107b823825 */ /* 0x004fca00078e0082 */
[----:B------:R0:W5:Y:S01]  /*0f30*/  @P3 LDG.E.128 R72, desc[UR12][R130.64] ;  /* 0x0000000c82483981 */ /* 0x000162000c1e1d00 */
[--C-:B------:R-:W-:Y:S01]  /*0f40*/  HADD2.F32 R21, -RZ, R135.reuse.H0_H0 ;  /* 0x20000087ff157230 */ /* 0x100fe20000004100 */
[----:B------:R-:W-:Y:S01]  /*0f50*/  IADD3 R123, PT, PT, R123, 0x80, RZ ;  /* 0x000000807b7b7810 */ /* 0x000fe20007ffe0ff */
[--C-:B------:R-:W-:Y:S02]  /*0f60*/  HADD2.F32 R105, -RZ, R136.reuse.H0_H0 ;  /* 0x20000088ff697230 */ /* 0x100fe40000004100 */
[C---:B---3--:R-:W-:Y:S01]  /*0f70*/  FADD.FTZ R12, -R122.reuse, R96 ;  /* 0x000000607a0c7221 */ /* 0x048fe20000010100 */
[C---:B------:R-:W-:Y:S01]  /*0f80*/  FADD.FTZ R100, -R122.reuse, R97 ;  /* 0x000000617a647221 */ /* 0x040fe20000010100 */
[----:B------:R-:W-:Y:S02]  /*0f90*/  HADD2.F32 R96, -RZ, R135.H1_H1 ;  /* 0x30000087ff607230 */ /* 0x000fe40000004100 */
[C---:B------:R-:W-:Y:S01]  /*0fa0*/  FADD.FTZ R98, -R122.reuse, R98 ;  /* 0x000000627a627221 */ /* 0x040fe20000010100 */
[C---:B-----5:R-:W-:Y:S01]  /*0fb0*/  FMUL.FTZ R15, R5.reuse, R12 ;  /* 0x0000000c050f7220 */ /* 0x060fe20000410000 */
[C---:B------:R-:W-:Y:S01]  /*0fc0*/  FMUL.FTZ R100, R5.reuse, R100 ;  /* 0x0000006405647220 */ /* 0x040fe20000410000 */
[----:B------:R-:W-:Y:S01]  /*0fd0*/  FADD.FTZ R118, -R122, R99 ;  /* 0x000000637a767221 */ /* 0x000fe20000010100 */
[----:B------:R-:W-:Y:S01]  /*0fe0*/  FMUL.FTZ R107, R5, R98 ;  /* 0x00000062056b7220 */ /* 0x000fe20000410000 */
        /* <DEDUP_REMOVED lines=8> */
[----:B------:R-:W-:-:S02]  /*1070*/  HADD2.F32 R96, -RZ, R136.H1_H1 ;  /* 0x30000088ff607230 */ /* 0x000fc40000004100 */
        /* <DEDUP_REMOVED lines=13> */
.L_x_4500:
[----:B------:R-:W-:Y:S05]  /*1150*/  BSYNC.RECONVERGENT B0 ;  /* 0x0000000000007941 */ /* 0x000fea0003800200 */
.L_x_4499:
        /* <DEDUP_REMOVED lines=14> */
[----:B------:R-:W-:Y:S01]  /*1240*/  IADD3 R123, PT, PT, R123, 0x80, RZ ;  /* 0x000000807b7b7810 */ /* 0x000fe20007ffe0ff */
[C---:B---3--:R-:W-:Y:S01]  /*1250*/  FADD.FTZ R10, -R122.reuse, R96 ;  /* 0x000000607a0a7221 */ /* 0x048fe20000010100 */
[C---:B------:R-:W-:Y:S01]  /*1260*/  FADD.FTZ R20, -R122.reuse, R97 ;  /* 0x000000617a147221 */ /* 0x040fe20000010100 */
[----:B------:R-:W-:Y:S02]  /*1270*/  HADD2.F32 R96, -RZ, R137.H1_H1 ;  /* 0x30000089ff607230 */ /* 0x000fe40000004100 */
[----:B------:R-:W-:Y:S01]  /*1280*/  FADD.FTZ R98, -R122, R98 ;  /* 0x000000627a627221 */ /* 0x000fe20000010100 */
[C---:B-----5:R-:W-:Y:S01]  /*1290*/  FMUL.FTZ R13, R5.reuse, R10 ;  /* 0x0000000a050d7220 */ /* 0x060fe20000410000 */
[C---:B------:R-:W-:Y:S01]  /*12a0*/  FMUL.FTZ R20, R5.reuse, R20 ;  /* 0x0000001405147220 */ /* 0x040fe20000410000 */
[--C-:B------:R-:W-:Y:S02]  /*12b0*/  HADD2.F32 R97, -RZ, R138.reuse.H0_H0 ;  /* 0x2000008aff617230 */ /* 0x100fe40000004100 */
[----:B0-----:R-:W-:Y:S01]  /*12c0*/  FMUL.FTZ R109, R5, R98 ;  /* 0x00000062056d7220 */ /* 0x001fe20000410000 */
        /* <DEDUP_REMOVED lines=23> */
.L_x_4502:
[----:B------:R-:W-:Y:S05]  /*1440*/  BSYNC.RECONVERGENT B0 ;  /* 0x0000000000007941 */ /* 0x000fea0003800200 */
.L_x_4501:
        /* <DEDUP_REMOVED lines=14> */
[C---:B---3--:R-:W-:Y:S01]  /*1530*/  FADD.FTZ R16, -R122.reuse, R96 ;  /* 0x000000607a107221 */ /* 0x048fe20000010100 */
[C---:B------:R-:W-:Y:S01]  /*1540*/  FADD.FTZ R18, -R122.reuse, R97 ;  /* 0x000000617a127221 */ /* 0x040fe20000010100 */
[----:B------:R-:W-:Y:S01]  /*1550*/  FADD.FTZ R98, -R122, R98 ;  /* 0x000000627a627221 */ /* 0x000fe20000010100 */
[--C-:B------:R-:W-:Y:S02]  /*1560*/  HADD2.F32 R97, -RZ, R140.reuse.H0_H0 ;  /* 0x2000008cff617230 */ /* 0x100fe40000004100 */
[C---:B-----5:R-:W-:Y:S01]  /*1570*/  FMUL.FTZ R11, R5.reuse, R16 ;  /* 0x00000010050b7220 */ /* 0x060fe20000410000 */
[----:B------:R-:W-:Y:S02]  /*1580*/  HADD2.F32 R16, -RZ, R139.H1_H1 ;  /* 0x3000008bff107230 */ /* 0x000fe40000004100 */
[----:B------:R-:W-:Y:S01]  /*1590*/  FMUL.FTZ R18, R5, R18 ;  /* 0x0000001205127220 */ /* 0x000fe20000410000 */
[----:B------:R-:W-:-:S02]  /*15a0*/  HADD2.F32 R96, -RZ, R140.H1_H1 ;  /* 0x3000008cff607230 */ /* 0x000fc40000004100 */
[----:B----4-:R-:W-:Y:S01]  /*15b0*/  FMUL.FTZ R9, R92, R9 ;  /* 0x000000095c097220 */ /* 0x010fe20000410000 */
[----:B------:R-:W-:Y:S01]  /*15c0*/  FADD.FTZ R61, R61, R93 ;  /* 0x0000005d3d3d7221 */ /* 0x000fe20000010000 */
[C---:B------:R-:W-:Y:S01]  /*15d0*/  FMUL.FTZ R16, R93.reuse, R16 ;  /* 0x000000105d107220 */ /* 0x040fe20000410000 */
[----:B------:R-:W-:Y:S01]  /*15e0*/  FFMA.FTZ R41, R93, R18, R41 ;  /* 0x000000125d297223 */ /* 0x000fe20000010029 */
[----:B------:R-:W-:Y:S01]  /*15f0*/  FADD.FTZ R127, R127, R9 ;  /* 0x000000097f7f7221 */ /* 0x000fe20000010000 */
[----:B------:R-:W-:Y:S01]  /*1600*/  FFMA.FTZ R93, R11, R9, R132 ;  /* 0x000000090b5d7223 */ /* 0x000fe20000010084 */
[----:B------:R-:W-:Y:S01]  /*1610*/  FADD.FTZ R60, R60, R92 ;  /* 0x0000005c3c3c7221 */ /* 0x000fe20000010000 */
[----:B------:R-:W-:Y:S01]  /*1620*/  FFMA.FTZ R40, R92, R11, R40 ;  /* 0x0000000b5c287223 */ /* 0x000fe20000010028 */
[----:B0-----:R-:W-:Y:S01]  /*1630*/  FMUL.FTZ R111, R5, R98 ;  /* 0x00000062056f7220 */ /* 0x001fe20000410000 */
        /* <DEDUP_REMOVED lines=14> */
.L_x_4504:
[----:B------:R-:W-:Y:S05]  /*1720*/  BSYNC.RECONVERGENT B0 ;  /* 0x0000000000007941 */ /* 0x000fea0003800200 */
.L_x_4503:
        /* <DEDUP_REMOVED lines=32> */
.L_x_4506:
[----:B------:R-:W-:Y:S05]  /*1930*/  BSYNC.RECONVERGENT B0 ;  /* 0x0000000000007941 */ /* 0x000fea0003800200 */
.L_x_4505:
[----:B------:R-:W1:Y:S08]  /*1940*/  S2UR UR5, SR_CgaCtaId ;  /* 0x00000000000579c3 */ /* 0x000e700000008800 */
[----:B------:R-:W-:Y:S01]  /*1950*/  BAR.SYNC.DEFER_BLOCKING 0x0 ;  /* 0x0000000000007b1d */ /* 0x000fe20000010000 */
[----:B------:R-:W-:-:S05]  /*1960*/  ISETP.NE.AND P4, PT, RZ, UR14, PT ;  /* 0x0000000eff007c0c */ /* 0x000fca000bf85270 */
        /* <DEDUP_REMOVED lines=13> */
[----:B------:R-:W-:-:S03]  /*1a40*/  FADD.FTZ R92, RZ, R93 ;  /* 0x0000005dff5c7221 */ /* 0x000fc60000010000 */
[----:B------:R-:W-:Y:S01]  /*1a50*/  FADD.FTZ R127, R94, R127 ;  /* 0x0000007f5e7f7221 */ /* 0x000fe20000010000 */
[----:B------:R-:W-:-:S03]  /*1a60*/  FADD.FTZ R92, R95, R92 ;  /* 0x0000005c5f5c7221 */ /* 0x000fc60000010000 */
[----:B-1----:R-:W-:Y:S01]  /*1a70*/  FADD.FTZ R127, R127, R96 ;  /* 0x000000607f7f7221 */ /* 0x002fe20000010000 */
[----:B------:R-:W-:Y:S01]  /*1a80*/  P2R R96, PR, RZ, 0x8 ;  /* 0x00000008ff607803 */ /* 0x000fe20000000000 */
[----:B------:R-:W-:Y:S01]  /*1a90*/  FADD.FTZ R92, R92, R97 ;  /* 0x000000615c5c7221 */ /* 0x000fe20000010000 */
[----:B------:R-:W-:Y:S01]  /*1aa0*/  ISETP.GE.U32.AND P3, PT, R4, 0x80, PT ;  /* 0x000000800400780c */ /* 0x000fe20003f66070 */
[----:B------:R-:W-:Y:S01]  /*1ab0*/  FADD.FTZ R98, R98, R127 ;  /* 0x0000007f62627221 */ /* 0x000fe20000010000 */
[----:B------:R-:W-:Y:S01]  /*1ac0*/  P2R R97, PR, RZ, 0x10 ;  /* 0x00000010ff617803 */ /* 0x000fe20000000000 */
[----:B------:R-:W-:Y:S02]  /*1ad0*/  FADD.FTZ R99, R99, R92 ;  /* 0x0000005c63637221 */ /* 0x000fe40000010000 */
[----:B------:R-:W-:Y:S02]  /*1ae0*/  FMUL.FTZ R98, R98, UR15 ;  /* 0x0000000f62627c20 */ /* 0x000fe40008410000 */
[----:B------:R-:W-:-:S03]  /*1af0*/  FMUL.FTZ R99, R99, UR15 ;  /* 0x0000000f63637c20 */ /* 0x000fc60008410000 */
[----:B------:R-:W-:-:S03]  /*1b00*/  FSEL R98, R98, RZ, !P4 ;  /* 0x000000ff62627208 */ /* 0x000fc60006000000 */
[----:B------:R-:W-:Y:S05]  /*1b10*/  @!P3 BRA `(.L_x_4508) ;  /* 0x0000000800b8b947 */ /* 0x000fea0003800000 */
        /* <DEDUP_REMOVED lines=24> */
.L_x_4511:
        /* <DEDUP_REMOVED lines=17> */
.L_x_4510:
        /* <DEDUP_REMOVED lines=20> */
.L_x_4513:
        /* <DEDUP_REMOVED lines=21> */
.L_x_4509:
        /* <DEDUP_REMOVED lines=21> */
.L_x_4515:
        /* <DEDUP_REMOVED lines=17> */
.L_x_4514:
        /* <DEDUP_REMOVED lines=20> */
.L_x_4516:
        /* <DEDUP_REMOVED lines=20> */
.L_x_4512:
        /* <DEDUP_REMOVED lines=14> */
.L_x_4508:
[----:B------:R-:W-:Y:S05]  /*2600*/  BSYNC.RECONVERGENT B0 ;  /* 0x0000000000007941 */ /* 0x000fea0003800200 */
.L_x_4507:
        /* <DEDUP_REMOVED lines=34> */
.L_x_4521:
        /* <DEDUP_REMOVED lines=17> */
.L_x_4520:
        /* <DEDUP_REMOVED lines=21> */
.L_x_4523:
        /* <DEDUP_REMOVED lines=13> */
.L_x_4519:
        /* <DEDUP_REMOVED lines=29> */
.L_x_4525:
        /* <DEDUP_REMOVED lines=17> */
.L_x_4524:
        /* <DEDUP_REMOVED lines=21> */
.L_x_4526:
        /* <DEDUP_REMOVED lines=12> */
.L_x_4522:
[----:B------:R-:W0:Y:S08]  /*3050*/  @P4 LDC.64 R132, c[0x0][0x478] ;  /* 0x00011e00ff844b82 */ /* 0x000e300000000a00 */
[----:B------:R-:W1:Y:S08]  /*3060*/  LDC.64 R130, c[0x0][0x468] ;  /* 0x00011a00ff827b82 */ /* 0x000e700000000a00 */
[----:B------:R-:W2:Y:S01]  /*3070*/  @P5 LDC.64 R122, c[0x0][0x470] ;  /* 0x00011c00ff7a5b82 */ /* 0x000ea20000000a00 */
[----:B0-----:R-:W-:-:S05]  /*3080*/  @P4 IMAD.WIDE.U32 R132, R0, 0x10, R132 ;  /* 0x0000001000844825 */ /* 0x001fca00078e0084 */
[----:B------:R3:W-:Y:S01]  /*3090*/  @P4 STG.E.128 desc[UR12][R132.64], R88 ;  /* 0x0000005884004986 */ /* 0x0007e2000c101d0c */
[----:B-1----:R-:W-:-:S05]  /*30a0*/  IMAD.WIDE.U32 R130, R0, 0x10, R130 ;  /* 0x0000001000827825 */ /* 0x002fca00078e0082 */
[----:B------:R3:W-:Y:S01]  /*30b0*/  STG.E.128 desc[UR12][R130.64], R92 ;  /* 0x0000005c82007986 */ /* 0x0007e2000c101d0c */
[C---:B--2---:R-:W-:Y:S01]  /*30c0*/  @P5 IMAD.WIDE.U32 R122, R0.reuse, 0x10, R122 ;  /* 0x00000010007a5825 */ /* 0x044fe200078e007a */
[----:B------:R-:W-:-:S04]  /*30d0*/  IADD3 R0, PT, PT, R0, 0x80, RZ ;  /* 0x0000008000007810 */ /* 0x000fc80007ffe0ff */
[----:B------:R3:W-:Y:S03]  /*30e0*/  @P5 STG.E.128 desc[UR12][R122.64], R84 ;  /* 0x000000547a005986 */ /* 0x0007e6000c101d0c */
.L_x_4518:
[----:B------:R-:W-:Y:S05]  /*30f0*/  BSYNC.RECONVERGENT B0 ;  /* 0x0000000000007941 */ /* 0x000fea0003800200 */
.L_x_4517:
        /* <DEDUP_REMOVED lines=13> */
[-CC-:B0--3--:R-:W-:Y:S01]  /*31d0*/  FFMA.FTZ R85, R15, R99.reuse, R98.reuse ;  /* 0x000000630f557223 */ /* 0x189fe20000010062 */
        /* <DEDUP_REMOVED lines=20> */
.L_x_4531:
        /* <DEDUP_REMOVED lines=17> */
.L_x_4530:
[----:B0--3--:R-:W0:Y:S02]  /*3430*/  LDC.64 R92, c[0x0][0x470] ;  /* 0x00011c00ff5c7b82 */ /* 0x009e240000000a00 */
        /* <DEDUP_REMOVED lines=20> */
.L_x_4533:
        /* <DEDUP_REMOVED lines=13> */
.L_x_4529:
[----:B0--3--:R-:W0:Y:S02]  /*3650*/  LDC.64 R92, c[0x0][0x478] ;  /* 0x00011e00ff5c7b82 */ /* 0x009e240000000a00 */
        /* <DEDUP_REMOVED lines=28> */
.L_x_4535:
        /* <DEDUP_REMOVED lines=17> */
.L_x_4534:
        /* <DEDUP_REMOVED lines=21> */
.L_x_4536:
        /* <DEDUP_REMOVED lines=12> */
.L_x_4532:
        /* <DEDUP_REMOVED lines=10> */
.L_x_4528:
[----:B------:R-:W-:Y:S05]  /*3be0*/  BSYNC.RECONVERGENT B0 ;  /* 0x0000000000007941 */ /* 0x000fea0003800200 */
.L_x_4527:
        /* <DEDUP_REMOVED lines=13> */
[-CC-:B0--34-:R-:W-:Y:S01]  /*3cc0*/  FFMA.FTZ R85, R13, R99.reuse, R98.reuse ;  /* 0x000000630d557223 */ /* 0x199fe20000010062 */
        /* <DEDUP_REMOVED lines=20> */
.L_x_4541:
        /* <DEDUP_REMOVED lines=17> */
.L_x_4540:
[----:B0--34-:R-:W0:Y:S02]  /*3f20*/  LDC.64 R92, c[0x0][0x470] ;  /* 0x00011c00ff5c7b82 */ /* 0x019e240000000a00 */
        /* <DEDUP_REMOVED lines=20> */
.L_x_4543:
        /* <DEDUP_REMOVED lines=13> */
.L_x_4539:
[----:B0--34-:R-:W0:Y:S02]  /*4140*/  LDC.64 R92, c[0x0][0x478] ;  /* 0x00011e00ff5c7b82 */ /* 0x019e240000000a00 */
        /* <DEDUP_REMOVED lines=28> */
.L_x_4545:
        /* <DEDUP_REMOVED lines=17> */
.L_x_4544:
        /* <DEDUP_REMOVED lines=21> */
.L_x_4546:
        /* <DEDUP_REMOVED lines=12> */
.L_x_4542:
        /* <DEDUP_REMOVED lines=10> */
.L_x_4538:
[----:B------:R-:W-:Y:S05]  /*46d0*/  BSYNC.RECONVERGENT B0 ;  /* 0x0000000000007941 */ /* 0x000fea0003800200 */
.L_x_4537:
        /* <DEDUP_REMOVED lines=34> */
.L_x_4551:
        /* <DEDUP_REMOVED lines=17> */
.L_x_4550:
        /* <DEDUP_REMOVED lines=21> */
.L_x_4553:
        /* <DEDUP_REMOVED lines=13> */
.L_x_4549:
        /* <DEDUP_REMOVED lines=29> */
.L_x_4555:
        /* <DEDUP_REMOVED lines=17> */
.L_x_4554:
        /* <DEDUP_REMOVED lines=21> */
.L_x_4556:
        /* <DEDUP_REMOVED lines=12> */
.L_x_4552:
        /* <DEDUP_REMOVED lines=9> */
.L_x_4548:
[----:B------:R-:W-:Y:S05]  /*51b0*/  BSYNC.RECONVERGENT B0 ;  /* 0x0000000000007941 */ /* 0x000fea0003800200 */
.L_x_4547:
[----:B------:R-:W-:Y:S01]  /*51c0*/  ISETP.NE.AND P4, PT, R96, RZ, PT ;  /* 0x000000ff6000720c */ /* 0x000fe20003f85270 */
[----:B------:R-:W-:-:S12]  /*51d0*/  UPLOP3.LUT UP1, UPT, UPT, UPT, UP1, 0x40, 0x4 ;  /* 0x000000000004789c */ /* 0x000fd80003f2e810 */
[----:B------:R-:W-:Y:S05]  /*51e0*/  @!P4 BRA `(.L_x_4557) ;  /* 0xffffffb40054c947 */ /* 0x000fea000383ffff */
.L_x_4494:
[----:B------:R-:W1:Y:S01]  /*51f0*/  LDC.64 R2, c[0x0][0x440] ;  /* 0x00011000ff027b82 */ /* 0x000e620000000a00 */
[----:B------:R-:W-:Y:S01]  /*5200*/  ISETP.NE.AND P4, PT, R8, RZ, PT ;  /* 0x000000ff0800720c */ /* 0x000fe20003f85270 */
[----:B------:R-:W-:-:S05]  /*5210*/  IMAD R7, R7, UR11, RZ ;  /* 0x0000000b07077c24 */ /* 0x000fca000f8e02ff */
[----:B------:R-:W-:Y:S01]  /*5220*/  LEA.HI R19, R7, R6, RZ, 0x1e ;  /* 0x0000000607137211 */ /* 0x000fe200078ff0ff */
[----:B-----5:R-:W0:Y:S08]  /*5230*/  LDC.64 R4, c[0x0][0x448] ;  /* 0x00011200ff047b82 */ /* 0x020e300000000a00 */
[----:B------:R-:W2:Y:S08]  /*5240*/  LDC.64 R8, c[0x0][0x440] ;  /* 0x00011000ff087b82 */ /* 0x000eb00000000a00 */
[----:B------:R-:W3:Y:S01]  /*5250*/  LDC.64 R10, c[0x0][0x448] ;  /* 0x00011200ff0a7b82 */ /* 0x000ee20000000a00 */
[----:B-1----:R-:W-:-:S05]  /*5260*/  @P3 IMAD.WIDE.U32 R2, R19, 0x10, R2 ;  /* 0x0000001013023825 */ /* 0x002fca00078e0002 */
[----:B------:R1:W-:Y:S02]  /*5270*/  @P3 STG.E.128 desc[UR12][R2.64], R44 ;  /* 0x0000002c02003986 */ /* 0x0003e4000c101d0c */
[----:B------:R-:W4:Y:S01]  /*5280*/  LDC.64 R12, c[0x0][0x440] ;  /* 0x00011000ff0c7b82 */ /* 0x000f220000000a00 */
[C---:B0-----:R-:W-:Y:S01]  /*5290*/  @P3 IMAD.WIDE.U32 R4, R19.reuse, 0x10, R4 ;  /* 0x0000001013043825 */ /* 0x041fe200078e0004 */
[----:B------:R-:W-:-:S04]  /*52a0*/  @P3 IADD3 R19, PT, PT, R19, 0x80, RZ ;  /* 0x0000008013133810 */ /* 0x000fc80007ffe0ff */
[----:B------:R1:W-:Y:S02]  /*52b0*/  @P3 STG.E.128 desc[UR12][R4.64], R24 ;  /* 0x0000001804003986 */ /* 0x0003e4000c101d0c */
[----:B------:R-:W0:Y:S01]  /*52c0*/  LDC.64 R14, c[0x0][0x448] ;  /* 0x00011200ff0e7b82 */ /* 0x000e220000000a00 */
[----:B--2---:R-:W-:-:S05]  /*52d0*/  @P0 IMAD.WIDE.U32 R8, R19, 0x10, R8 ;  /* 0x0000001013080825 */ /* 0x004fca00078e0008 */
[----:B------:R1:W-:Y:S02]  /*52e0*/  @P0 STG.E.128 desc[UR12][R8.64], R48 ;  /* 0x0000003008000986 */ /* 0x0003e4000c101d0c */
[----:B------:R-:W2:Y:S01]  /*52f0*/  LDC.64 R6, c[0x0][0x440] ;  /* 0x00011000ff067b82 */ /* 0x000ea20000000a00 */
[C---:B---3--:R-:W-:Y:S01]  /*5300*/  @P0 IMAD.WIDE.U32 R10, R19.reuse, 0x10, R10 ;  /* 0x00000010130a0825 */ /* 0x048fe200078e000a */
[----:B------:R-:W-:-:S04]  /*5310*/  @P0 IADD3 R19, PT, PT, R19, 0x80, RZ ;  /* 0x0000008013130810 */ /* 0x000fc80007ffe0ff */
[----:B------:R1:W-:Y:S02]  /*5320*/  @P0 STG.E.128 desc[UR12][R10.64], R28 ;  /* 0x0000001c0a000986 */ /* 0x0003e4000c101d0c */
[----:B------:R-:W3:Y:S01]  /*5330*/  LDC.64 R16, c[0x0][0x448] ;  /* 0x00011200ff107b82 */ /* 0x000ee20000000a00 */
[----:B----4-:R-:W-:-:S05]  /*5340*/  @P1 IMAD.WIDE.U32 R12, R19, 0x10, R12 ;  /* 0x00000010130c1825 */ /* 0x010fca00078e000c */
[----:B------:R1:W-:Y:S01]  /*5350*/  @P1 STG.E.128 desc[UR12][R12.64], R52 ;  /* 0x000000340c001986 */ /* 0x0003e2000c101d0c */
[C---:B0-----:R-:W-:Y:S01]  /*5360*/  @P1 IMAD.WIDE.U32 R14, R19.reuse, 0x10, R14 ;  /* 0x00000010130e1825 */ /* 0x041fe200078e000e */
[----:B------:R-:W-:-:S04]  /*5370*/  @P1 IADD3 R19, PT, PT, R19, 0x80, RZ ;  /* 0x0000008013131810 */ /* 0x000fc80007ffe0ff */
[----:B------:R1:W-:Y:S01]  /*5380*/  @P1 STG.E.128 desc[UR12][R14.64], R32 ;  /* 0x000000200e001986 */ /* 0x0003e2000c101d0c */
[----:B--2---:R-:W-:-:S05]  /*5390*/  @P2 IMAD.WIDE.U32 R6, R19, 0x10, R6 ;  /* 0x0000001013062825 */ /* 0x004fca00078e0006 */
[----:B------:R1:W-:Y:S01]  /*53a0*/  @P2 STG.E.128 desc[UR12][R6.64], R56 ;  /* 0x0000003806002986 */ /* 0x0003e2000c101d0c */
[----:B---3--:R-:W-:-:S05]  /*53b0*/  @P2 IMAD.WIDE.U32 R16, R19, 0x10, R16 ;  /* 0x0000001013102825 */ /* 0x008fca00078e0010 */
[----:B------:R1:W-:Y:S01]  /*53c0*/  @P2 STG.E.128 desc[UR12][R16.64], R36 ;  /* 0x0000002410002986 */ /* 0x0003e2000c101d0c */
[----:B------:R-:W-:Y:S05]  /*53d0*/  @!P4 EXIT ;  /* 0x000000000000c94d */ /* 0x000fea0003800000 */
[----:B-1----:R-:W0:Y:S01]  /*53e0*/  LDC.64 R2, c[0x0][0x440] ;  /* 0x00011000ff027b82 */ /* 0x002e220000000a00 */
[----:B------:R-:W-:-:S07]  /*53f0*/  @P2 IADD3 R19, PT, PT, R19, 0x80, RZ ;  /* 0x0000008013132810 */ /* 0x000fce0007ffe0ff */
[----:B------:R-:W1:Y:S01]  /*5400*/  LDC.64 R4, c[0x0][0x448] ;  /* 0x00011200ff047b82 */ /* 0x000e620000000a00 */
[----:B0-----:R-:W-:-:S05]  /*5410*/  IMAD.WIDE.U32 R2, R19, 0x10, R2 ;  /* 0x0000001013027825 */ /* 0x001fca00078e0002 */
[----:B------:R-:W-:Y:S01]  /*5420*/  STG.E.128 desc[UR12][R2.64], R60 ;  /* 0x0000003c02007986 */ /* 0x000fe2000c101d0c */
[----:B-1----:R-:W-:-:S05]  /*5430*/  IMAD.WIDE.U32 R4, R19, 0x10, R4 ;  /* 0x0000001013047825 */ /* 0x002fca00078e0004 */
[----:B------:R-:W-:Y:S01]  /*5440*/  STG.E.128 desc[UR12][R4.64], R40 ;  /* 0x0000002804007986 */ /* 0x000fe2000c101d0c */
[----:B------:R-:W-:Y:S05]  /*5450*/  EXIT ;  /* 0x000000000000794d */ /* 0x000fea0003800000 */
.L_x_4558:
        /* <DEDUP_REMOVED lines=10> */
.L_x_5470:


//--------------------- .text._ZN10layer_norm31ln_parallel_residual_bwd_kernelINS_13Kernel_traitsI6__halfffffjLj2560ELj1ELj1ELj4ELj16ENS_18Kernel_traits_baseILj2560ES2_ffffjLj128EEEEELb0ELb1ELb1EEEvNS_9BwdParamsE --------------------------
	.section	.text._ZN10layer_norm31ln_parallel_residual_bwd_kernelINS_13Kernel_traitsI6__halfffffjLj2560ELj1ELj1ELj4ELj16ENS_18Kernel_traits_baseILj2560ES2_ffffjLj128EEEEELb0ELb1ELb1EEEvNS_9BwdParamsE,"ax",@progbits
	.align	128
        .global         _ZN10layer_norm31ln_parallel_residual_bwd_kernelINS_13Kernel_traitsI6__halfffffjLj2560ELj1ELj1ELj4ELj16ENS_18Kernel_traits_baseILj2560ES2_ffffjLj128EEEEELb0ELb1ELb1EEEvNS_9BwdParamsE
        .type           _ZN10layer_norm31ln_parallel_residual_bwd_kernelINS_13Kernel_traitsI6__halfffffjLj2560ELj1ELj1ELj4ELj16ENS_18Kernel_traits_baseILj2560ES2_ffffjLj128EEEEELb0ELb1ELb1EEEvNS_9BwdParamsE,@function
        .size           _ZN10layer_norm31ln_parallel_residual_bwd_kernelINS_13Kernel_traitsI6__halfffffjLj2560ELj1ELj1ELj4ELj16ENS_18Kernel_traits_baseILj2560ES2_ffffjLj128EEEEELb0ELb1ELb1EEEvNS_9BwdParamsE,(.L_x_5471 - _ZN10layer_norm31ln_parallel_residual_bwd_kernelINS_13Kernel_traitsI6__halfffffjLj2560ELj1ELj1ELj4ELj16ENS_18Kernel_traits_baseILj2560ES2_ffffjLj128EEEEELb0ELb1ELb1EEEvNS_9BwdParamsE)
        .other          _ZN10layer_norm31ln_parallel_residual_bwd_kernelINS_13Kernel_traitsI6__halfffffjLj2560ELj1ELj1ELj4ELj16ENS_18Kernel_traits_baseILj2560ES2_ffffjLj128EEEEELb0ELb1ELb1EEEvNS_9BwdParamsE,@"STO_CUDA_ENTRY STV_DEFAULT"
_ZN10layer_norm31ln_parallel_residual_bwd_kernelINS_13Kernel_traitsI6__halfffffjLj2560ELj1ELj1ELj4ELj16ENS_18Kernel_traits_baseILj2560ES2_ffffjLj128EEEEELb0ELb1ELb1EEEvNS_9BwdParamsE:
.text._ZN10layer_norm31ln_parallel_residual_bwd_kernelINS_13Kernel_traitsI6__halfffffjLj2560ELj1ELj1ELj4ELj16ENS_18Kernel_traits_baseILj2560ES2_ffffjLj128EEEEELb0ELb1ELb1EEEvNS_9BwdParamsE:
        /* <DEDUP_REMOVED lines=46> */
[----:B------:R-:W-:Y:S01]  /*02e0*/  MOV R120, RZ ;  /* 0x000000ff00787202 */ /* 0x000fe20000000f00 */
[----:B------:R-:W1:Y:S01]  /*02f0*/  LDCU.U8 UR14, c[0x0][0x410] ;  /* 0x00008200ff0e77ac */ /* 0x000e620008000000 */
[----:B0-----:R-:W-:Y:S01]  /*0300*/  IMAD.WIDE.U32 R2, R0, 0x8, R2 ;  /* 0x0000000800027825 */ /* 0x001fe200078e0002 */
[----:B------:R-:W-:Y:S01]  /*0310*/  UPLOP3.LUT UP1, UPT, UPT, UPT, UPT, 0x40, 0x4 ;  /* 0x000000000004789c */ /* 0x000fe20003f2e870 */
[----:B------:R-:W0:Y:S03]  /*0320*/  LDCU UR15, c[0x0][0x388] ;  /* 0x00007100ff0f77ac */ /* 0x000e260008000800 */
[----:B--2---:R-:W2:Y:S01]  /*0330*/  LDG.E.64 R116, desc[UR12][R2.64+0x1000] ;  /* 0x0010000c02747981 */ /* 0x004ea2000c1e1b00 */
[----:B------:R-:W3:Y:S03]  /*0340*/  LDCU UR18, c[0x0][0x400] ;  /* 0x00008000ff1277ac */ /* 0x000ee60008000800 */
[----:B------:R-:W4:Y:S01]  /*0350*/  LDG.E.64 R114, desc[UR12][R2.64+0xc00] ;  /* 0x000c000c02727981 */ /* 0x000f22000c1e1b00 */
[----:B------:R-:W0:Y:S03]  /*0360*/  LDCU.64 UR6, c[0x0][0x470] ;  /* 0x00008e00ff0677ac */ /* 0x000e260008000a00 */
[----:B------:R-:W5:Y:S01]  /*0370*/  LDG.E.64 R112, desc[UR12][R2.64+0x800] ;  /* 0x0008000c02707981 */ /* 0x000f62000c1e1b00 */
[----:B------:R-:W0:Y:S03]  /*0380*/  LDCU.64 UR8, c[0x0][0x478] ;  /* 0x00008f00ff0877ac */ /* 0x000e260008000a00 */
[----:B------:R-:W3:Y:S01]  /*0390*/  LDG.E.64 R110, desc[UR12][R2.64+0x400] ;  /* 0x0004000c026e7981 */ /* 0x000ee2000c1e1b00 */
[----:B------:R-:W0:Y:S03]  /*03a0*/  LDCU.64 UR16, c[0x0][0x438] ;  /* 0x00008700ff1077ac */ /* 0x000e260008000a00 */
[----:B------:R1:W3:Y:S01]  /*03b0*/  LDG.E.64 R108, desc[UR12][R2.64] ;  /* 0x0000000c026c7981 */ /* 0x0002e2000c1e1b00 */
[----:B------:R-:W-:-:S02]  /*03c0*/  MOV R119, UR11 ;  /* 0x0000000b00777c02 */ /* 0x000fc40008000f00 */
        /* <DEDUP_REMOVED lines=21> */
[----:B------:R-:W-:-:S02]  /*0520*/  HFMA2 R108, -RZ, RZ, 0, 0 ;  /* 0x00000000ff6c7431 */ /* 0x000fc400000001ff */
        /* <DEDUP_REMOVED lines=10> */
.L_x_4602:
[----:B0-----:R-:W0:Y:S01]  /*05d0*/  LDC.64 R24, c[0x0][0x3c0] ;  /* 0x0000f000ff187b82 */ /* 0x001e220000000a00 */
[----:B------:R-:W-:-:S05]  /*05e0*/  IMAD R26, R119, UR15, RZ ;  /* 0x0000000f771a7c24 */ /* 0x000fca000f8e02ff */
[----:B------:R-:W-:Y:S02]  /*05f0*/  SHF.R.S32.HI R27, RZ, 0x1f, R26 ;  /* 0x0000001fff1b7819 */ /* 0x000fe4000001141a */
[----:B------:R-:W1:Y:S02]  /*0600*/  LDC.64 R40, c[0x0][0x428] ;  /* 0x00010a00ff287b82 */ /* 0x000e640000000a00 */
[----:B------:R-:W-:-:S04]  /*0610*/  LEA.HI R27, R27, R26, RZ, 0x2 ;  /* 0x0000001a1b1b7211 */ /* 0x000fc800078f10ff */
[----:B------:R-:W-:Y:S02]  /*0620*/  LEA.HI.SX32 R136, R27, R0, 0x1e ;  /* 0x000000001b887211 */ /* 0x000fe400078ff2ff */
[----:B------:R-:W2:Y:S02]  /*0630*/  LDC.64 R88, c[0x0][0x3a8] ;  /* 0x0000ea00ff587b82 */ /* 0x000ea40000000a00 */
[C---:B------:R-:W-:Y:S02]  /*0640*/  IADD3 R135, PT, PT, R136.reuse, 0x80, RZ ;  /* 0x0000008088877810 */ /* 0x040fe40007ffe0ff */
[----:B------:R-:W-:Y:S01]  /*0650*/  IADD3 R132, PT, PT, R136, 0x180, RZ ;  /* 0x0000018088847810 */ /* 0x000fe20007ffe0ff */
[----:B0-----:R-:W-:-:S03]  /*0660*/  IMAD.WIDE R24, R119, 0x4, R24 ;  /* 0x0000000477187825 */ /* 0x001fc600078e0218 */
[----:B------:R-:W0:Y:S02]  /*0670*/  LDC.64 R32, c[0x0][0x3c8] ;  /* 0x0000f200ff207b82 */ /* 0x000e240000000a00 */
[----:B------:R1:W3:Y:S02]  /*0680*/  LDG.E R137, desc[UR12][R24.64] ;  /* 0x0000000c18897981 */ /* 0x0002e4000c1e1900 */
[----:B-1----:R-:W-:-:S04]  /*0690*/  IMAD.WIDE.U32 R24, R136, 0x10, R40 ;  /* 0x0000001088187825 */ /* 0x002fc800078e0028 */
[C-C-:B--2---:R-:W-:Y:S02]  /*06a0*/  IMAD.WIDE.U32 R76, R135.reuse, 0x10, R88.reuse ;  /* 0x00000010874c7825 */ /* 0x144fe400078e0058 */
[----:B------:R-:W2:Y:S02]  /*06b0*/  LDG.E.128 R24, desc[UR12][R24.64] ;  /* 0x0000000c18187981 */ /* 0x000ea4000c1e1d00 */
[--C-:B------:R-:W-:Y:S02]  /*06c0*/  IMAD.WIDE.U32 R84, R132, 0x10, R88.reuse ;  /* 0x0000001084547825 */ /* 0x100fe400078e0058 */
[----:B------:R-:W4:Y:S02]  /*06d0*/  LDG.E.128 R76, desc[UR12][R76.64] ;  /* 0x0000000c4c4c7981 */ /* 0x000f24000c1e1d00 */
[----:B------:R-:W-:Y:S02]  /*06e0*/  IMAD.WIDE.U32 R72, R136, 0x10, R88 ;  /* 0x0000001088487825 */ /* 0x000fe400078e0058 */
[----:B------:R-:W4:Y:S02]  /*06f0*/  LDG.E.128 R84, desc[UR12][R84.64] ;  /* 0x0000000c54547981 */ /* 0x000f24000c1e1d00 */
[----:B------:R-:W-:-:S02]  /*0700*/  IMAD.WIDE.U32 R28, R135, 0x10, R40 ;  /* 0x00000010871c7825 */ /* 0x000fc400078e0028 */
[----:B------:R-:W4:Y:S01]  /*0710*/  LDG.E.128 R72, desc[UR12][R72.64] ;  /* 0x0000000c48487981 */ /* 0x000f22000c1e1d00 */
[C---:B------:R-:W-:Y:S01]  /*0720*/  IADD3 R134, PT, PT, R136.reuse, 0x100, RZ ;  /* 0x0000010088867810 */ /* 0x040fe20007ffe0ff */
[----:B0-----:R-:W-:Y:S02]  /*0730*/  IMAD.WIDE R32, R119, 0x4, R32 ;  /* 0x0000000477207825 */ /* 0x001fe400078e0220 */
[----:B------:R-:W4:Y:S04]  /*0740*/  LDG.E.128 R28, desc[UR12][R28.64] ;  /* 0x0000000c1c1c7981 */ /* 0x000f28000c1e1d00 */
[----:B------:R0:W4:Y:S01]  /*0750*/  LDG.E R133, desc[UR12][R32.64] ;  /* 0x0000000c20857981 */ /* 0x000122000c1e1900 */
[----:B------:R-:W-:Y:S01]  /*0760*/  IADD3 R131, PT, PT, R136, 0x200, RZ ;  /* 0x0000020088837810 */ /* 0x000fe20007ffe0ff */
[----:B------:R-:W-:-:S04]  /*0770*/  IMAD.WIDE.U32 R80, R134, 0x10, R88 ;  /* 0x0000001086507825 */ /* 0x000fc800078e0058 */
[----:B0-----:R-:W-:Y:S02]  /*0780*/  IMAD.WIDE.U32 R32, R134, 0x10, R40 ;  /* 0x0000001086207825 */ /* 0x001fe400078e0028 */
[----:B------:R-:W4:Y:S02]  /*0790*/  LDG.E.128 R80, desc[UR12][R80.64] ;  /* 0x0000000c50507981 */ /* 0x000f24000c1e1d00 */
[----:B------:R-:W-:Y:S02]  /*07a0*/  IMAD.WIDE.U32 R88, R131, 0x10, R88 ;  /* 0x0000001083587825 */ /* 0x000fe400078e0058 */
[----:B------:R-:W4:Y:S04]  /*07b0*/  LDG.E.128 R32, desc[UR12][R32.64] ;  /* 0x0000000c20207981 */ /* 0x000f28000c1e1d00 */
[----:B------:R-:W4:Y:S01]  /*07c0*/  LDG.E.128 R88, desc[UR12][R88.64] ;  /* 0x0000000c58587981 */ /* 0x000f22000c1e1d00 */
[----:B------:R-:W-:-:S06]  /*07d0*/  IMAD.WIDE.U32 R36, R132, 0x10, R40 ;  /* 0x0000001084247825 */ /* 0x000fcc00078e0028 */
[----:B------:R-:W4:Y:S01]  /*07e0*/  LDG.E.128 R36, desc[UR12][R36.64] ;  /* 0x0000000c24247981 */ /* 0x000f22000c1e1d00 */
[----:B------:R-:W-:-:S06]  /*07f0*/  IMAD.WIDE.U32 R40, R131, 0x10, R40 ;  /* 0x0000001083287825 */ /* 0x000fcc00078e0028 */
[----:B------:R-:W4:Y:S01]  /*0800*/  LDG.E.128 R40, desc[UR12][R40.64] ;  /* 0x0000000c28287981 */ /* 0x000f22000c1e1d00 */
[----:B------:R-:W-:-:S04]  /*0810*/  ISETP.NE.U32.AND P1, PT, RZ, UR16, PT ;  /* 0x00000010ff007c0c */ /* 0x000fc8000bf25070 */
[----:B------:R-:W-:Y:S02]  /*0820*/  ISETP.NE.AND.EX P1, PT, RZ, UR17, PT, P1 ;  /* 0x00000011ff007c0c */ /* 0x000fe4000bf25310 */
[----:B------:R-:W-:-:S11]  /*0830*/  ISETP.NE.AND P2, PT, RZ, UR14, PT ;  /* 0x0000000eff007c0c */ /* 0x000fd6000bf45270 */
[----:B------:R-:W0:Y:S08]  /*0840*/  @P1 LDC.64 R146, c[0x0][0x438] ;  /* 0x00010e00ff921b82 */ /* 0x000e300000000a00 */
[----:B------:R-:W1:Y:S08]  /*0850*/  @P1 LDC.64 R148, c[0x0][0x438] ;  /* 0x00010e00ff941b82 */ /* 0x000e700000000a00 */
[----:B------:R-:W1:Y:S08]  /*0860*/  @P1 LDC.64 R156, c[0x0][0x438] ;  /* 0x00010e00ff9c1b82 */ /* 0x000e700000000a00 */
[----:B------:R-:W1:Y:S01]  /*0870*/  @P1 LDC.64 R138, c[0x0][0x438] ;  /* 0x00010e00ff8a1b82 */ /* 0x000e620000000a00 */
[----:B0-----:R-:W-:-:S05]  /*0880*/  @P1 IMAD.WIDE.U32 R146, R136, 0x10, R146 ;  /* 0x0000001088921825 */ /* 0x001fca00078e0092 */
[----:B-----5:R0:W5:Y:S01]  /*0890*/  @P1 LDG.E.128 R44, desc[UR12][R146.64] ;  /* 0x0000000c922c1981 */ /* 0x020162000c1e1d00 */
[----:B-1----:R-:W-:Y:S01]  /*08a0*/  @P1 IMAD.WIDE.U32 R148, R131, 0x10, R148 ;  /* 0x0000001083941825 */ /* 0x002fe200078e0094 */
[----:B------:R-:W1:Y:S04]  /*08b0*/  @P1 LDC.64 R162, c[0x0][0x438] ;  /* 0x00010e00ffa21b82 */ /* 0x000e680000000a00 */
[----:B------:R0:W5:Y:S01]  /*08c0*/  @P1 LDG.E.128 R60, desc[UR12][R148.64] ;  /* 0x0000000c943c1981 */ /* 0x000162000c1e1d00 */
[----:B------:R-:W-:-:S05]  /*08d0*/  @P1 IMAD.WIDE.U32 R156, R132, 0x10, R156 ;  /* 0x00000010849c1825 */ /* 0x000fca00078e009c */
[----:B------:R0:W5:Y:S01]  /*08e0*/  @P1 LDG.E.128 R56, desc[UR12][R156.64] ;  /* 0x0000000c9c381981 */ /* 0x000162000c1e1d00 */
[----:B------:R-:W-:-:S05]  /*08f0*/  @P1 IMAD.WIDE.U32 R138, R135, 0x10, R138 ;  /* 0x00000010878a1825 */ /* 0x000fca00078e008a */
[----:B------:R0:W5:Y:S01]  /*0900*/  @P1 LDG.E.128 R48, desc[UR12][R138.64] ;  /* 0x0000000c8a301981 */ /* 0x000162000c1e1d00 */
[----:B-1----:R-:W-:-:S05]  /*0910*/  @P1 IMAD.WIDE.U32 R162, R134, 0x10, R162 ;  /* 0x0000001086a21825 */ /* 0x002fca00078e00a2 */
[----:B------:R1:W5:Y:S01]  /*0920*/  @P1 LDG.E.128 R52, desc[UR12][R162.64] ;  /* 0x0000000ca2341981 */ /* 0x000362000c1e1d00 */
[----:B---3--:R-:W-:Y:S01]  /*0930*/  FSEL R137, R137, RZ, !P2 ;  /* 0x000000ff89897208 */ /* 0x008fe20005000000 */
[----:B--2---:R-:W-:Y:S01]  /*0940*/  FMUL.FTZ R159, R122, R24 ;  /* 0x000000187a9f7220 */ /* 0x004fe20000410000 */
[----:B------:R-:W-:-:S03]  /*0950*/  FMUL.FTZ R155, R110, R25 ;  /* 0x000000196e9b7220 */ /* 0x000fc60000410000 */
[C---:B----4-:R-:W-:Y:S01]  /*0960*/  FADD.FTZ R151, -R137.reuse, R78 ;  /* 0x0000004e89977221 */ /* 0x050fe20000010100 */
[C---:B------:R-:W-:Y:S01]  /*0970*/  FADD.FTZ R152, -R137.reuse, R79 ;  /* 0x0000004f89987221 */ /* 0x040fe20000010100 */
[C---:B------:R-:W-:Y:S01]  /*0980*/  FADD.FTZ R78, -R137.reuse, R84 ;  /* 0x00000054894e7221 */ /* 0x040fe20000010100 */
[----:B------:R-:W-:Y:S01]  /*0990*/  FADD.FTZ R84, RZ, R159 ;  /* 0x0000009fff547221 */ /* 0x000fe20000010000 */
[----:B------:R-:W-:Y:S01]  /*09a0*/  FADD.FTZ R79, -R137, R85 ;  /* 0x00000055894f7221 */ /* 0x000fe20000010100 */
[----:B------:R-:W-:Y:S02]  /*09b0*/  FMUL.FTZ R154, R121, R26 ;  /* 0x0000001a799a7220 */ /* 0x000fe40000410000 */
[----:B------:R-:W-:Y:S01]  /*09c0*/  FADD.FTZ R85, R84, R155 ;  /* 0x0000009b54557221 */ /* 0x000fe20000010000 */
[----:B------:R-:W-:-:S03]  /*09d0*/  FMUL.FTZ R153, R109, R27 ;  /* 0x0000001b6d997220 */ /* 0x000fc60000410000 */
[----:B------:R-:W-:Y:S01]  /*09e0*/  FADD.FTZ R84, R85, R154 ;  /* 0x0000009a55547221 */ /* 0x000fe20000010000 */
[----:B------:R-:W-:-:S03]  /*09f0*/  FMUL.FTZ R145, R124, R28 ;  /* 0x0000001c7c917220 */ /* 0x000fc60000410000 */
[----:B------:R-:W-:Y:S01]  /*0a00*/  FADD.FTZ R84, R84, R153 ;  /* 0x0000009954547221 */ /* 0x000fe20000010000 */
[C---:B------:R-:W-:Y:S01]  /*0a10*/  FADD.FTZ R160, -R137.reuse, R72 ;  /* 0x0000004889a07221 */ /* 0x040fe20000010100 */
[----:B0-----:R-:W-:Y:S02]  /*0a20*/  FMUL.FTZ R146, R112, R29 ;  /* 0x0000001d70927220 */ /* 0x001fe40000410000 */
[----:B------:R-:W-:Y:S01]  /*0a30*/  FADD.FTZ R85, R84, R145 ;  /* 0x0000009154557221 */ /* 0x000fe20000010000 */
[----:B------:R-:W-:Y:S01]  /*0a40*/  FADD.FTZ R158, -R137, R73 ;  /* 0x00000049899e7221 */ /* 0x000fe20000010100 */
[----:B------:R-:W-:Y:S01]  /*0a50*/  FMUL.FTZ R160, R133, R160 ;  /* 0x000000a085a07220 */ /* 0x000fe20000410000 */
[----:B------:R-:W-:Y:S01]  /*0a60*/  FMUL.FTZ R147, R123, R30 ;  /* 0x0000001e7b937220 */ /* 0x000fe20000410000 */
[----:B------:R-:W-:Y:S01]  /*0a70*/  FADD.FTZ R84, R85, R146 ;  /* 0x0000009255547221 */ /* 0x000fe20000010000 */
[C---:B------:R-:W-:Y:S01]  /*0a80*/  FADD.FTZ R74, -R137.reuse, R74 ;  /* 0x0000004a894a7221 */ /* 0x040fe20000010100 */
[----:B------:R-:W-:Y:S01]  /*0a90*/  FADD.FTZ R73, -R137, R87 ;  /* 0x0000005789497221 */ /* 0x000fe20000010100 */
[----:B------:R-:W-:Y:S01]  /*0aa0*/  FMUL.FTZ R158, R133, R158 ;  /* 0x0000009e859e7220 */ /* 0x000fe20000410000 */
[----:B------:R-:W-:Y:S01]  /*0ab0*/  FFMA.FTZ R85, R160, R159, RZ ;  /* 0x0000009fa0557223 */ /* 0x000fe200000100ff */
[----:B------:R-:W-:Y:S01]  /*0ac0*/  FMUL.FTZ R148, R111, R31 ;  /* 0x0000001f6f947220 */ /* 0x000fe20000410000 */
        /* <DEDUP_REMOVED lines=9> */
[----:B------:R-:W-:Y:S01]  /*0b60*/  FMUL.FTZ R138, R114, R33 ;  /* 0x00000021728a7220 */ /* 0x000fe20000410000 */
[----:B------:R-:W-:Y:S01]  /*0b70*/  FADD.FTZ R75, R84, R139 ;  /* 0x0000008b544b7221 */ /* 0x000fe20000010000 */
[C---:B------:R-:W-:Y:S01]  /*0b80*/  FADD.FTZ R141, -R137.reuse, R80 ;  /* 0x00000050898d7221 */ /* 0x040fe20000010100 */
        /* <DEDUP_REMOVED lines=9> */
[----:B------:R-:W-:Y:S01]  /*0c20*/  FADD.FTZ R83, -R137, R91 ;  /* 0x0000005b89537221 */ /* 0x000fe20000010100 */
        /* <DEDUP_REMOVED lines=22> */
[----:B------:R-:W-:-:S02]  /*0d90*/  FADD.FTZ R74, R77, R86 ;  /* 0x000000564d4a7221 */ /* 0x000fc40000010000 */
[----:B------:R-:W-:Y:S02]  /*0da0*/  FFMA.FTZ R88, R142, R138, R75 ;  /* 0x0000008a8e587223 */ /* 0x000fe4000001004b */
[----:B------:R-:W-:Y:S02]  /*0db0*/  FADD.FTZ R77, R74, R87 ;  /* 0x000000574a4d7221 */ /* 0x000fe40000010000 */
[----:B------:R-:W0:Y:S01]  /*0dc0*/  LDC.64 R74, c[0x0][0x380] ;  /* 0x0000e000ff4a7b82 */ /* 0x000e220000000a00 */
[----:B------:R-:W-:Y:S01]  /*0dd0*/  FMUL.FTZ R76, R130, R40 ;  /* 0x00000028824c7220 */ /* 0x000fe20000410000 */
[C---:B------:R-:W-:Y:S01]  /*0de0*/  FMUL.FTZ R143, R133.reuse, R143 ;  /* 0x0000008f858f7220 */ /* 0x040fe20000410000 */
[----:B------:R-:W-:Y:S02]  /*0df0*/  FMUL.FTZ R144, R133, R144 ;  /* 0x0000009085907220 */ /* 0x000fe40000410000 */
[----:B------:R-:W-:Y:S01]  /*0e00*/  FADD.FTZ R90, R77, R76 ;  /* 0x0000004c4d5a7221 */ /* 0x000fe20000010000 */
        /* <DEDUP_REMOVED lines=9> */
[----:B-1----:R-:W-:Y:S01]  /*0ea0*/  FFMA.FTZ R162, R88, R84, R161 ;  /* 0x0000005458a27223 */ /* 0x002fe200000100a1 */
[----:B------:R-:W-:-:S02]  /*0eb0*/  FMUL.FTZ R90, R133, R72 ;  /* 0x00000048855a7220 */ /* 0x000fc40000410000 */
[----:B------:R-:W-:Y:S01]  /*0ec0*/  FADD.FTZ R72, R164, R79 ;  /* 0x0000004fa4487221 */ /* 0x000fe20000010000 */
[----:B------:R-:W-:Y:S01]  /*0ed0*/  FFMA.FTZ R161, R89, R85, R162 ;  /* 0x0000005559a17223 */ /* 0x000fe200000100a2 */
[----:B------:R-:W-:-:S03]  /*0ee0*/  FMUL.FTZ R91, R133, R73 ;  /* 0x00000049855b7220 */ /* 0x000fc60000410000 */
[----:B------:R-:W1:Y:S01]  /*0ef0*/  SHFL.DOWN PT, R73, R72, 0x10, 0x1f ;  /* 0x0a001f0048497f89 */ /* 0x000e6200000e0000 */
[----:B0-----:R-:W-:Y:S01]  /*0f00*/  IADD3 R119, PT, PT, R119, R74, RZ ;  /* 0x0000004a77777210 */ /* 0x001fe20007ffe0ff */
[----:B------:R-:W-:Y:S01]  /*0f10*/  FFMA.FTZ R74, R90, R86, R161 ;  /* 0x000000565a4a7223 */ /* 0x000fe200000100a1 */
[----:B------:R-:W-:-:S03]  /*0f20*/  FMUL.FTZ R80, R133, R80 ;  /* 0x0000005085507220 */ /* 0x000fc60000410000 */
        /* <DEDUP_REMOVED lines=15> */
[----:B0-----:R-:W-:-:S05]  /*1020*/  FADD.FTZ R163, R73, R72 ;  /* 0x0000004849a37221 */ /* 0x001fca0000010000 */
[----:B------:R-:W0:Y:S01]  /*1030*/  SHFL.DOWN PT, R72, R163, 0x4, 0x1f ;  /* 0x08801f00a3487f89 */ /* 0x000e2200000e0000 */
[----:B-1----:R-:W-:Y:S01]  /*1040*/  FADD.FTZ R165, R162, R165 ;  /* 0x000000a5a2a57221 */ /* 0x002fe20000010000 */
[----:B0-----:R-:W-:-:S04]  /*1050*/  FADD.FTZ R164, R163, R72 ;  /* 0x00000048a3a47221 */ /* 0x001fc80000010000 */
[----:B------:R-:W0:Y:S02]  /*1060*/  SHFL.DOWN PT, R72, R165, 0x2, 0x1f ;  /* 0x08401f00a5487f89 */ /* 0x000e2400000e0000 */
[----:B0-----:R-:W-:Y:S02]  /*1070*/  FADD.FTZ R74, R165, R72 ;  /* 0x00000048a54a7221 */ /* 0x001fe40000010000 */
[----:B------:R-:W0:Y:S01]  /*1080*/  SHFL.DOWN PT, R72, R164, 0x2, 0x1f ;  /* 0x08401f00a4487f89 */ /* 0x000e2200000e0000 */
[----:B------:R-:W-:Y:S01]  /*1090*/  LOP3.LUT P0, RZ, R0, 0x1f, RZ, 0xc0, !PT ;  /* 0x0000001f00ff7812 */ /* 0x000fe2000780c0ff */
[----:B0-----:R-:W-:Y:S02]  /*10a0*/  FADD.FTZ R161, R164, R72 ;  /* 0x00000048a4a17221 */ /* 0x001fe40000010000 */
[----:B------:R-:W0:Y:S04]  /*10b0*/  SHFL.DOWN PT, R72, R74, 0x1, 0x1f ;  /* 0x08201f004a487f89 */ /* 0x000e2800000e0000 */
[----:B------:R-:W1:Y:S01]  /*10c0*/  SHFL.DOWN PT, R73, R161, 0x1, 0x1f ;  /* 0x08201f00a1497f89 */ /* 0x000e6200000e0000 */
[----:B------:R-:W-:Y:S01]  /*10d0*/  BSSY.RECONVERGENT B0, `(.L_x_4560) ;  /* 0x000000d000007945 */ /* 0x000fe20003800200 */
[----:B0-----:R-:W-:Y:S01]  /*10e0*/  FADD.FTZ R72, R74, R72 ;  /* 0x000000484a487221 */ /* 0x001fe20000010000 */
[----:B-1----:R-:W-:-:S03]  /*10f0*/  FADD.FTZ R73, R161, R73 ;  /* 0x00000049a1497221 */ /* 0x002fc60000010000 */
        /* <DEDUP_REMOVED lines=10> */
.L_x_4561:
[----:B------:R-:W-:Y:S05]  /*11a0*/  BSYNC.RECONVERGENT B0 ;  /* 0x0000000000007941 */ /* 0x000fea0003800200 */
.L_x_4560:
[----:B------:R-:W1:Y:S08]  /*11b0*/  S2UR UR5, SR_CgaCtaId ;  /* 0x00000000000579c3 */ /* 0x000e700000008800 */
[----:B------:R-:W-:Y:S01]  /*11c0*/  BAR.SYNC.DEFER_BLOCKING 0x0 ;  /* 0x0000000000007b1d */ /* 0x000fe20000010000 */
[C---:B------:R-:W-:Y:S01]  /*11d0*/  FADD.FTZ R108, R24.reuse, R108 ;  /* 0x0000006c186c7221 */ /* 0x040fe20000010000 */
[----:B------:R-:W-:Y:S01]  /*11e0*/  FFMA.FTZ R120, R24, R160, R120 ;  /* 0x000000a018787223 */ /* 0x000fe20000010078 */
[C---:B------:R-:W-:Y:S01]  /*11f0*/  FADD.FTZ R106, R25.reuse, R106 ;  /* 0x0000006a196a7221 */ /* 0x040fe20000010000 */
[----:B------:R-:W-:Y:S01]  /*1200*/  FFMA.FTZ R107, R25, R158, R107 ;  /* 0x0000009e196b7223 */ /* 0x000fe2000001006b */
[C---:B------:R-:W-:Y:S01]  /*1210*/  FADD.FTZ R104, R26.reuse, R104 ;  /* 0x000000681a687221 */ /* 0x040fe20000010000 */
[----:B------:R-:W-:Y:S01]  /*1220*/  UMOV UR4, 0x400 ;  /* 0x0000040000047882 */ /* 0x000fe20000000000 */
[----:B------:R-:W-:Y:S01]  /*1230*/  FFMA.FTZ R105, R26, R156, R105 ;  /* 0x0000009c1a697223 */ /* 0x000fe20000010069 */
[C---:B------:R-:W-:Y:S01]  /*1240*/  FADD.FTZ R102, R27.reuse, R102 ;  /* 0x000000661b667221 */ /* 0x040fe20000010000 */
[----:B------:R-:W-:Y:S01]  /*1250*/  FFMA.FTZ R103, R27, R157, R103 ;  /* 0x0000009d1b677223 */ /* 0x000fe20000010067 */
[----:B------:R-:W-:Y:S01]  /*1260*/  ISETP.GE.AND P3, PT, R119, R75, PT ;  /* 0x0000004b7700720c */ /* 0x000fe20003f66270 */
[C---:B------:R-:W-:Y:S01]  /*1270*/  FADD.FTZ R16, R29.reuse, R16 ;  /* 0x000000101d107221 */ /* 0x040fe20000010000 */
[----:B------:R-:W-:Y:S01]  /*1280*/  FFMA.FTZ R100, R29, R150, R100 ;  /* 0x000000961d647223 */ /* 0x000fe20000010064 */
[----:B------:R-:W-:Y:S01]  /*1290*/  UISETP.NE.U32.AND UP0, UPT, UR16, URZ, UPT ;  /* 0x000000ff1000728c */ /* 0x000fe2000bf05070 */
[C---:B------:R-:W-:Y:S01]  /*12a0*/  FADD.FTZ R9, R36.reuse, R9 ;  /* 0x0000000924097221 */ /* 0x040fe20000010000 */
[----:B------:R-:W-:Y:S01]  /*12b0*/  FFMA.FTZ R93, R36, R88, R93 ;  /* 0x00000058245d7223 */ /* 0x000fe2000001005d */
[C---:B------:R-:W-:Y:S01]  /*12c0*/  FADD.FTZ R8, R37.reuse, R8 ;  /* 0x0000000825087221 */ /* 0x040fe20000010000 */
[----:B------:R-:W-:Y:S01]  /*12d0*/  UISETP.NE.AND.EX UP0, UPT, UR17, URZ, UPT, UP0 ;  /* 0x000000ff1100728c */ /* 0x000fe2000bf05300 */
[----:B------:R-:W-:Y:S01]  /*12e0*/  FFMA.FTZ R92, R37, R89, R92 ;  /* 0x00000059255c7223 */ /* 0x000fe2000001005c */
[C---:B------:R-:W-:Y:S01]  /*12f0*/  FADD.FTZ R17, R28.reuse, R17 ;  /* 0x000000111c117221 */ /* 0x040fe20000010000 */
[----:B------:R-:W-:Y:S01]  /*1300*/  FFMA.FTZ R101, R28, R149, R101 ;  /* 0x000000951c657223 */ /* 0x000fe20000010065 */
[C---:B------:R-:W-:Y:S01]  /*1310*/  FADD.FTZ R15, R30.reuse, R15 ;  /* 0x0000000f1e0f7221 */ /* 0x040fe20000010000 */
[----:B------:R-:W-:Y:S01]  /*1320*/  FFMA.FTZ R99, R30, R151, R99 ;  /* 0x000000971e637223 */ /* 0x000fe20000010063 */
[----:B-1----:R-:W-:Y:S01]  /*1330*/  ULEA UR4, UR5, UR4, 0x18 ;  /* 0x0000000405047291 */ /* 0x002fe2000f8ec0ff */
[C---:B------:R-:W-:Y:S01]  /*1340*/  FADD.FTZ R14, R31.reuse, R14 ;  /* 0x0000000e1f0e7221 */ /* 0x040fe20000010000 */
[----:B------:R-:W-:Y:S01]  /*1350*/  FFMA.FTZ R98, R31, R152, R98 ;  /* 0x000000981f627223 */ /* 0x000fe20000010062 */
[C---:B------:R-:W-:Y:S01]  /*1360*/  FADD.FTZ R13, R32.reuse, R13 ;  /* 0x0000000d200d7221 */ /* 0x040fe20000010000 */
[----:B------:R-:W-:Y:S01]  /*1370*/  UIADD3 UR5, UPT, UPT, UR4, 0x2820, URZ ;  /* 0x0000282004057890 */ /* 0x000fe2000fffe0ff */
[----:B------:R-:W-:Y:S01]  /*1380*/  FFMA.FTZ R97, R32, R141, R97 ;  /* 0x0000008d20617223 */ /* 0x000fe20000010061 */
[----:B------:R-:W-:Y:S01]  /*1390*/  @!UP1 UIADD3 UR5, UPT, UPT, UR4, 0x2800, URZ ;  /* 0x0000280004059890 */ /* 0x000fe2000fffe0ff */
[C---:B------:R-:W-:Y:S01]  /*13a0*/  FADD.FTZ R12, R33.reuse, R12 ;  /* 0x0000000c210c7221 */ /* 0x040fe20000010000 */
[----:B------:R-:W-:Y:S01]  /*13b0*/  UIADD3 UR10, UPT, UPT, UR4, 0x2830, URZ ;  /* 0x00002830040a7890 */ /* 0x000fe2000fffe0ff */
[----:B------:R-:W-:Y:S01]  /*13c0*/  FFMA.FTZ R96, R33, R142, R96 ;  /* 0x0000008e21607223 */ /* 0x000fe20000010060 */
[----:B------:R-:W-:Y:S01]  /*13d0*/  @!UP1 UIADD3 UR10, UPT, UPT, UR4, 0x2810, URZ ;  /* 0x00002810040a9890 */ /* 0x000fe2000fffe0ff */
[C---:B------:R-:W-:Y:S01]  /*13e0*/  FADD.FTZ R11, R34.reuse, R11 ;  /* 0x0000000b220b7221 */ /* 0x040fe20000010000 */
[----:B------:R-:W-:Y:S01]  /*13f0*/  FFMA.FTZ R95, R34, R143, R95 ;  /* 0x0000008f225f7223 */ /* 0x000fe2000001005f */
[C---:B------:R-:W-:Y:S01]  /*1400*/  FADD.FTZ R10, R35.reuse, R10 ;  /* 0x0000000a230a7221 */ /* 0x040fe20000010000 */
[----:B------:R-:W-:Y:S01]  /*1410*/  FFMA.FTZ R94, R35, R144, R94 ;  /* 0x00000090235e7223 */ /* 0x000fe2000001005e */
[----:B------:R-:W1:Y:S01]  /*1420*/  LDS.128 R24, [UR5] ;  /* 0x00000005ff187984 */ /* 0x000e620008000c00 */
[C---:B------:R-:W-:Y:S01]  /*1430*/  FADD.FTZ R7, R38.reuse, R7 ;  /* 0x0000000726077221 */ /* 0x040fe20000010000 */
[----:B------:R-:W-:Y:S01]  /*1440*/  FFMA.FTZ R23, R38, R90, R23 ;  /* 0x0000005a26177223 */ /* 0x000fe20000010017 */
[C---:B------:R-:W-:Y:S01]  /*1450*/  FADD.FTZ R6, R39.reuse, R6 ;  /* 0x0000000627067221 */ /* 0x040fe20000010000 */
[----:B0-----:R-:W0:Y:S01]  /*1460*/  LDS.128 R72, [UR10] ;  /* 0x0000000aff487984 */ /* 0x001e220008000c00 */
        /* <DEDUP_REMOVED lines=9> */
[----:B-1----:R-:W-:Y:S01]  /*1500*/  FADD.FTZ R29, RZ, R24 ;  /* 0x00000018ff1d7221 */ /* 0x002fe20000010000 */
[----:B------:R-:W-:-:S03]  /*1510*/  FADD.FTZ R24, RZ, R25 ;  /* 0x00000019ff187221 */ /* 0x000fc60000010000 */
[----:B------:R-:W-:Y:S01]  /*1520*/  FADD.FTZ R29, R26, R29 ;  /* 0x0000001d1a1d7221 */ /* 0x000fe20000010000 */
[----:B------:R-:W-:-:S03]  /*1530*/  FADD.FTZ R24, R27, R24 ;  /* 0x000000181b187221 */ /* 0x000fc60000010000 */
[----:B0-----:R-:W-:Y:S01]  /*1540*/  FADD.FTZ R29, R29, R72 ;  /* 0x000000481d1d7221 */ /* 0x001fe20000010000 */
        /* <DEDUP_REMOVED lines=28> */
.L_x_4564:
        /* <DEDUP_REMOVED lines=17> */
.L_x_4563:
        /* <DEDUP_REMOVED lines=20> */
.L_x_4566:
        /* <DEDUP_REMOVED lines=21> */
.L_x_4562:
        /* <DEDUP_REMOVED lines=21> */
.L_x_4568:
        /* <DEDUP_REMOVED lines=17> */
.L_x_4567:
        /* <DEDUP_REMOVED lines=20> */
.L_x_4569:
        /* <DEDUP_REMOVED lines=15> */
[-C--:B------:R-:W-:Y:S02]  /*1f40*/  MOV R67, R27.reuse ;  /* 0x0000001b00437202 */ /* 0x080fe40000000f00 */
[----:B------:R-:W-:Y:S02]  /*1f50*/  MOV R71, R27 ;  /* 0x0000001b00477202 */ /* 0x000fe40000000f00 */
[----:B------:R-:W-:-:S02]  /*1f60*/  MOV R70, R26 ;  /* 0x0000001a00467202 */ /* 0x000fc40000000f00 */
[----:B------:R-:W-:Y:S02]  /*1f70*/  MOV R69, R25 ;  /* 0x0000001900457202 */ /* 0x000fe40000000f00 */
[----:B------:R-:W-:-:S07]  /*1f80*/  MOV R68, R24 ;  /* 0x0000001800447202 */ /* 0x000fce0000000f00 */
.L_x_4565:
[----:B------:R-:W-:Y:S01]  /*1f90*/  ISETP.NE.U32.AND P0, PT, RZ, UR4, PT ;  /* 0x00000004ff007c0c */ /* 0x000fe2000bf05070 */
[----:B------:R-:W0:Y:S01]  /*1fa0*/  LDC.64 R28, c[0x0][0x468] ;  /* 0x00011a00ff1c7b82 */ /* 0x000e220000000a00 */
[----:B------:R-:W-:Y:S02]  /*1fb0*/  ISETP.NE.U32.AND P2, PT, RZ, UR6, PT ;  /* 0x00000006ff007c0c */ /* 0x000fe4000bf45070 */
[----:B------:R-:W-:Y:S02]  /*1fc0*/  ISETP.NE.AND.EX P0, PT, RZ, UR5, PT, P0 ;  /* 0x00000005ff007c0c */ /* 0x000fe4000bf05300 */
[----:B------:R-:W-:-:S11]  /*1fd0*/  ISETP.NE.AND.EX P2, PT, RZ, UR7, PT, P2 ;  /* 0x00000007ff007c0c */ /* 0x000fd6000bf45320 */
[----:B------:R-:W1:Y:S08]  /*1fe0*/  @P0 LDC.64 R34, c[0x0][0x478] ;  /* 0x00011e00ff220b82 */ /* 0x000e700000000a00 */
[----:B------:R-:W2:Y:S01]  /*1ff0*/  @P2 LDC.64 R30, c[0x0][0x470] ;  /* 0x00011c00ff1e2b82 */ /* 0x000ea20000000a00 */
[----:B0-----:R-:W-:-:S04]  /*2000*/  IMAD.WIDE.U32 R32, R136, 0x10, R28 ;  /* 0x0000001088207825 */ /* 0x001fc800078e001c */
        /* <DEDUP_REMOVED lines=29> */
.L_x_4572:
        /* <DEDUP_REMOVED lines=17> */
.L_x_4571:
        /* <DEDUP_REMOVED lines=18> */
.L_x_4574:
        /* <DEDUP_REMOVED lines=13> */
.L_x_4570:
        /* <DEDUP_REMOVED lines=23> */
.L_x_4576:
        /* <DEDUP_REMOVED lines=17> */
.L_x_4575:
        /* <DEDUP_REMOVED lines=18> */
.L_x_4577:
        /* <DEDUP_REMOVED lines=11> */
[----:B------:R-:W-:-:S07]  /*2930*/  FMUL.FTZ R27, R133, R148 ;  /* 0x00000094851b7220 */ /* 0x000fce0000410000 */
.L_x_4573:
[----:B------:R-:W0:Y:S01]  /*2940*/  @P0 LDC.64 R34, c[0x0][0x478] ;  /* 0x00011e00ff220b82 */ /* 0x000e220000000a00 */
[----:B------:R-:W-:-:S07]  /*2950*/  IMAD.WIDE.U32 R32, R135, 0x10, R28 ;  /* 0x0000001087207825 */ /* 0x000fce00078e001c */
[----:B------:R-:W1:Y:S01]  /*2960*/  @P2 LDC.64 R30, c[0x0][0x470] ;  /* 0x00011c00ff1e2b82 */ /* 0x000e620000000a00 */
[----:B0-----:R-:W-:-:S05]  /*2970*/  @P0 IMAD.WIDE.U32 R34, R135, 0x10, R34 ;  /* 0x0000001087220825 */ /* 0x001fca00078e0022 */
[----:B------:R0:W-:Y:S01]  /*2980*/  @P0 STG.E.128 desc[UR12][R34.64], R68 ;  /* 0x0000004422000986 */ /* 0x0001e2000c101d0c */
[----:B-1----:R-:W-:-:S03]  /*2990*/  @P2 IMAD.WIDE.U32 R30, R135, 0x10, R30 ;  /* 0x00000010871e2825 */ /* 0x002fc600078e001e */
        /* <DEDUP_REMOVED lines=26> */
.L_x_4580:
        /* <DEDUP_REMOVED lines=17> */
.L_x_4579:
        /* <DEDUP_REMOVED lines=18> */
.L_x_4582:
        /* <DEDUP_REMOVED lines=13> */
.L_x_4578:
        /* <DEDUP_REMOVED lines=23> */
.L_x_4584:
        /* <DEDUP_REMOVED lines=17> */
.L_x_4583:
        /* <DEDUP_REMOVED lines=18> */
.L_x_4585:
        /* <DEDUP_REMOVED lines=12> */
.L_x_4581:
        /* <DEDUP_REMOVED lines=32> */
.L_x_4588:
        /* <DEDUP_REMOVED lines=17> */
.L_x_4587:
        /* <DEDUP_REMOVED lines=18> */
.L_x_4590:
        /* <DEDUP_REMOVED lines=13> */
.L_x_4586:
        /* <DEDUP_REMOVED lines=23> */
.L_x_4592:
        /* <DEDUP_REMOVED lines=17> */
.L_x_4591:
        /* <DEDUP_REMOVED lines=18> */
.L_x_4593:
        /* <DEDUP_REMOVED lines=12> */
.L_x_4589:
        /* <DEDUP_REMOVED lines=32> */
.L_x_4596:
        /* <DEDUP_REMOVED lines=17> */
.L_x_4595:
        /* <DEDUP_REMOVED lines=18> */
.L_x_4598:
        /* <DEDUP_REMOVED lines=13> */
.L_x_4594:
        /* <DEDUP_REMOVED lines=23> */
.L_x_4600:
        /* <DEDUP_REMOVED lines=17> */
.L_x_4599:
        /* <DEDUP_REMOVED lines=18> */
.L_x_4601:
        /* <DEDUP_REMOVED lines=12> */
.L_x_4597:
[----:B------:R-:W0:Y:S01]  /*4560*/  @P0 LDC.64 R30, c[0x0][0x478] ;  /* 0x00011e00ff1e0b82 */ /* 0x000e220000000a00 */
[----:B------:R-:W-:Y:S01]  /*4570*/  IMAD.WIDE.U32 R28, R131, 0x10, R28 ;  /* 0x00000010831c7825 */ /* 0x000fe200078e001c */
[----:B------:R-:W-:-:S06]  /*4580*/  UPLOP3.LUT UP1, UPT, UPT, UPT, UP1, 0x40, 0x4 ;  /* 0x000000000004789c */ /* 0x000fcc0003f2e810 */
[----:B------:R-:W1:Y:S01]  /*4590*/  @P2 LDC.64 R32, c[0x0][0x470] ;  /* 0x00011c00ff202b82 */ /* 0x000e620000000a00 */
[----:B0-----:R-:W-:-:S05]  /*45a0*/  @P0 IMAD.WIDE.U32 R30, R131, 0x10, R30 ;  /* 0x00000010831e0825 */ /* 0x001fca00078e001e */
[----:B------:R0:W-:Y:S01]  /*45b0*/  @P0 STG.E.128 desc[UR12][R30.64], R68 ;  /* 0x000000441e000986 */ /* 0x0001e2000c101d0c */
[----:B-1----:R-:W-:-:S03]  /*45c0*/  @P2 IMAD.WIDE.U32 R32, R131, 0x10, R32 ;  /* 0x0000001083202825 */ /* 0x002fc600078e0020 */
[----:B------:R0:W-:Y:S04]  /*45d0*/  STG.E.128 desc[UR12][R28.64], R24 ;  /* 0x000000181c007986 */ /* 0x0001e8000c101d0c */
[----:B------:R0:W-:Y:S01]  /*45e0*/  @P2 STG.E.128 desc[UR12][R32.64], R64 ;  /* 0x0000004020002986 */ /* 0x0001e2000c101d0c */
[----:B------:R-:W-:Y:S05]  /*45f0*/  @!P3 BRA `(.L_x_4602) ;  /* 0xffffffbc00f4b947 */ /* 0x000fea000383ffff */
        /* <DEDUP_REMOVED lines=8> */
[----:B0-----:R-:W-:Y:S02]  /*4680*/  MOV R24, R120 ;  /* 0x0000007800187202 */ /* 0x001fe40000000f00 */
        /* <DEDUP_REMOVED lines=31> */
.L_x_4559:
        /* <DEDUP_REMOVED lines=18> */
.L_x_4603:
        /* <DEDUP_REMOVED lines=14> */
.L_x_5471:


//--------------------- .text._ZN10layer_norm31ln_parallel_residual_bwd_kernelINS_13Kernel_traitsI6__halfffffjLj2560ELj1ELj1ELj4ELj16ENS_18Kernel_traits_baseILj2560ES2_ffffjLj128EEEEELb1ELb0ELb0EEEvNS_9BwdParamsE --------------------------
	.section	.text._ZN10layer_norm31ln_parallel_residual_bwd_kernelINS_13Kernel_traitsI6__halfffffjLj2560ELj1ELj1ELj4ELj16ENS_18Kernel_traits_baseILj2560ES2_ffffjLj128EEEEELb1ELb0ELb0EEEvNS_9BwdParamsE,"ax",@progbits
	.align	128
        .global         _ZN10layer_norm31ln_parallel_residual_bwd_kernelINS_13Kernel_traitsI6__halfffffjLj2560ELj1ELj1ELj4ELj16ENS_18Kernel_traits_baseILj2560ES2_ffffjLj128EEEEELb1ELb0ELb0EEEvNS_9BwdParamsE
        .type           _ZN10layer_norm31ln_parallel_residual_bwd_kernelINS_13Kernel_traitsI6__halfffffjLj2560ELj1ELj1ELj4ELj16ENS_18Kernel_traits_baseILj2560ES2_ffffjLj128EEEEELb1ELb0ELb0EEEvNS_9BwdParamsE,@function
        .size           _ZN10layer_norm31ln_parallel_residual_bwd_kernelINS_13Kernel_traitsI6__halfffffjLj2560ELj1ELj1ELj4ELj16ENS_18Kernel_traits_baseILj2560ES2_ffffjLj128EEEEELb1ELb0ELb0EEEvNS_9BwdParamsE,(.L_x_5472 - _ZN10layer_norm31ln_parallel_residual_bwd_kernelINS_13Kernel_traitsI6__halfffffjLj2560ELj1ELj1ELj4ELj16ENS_18Kernel_traits_baseILj2560ES2_ffffjLj128EEEEELb1ELb0ELb0EEEvNS_9BwdParamsE)
        .other          _ZN10layer_norm31ln_parallel_residual_bwd_kernelINS_13Kernel_traitsI6__halfffffjLj2560ELj1ELj1ELj4ELj16ENS_18Kernel_traits_baseILj2560ES2_ffffjLj128EEEEELb1ELb0ELb0EEEvNS_9BwdParamsE,@"STO_CUDA_ENTRY STV_DEFAULT"
_ZN10layer_norm31ln_parallel_residual_bwd_kernelINS_13Kernel_traitsI6__halfffffjLj2560ELj1ELj1ELj4ELj16ENS_18Kernel_traits_baseILj2560ES2_ffffjLj128EEEEELb1ELb0ELb0EEEvNS_9BwdParamsE:
.text._ZN10layer_norm31ln_parallel_residual_bwd_kernelINS_13Kernel_traitsI6__halfffffjLj2560ELj1ELj1ELj4ELj16ENS_18Kernel_traits_baseILj2560ES2_ffffjLj128EEEEELb1ELb0ELb0EEEvNS_9BwdParamsE:
        /* <DEDUP_REMOVED lines=28> */
[----:B------:R-:W-:-:S07]  /*01c0*/  @P0 LOP3.LUT R27, R27, 0x80, RZ, 0xfc, !PT ;  /* 0x000000801b1b0812 */ /* 0x000fce00078efcff */
[----:B------:R-:W3:Y:S01]  /*01d0*/  LDC.64 R22, c[0x0][0x3d0] ;  /* 0x0000f400ff167b82 */ /* 0x000ee20000000a00 */
[C---:B----4-:R-:W-:Y:S01]  /*01e0*/  @P1 IMAD.WIDE.U32 R10, R27.reuse, 0x8, R6 ;  /* 0x000000081b0a1825 */ /* 0x050fe200078e0006 */
[----:B------:R-:W5:Y:S03]  /*01f0*/  @P0 LDG.E.64 R86, desc[UR10][R4.64] ;  /* 0x0000000a04560981 */ /* 0x000f66000c1e1b00 */
[C---:B-1----:R-:W-:Y:S01]  /*0200*/  @P1 IMAD.WIDE.U32 R12, R27.reuse, 0x8, R8 ;  /* 0x000000081b0c1825 */ /* 0x042fe200078e0008 */
[----:B------:R-:W-:Y:S01]  /*0210*/  @P1 IADD3 R27, PT, PT, R27, 0x80, RZ ;  /* 0x000000801b1b1810 */ /* 0x000fe20007ffe0ff */
[----:B------:R-:W5:Y:S01]  /*0220*/  @P1 LDG.E.64 R88, desc[UR10][R10.64] ;  /* 0x0000000a0a581981 */ /* 0x000f62000c1e1b00 */
[----:B------:R-:W1:Y:S03]  /*0230*/  LDC.64 R24, c[0x0][0x3d8] ;  /* 0x0000f600ff187b82 */ /* 0x000e660000000a00 */
[C---:B0-----:R-:W-:Y:S01]  /*0240*/  @P2 IMAD.WIDE.U32 R14, R27.reuse, 0x8, R14 ;  /* 0x000000081b0e2825 */ /* 0x041fe200078e000e */
[----:B------:R-:W5:Y:S03]  /*0250*/  @P1 LDG.E.64 R90, desc[UR10][R12.64] ;  /* 0x0000000a0c5a1981 */ /* 0x000f66000c1e1b00 */
[C---:B------:R-:W-:Y:S01]  /*0260*/  @P2 IMAD.WIDE.U32 R16, R27.reuse, 0x8, R16 ;  /* 0x000000081b102825 */ /* 0x040fe200078e0010 */
[----:B------:R-:W0:Y:S01]  /*0270*/  S2UR UR4, SR_CTAID.X ;  /* 0x00000000000479c3 */ /* 0x000e220000002500 */
[----:B------:R-:W-:Y:S01]  /*0280*/  @P2 IADD3 R27, PT, PT, R27, 0x80, RZ ;  /* 0x000000801b1b2810 */ /* 0x000fe20007ffe0ff */
[----:B------:R-:W5:Y:S04]  /*0290*/  @P2 LDG.E.64 R92, desc[UR10][R14.64] ;  /* 0x0000000a0e5c2981 */ /* 0x000f68000c1e1b00 */
[C---:B------:R-:W-:Y:S01]  /*02a0*/  @P3 IMAD.WIDE.U32 R18, R27.reuse, 0x8, R18 ;  /* 0x000000081b123825 */ /* 0x040fe200078e0012 */
[----:B------:R-:W5:Y:S03]  /*02b0*/  @P2 LDG.E.64 R94, desc[UR10][R16.64] ;  /* 0x0000000a105e2981 */ /* 0x000f66000c1e1b00 */
[C---:B--2---:R-:W-:Y:S01]  /*02c0*/  @P3 IMAD.WIDE.U32 R20, R27.reuse, 0x8, R20 ;  /* 0x000000081b143825 */ /* 0x044fe200078e0014 */
[----:B------:R-:W-:Y:S01]  /*02d0*/  @P3 IADD3 R27, PT, PT, R27, 0x80, RZ ;  /* 0x000000801b1b3810 */ /* 0x000fe20007ffe0ff */
[----:B------:R-:W5:Y:S04]  /*02e0*/  @P3 LDG.E.64 R96, desc[UR10][R18.64] ;  /* 0x0000000a12603981 */ /* 0x000f68000c1e1b00 */
[C---:B---3--:R-:W-:Y:S01]  /*02f0*/  @P4 IMAD.WIDE.U32 R6, R27.reuse, 0x8, R22 ;  /* 0x000000081b064825 */ /* 0x048fe200078e0016 */
[----:B------:R2:W5:Y:S03]  /*0300*/  @P3 LDG.E.64 R98, desc[UR10][R20.64] ;  /* 0x0000000a14623981 */ /* 0x000566000c1e1b00 */
[----:B-1----:R-:W-:Y:S01]  /*0310*/  @P4 IMAD.WIDE.U32 R8, R27, 0x8, R24 ;  /* 0x000000081b084825 */ /* 0x002fe200078e0018 */
[----:B------:R-:W5:Y:S01]  /*0320*/  @P4 LDG.E.64 R100, desc[UR10][R6.64] ;  /* 0x0000000a06644981 */ /* 0x000f62000c1e1b00 */
[----:B0-----:R-:W-:-:S03]  /*0330*/  MOV R136, UR4 ;  /* 0x0000000400887c02 */ /* 0x001fc60008000f00 */
[----:B------:R0:W5:Y:S01]  /*0340*/  @P4 LDG.E.64 R102, desc[UR10][R8.64] ;  /* 0x0000000a08664981 */ /* 0x000162000c1e1b00 */
        /* <DEDUP_REMOVED lines=34> */
[----:B------:R-:W-:Y:S02]  /*0570*/  CS2R R18, SRZ ;  /* 0x0000000000127805 */ /* 0x000fe4000001ff00 */
[----:B------:R-:W-:-:S02]  /*0580*/  CS2R R12, SRZ ;  /* 0x00000000000c7805 */ /* 0x000fc4000001ff00 */
[----:B------:R-:W-:Y:S02]  /*0590*/  CS2R R14, SRZ ;  /* 0x00000000000e7805 */ /* 0x000fe4000001ff00 */
[----:B0-----:R-:W-:Y:S02]  /*05a0*/  CS2R R8, SRZ ;  /* 0x0000000000087805 */ /* 0x001fe4000001ff00 */
[----:B------:R-:W-:Y:S02]  /*05b0*/  CS2R R10, SRZ ;  /* 0x00000000000a7805 */ /* 0x000fe4000001ff00 */
        /* <DEDUP_REMOVED lines=68> */
[----:B------:R-:W-:Y:S01]  /*0a00*/  MOV R206, R103 ;  /* 0x0000006700ce7202 */ /* 0x000fe20000000f00 */
[----:B------:R-:W-:Y:S01]  /*0a10*/  UPLOP3.LUT UP1, UPT, UPT, UPT, UPT, 0x40, 0x4 ;  /* 0x000000000004789c */ /* 0x000fe20003f2e870 */
[----:B------:R-:W-:Y:S01]  /*0a20*/  SHF.R.U32.HI R20, RZ, 0x10, R103 ;  /* 0x00000010ff147819 */ /* 0x000fe20000011667 */
[----:B------:R-:W0:Y:S01]  /*0a30*/  LDCU UR14, c[0x0][0x408] ;  /* 0x00008100ff0e77ac */ /* 0x000e220008000800 */
[----:B------:R-:W-:-:S02]  /*0a40*/  SHF.R.U64 R155, R84, 0x10, R85 ;  /* 0x00000010549b7819 */ /* 0x000fc40000001255 */
[----:B------:R-:W-:Y:S01]  /*0a50*/  MOV R0, R85 ;  /* 0x0000005500007202 */ /* 0x000fe20000000f00 */
[----:B------:R-:W1:Y:S01]  /*0a60*/  LDCU UR9, c[0x0][0x400] ;  /* 0x00008000ff0977ac */ /* 0x000e620008000800 */
[----:B------:R-:W-:Y:S02]  /*0a70*/  SHF.R.U32.HI R3, RZ, 0x10, R85 ;  /* 0x00000010ff037819 */ /* 0x000fe40000011655 */
[----:B------:R-:W-:Y:S01]  /*0a80*/  MOV R154, R86 ;  /* 0x00000056009a7202 */ /* 0x000fe20000000f00 */
[----:B------:R-:W2:Y:S01]  /*0a90*/  LDCU.64 UR6, c[0x0][0x478] ;  /* 0x00008f00ff0677ac */ /* 0x000ea20008000a00 */
[----:B------:R-:W-:Y:S02]  /*0aa0*/  SHF.R.U64 R153, R86, 0x10, R87 ;  /* 0x0000001056997819 */ /* 0x000fe40000001257 */
[----:B------:R-:W-:Y:S01]  /*0ab0*/  MOV R2, R87 ;  /* 0x0000005700027202 */ /* 0x000fe20000000f00 */
[----:B------:R-:W3:Y:S01]  /*0ac0*/  LDCU.64 UR16, c[0x0][0x438] ;  /* 0x00008700ff1077ac */ /* 0x000ee20008000a00 */
[----:B------:R-:W-:-:S02]  /*0ad0*/  PLOP3.LUT P1, PT, PT, PT, UP0, 0x80, 0x8 ;  /* 0x000000000008781c */ /* 0x000fc40003f2f008 */
[----:B------:R-:W-:Y:S01]  /*0ae0*/  PRMT R152, R4, 0x5410, R152 ;  /* 0x0000541004987816 */ /* 0x000fe20000000098 */
[----:B------:R-:W4:Y:S01]  /*0af0*/  LDCU.64 UR12, c[0x0][0x470] ;  /* 0x00008e00ff0c77ac */ /* 0x000f220008000a00 */
[----:B------:R-:W-:Y:S02]  /*0b00*/  PRMT R156, R156, 0x5410, R5 ;  /* 0x000054109c9c7816 */ /* 0x000fe40000000005 */
[----:B------:R-:W-:Y:S02]  /*0b10*/  CS2R R4, SRZ ;  /* 0x0000000000047805 */ /* 0x000fe4000001ff00 */
[----:B------:R-:W-:Y:S02]  /*0b20*/  PRMT R185, R185, 0x5410, R7 ;  /* 0x00005410b9b97816 */ /* 0x000fe40000000007 */
[----:B------:R-:W-:Y:S02]  /*0b30*/  PRMT R193, R193, 0x5410, R6 ;  /* 0x00005410c1c17816 */ /* 0x000fe40000000006 */
[----:B------:R-:W-:-:S02]  /*0b40*/  CS2R R6, SRZ ;  /* 0x0000000000067805 */ /* 0x000fc4000001ff00 */
[----:B------:R-:W-:Y:S02]  /*0b50*/  PRMT R194, R194, 0x5410, R8 ;  /* 0x00005410c2c27816 */ /* 0x000fe40000000008 */
        /* <DEDUP_REMOVED lines=18> */
[----:B------:R-:W-:Y:S02]  /*0c80*/  CS2R R20, SRZ ;  /* 0x0000000000147805 */ /* 0x000fe4000001ff00 */
[----:B------:R-:W-:Y:S02]  /*0c90*/  PRMT R155, R0, 0x5410, R155 ;  /* 0x00005410009b7816 */ /* 0x000fe4000000009b */
[----:B------:R-:W-:Y:S02]  /*0ca0*/  PRMT R154, R154, 0x5410, R3 ;  /* 0x000054109a9a7816 */ /* 0x000fe40000000003 */
[----:B------:R-:W-:Y:S02]  /*0cb0*/  PRMT R153, R2, 0x5410, R153 ;  /* 0x0000541002997816 */ /* 0x000fe40000000099 */
[----:B01234-:R-:W-:-:S07]  /*0cc0*/  P2R R121, PR, RZ, 0x2 ;  /* 0x00000002ff797803 */ /* 0x01ffce0000000000 */
.L_x_4667:
        /* <DEDUP_REMOVED lines=23> */
[----:B------:R-:W0:Y:S08]  /*0e40*/  LDC.64 R112, c[0x0][0x430] ;  /* 0x00010c00ff707b82 */ /* 0x000e300000000a00 */
[----:B------:R-:W1:Y:S08]  /*0e50*/  LDC.64 R116, c[0x0][0x428] ;  /* 0x00010a00ff747b82 */ /* 0x000e700000000a00 */
[----:B------:R-:W2:Y:S01]  /*0e60*/  LDC.64 R120, c[0x0][0x3a8] ;  /* 0x0000ea00ff787b82 */ /* 0x000ea20000000a00 */
[----:B------:R-:W-:-:S04]  /*0e70*/  ISETP.NE.U32.AND P4, PT, RZ, UR12, PT ;  /* 0x0000000cff007c0c */ /* 0x000fc8000bf85070 */
[----:B------:R-:W-:Y:S01]  /*0e80*/  ISETP.NE.AND.EX P4, PT, RZ, UR13, PT, P4 ;  /* 0x0000000dff007c0c */ /* 0x000fe2000bf85340 */
[C---:B0-----:R-:W-:Y:S01]  /*0e90*/  IMAD.WIDE.U32 R112, R134.reuse, 0x10, R112 ;  /* 0x0000001086707825 */ /* 0x041fe200078e0070 */
[----:B------:R-:W-:Y:S01]  /*0ea0*/  ISETP.NE.U32.AND P0, PT, RZ, UR16, PT ;  /* 0x00000010ff007c0c */ /* 0x000fe2000bf05070 */
[----:B------:R-:W0:Y:S04]  /*0eb0*/  LDC.64 R130, c[0x0][0x3b0] ;  /* 0x0000ec00ff827b82 */ /* 0x000e280000000a00 */
[----:B------:R-:W3:Y:S01]  /*0ec0*/  LDG.E.128 R112, desc[UR10][R112.64] ;  /* 0x0000000a70707981 */ /* 0x000ee2000c1e1d00 */
[----:B-1----:R-:W-:-:S05]  /*0ed0*/  IMAD.WIDE.U32 R116, R134, 0x10, R116 ;  /* 0x0000001086747825 */ /* 0x002fca00078e0074 */
[----:B------:R-:W1:Y:S01]  /*0ee0*/  @P4 LDC.64 R186, c[0x0][0x3b8] ;  /* 0x0000ee00ffba4b82 */ /* 0x000e620000000a00 */
[----:B------:R-:W4:Y:S01]  /*0ef0*/  LDG.E.128 R116, desc[UR10][R116.64] ;  /* 0x0000000a74747981 */ /* 0x000f22000c1e1d00 */
[----:B--2---:R-:W-:-:S06]  /*0f00*/  IMAD.WIDE.U32 R120, R134, 0x10, R120 ;  /* 0x0000001086787825 */ /* 0x004fcc00078e0078 */
[----:B------:R-:W2:Y:S01]  /*0f10*/  LDG.E.128 R120, desc[UR10][R120.64] ;  /* 0x0000000a78787981 */ /* 0x000ea2000c1e1d00 */
[----:B-1----:R-:W-:-:S05]  /*0f20*/  @P4 IMAD.WIDE.U32 R186, R134, 0x4, R186 ;  /* 0x0000000486ba4825 */ /* 0x002fca00078e00ba */
[----:B------:R-:W5:Y:S01]  /*0f30*/  @P4 LDG.E R133, desc[UR10][R186.64] ;  /* 0x0000000aba854981 */ /* 0x000f62000c1e1900 */
[----:B------:R-:W-:-:S13]  /*0f40*/  ISETP.NE.AND.EX P0, PT, RZ, UR17, PT, P0 ;  /* 0x00000011ff007c0c */ /* 0x000fda000bf05300 */
[----:B------:R-:W1:Y:S01]  /*0f50*/  @P0 LDC.64 R150, c[0x0][0x438] ;  /* 0x00010e00ff960b82 */ /* 0x000e620000000a00 */
[----:B------:R-:W-:Y:S02]  /*0f60*/  HADD2.F32 R177, -RZ, R154.H0_H0 ;  /* 0x2000009affb17230 */ /* 0x000fe40000004100 */
[----:B0-----:R-:W-:-:S04]  /*0f70*/  IMAD.WIDE.U32 R130, R134, 0x4, R130 ;  /* 0x0000000486827825 */ /* 0x001fc800078e0082 */
[----:B------:R-:W-:Y:S02]  /*0f80*/  HADD2.F32 R3, -RZ, R156.H0_H0 ;  /* 0x2000009cff037230 */ /* 0x000fe40000004100 */
[----:B------:R-:W-:Y:S01]  /*0f90*/  HADD2.F32 R174, -RZ, R153.H1_H1 ;  /* 0x30000099ffae7230 */ /* 0x000fe20000004100 */
[----:B------:R-:W5:Y:S01]  /*0fa0*/  LDG.E R131, desc[UR10][R130.64] ;  /* 0x0000000a82837981 */ /* 0x000f62000c1e1900 */
[----:B------:R-:W-:Y:S02]  /*0fb0*/  HADD2.F32 R166, -RZ, R155.H1_H1 ;  /* 0x3000009bffa67230 */ /* 0x000fe40000004100 */
[----:B-1----:R-:W-:-:S05]  /*0fc0*/  @P0 IMAD.WIDE.U32 R150, R134, 0x10, R150 ;  /* 0x0000001086960825 */ /* 0x002fca00078e0096 */
[----:B------:R0:W5:Y:S01]  /*0fd0*/  @P0 LDG.E.128 R84, desc[UR10][R150.64] ;  /* 0x0000000a96540981 */ /* 0x000162000c1e1d00 */
[----:B------:R-:W-:Y:S02]  /*0fe0*/  HADD2.F32 R184, -RZ, R152.H1_H1 ;  /* 0x30000098ffb87230 */ /* 0x000fe40000004100 */
[----:B0-----:R-:W-:Y:S01]  /*0ff0*/  HADD2.F32 R150, -RZ, R154.H1_H1 ;  /* 0x3000009aff967230 */ /* 0x001fe20000004100 */
[----:B------:R-:W-:Y:S01]  /*1000*/  IADD3 R183, PT, PT, R134, 0x80, RZ ;  /* 0x0000008086b77810 */ /* 0x000fe20007ffe0ff */
[----:B---3--:R-:W-:Y:S01]  /*1010*/  FMUL.FTZ R177, R112, R177 ;  /* 0x000000b170b17220 */ /* 0x008fe20000410000 */
[----:B------:R-:W-:-:S03]  /*1020*/  FMUL.FTZ R130, R113, R174 ;  /* 0x000000ae71827220 */ /* 0x000fc60000410000 */
[----:B----4-:R-:W-:Y:S01]  /*1030*/  FFMA.FTZ R132, R116, R3, R177 ;  /* 0x0000000374847223 */ /* 0x010fe200000100b1 */
[----:B------:R-:W-:Y:S02]  /*1040*/  HADD2.F32 R177, -RZ, R153.H0_H0 ;  /* 0x20000099ffb17230 */ /* 0x000fe40000004100 */
[----:B------:R-:W-:Y:S01]  /*1050*/  FFMA.FTZ R130, R117, R166, R130 ;  /* 0x000000a675827223 */ /* 0x000fe20000010082 */
[----:B------:R-:W-:Y:S02]  /*1060*/  HADD2.F32 R3, -RZ, R155.H0_H0 ;  /* 0x2000009bff037230 */ /* 0x000fe40000004100 */
        /* <DEDUP_REMOVED lines=9> */
[-C--:B------:R-:W-:Y:S01]  /*1100*/  FFMA.FTZ R81, R117, R166.reuse, R81 ;  /* 0x000000a675517223 */ /* 0x080fe20000010051 */
[----:B------:R-:W-:Y:S01]  /*1110*/  FADD.FTZ R21, R21, R113 ;  /* 0x0000007115157221 */ /* 0x000fe20000010000 */
[----:B------:R-:W-:Y:S01]  /*1120*/  FFMA.FTZ R41, R113, R166, R41 ;  /* 0x000000a671297223 */ /* 0x000fe20000010029 */
[----:B------:R-:W-:Y:S01]  /*1130*/  FADD.FTZ R113, RZ, R132 ;  /* 0x00000084ff717221 */ /* 0x000fe20000010000 */
[----:B------:R-:W-:Y:S01]  /*1140*/  FFMA.FTZ R117, R3, R132, RZ ;  /* 0x0000008403757223 */ /* 0x000fe200000100ff */
[----:B------:R-:W-:Y:S01]  /*1150*/  FADD.FTZ R20, R20, R112 ;  /* 0x0000007014147221 */ /* 0x000fe20000010000 */
[----:B------:R-:W-:Y:S01]  /*1160*/  FFMA.FTZ R40, R112, R3, R40 ;  /* 0x0000000370287223 */ /* 0x000fe20000010028 */
[----:B------:R-:W-:Y:S01]  /*1170*/  FADD.FTZ R22, R22, R114 ;  /* 0x0000007216167221 */ /* 0x000fe20000010000 */
[----:B------:R-:W-:Y:S01]  /*1180*/  FFMA.FTZ R42, R114, R177, R42 ;  /* 0x000000b1722a7223 */ /* 0x000fe2000001002a */
[----:B------:R-:W-:Y:S01]  /*1190*/  FMUL.FTZ R184, R115, R184 ;  /* 0x000000b873b87220 */ /* 0x000fe20000410000 */
[----:B------:R-:W-:Y:S01]  /*11a0*/  FADD.FTZ R174, -R181, R123 ;  /* 0x0000007bb5ae7221 */ /* 0x000fe20000010100 */
        /* <DEDUP_REMOVED lines=16> */
.L_x_4606:
[----:B------:R-:W-:Y:S05]  /*12b0*/  BSYNC.RECONVERGENT B0 ;  /* 0x0000000000007941 */ /* 0x000fea0003800200 */
.L_x_4605:
[----:B------:R-:W-:Y:S04]  /*12c0*/  BSSY.RECONVERGENT B0, `(.L_x_4607) ;  /* 0x0000049000007945 */ /* 0x000fe80003800200 */
[----:B------:R-:W-:Y:S05]  /*12d0*/  @!P1 BRA `(.L_x_4608) ;  /* 0x00000004001c9947 */ /* 0x000fea0003800000 */
[----:B------:R-:W0:Y:S08]  /*12e0*/  LDC.64 R112, c[0x0][0x430] ;  /* 0x00010c00ff707b82 */ /* 0x000e300000000a00 */
[----:B------:R-:W1:Y:S08]  /*12f0*/  LDC.64 R116, c[0x0][0x428] ;  /* 0x00010a00ff747b82 */ /* 0x000e700000000a00 */
[----:B------:R-:W2:Y:S01]  /*1300*/  LDC.64 R120, c[0x0][0x3a8] ;  /* 0x0000ea00ff787b82 */ /* 0x000ea20000000a00 */
[----:B------:R-:W-:-:S04]  /*1310*/  ISETP.NE.U32.AND P4, PT, RZ, UR12, PT ;  /* 0x0000000cff007c0c */ /* 0x000fc8000bf85070 */
[----:B------:R-:W-:Y:S01]  /*1320*/  ISETP.NE.AND.EX P4, PT, RZ, UR13, PT, P4 ;  /* 0x0000000dff007c0c */ /* 0x000fe2000bf85340 */
[C---:B0-----:R-:W-:Y:S02]  /*1330*/  IMAD.WIDE.U32 R112, R183.reuse, 0x10, R112 ;  /* 0x00000010b7707825 */ /* 0x041fe400078e0070 */
[----:B------:R-:W0:Y:S04]  /*1340*/  LDC.64 R188, c[0x0][0x3b0] ;  /* 0x0000ec00ffbc7b82 */ /* 0x000e280000000a00 */
[----:B------:R-:W3:Y:S01]  /*1350*/  LDG.E.128 R112, desc[UR10][R112.64] ;  /* 0x0000000a70707981 */ /* 0x000ee2000c1e1d00 */
[----:B-1----:R-:W-:-:S05]  /*1360*/  IMAD.WIDE.U32 R116, R183, 0x10, R116 ;  /* 0x00000010b7747825 */ /* 0x002fca00078e0074 */
[----:B------:R-:W1:Y:S01]  /*1370*/  @P4 LDC.64 R186, c[0x0][0x3b8] ;  /* 0x0000ee00ffba4b82 */ /* 0x000e620000000a00 */
[----:B------:R-:W4:Y:S01]  /*1380*/  LDG.E.128 R116, desc[UR10][R116.64] ;  /* 0x0000000a74747981 */ /* 0x000f22000c1e1d00 */
[----:B--2---:R-:W-:-:S06]  /*1390*/  IMAD.WIDE.U32 R120, R183, 0x10, R120 ;  /* 0x00000010b7787825 */ /* 0x004fcc00078e0078 */
[----:B------:R-:W2:Y:S01]  /*13a0*/  LDG.E.128 R120, desc[UR10][R120.64] ;  /* 0x0000000a78787981 */ /* 0x000ea2000c1e1d00 */
[----:B0-----:R-:W-:-:S05]  /*13b0*/  IMAD.WIDE.U32 R188, R183, 0x4, R188 ;  /* 0x00000004b7bc7825 */ /* 0x001fca00078e00bc */
[----:B------:R-:W5:Y:S01]  /*13c0*/  LDG.E R128, desc[UR10][R188.64] ;  /* 0x0000000abc807981 */ /* 0x000f62000c1e1900 */
[----:B-1----:R-:W-:-:S05]  /*13d0*/  @P4 IMAD.WIDE.U32 R186, R183, 0x4, R186 ;  /* 0x00000004b7ba4825 */ /* 0x002fca00078e00ba */
[----:B------:R-:W5:Y:S01]  /*13e0*/  @P4 LDG.E R129, desc[UR10][R186.64] ;  /* 0x0000000aba814981 */ /* 0x000f62000c1e1900 */
[----:B------:R-:W-:-:S04]  /*13f0*/  ISETP.NE.U32.AND P0, PT, RZ, UR16, PT ;  /* 0x00000010ff007c0c */ /* 0x000fc8000bf05070 */
[----:B------:R-:W-:-:S13]  /*1400*/  ISETP.NE.AND.EX P0, PT, RZ, UR17, PT, P0 ;  /* 0x00000011ff007c0c */ /* 0x000fda000bf05300 */
[----:B------:R-:W0:Y:S01]  /*1410*/  @P0 LDC.64 R148, c[0x0][0x438] ;  /* 0x00010e00ff940b82 */ /* 0x000e220000000a00 */
[--C-:B------:R-:W-:Y:S02]  /*1420*/  HADD2.F32 R163, -RZ, R193.reuse.H0_H0 ;  /* 0x200000c1ffa37230 */ /* 0x100fe40000004100 */
[----:B------:R-:W-:Y:S02]  /*1430*/  HADD2.F32 R164, -RZ, R193.H1_H1 ;  /* 0x300000c1ffa47230 */ /* 0x000fe40000004100 */
[----:B------:R-:W-:Y:S02]  /*1440*/  HADD2.F32 R127, -RZ, R152.H0_H0 ;  /* 0x20000098ff7f7230 */ /* 0x000fe40000004100 */
[----:B------:R-:W-:Y:S02]  /*1450*/  HADD2.F32 R126, -RZ, R156.H1_H1 ;  /* 0x3000009cff7e7230 */ /* 0x000fe40000004100 */
[--C-:B------:R-:W-:Y:S02]  /*1460*/  HADD2.F32 R175, -RZ, R194.reuse.H0_H0 ;  /* 0x200000c2ffaf7230 */ /* 0x100fe40000004100 */
[----:B------:R-:W-:-:S02]  /*1470*/  HADD2.F32 R176, -RZ, R194.H1_H1 ;  /* 0x300000c2ffb07230 */ /* 0x000fc40000004100 */
[----:B0-----:R-:W-:-:S05]  /*1480*/  @P0 IMAD.WIDE.U32 R148, R183, 0x10, R148 ;  /* 0x00000010b7940825 */ /* 0x001fca00078e0094 */
[----:B------:R0:W5:Y:S02]  /*1490*/  @P0 LDG.E.128 R88, desc[UR10][R148.64] ;  /* 0x0000000a94580981 */ /* 0x000164000c1e1d00 */
[--C-:B0-----:R-:W-:Y:S01]  /*14a0*/  HADD2.F32 R148, -RZ, R185.reuse.H1_H1 ;  /* 0x300000b9ff947230 */ /* 0x101fe20000004100 */
[----:B------:R-:W-:Y:S01]  /*14b0*/  IADD3 R183, PT, PT, R183, 0x80, RZ ;  /* 0x00000080b7b77810 */ /* 0x000fe20007ffe0ff */
[----:B---3--:R-:W-:Y:S01]  /*14c0*/  FMUL.FTZ R163, R112, R163 ;  /* 0x000000a370a37220 */ /* 0x008fe20000410000 */
[----:B------:R-:W-:Y:S01]  /*14d0*/  FMUL.FTZ R164, R113, R164 ;  /* 0x000000a471a47220 */ /* 0x000fe20000410000 */
[----:B------:R-:W-:Y:S02]  /*14e0*/  FMUL.FTZ R149, R114, R175 ;  /* 0x000000af72957220 */ /* 0x000fe40000410000 */
[----:B----4-:R-:W-:Y:S01]  /*14f0*/  FFMA.FTZ R127, R116, R127, R163 ;  /* 0x0000007f747f7223 */ /* 0x010fe200000100a3 */
        /* <DEDUP_REMOVED lines=8> */
[----:B------:R-:W-:Y:S01]  /*1580*/  FMUL.FTZ R176, R115, R176 ;  /* 0x000000b073b07220 */ /* 0x000fe20000410000 */
[----:B------:R-:W-:Y:S01]  /*1590*/  FADD.FTZ R57, R57, R117 ;  /* 0x0000007539397221 */ /* 0x000fe20000010000 */
[----:B------:R-:W-:Y:S01]  /*15a0*/  FFMA.FTZ R77, R117, R164, R77 ;  /* 0x000000a4754d7223 */ /* 0x000fe2000001004d */
[----:B------:R-:W-:Y:S01]  /*15b0*/  FMUL.FTZ R175, R135, R122 ;  /* 0x0000007a87af7220 */ /* 0x000fe20000410000 */
[----:B------:R-:W-:Y:S01]  /*15c0*/  FADD.FTZ R17, R17, R113 ;  /* 0x0000007111117221 */ /* 0x000fe20000010000 */
        /* <DEDUP_REMOVED lines=24> */
.L_x_4608:
[----:B------:R-:W-:Y:S05]  /*1750*/  BSYNC.RECONVERGENT B0 ;  /* 0x0000000000007941 */ /* 0x000fea0003800200 */
.L_x_4607:
[----:B------:R-:W-:Y:S04]  /*1760*/  BSSY.RECONVERGENT B0, `(.L_x_4609) ;  /* 0x0000049000007945 */ /* 0x000fe80003800200 */
[----:B------:R-:W-:Y:S05]  /*1770*/  @!P2 BRA `(.L_x_4610) ;  /* 0x00000004001ca947 */ /* 0x000fea0003800000 */
[----:B------:R-:W0:Y:S08]  /*1780*/  LDC.64 R112, c[0x0][0x430] ;  /* 0x00010c00ff707b82 */ /* 0x000e300000000a00 */
[----:B------:R-:W1:Y:S08]  /*1790*/  LDC.64 R116, c[0x0][0x428] ;  /* 0x00010a00ff747b82 */ /* 0x000e700000000a00 */
[----:B------:R-:W2:Y:S01]  /*17a0*/  LDC.64 R120, c[0x0][0x3a8] ;  /* 0x0000ea00ff787b82 */ /* 0x000ea20000000a00 */
[----:B------:R-:W-:-:S02]  /*17b0*/  ISETP.NE.U32.AND P4, PT, RZ, UR12, PT ;  /* 0x0000000cff007c0c */ /* 0x000fc4000bf85070 */
[----:B------:R-:W-:Y:S02]  /*17c0*/  ISETP.NE.U32.AND P0, PT, RZ, UR16, PT ;  /* 0x00000010ff007c0c */ /* 0x000fe4000bf05070 */
[----:B------:R-:W-:Y:S02]  /*17d0*/  ISETP.NE.AND.EX P4, PT, RZ, UR13, PT, P4 ;  /* 0x0000000dff007c0c */ /* 0x000fe4000bf85340 */
[----:B------:R-:W-:Y:S01]  /*17e0*/  ISETP.NE.AND.EX P0, PT, RZ, UR17, PT, P0 ;  /* 0x00000011ff007c0c */ /* 0x000fe2000bf05300 */
[C---:B0-----:R-:W-:Y:S01]  /*17f0*/  IMAD.WIDE.U32 R112, R183.reuse, 0x10, R112 ;  /* 0x00000010b7707825 */ /* 0x041fe200078e0070 */
[----:B------:R-:W0:Y:S05]  /*1800*/  LDC.64 R190, c[0x0][0x3b0] ;  /* 0x0000ec00ffbe7b82 */ /* 0x000e2a0000000a00 */
[----:B------:R-:W3:Y:S01]  /*1810*/  LDG.E.128 R112, desc[UR10][R112.64] ;  /* 0x0000000a70707981 */ /* 0x000ee2000c1e1d00 */
[----:B-1----:R-:W-:-:S03]  /*1820*/  IMAD.WIDE.U32 R116, R183, 0x10, R116 ;  /* 0x00000010b7747825 */ /* 0x002fc600078e0074 */
[----:B------:R-:W1:Y:S03]  /*1830*/  @P4 LDC.64 R188, c[0x0][0x3b8] ;  /* 0x0000ee00ffbc4b82 */ /* 0x000e660000000a00 */
[----:B------:R-:W4:Y:S01]  /*1840*/  LDG.E.128 R116, desc[UR10][R116.64] ;  /* 0x0000000a74747981 */ /* 0x000f22000c1e1d00 */
[----:B--2---:R-:W-:-:S04]  /*1850*/  IMAD.WIDE.U32 R120, R183, 0x10, R120 ;  /* 0x00000010b7787825 */ /* 0x004fc800078e0078 */
[----:B------:R-:W2:Y:S02]  /*1860*/  @P0 LDC.64 R186, c[0x0][0x438] ;  /* 0x00010e00ffba0b82 */ /* 0x000ea40000000a00 */
[----:B------:R-:W4:Y:S01]  /*1870*/  LDG.E.128 R120, desc[UR10][R120.64] ;  /* 0x0000000a78787981 */ /* 0x000f22000c1e1d00 */
[----:B0-----:R-:W-:-:S05]  /*1880*/  IMAD.WIDE.U32 R190, R183, 0x4, R190 ;  /* 0x00000004b7be7825 */ /* 0x001fca00078e00be */
[----:B------:R0:W5:Y:S01]  /*1890*/  LDG.E R124, desc[UR10][R190.64] ;  /* 0x0000000abe7c7981 */ /* 0x000162000c1e1900 */
[----:B-1----:R-:W-:-:S05]  /*18a0*/  @P4 IMAD.WIDE.U32 R188, R183, 0x4, R188 ;  /* 0x00000004b7bc4825 */ /* 0x002fca00078e00bc */
[----:B------:R0:W5:Y:S01]  /*18b0*/  @P4 LDG.E R125, desc[UR10][R188.64] ;  /* 0x0000000abc7d4981 */ /* 0x000162000c1e1900 */
[----:B--2---:R-:W-:-:S05]  /*18c0*/  @P0 IMAD.WIDE.U32 R186, R183, 0x10, R186 ;  /* 0x00000010b7ba0825 */ /* 0x004fca00078e00ba */
        /* <DEDUP_REMOVED lines=17> */
[C---:B------:R-:W-:Y:S01]  /*19e0*/  FADD.FTZ R168, -R181.reuse, R121 ;  /* 0x00000079b5a87221 */ /* 0x040fe20000010100 */
        /* <DEDUP_REMOVED lines=32> */
.L_x_4610:
[----:B------:R-:W-:Y:S05]  /*1bf0*/  BSYNC.RECONVERGENT B0 ;  /* 0x0000000000007941 */ /* 0x000fea0003800200 */
.L_x_4609:
        /* <DEDUP_REMOVED lines=24> */
[--C-:B------:R-:W-:Y:S02]  /*1d80*/  HADD2.F32 R180, -RZ, R202.reuse.H1_H1 ;  /* 0x300000caffb47230 */ /* 0x100fe40000004100 */
[--C-:B------:R-:W-:Y:S02]  /*1d90*/  HADD2.F32 R141, -RZ, R199.reuse.H0_H0 ;  /* 0x200000c7ff8d7230 */ /* 0x100fe40000004100 */
[----:B------:R-:W-:Y:S02]  /*1da0*/  HADD2.F32 R142, -RZ, R199.H1_H1 ;  /* 0x300000c7ff8e7230 */ /* 0x000fe40000004100 */
[----:B------:R-:W-:-:S02]  /*1db0*/  HADD2.F32 R167, -RZ, R202.H0_H0 ;  /* 0x200000caffa77230 */ /* 0x000fc40000004100 */
[----:B0-----:R-:W-:-:S05]  /*1dc0*/  @P0 IMAD.WIDE.U32 R170, R183, 0x10, R170 ;  /* 0x00000010b7aa0825 */ /* 0x001fca00078e00aa */
[----:B------:R0:W5:Y:S02]  /*1dd0*/  @P0 LDG.E.128 R96, desc[UR10][R170.64] ;  /* 0x0000000aaa600981 */ /* 0x000164000c1e1d00 */
[--C-:B0-----:R-:W-:Y:S01]  /*1de0*/  HADD2.F32 R170, -RZ, R200.reuse.H1_H1 ;  /* 0x300000c8ffaa7230 */ /* 0x101fe20000004100 */
[----:B------:R-:W-:Y:S01]  /*1df0*/  IADD3 R183, PT, PT, R183, 0x80, RZ ;  /* 0x00000080b7b77810 */ /* 0x000fe20007ffe0ff */
[----:B---3--:R-:W-:Y:S01]  /*1e00*/  FMUL.FTZ R159, R112, R159 ;  /* 0x0000009f709f7220 */ /* 0x008fe20000410000 */
[----:B------:R-:W-:Y:S01]  /*1e10*/  FMUL.FTZ R160, R113, R160 ;  /* 0x000000a071a07220 */ /* 0x000fe20000410000 */
[----:B------:R-:W-:Y:S01]  /*1e20*/  FMUL.FTZ R180, R115, R180 ;  /* 0x000000b473b47220 */ /* 0x000fe20000410000 */
[----:B------:R-:W-:Y:S01]  /*1e30*/  FMUL.FTZ R167, R114, R167 ;  /* 0x000000a772a77220 */ /* 0x000fe20000410000 */
[----:B----4-:R-:W-:Y:S01]  /*1e40*/  FFMA.FTZ R141, R116, R141, R159 ;  /* 0x0000008d748d7223 */ /* 0x010fe2000001009f */
[----:B------:R-:W-:Y:S01]  /*1e50*/  FFMA.FTZ R142, R117, R142, R160 ;  /* 0x0000008e758e7223 */ /* 0x000fe200000100a0 */
[----:B------:R-:W-:-:S02]  /*1e60*/  HADD2.F32 R159, -RZ, R200.H0_H0 ;  /* 0x200000c8ff9f7230 */ /* 0x000fc40000004100 */
        /* <DEDUP_REMOVED lines=34> */
.L_x_4612:
[----:B------:R-:W-:Y:S05]  /*2090*/  BSYNC.RECONVERGENT B0 ;  /* 0x0000000000007941 */ /* 0x000fea0003800200 */
.L_x_4611:
        /* <DEDUP_REMOVED lines=39> */
[C---:B------:R-:W-:Y:S01]  /*2310*/  FADD.FTZ R172, -R181.reuse, R121 ;  /* 0x00000079b5ac7221 */ /* 0x040fe20000010100 */
        /* <DEDUP_REMOVED lines=32> */
.L_x_4614:
[----:B------:R-:W-:Y:S05]  /*2520*/  BSYNC.RECONVERGENT B0 ;  /* 0x0000000000007941 */ /* 0x000fea0003800200 */
.L_x_4613:
        /* <DEDUP_REMOVED lines=32> */
.L_x_4616:
[----:B------:R-:W-:Y:S05]  /*2730*/  BSYNC.RECONVERGENT B0 ;  /* 0x0000000000007941 */ /* 0x000fea0003800200 */
.L_x_4615:
        /* <DEDUP_REMOVED lines=54> */
[----:B------:R-:W-:Y:S01]  /*2aa0*/  SEL R112, R112, RZ, P4 ;  /* 0x000000ff70707207 */ /* 0x000fe20002000000 */
[----:B------:R-:W-:Y:S01]  /*2ab0*/  FMUL.FTZ R114, R114, UR14 ;  /* 0x0000000e72727c20 */ /* 0x000fe20008410000 */
[----:B------:R-:W-:-:S04]  /*2ac0*/  LOP3.LUT P4, RZ, R131, 0xff00, RZ, 0xc0, !PT ;  /* 0x0000ff0083ff7812 */ /* 0x000fc8000788c0ff */
[----:B------:R-:W-:Y:S01]  /*2ad0*/  SEL R113, R114, RZ, P4 ;  /* 0x000000ff72717207 */ /* 0x000fe20002000000 */
[----:B------:R-:W-:Y:S01]  /*2ae0*/  FFMA.FTZ R114, R177, R183, R184 ;  /* 0x000000b7b1727223 */ /* 0x000fe200000100b8 */
[----:B------:R-:W-:-:S03]  /*2af0*/  LOP3.LUT P4, RZ, R131, 0xff0000, RZ, 0xc0, !PT ;  /* 0x00ff000083ff7812 */ /* 0x000fc6000788c0ff */
[----:B------:R-:W-:-:S04]  /*2b00*/  FADD.FTZ R114, R151, -R114 ;  /* 0x8000007297727221 */ /* 0x000fc80000010000 */
[----:B------:R-:W-:-:S04]  /*2b10*/  FMUL.FTZ R114, R135, R114 ;  /* 0x0000007287727220 */ /* 0x000fc80000410000 */
[----:B------:R-:W-:-:S05]  /*2b20*/  FMUL.FTZ R114, R114, UR14 ;  /* 0x0000000e72727c20 */ /* 0x000fca0008410000 */
[----:B------:R-:W-:Y:S02]  /*2b30*/  SEL R114, R114, RZ, P4 ;  /* 0x000000ff72727207 */ /* 0x000fe40002000000 */
[----:B------:R-:W-:-:S04]  /*2b40*/  ISETP.GE.U32.AND P4, PT, R131, 0x1000000, PT ;  /* 0x010000008300780c */ /* 0x000fc80003f86070 */
[----:B------:R-:W-:Y:S01]  /*2b50*/  SEL R115, R116, RZ, P4 ;  /* 0x000000ff74737207 */ /* 0x000fe20002000000 */
[----:B------:R-:W-:Y:S08]  /*2b60*/  BRA `(.L_x_4622) ;  /* 0x0000000c00807947 */ /* 0x000ff00003800000 */
.L_x_4621:
        /* <DEDUP_REMOVED lines=11> */
[----:B------:R-:W-:Y:S01]  /*2c20*/  FFMA.FTZ R106, R177, R183, R184 ;  /* 0x000000b7b16a7223 */ /* 0x000fe200000100b8 */
[----:B------:R-:W-:Y:S02]  /*2c30*/  FMUL.FTZ R115, R107, UR14 ;  /* 0x0000000e6b737c20 */ /* 0x000fe40008410000 */
[----:B------:R-:W-:Y:S01]  /*2c40*/  SEL R112, R112, RZ, P4 ;  /* 0x000000ff70707207 */ /* 0x000fe20002000000 */
[----:B------:R-:W-:Y:S01]  /*2c50*/  FADD.FTZ R106, R151, -R106 ;  /* 0x8000006a976a7221 */ /* 0x000fe20000010000 */
[----:B------:R-:W-:Y:S01]  /*2c60*/  FMUL.FTZ R113, R105, UR14 ;  /* 0x0000000e69717c20 */ /* 0x000fe20008410000 */
[----:B------:R-:W-:Y:S02]  /*2c70*/  LOP3.LUT P4, RZ, R131, 0xff00, RZ, 0xc0, !PT ;  /* 0x0000ff0083ff7812 */ /* 0x000fe4000788c0ff */
[----:B------:R-:W-:-:S02]  /*2c80*/  FMUL.FTZ R106, R135, R106 ;  /* 0x0000006a876a7220 */ /* 0x000fc40000410000 */
[----:B------:R-:W-:Y:S02]  /*2c90*/  SEL R113, R113, RZ, P4 ;  /* 0x000000ff71717207 */ /* 0x000fe40002000000 */
[----:B------:R-:W-:Y:S01]  /*2ca0*/  FMUL.FTZ R114, R106, UR14 ;  /* 0x0000000e6a727c20 */ /* 0x000fe20008410000 */
[----:B------:R-:W-:-:S04]  /*2cb0*/  LOP3.LUT P4, RZ, R131, 0xff0000, RZ, 0xc0, !PT ;  /* 0x00ff000083ff7812 */ /* 0x000fc8000788c0ff */
[----:B------:R-:W-:Y:S02]  /*2cc0*/  SEL R114, R114, RZ, P4 ;  /* 0x000000ff72727207 */ /* 0x000fe40002000000 */
[----:B------:R-:W-:-:S04]  /*2cd0*/  ISETP.GE.U32.AND P4, PT, R131, 0x1000000, PT ;  /* 0x010000008300780c */ /* 0x000fc80003f86070 */
[----:B------:R-:W-:Y:S01]  /*2ce0*/  SEL R115, R115, RZ, P4 ;  /* 0x000000ff73737207 */ /* 0x000fe20002000000 */
[----:B------:R-:W-:Y:S08]  /*2cf0*/  BRA `(.L_x_4622) ;  /* 0x0000000c001c7947 */ /* 0x000ff00003800000 */
.L_x_4620:
        /* <DEDUP_REMOVED lines=18> */
[----:B------:R-:W-:Y:S01]  /*2e20*/  SEL R112, R112, RZ, P4 ;  /* 0x000000ff70707207 */ /* 0x000fe20002000000 */
[----:B------:R-:W-:Y:S01]  /*2e30*/  FADD.FTZ R114, R151, -R114 ;  /* 0x8000007297727221 */ /* 0x000fe20000010000 */
[----:B------:R-:W-:Y:S01]  /*2e40*/  FMUL.FTZ R113, R113, UR14 ;  /* 0x0000000e71717c20 */ /* 0x000fe20008410000 */
[----:B------:R-:W-:Y:S02]  /*2e50*/  LOP3.LUT P4, RZ, R131, 0xff00, RZ, 0xc0, !PT ;  /* 0x0000ff0083ff7812 */ /* 0x000fe4000788c0ff */
[----:B------:R-:W-:-:S02]  /*2e60*/  FFMA.FTZ R114, R135, R114, R86 ;  /* 0x0000007287727223 */ /* 0x000fc40000010056 */
[----:B------:R-:W-:Y:S02]  /*2e70*/  SEL R113, R113, RZ, P4 ;  /* 0x000000ff71717207 */ /* 0x000fe40002000000 */
[----:B------:R-:W-:Y:S01]  /*2e80*/  FMUL.FTZ R114, R114, UR14 ;  /* 0x0000000e72727c20 */ /* 0x000fe20008410000 */
[----:B------:R-:W-:-:S04]  /*2e90*/  LOP3.LUT P4, RZ, R131, 0xff0000, RZ, 0xc0, !PT ;  /* 0x00ff000083ff7812 */ /* 0x000fc8000788c0ff */
[----:B------:R-:W-:Y:S02]  /*2ea0*/  SEL R114, R114, RZ, P4 ;  /* 0x000000ff72727207 */ /* 0x000fe40002000000 */
[----:B------:R-:W-:-:S04]  /*2eb0*/  ISETP.GE.U32.AND P4, PT, R131, 0x1000000, PT ;  /* 0x010000008300780c */ /* 0x000fc80003f86070 */
[----:B------:R-:W-:Y:S01]  /*2ec0*/  SEL R115, R115, RZ, P4 ;  /* 0x000000ff73737207 */ /* 0x000fe20002000000 */
[----:B------:R-:W-:Y:S08]  /*2ed0*/  BRA `(.L_x_4622) ;  /* 0x0000000800a47947 */ /* 0x000ff00003800000 */
.L_x_4623:
[-CC-:B------:R-:W-:Y:S01]  /*2ee0*/  FFMA.FTZ R105, R3, R183.reuse, R184.reuse ;  /* 0x000000b703697223 */ /* 0x180fe200000100b8 */
[----:B------:R-:W-:Y:S01]  /*2ef0*/  LOP3.LUT P4, RZ, R131, 0xff, RZ, 0xc0, !PT ;  /* 0x000000ff83ff7812 */ /* 0x000fe2000788c0ff */
[----:B------:R-:W-:Y:S02]  /*2f00*/  FFMA.FTZ R107, R174, R183, R184 ;  /* 0x000000b7ae6b7223 */ /* 0x000fe400000100b8 */
[----:B------:R-:W-:Y:S02]  /*2f10*/  FADD.FTZ R105, R132, -R105 ;  /* 0x8000006984697221 */ /* 0x000fe40000010000 */
[----:B------:R-:W-:Y:S02]  /*2f20*/  FADD.FTZ R116, R150, -R107 ;  /* 0x8000006b96747221 */ /* 0x000fe40000010000 */
[C---:B-----5:R-:W-:Y:S01]  /*2f30*/  FFMA.FTZ R104, R135.reuse, R105, R84 ;  /* 0x0000006987687223 */ /* 0x060fe20000010054 */
[----:B------:R-:W-:Y:S01]  /*2f40*/  FFMA.FTZ R105, R166, R183, R184 ;  /* 0x000000b7a6697223 */ /* 0x000fe200000100b8 */
[----:B------:R-:W-:-:S02]  /*2f50*/  FFMA.FTZ R107, R135, R116, R87 ;  /* 0x00000074876b7223 */ /* 0x000fc40000010057 */
[----:B------:R-:W-:Y:S01]  /*2f60*/  FMUL.FTZ R112, R104, UR14 ;  /* 0x0000000e68707c20 */ /* 0x000fe20008410000 */
[----:B------:R-:W-:Y:S01]  /*2f70*/  FADD.FTZ R106, R130, -R105 ;  /* 0x80000069826a7221 */ /* 0x000fe20000010000 */
[----:B------:R-:W-:-:S03]  /*2f80*/  FMUL.FTZ R115, R107, UR14 ;  /* 0x0000000e6b737c20 */ /* 0x000fc60008410000 */
[----:B------:R-:W-:Y:S01]  /*2f90*/  FFMA.FTZ R105, R135, R106, R85 ;  /* 0x0000006a87697223 */ /* 0x000fe20000010055 */
[----:B------:R-:W-:Y:S01]  /*2fa0*/  FFMA.FTZ R106, R177, R183, R184 ;  /* 0x000000b7b16a7223 */ /* 0x000fe200000100b8 */
[----:B------:R-:W-:Y:S02]  /*2fb0*/  SEL R112, R112, RZ, P4 ;  /* 0x000000ff70707207 */ /* 0x000fe40002000000 */
[----:B------:R-:W-:Y:S01]  /*2fc0*/  FMUL.FTZ R113, R105, UR14 ;  /* 0x0000000e69717c20 */ /* 0x000fe20008410000 */
[----:B------:R-:W-:Y:S01]  /*2fd0*/  FADD.FTZ R106, R151, -R106 ;  /* 0x8000006a976a7221 */ /* 0x000fe20000010000 */
[----:B------:R-:W-:-:S03]  /*2fe0*/  LOP3.LUT P4, RZ, R131, 0xff00, RZ, 0xc0, !PT ;  /* 0x0000ff0083ff7812 */ /* 0x000fc6000788c0ff */
[----:B------:R-:W-:Y:S01]  /*2ff0*/  FFMA.FTZ R106, R135, R106, R86 ;  /* 0x0000006a876a7223 */ /* 0x000fe20000010056 */
[----:B------:R-:W-:Y:S02]  /*3000*/  SEL R113, R113, RZ, P4 ;  /* 0x000000ff71717207 */ /* 0x000fe40002000000 */
[----:B------:R-:W-:Y:S01]  /*3010*/  LOP3.LUT P4, RZ, R131, 0xff0000, RZ, 0xc0, !PT ;  /* 0x00ff000083ff7812 */ /* 0x000fe2000788c0ff */
[----:B------:R-:W-:-:S05]  /*3020*/  FMUL.FTZ R114, R106, UR14 ;  /* 0x0000000e6a727c20 */ /* 0x000fca0008410000 */
[----:B------:R-:W-:Y:S02]  /*3030*/  SEL R114, R114, RZ, P4 ;  /* 0x000000ff72727207 */ /* 0x000fe40002000000 */
[----:B------:R-:W-:-:S04]  /*3040*/  ISETP.GE.U32.AND P4, PT, R131, 0x1000000, PT ;  /* 0x010000008300780c */ /* 0x000fc80003f86070 */
[----:B------:R-:W-:Y:S01]  /*3050*/  SEL R115, R115, RZ, P4 ;  /* 0x000000ff73737207 */ /* 0x000fe20002000000 */
[----:B------:R-:W-:Y:S08]  /*3060*/  BRA `(.L_x_4622) ;  /* 0x0000000800407947 */ /* 0x000ff00003800000 */
.L_x_4619:
        /* <DEDUP_REMOVED lines=23> */
[----:B------:R-:W-:Y:S02]  /*31e0*/  SEL R108, R108, RZ, P4 ;  /* 0x000000ff6c6c7207 */ /* 0x000fe40002000000 */
[----:B------:R-:W-:-:S04]  /*31f0*/  LOP3.LUT P4, RZ, R131, 0xff00, RZ, 0xc0, !PT ;  /* 0x0000ff0083ff7812 */ /* 0x000fc8000788c0ff */
[----:B------:R-:W-:Y:S02]  /*3200*/  SEL R113, R110, RZ, P4 ;  /* 0x000000ff6e717207 */ /* 0x000fe40002000000 */
        /* <DEDUP_REMOVED lines=8> */
[----:B------:R-:W-:-:S04]  /*3290*/  LOP3.LUT P4, RZ, R133, 0xff0000, RZ, 0xc0, !PT ;  /* 0x00ff000085ff7812 */ /* 0x000fc8000788c0ff */
[----:B------:R-:W-:Y:S02]  /*32a0*/  SEL R110, R110, RZ, P4 ;  /* 0x000000ff6e6e7207 */ /* 0x000fe40002000000 */
[----:B------:R-:W-:-:S04]  /*32b0*/  ISETP.GE.U32.AND P4, PT, R131, 0x1000000, PT ;  /* 0x010000008300780c */ /* 0x000fc80003f86070 */
[----:B------:R-:W-:Y:S02]  /*32c0*/  SEL R115, R116, RZ, P4 ;  /* 0x000000ff74737207 */ /* 0x000fe40002000000 */
[----:B------:R-:W-:-:S04]  /*32d0*/  ISETP.GE.U32.AND P4, PT, R133, 0x1000000, PT ;  /* 0x010000008500780c */ /* 0x000fc80003f86070 */
[----:B------:R-:W-:Y:S01]  /*32e0*/  SEL R111, R116, RZ, P4 ;  /* 0x000000ff746f7207 */ /* 0x000fe20002000000 */
[----:B------:R-:W-:Y:S08]  /*32f0*/  BRA `(.L_x_4622) ;  /* 0x00000004009c7947 */ /* 0x000ff00003800000 */
.L_x_4625:
        /* <DEDUP_REMOVED lines=14> */
[----:B------:R-:W-:Y:S01]  /*33e0*/  FMUL.FTZ R109, R105, UR14 ;  /* 0x0000000e696d7c20 */ /* 0x000fe20008410000 */
[----:B------:R-:W-:Y:S01]  /*33f0*/  LOP3.LUT P4, RZ, R133, 0xff, RZ, 0xc0, !PT ;  /* 0x000000ff85ff7812 */ /* 0x000fe2000788c0ff */
[----:B------:R-:W-:-:S03]  /*3400*/  FADD.FTZ R106, R151, -R106 ;  /* 0x8000006a976a7221 */ /* 0x000fc60000010000 */
[----:B------:R-:W-:Y:S01]  /*3410*/  SEL R108, R108, RZ, P4 ;  /* 0x000000ff6c6c7207 */ /* 0x000fe20002000000 */
[----:B------:R-:W-:Y:S01]  /*3420*/  FMUL.FTZ R106, R135, R106 ;  /* 0x0000006a876a7220 */ /* 0x000fe20000410000 */
[----:B------:R-:W-:-:S03]  /*3430*/  LOP3.LUT P4, RZ, R131, 0xff00, RZ, 0xc0, !PT ;  /* 0x0000ff0083ff7812 */ /* 0x000fc6000788c0ff */
[----:B------:R-:W-:Y:S01]  /*3440*/  FMUL.FTZ R110, R106, UR14 ;  /* 0x0000000e6a6e7c20 */ /* 0x000fe20008410000 */
[----:B------:R-:W-:Y:S02]  /*3450*/  SEL R113, R109, RZ, P4 ;  /* 0x000000ff6d717207 */ /* 0x000fe40002000000 */
[----:B------:R-:W-:-:S04]  /*3460*/  LOP3.LUT P4, RZ, R133, 0xff00, RZ, 0xc0, !PT ;  /* 0x0000ff0085ff7812 */ /* 0x000fc8000788c0ff */
[----:B------:R-:W-:Y:S02]  /*3470*/  SEL R109, R109, RZ, P4 ;  /* 0x000000ff6d6d7207 */ /* 0x000fe40002000000 */
[----:B------:R-:W-:-:S04]  /*3480*/  LOP3.LUT P4, RZ, R131, 0xff0000, RZ, 0xc0, !PT ;  /* 0x00ff000083ff7812 */ /* 0x000fc8000788c0ff */
        /* <DEDUP_REMOVED lines=8> */
.L_x_4624:
        /* <DEDUP_REMOVED lines=14> */
[----:B------:R-:W-:Y:S02]  /*35f0*/  SEL R112, R109, RZ, P4 ;  /* 0x000000ff6d707207 */ /* 0x000fe40002000000 */
[----:B------:R-:W-:-:S04]  /*3600*/  LOP3.LUT P4, RZ, R133, 0xff, RZ, 0xc0, !PT ;  /* 0x000000ff85ff7812 */ /* 0x000fc8000788c0ff */
[----:B------:R-:W-:Y:S01]  /*3610*/  SEL R108, R109, RZ, P4 ;  /* 0x000000ff6d6c7207 */ /* 0x000fe20002000000 */
[----:B------:R-:W-:Y:S01]  /*3620*/  FFMA.FTZ R109, R166, R183, R184 ;  /* 0x000000b7a66d7223 */ /* 0x000fe200000100b8 */
[----:B------:R-:W-:-:S03]  /*3630*/  LOP3.LUT P4, RZ, R131, 0xff00, RZ, 0xc0, !PT ;  /* 0x0000ff0083ff7812 */ /* 0x000fc6000788c0ff */
[----:B------:R-:W-:-:S04]  /*3640*/  FADD.FTZ R110, R130, -R109 ;  /* 0x8000006d826e7221 */ /* 0x000fc80000010000 */
[----:B------:R-:W-:-:S04]  /*3650*/  FFMA.FTZ R110, R135, R110, R85 ;  /* 0x0000006e876e7223 */ /* 0x000fc80000010055 */
[----:B------:R-:W-:-:S05]  /*3660*/  FMUL.FTZ R110, R110, UR14 ;  /* 0x0000000e6e6e7c20 */ /* 0x000fca0008410000 */
        /* <DEDUP_REMOVED lines=16> */
.L_x_4626:
        /* <DEDUP_REMOVED lines=11> */
[C---:B------:R-:W-:Y:S01]  /*3820*/  SEL R112, R108.reuse, RZ, P4 ;  /* 0x000000ff6c707207 */ /* 0x040fe20002000000 */
[----:B------:R-:W-:Y:S01]  /*3830*/  FFMA.FTZ R105, R135, R106, R85 ;  /* 0x0000006a87697223 */ /* 0x000fe20000010055 */
[----:B------:R-:W-:Y:S01]  /*3840*/  LOP3.LUT P4, RZ, R133, 0xff, RZ, 0xc0, !PT ;  /* 0x000000ff85ff7812 */ /* 0x000fe2000788c0ff */
[----:B------:R-:W-:Y:S02]  /*3850*/  FFMA.FTZ R106, R177, R183, R184 ;  /* 0x000000b7b16a7223 */ /* 0x000fe400000100b8 */
[----:B------:R-:W-:Y:S01]  /*3860*/  FMUL.FTZ R109, R105, UR14 ;  /* 0x0000000e696d7c20 */ /* 0x000fe20008410000 */
[----:B------:R-:W-:Y:S01]  /*3870*/  SEL R108, R108, RZ, P4 ;  /* 0x000000ff6c6c7207 */ /* 0x000fe20002000000 */
[----:B------:R-:W-:Y:S01]  /*3880*/  FADD.FTZ R106, R151, -R106 ;  /* 0x8000006a976a7221 */ /* 0x000fe20000010000 */
[----:B------:R-:W-:-:S03]  /*3890*/  LOP3.LUT P4, RZ, R131, 0xff00, RZ, 0xc0, !PT ;  /* 0x0000ff0083ff7812 */ /* 0x000fc6000788c0ff */
[----:B------:R-:W-:Y:S01]  /*38a0*/  FFMA.FTZ R106, R135, R106, R86 ;  /* 0x0000006a876a7223 */ /* 0x000fe20000010056 */
[----:B------:R-:W-:Y:S02]  /*38b0*/  SEL R113, R109, RZ, P4 ;  /* 0x000000ff6d717207 */ /* 0x000fe40002000000 */
[----:B------:R-:W-:Y:S01]  /*38c0*/  LOP3.LUT P4, RZ, R133, 0xff00, RZ, 0xc0, !PT ;  /* 0x0000ff0085ff7812 */ /* 0x000fe2000788c0ff */
[----:B------:R-:W-:-:S03]  /*38d0*/  FMUL.FTZ R110, R106, UR14 ;  /* 0x0000000e6a6e7c20 */ /* 0x000fc60008410000 */
        /* <DEDUP_REMOVED lines=8> */
[----:B------:R-:W-:-:S09]  /*3960*/  SEL R111, R111, RZ, P4 ;  /* 0x000000ff6f6f7207 */ /* 0x000fd20002000000 */
.L_x_4622:
        /* <DEDUP_REMOVED lines=14> */
.L_x_4618:
[----:B------:R-:W-:Y:S05]  /*3a50*/  BSYNC.RECONVERGENT B0 ;  /* 0x0000000000007941 */ /* 0x000fea0003800200 */
.L_x_4617:
[----:B------:R-:W-:Y:S04]  /*3a60*/  BSSY.RECONVERGENT B0, `(.L_x_4627) ;  /* 0x000010c000007945 */ /* 0x000fe80003800200 */
[----:B------:R-:W-:Y:S05]  /*3a70*/  @!P1 BRA `(.L_x_4628) ;  /* 0x0000001000289947 */ /* 0x000fea0003800000 */
[----:B------:R-:W-:-:S04]  /*3a80*/  ISETP.NE.U32.AND P4, PT, RZ, UR12, PT ;  /* 0x0000000cff007c0c */ /* 0x000fc8000bf85070 */
[----:B------:R-:W-:-:S13]  /*3a90*/  ISETP.NE.AND.EX P4, PT, RZ, UR13, PT, P4 ;  /* 0x0000000dff007c0c */ /* 0x000fda000bf85340 */
        /* <DEDUP_REMOVED lines=8> */
[-CC-:B0-----:R-:W-:Y:S01]  /*3b20*/  FFMA.FTZ R104, R163, R183.reuse, R184.reuse ;  /* 0x000000b7a3687223 */ /* 0x181fe200000100b8 */
[-CC-:B------:R-:W-:Y:S01]  /*3b30*/  FFMA.FTZ R105, R164, R183.reuse, R184.reuse ;  /* 0x000000b7a4697223 */ /* 0x180fe200000100b8 */
[----:B------:R-:W-:Y:S01]  /*3b40*/  LOP3.LUT P6, RZ, R128, 0xff, RZ, 0xc0, !PT ;  /* 0x000000ff80ff7812 */ /* 0x000fe200078cc0ff */
[-C--:B------:R-:W-:Y:S01]  /*3b50*/  FFMA.FTZ R107, R176, R183.reuse, R184 ;  /* 0x000000b7b06b7223 */ /* 0x080fe200000100b8 */
[----:B------:R-:W-:Y:S01]  /*3b60*/  FADD.FTZ R104, R127, -R104 ;  /* 0x800000687f687221 */ /* 0x000fe20000010000 */
[----:B------:R-:W-:Y:S02]  /*3b70*/  FADD.FTZ R106, R126, -R105 ;  /* 0x800000697e6a7221 */ /* 0x000fe40000010000 */
[----:B------:R-:W-:Y:S01]  /*3b80*/  FADD.FTZ R116, R148, -R107 ;  /* 0x8000006b94747221 */ /* 0x000fe20000010000 */
[C---:B-----5:R-:W-:Y:S01]  /*3b90*/  FFMA.FTZ R104, R135.reuse, R104, R88 ;  /* 0x0000006887687223 */ /* 0x060fe20000010058 */
[----:B------:R-:W-:Y:S01]  /*3ba0*/  FFMA.FTZ R105, R135, R106, R89 ;  /* 0x0000006a87697223 */ /* 0x000fe20000010059 */
[----:B------:R-:W-:Y:S01]  /*3bb0*/  FFMA.FTZ R106, R175, R183, R184 ;  /* 0x000000b7af6a7223 */ /* 0x000fe200000100b8 */
[----:B------:R-:W-:Y:S01]  /*3bc0*/  FFMA.FTZ R107, R135, R116, R91 ;  /* 0x00000074876b7223 */ /* 0x000fe2000001005b */
[----:B------:R-:W-:Y:S01]  /*3bd0*/  FMUL.FTZ R108, R104, UR14 ;  /* 0x0000000e686c7c20 */ /* 0x000fe20008410000 */
[----:B------:R-:W-:Y:S01]  /*3be0*/  FMUL.FTZ R109, R105, UR14 ;  /* 0x0000000e696d7c20 */ /* 0x000fe20008410000 */
[----:B------:R-:W-:Y:S01]  /*3bf0*/  FADD.FTZ R106, R149, -R106 ;  /* 0x8000006a956a7221 */ /* 0x000fe20000010000 */
[----:B------:R-:W-:-:S02]  /*3c00*/  FMUL.FTZ R111, R107, UR14 ;  /* 0x0000000e6b6f7c20 */ /* 0x000fc40008410000 */
[----:B------:R-:W-:Y:S01]  /*3c10*/  SEL R112, R108, RZ, P6 ;  /* 0x000000ff6c707207 */ /* 0x000fe20003000000 */
[----:B------:R-:W-:Y:S01]  /*3c20*/  FFMA.FTZ R106, R135, R106, R90 ;  /* 0x0000006a876a7223 */ /* 0x000fe2000001005a */
        /* <DEDUP_REMOVED lines=16> */
.L_x_4631:
[-CC-:B0-----:R-:W-:Y:S01]  /*3d30*/  FFMA.FTZ R108, R163, R183.reuse, R184.reuse ;  /* 0x000000b7a36c7223 */ /* 0x181fe200000100b8 */
        /* <DEDUP_REMOVED lines=12> */
[----:B------:R-:W-:Y:S02]  /*3e00*/  SEL R112, R108, RZ, P6 ;  /* 0x000000ff6c707207 */ /* 0x000fe40003000000 */
        /* <DEDUP_REMOVED lines=19> */
.L_x_4630:
[----:B0-----:R-:W0:Y:S02]  /*3f40*/  LDC.64 R108, c[0x0][0x478] ;  /* 0x00011e00ff6c7b82 */ /* 0x001e240000000a00 */
        /* <DEDUP_REMOVED lines=8> */
[----:B------:R-:W-:Y:S02]  /*3fd0*/  FADD.FTZ R106, R126, -R105 ;  /* 0x800000697e6a7221 */ /* 0x000fe40000010000 */
[----:B------:R-:W-:Y:S01]  /*3fe0*/  FADD.FTZ R116, R148, -R107 ;  /* 0x8000006b94747221 */ /* 0x000fe20000010000 */
[C---:B-----5:R-:W-:Y:S01]  /*3ff0*/  FMUL.FTZ R104, R135.reuse, R104 ;  /* 0x0000006887687220 */ /* 0x060fe20000410000 */
[----:B------:R-:W-:Y:S01]  /*4000*/  FMUL.FTZ R105, R135, R106 ;  /* 0x0000006a87697220 */ /* 0x000fe20000410000 */
[----:B------:R-:W-:Y:S01]  /*4010*/  FFMA.FTZ R106, R175, R183, R184 ;  /* 0x000000b7af6a7223 */ /* 0x000fe200000100b8 */
[----:B------:R-:W-:Y:S01]  /*4020*/  FMUL.FTZ R107, R135, R116 ;  /* 0x00000074876b7220 */ /* 0x000fe20000410000 */
[----:B------:R-:W-:Y:S01]  /*4030*/  FMUL.FTZ R108, R104, UR14 ;  /* 0x0000000e686c7c20 */ /* 0x000fe20008410000 */
[----:B------:R-:W-:Y:S01]  /*4040*/  FMUL.FTZ R109, R105, UR14 ;  /* 0x0000000e696d7c20 */ /* 0x000fe20008410000 */
[----:B------:R-:W-:Y:S01]  /*4050*/  FADD.FTZ R106, R149, -R106 ;  /* 0x8000006a956a7221 */ /* 0x000fe20000010000 */
[----:B------:R-:W-:-:S02]  /*4060*/  FMUL.FTZ R111, R107, UR14 ;  /* 0x0000000e6b6f7c20 */ /* 0x000fc40008410000 */
        /* <DEDUP_REMOVED lines=18> */
.L_x_4633:
        /* <DEDUP_REMOVED lines=33> */
.L_x_4629:
[----:B------:R-:W-:-:S04]  /*43a0*/  UISETP.NE.U32.AND UP0, UPT, UR16, URZ, UPT ;  /* 0x000000ff1000728c */ /* 0x000fc8000bf05070 */
[----:B------:R-:W-:-:S09]  /*43b0*/  UISETP.NE.AND.EX UP0, UPT, UR17, URZ, UPT, UP0 ;  /* 0x000000ff1100728c */ /* 0x000fd2000bf05300 */
[----:B------:R-:W-:Y:S05]  /*43c0*/  BRA.U !UP0, `(.L_x_4634) ;  /* 0x0000000108d87547 */ /* 0x000fea000b800000 */
        /* <DEDUP_REMOVED lines=26> */
[----:B------:R-:W-:-:S04]  /*4570*/  ISETP.GE.U32.AND P6, PT, R128, 0x1000000, PT ;  /* 0x010000008000780c */ /* 0x000fc80003fc6070 */
[----:B------:R-:W-:Y:S01]  /*4580*/  SEL R115, R115, RZ, P6 ;  /* 0x000000ff73737207 */ /* 0x000fe20003000000 */
[----:B------:R-:W-:Y:S08]  /*4590*/  BRA `(.L_x_4632) ;  /* 0x0000000400387947 */ /* 0x000ff00003800000 */
.L_x_4635:
        /* <DEDUP_REMOVED lines=22> */
[----:B------:R-:W-:-:S04]  /*4700*/  ISETP.GE.U32.AND P6, PT, R128, 0x1000000, PT ;  /* 0x010000008000780c */ /* 0x000fc80003fc6070 */
[----:B------:R-:W-:Y:S01]  /*4710*/  SEL R115, R116, RZ, P6 ;  /* 0x000000ff74737207 */ /* 0x000fe20003000000 */
[----:B------:R-:W-:Y:S08]  /*4720*/  BRA `(.L_x_4632) ;  /* 0x0000000000d47947 */ /* 0x000ff00003800000 */
.L_x_4634:
        /* <DEDUP_REMOVED lines=29> */
.L_x_4636:
        /* <DEDUP_REMOVED lines=23> */
[----:B------:R-:W-:-:S09]  /*4a70*/  SEL R115, R116, RZ, P6 ;  /* 0x000000ff74737207 */ /* 0x000fd20003000000 */
.L_x_4632:
        /* <DEDUP_REMOVED lines=10> */
.L_x_4628:
[----:B------:R-:W-:Y:S05]  /*4b20*/  BSYNC.RECONVERGENT B0 ;  /* 0x0000000000007941 */ /* 0x000fea0003800200 */
.L_x_4627:
        /* <DEDUP_REMOVED lines=12> */
[-CC-:B0-2---:R-:W-:Y:S01]  /*4bf0*/  FFMA.FTZ R105, R165, R183.reuse, R184.reuse ;  /* 0x000000b7a5697223 */ /* 0x185fe200000100b8 */
        /* <DEDUP_REMOVED lines=32> */
.L_x_4641:
[-CC-:B0-2---:R-:W-:Y:S01]  /*4e00*/  FFMA.FTZ R109, R165, R183.reuse, R184.reuse ;  /* 0x000000b7a56d7223 */ /* 0x185fe200000100b8 */
        /* <DEDUP_REMOVED lines=32> */
.L_x_4640:
[----:B0-2---:R-:W0:Y:S02]  /*5010*/  LDC.64 R108, c[0x0][0x478] ;  /* 0x00011e00ff6c7b82 */ /* 0x005e240000000a00 */
[----:B0-----:R-:W-:-:S04]  /*5020*/  ISETP.NE.U32.AND P5, PT, R108, RZ, PT ;  /* 0x000000ff6c00720c */ /* 0x001fc80003fa5070 */
[----:B------:R-:W-:-:S13]  /*5030*/  ISETP.NE.AND.EX P5, PT, R109, RZ, PT, P5 ;  /* 0x000000ff6d00720c */ /* 0x000fda0003fa5350 */
[----:B------:R-:W-:Y:S05]  /*5040*/  @!P5 BRA `(.L_x_4643) ;  /* 0x000000000084d947 */ /* 0x000fea0003800000 */
        /* <DEDUP_REMOVED lines=33> */
.L_x_4643:
        /* <DEDUP_REMOVED lines=33> */
.L_x_4639:
[----:B------:R-:W-:-:S04]  /*5470*/  UISETP.NE.U32.AND UP0, UPT, UR16, URZ, UPT ;  /* 0x000000ff1000728c */ /* 0x000fc8000bf05070 */
[----:B------:R-:W-:-:S09]  /*5480*/  UISETP.NE.AND.EX UP0, UPT, UR17, URZ, UPT, UP0 ;  /* 0x000000ff1100728c */ /* 0x000fd2000bf05300 */
[----:B------:R-:W-:Y:S05]  /*5490*/  BRA.U !UP0, `(.L_x_4644) ;  /* 0x0000000108d87547 */ /* 0x000fea000b800000 */
[----:B0-2---:R-:W0:Y:S02]  /*54a0*/  LDC.64 R112, c[0x0][0x478] ;  /* 0x00011e00ff707b82 */ /* 0x005e240000000a00 */
        /* <DEDUP_REMOVED lines=28> */
.L_x_4645:
        /* <DEDUP_REMOVED lines=9> */
[----:B------:R-:W-:Y:S01]  /*5700*/  SEL R112, R113, RZ, P6 ;  /* 0x000000ff71707207 */ /* 0x000fe20003000000 */
[----:B------:R-:W-:Y:S01]  /*5710*/  FFMA.FTZ R113, R168, R183, R184 ;  /* 0x000000b7a8717223 */ /* 0x000fe200000100b8 */
[----:B------:R-:W-:-:S03]  /*5720*/  LOP3.LUT P6, RZ, R124, 0xff00, RZ, 0xc0, !PT ;  /* 0x0000ff007cff7812 */ /* 0x000fc600078cc0ff */
[----:B------:R-:W-:-:S04]  /*5730*/  FADD.FTZ R114, R0, -R113 ;  /* 0x8000007100727221 */ /* 0x000fc80000010000 */
[----:B------:R-:W-:-:S04]  /*5740*/  FFMA.FTZ R114, R135, R114, R93 ;  /* 0x0000007287727223 */ /* 0x000fc8000001005d */
[----:B------:R-:W-:-:S05]  /*5750*/  FMUL.FTZ R114, R114, UR14 ;  /* 0x0000000e72727c20 */ /* 0x000fca0008410000 */
        /* <DEDUP_REMOVED lines=10> */
.L_x_4644:
        /* <DEDUP_REMOVED lines=29> */
.L_x_4646:
        /* <DEDUP_REMOVED lines=24> */
.L_x_4642:
        /* <DEDUP_REMOVED lines=10> */
.L_x_4638:
[----:B------:R-:W-:Y:S05]  /*5bf0*/  BSYNC.RECONVERGENT B0 ;  /* 0x0000000000007941 */ /* 0x000fea0003800200 */
.L_x_4637:
        /* <DEDUP_REMOVED lines=12> */
[-CC-:B0-23--:R-:W-:Y:S01]  /*5cc0*/  FFMA.FTZ R104, R167, R183.reuse, R184.reuse ;  /* 0x000000b7a7687223 */ /* 0x18dfe200000100b8 */
        /* <DEDUP_REMOVED lines=32> */
.L_x_4651:
[-CC-:B0-23--:R-:W-:Y:S01]  /*5ed0*/  FFMA.FTZ R108, R167, R183.reuse, R184.reuse ;  /* 0x000000b7a76c7223 */ /* 0x18dfe200000100b8 */
        /* <DEDUP_REMOVED lines=32> */
.L_x_4650:
[----:B0-23--:R-:W0:Y:S02]  /*60e0*/  LDC.64 R108, c[0x0][0x478] ;  /* 0x00011e00ff6c7b82 */ /* 0x00de240000000a00 */
        /* <DEDUP_REMOVED lines=36> */
.L_x_4653:
        /* <DEDUP_REMOVED lines=33> */
.L_x_4649:
[----:B------:R-:W-:-:S04]  /*6540*/  UISETP.NE.U32.AND UP0, UPT, UR16, URZ, UPT ;  /* 0x000000ff1000728c */ /* 0x000fc8000bf05070 */
[----:B------:R-:W-:-:S09]  /*6550*/  UISETP.NE.AND.EX UP0, UPT, UR17, URZ, UPT, UP0 ;  /* 0x000000ff1100728c */ /* 0x000fd2000bf05300 */
[----:B------:R-:W-:Y:S05]  /*6560*/  BRA.U !UP0, `(.L_x_4654) ;  /* 0x0000000108d87547 */ /* 0x000fea000b800000 */
        /* <DEDUP_REMOVED lines=29> */
.L_x_4655:
        /* <DEDUP_REMOVED lines=25> */
.L_x_4654:
        /* <DEDUP_REMOVED lines=29> */
.L_x_4656:
        /* <DEDUP_REMOVED lines=24> */
.L_x_4652:
        /* <DEDUP_REMOVED lines=10> */
.L_x_4648:
[----:B------:R-:W-:Y:S05]  /*6cc0*/  BSYNC.RECONVERGENT B0 ;  /* 0x0000000000007941 */ /* 0x000fea0003800200 */
.L_x_4647:
[----:B------:R-:W-:Y:S01]  /*6cd0*/  ISETP.NE.AND P4, PT, R147, RZ, PT ;  /* 0x000000ff9300720c */ /* 0x000fe20003f85270 */
[----:B------:R-:W-:-:S12]  /*6ce0*/  BSSY.RECONVERGENT B0, `(.L_x_4657) ;  /* 0x000010b000007945 */ /* 0x000fd80003800200 */
        /* <DEDUP_REMOVED lines=11> */
[-CC-:B0-234-:R-:W-:Y:S01]  /*6da0*/  FFMA.FTZ R104, R169, R183.reuse, R184.reuse ;  /* 0x000000b7a9687223 */ /* 0x19dfe200000100b8 */
[----:B------:R-:W-:Y:S01]  /*6db0*/  FFMA.FTZ R105, R172, R183, R184 ;  /* 0x000000b7ac697223 */ /* 0x000fe200000100b8 */
[----:B------:R-:W-:Y:S02]  /*6dc0*/  LOP3.LUT P6, RZ, R143, 0xff, RZ, 0xc0, !PT ;  /* 0x000000ff8fff7812 */ /* 0x000fe400078cc0ff */
[----:B------:R-:W-:Y:S01]  /*6dd0*/  FADD.FTZ R104, R145, -R104 ;  /* 0x8000006891687221 */ /* 0x000fe20000010000 */
[----:B------:R-:W-:-:S03]  /*6de0*/  FADD.FTZ R106, R146, -R105 ;  /* 0x80000069926a7221 */ /* 0x000fc60000010000 */
[C---:B-----5:R-:W-:Y:S01]  /*6df0*/  FFMA.FTZ R104, R135.reuse, R104, R100 ;  /* 0x0000006887687223 */ /* 0x060fe20000010064 */
[----:B------:R-:W-:Y:S01]  /*6e00*/  FFMA.FTZ R105, R135, R106, R101 ;  /* 0x0000006a87697223 */ /* 0x000fe20000010065 */
[-CC-:B------:R-:W-:Y:S01]  /*6e10*/  FFMA.FTZ R106, R179, R183.reuse, R184.reuse ;  /* 0x000000b7b36a7223 */ /* 0x180fe200000100b8 */
[----:B------:R-:W-:Y:S01]  /*6e20*/  FFMA.FTZ R183, R182, R183, R184 ;  /* 0x000000b7b6b77223 */ /* 0x000fe200000100b8 */
[----:B------:R-:W-:Y:S01]  /*6e30*/  FMUL.FTZ R108, R104, UR14 ;  /* 0x0000000e686c7c20 */ /* 0x000fe20008410000 */
[----:B------:R-:W-:Y:S01]  /*6e40*/  FMUL.FTZ R109, R105, UR14 ;  /* 0x0000000e696d7c20 */ /* 0x000fe20008410000 */
[----:B------:R-:W-:Y:S01]  /*6e50*/  FADD.FTZ R106, R161, -R106 ;  /* 0x8000006aa16a7221 */ /* 0x000fe20000010000 */
[----:B------:R-:W-:Y:S02]  /*6e60*/  FADD.FTZ R116, R162, -R183 ;  /* 0x800000b7a2747221 */ /* 0x000fe40000010000 */
[----:B------:R-:W-:Y:S01]  /*6e70*/  SEL R112, R108, RZ, P6 ;  /* 0x000000ff6c707207 */ /* 0x000fe20003000000 */
[C---:B------:R-:W-:Y:S01]  /*6e80*/  FFMA.FTZ R106, R135.reuse, R106, R102 ;  /* 0x0000006a876a7223 */ /* 0x040fe20000010066 */
[----:B------:R-:W-:Y:S01]  /*6e90*/  LOP3.LUT P6, RZ, R144, 0xff, RZ, 0xc0, !PT ;  /* 0x000000ff90ff7812 */ /* 0x000fe200078cc0ff */
[----:B------:R-:W-:-:S02]  /*6ea0*/  FFMA.FTZ R107, R135, R116, R103 ;  /* 0x00000074876b7223 */ /* 0x000fc40000010067 */
[----:B------:R-:W-:Y:S01]  /*6eb0*/  FMUL.FTZ R110, R106, UR14 ;  /* 0x0000000e6a6e7c20 */ /* 0x000fe20008410000 */
[----:B------:R-:W-:Y:S01]  /*6ec0*/  SEL R108, R108, RZ, P6 ;  /* 0x000000ff6c6c7207 */ /* 0x000fe20003000000 */
[----:B------:R-:W-:Y:S01]  /*6ed0*/  FMUL.FTZ R111, R107, UR14 ;  /* 0x0000000e6b6f7c20 */ /* 0x000fe20008410000 */
        /* <DEDUP_REMOVED lines=13> */
.L_x_4661:
[-CC-:B0-234-:R-:W-:Y:S01]  /*6fb0*/  FFMA.FTZ R108, R169, R183.reuse, R184.reuse ;  /* 0x000000b7a96c7223 */ /* 0x19dfe200000100b8 */
        /* <DEDUP_REMOVED lines=8> */
[----:B------:R-:W-:Y:S02]  /*7040*/  SEL R112, R108, RZ, P6 ;  /* 0x000000ff6c707207 */ /* 0x000fe40003000000 */
[----:B------:R-:W-:-:S04]  /*7050*/  LOP3.LUT P6, RZ, R144, 0xff, RZ, 0xc0, !PT ;  /* 0x000000ff90ff7812 */ /* 0x000fc800078cc0ff */
[----:B------:R-:W-:Y:S02]  /*7060*/  SEL R108, R108, RZ, P6 ;  /* 0x000000ff6c6c7207 */ /* 0x000fe40003000000 */
[----:B------:R-:W-:-:S04]  /*7070*/  LOP3.LUT P6, RZ, R143, 0xff00, RZ, 0xc0, !PT ;  /* 0x0000ff008fff7812 */ /* 0x000fc800078cc0ff */
[----:B------:R-:W-:Y:S02]  /*7080*/  SEL R113, R110, RZ, P6 ;  /* 0x000000ff6e717207 */ /* 0x000fe40003000000 */
[----:B------:R-:W-:-:S04]  /*7090*/  LOP3.LUT P6, RZ, R144, 0xff00, RZ, 0xc0, !PT ;  /* 0x0000ff0090ff7812 */ /* 0x000fc800078cc0ff */
[----:B------:R-:W-:Y:S01]  /*70a0*/  SEL R109, R110, RZ, P6 ;  /* 0x000000ff6e6d7207 */ /* 0x000fe20003000000 */
        /* <DEDUP_REMOVED lines=17> */
.L_x_4660:
[----:B0-234-:R-:W0:Y:S02]  /*71c0*/  LDC.64 R108, c[0x0][0x478] ;  /* 0x00011e00ff6c7b82 */ /* 0x01de240000000a00 */
[----:B0-----:R-:W-:-:S04]  /*71d0*/  ISETP.NE.U32.AND P5, PT, R108, RZ, PT ;  /* 0x000000ff6c00720c */ /* 0x001fc80003fa5070 */
[----:B------:R-:W-:-:S13]  /*71e0*/  ISETP.NE.AND.EX P5, PT, R109, RZ, PT, P5 ;  /* 0x000000ff6d00720c */ /* 0x000fda0003fa5350 */
[----:B------:R-:W-:Y:S05]  /*71f0*/  @!P5 BRA `(.L_x_4663) ;  /* 0x000000000084d947 */ /* 0x000fea0003800000 */
[-CC-:B------:R-:W-:Y:S01]  /*7200*/  FFMA.FTZ R104, R169, R183.reuse, R184.reuse ;  /* 0x000000b7a9687223 */ /* 0x180fe200000100b8 */
[----:B------:R-:W-:Y:S01]  /*7210*/  FFMA.FTZ R105, R172, R183, R184 ;  /* 0x000000b7ac697223 */ /* 0x000fe200000100b8 */
[----:B------:R-:W-:Y:S02]  /*7220*/  LOP3.LUT P6, RZ, R143, 0xff, RZ, 0xc0, !PT ;  /* 0x000000ff8fff7812 */ /* 0x000fe400078cc0ff */
[----:B------:R-:W-:Y:S01]  /*7230*/  FADD.FTZ R104, R145, -R104 ;  /* 0x8000006891687221 */ /* 0x000fe20000010000 */
[----:B------:R-:W-:-:S03]  /*7240*/  FADD.FTZ R106, R146, -R105 ;  /* 0x80000069926a7221 */ /* 0x000fc60000010000 */
[C---:B-----5:R-:W-:Y:S01]  /*7250*/  FMUL.FTZ R104, R135.reuse, R104 ;  /* 0x0000006887687220 */ /* 0x060fe20000410000 */
[----:B------:R-:W-:Y:S01]  /*7260*/  FMUL.FTZ R105, R135, R106 ;  /* 0x0000006a87697220 */ /* 0x000fe20000410000 */
[-CC-:B------:R-:W-:Y:S01]  /*7270*/  FFMA.FTZ R106, R179, R183.reuse, R184.reuse ;  /* 0x000000b7b36a7223 */ /* 0x180fe200000100b8 */
[----:B------:R-:W-:Y:S01]  /*7280*/  FFMA.FTZ R183, R182, R183, R184 ;  /* 0x000000b7b6b77223 */ /* 0x000fe200000100b8 */
[----:B------:R-:W-:Y:S01]  /*7290*/  FMUL.FTZ R108, R104, UR14 ;  /* 0x0000000e686c7c20 */ /* 0x000fe20008410000 */
[----:B------:R-:W-:Y:S01]  /*72a0*/  FMUL.FTZ R109, R105, UR14 ;  /* 0x0000000e696d7c20 */ /* 0x000fe20008410000 */
[----:B------:R-:W-:Y:S01]  /*72b0*/  FADD.FTZ R106, R161, -R106 ;  /* 0x8000006aa16a7221 */ /* 0x000fe20000010000 */
[----:B------:R-:W-:Y:S02]  /*72c0*/  FADD.FTZ R116, R162, -R183 ;  /* 0x800000b7a2747221 */ /* 0x000fe40000010000 */
[----:B------:R-:W-:Y:S01]  /*72d0*/  SEL R112, R108, RZ, P6 ;  /* 0x000000ff6c707207 */ /* 0x000fe20003000000 */
[C---:B------:R-:W-:Y:S01]  /*72e0*/  FMUL.FTZ R106, R135.reuse, R106 ;  /* 0x0000006a876a7220 */ /* 0x040fe20000410000 */
[----:B------:R-:W-:Y:S01]  /*72f0*/  LOP3.LUT P6, RZ, R144, 0xff, RZ, 0xc0, !PT ;  /* 0x000000ff90ff7812 */ /* 0x000fe200078cc0ff */
[----:B------:R-:W-:-:S02]  /*7300*/  FMUL.FTZ R107, R135, R116 ;  /* 0x00000074876b7220 */ /* 0x000fc40000410000 */
        /* <DEDUP_REMOVED lines=16> */
.L_x_4663:
[-CC-:B------:R-:W-:Y:S01]  /*7410*/  FFMA.FTZ R108, R169, R183.reuse, R184.reuse ;  /* 0x000000b7a96c7223 */ /* 0x180fe200000100b8 */
[----:B------:R-:W-:Y:S01]  /*7420*/  FFMA.FTZ R109, R172, R183, R184 ;  /* 0x000000b7ac6d7223 */ /* 0x000fe200000100b8 */
[----:B------:R-:W-:Y:S02]  /*7430*/  LOP3.LUT P6, RZ, R143, 0xff, RZ, 0xc0, !PT ;  /* 0x000000ff8fff7812 */ /* 0x000fe400078cc0ff */
[----:B------:R-:W-:Y:S01]  /*7440*/  FADD.FTZ R108, R145, -R108 ;  /* 0x8000006c916c7221 */ /* 0x000fe20000010000 */
[----:B------:R-:W-:-:S03]  /*7450*/  FADD.FTZ R110, R146, -R109 ;  /* 0x8000006d926e7221 */ /* 0x000fc60000010000 */
[C---:B-----5:R-:W-:Y:S01]  /*7460*/  FMUL.FTZ R108, R135.reuse, R108 ;  /* 0x0000006c876c7220 */ /* 0x060fe20000410000 */
[----:B------:R-:W-:-:S03]  /*7470*/  FMUL.FTZ R110, R135, R110 ;  /* 0x0000006e876e7220 */ /* 0x000fc60000410000 */
        /* <DEDUP_REMOVED lines=26> */
.L_x_4659:
[----:B------:R-:W-:-:S04]  /*7620*/  UISETP.NE.U32.AND UP0, UPT, UR16, URZ, UPT ;  /* 0x000000ff1000728c */ /* 0x000fc8000bf05070 */
[----:B------:R-:W-:-:S09]  /*7630*/  UISETP.NE.AND.EX UP0, UPT, UR17, URZ, UPT, UP0 ;  /* 0x000000ff1100728c */ /* 0x000fd2000bf05300 */
[----:B------:R-:W-:Y:S05]  /*7640*/  BRA.U !UP0, `(.L_x_4664) ;  /* 0x0000000108d87547 */ /* 0x000fea000b800000 */
        /* <DEDUP_REMOVED lines=18> */
[----:B------:R-:W-:Y:S01]  /*7770*/  FFMA.FTZ R106, R135, R106, R102 ;  /* 0x0000006a876a7223 */ /* 0x000fe20000010066 */
[----:B------:R-:W-:Y:S01]  /*7780*/  LOP3.LUT P6, RZ, R143, 0xff00, RZ, 0xc0, !PT ;  /* 0x0000ff008fff7812 */ /* 0x000fe200078cc0ff */
[----:B------:R-:W-:-:S02]  /*7790*/  FFMA.FTZ R107, R135, R116, R103 ;  /* 0x00000074876b7223 */ /* 0x000fc40000010067 */
[----:B------:R-:W-:Y:S01]  /*77a0*/  FMUL.FTZ R114, R106, UR14 ;  /* 0x0000000e6a727c20 */ /* 0x000fe20008410000 */
[----:B------:R-:W-:Y:S01]  /*77b0*/  SEL R113, R113, RZ, P6 ;  /* 0x000000ff71717207 */ /* 0x000fe20003000000 */
[----:B------:R-:W-:Y:S01]  /*77c0*/  FMUL.FTZ R115, R107, UR14 ;  /* 0x0000000e6b737c20 */ /* 0x000fe20008410000 */
[----:B------:R-:W-:-:S04]  /*77d0*/  LOP3.LUT P6, RZ, R143, 0xff0000, RZ, 0xc0, !PT ;  /* 0x00ff00008fff7812 */ /* 0x000fc800078cc0ff */
[----:B------:R-:W-:Y:S02]  /*77e0*/  SEL R114, R114, RZ, P6 ;  /* 0x000000ff72727207 */ /* 0x000fe40003000000 */
[----:B------:R-:W-:-:S04]  /*77f0*/  ISETP.GE.U32.AND P6, PT, R143, 0x1000000, PT ;  /* 0x010000008f00780c */ /* 0x000fc80003fc6070 */
[----:B------:R-:W-:Y:S01]  /*7800*/  SEL R115, R115, RZ, P6 ;  /* 0x000000ff73737207 */ /* 0x000fe20003000000 */
[----:B------:R-:W-:Y:S08]  /*7810*/  BRA `(.L_x_4662) ;  /* 0x0000000400387947 */ /* 0x000ff00003800000 */
.L_x_4665:
        /* <DEDUP_REMOVED lines=8> */
[----:B------:R-:W-:Y:S01]  /*78a0*/  SEL R115, R112, RZ, P6 ;  /* 0x000000ff70737207 */ /* 0x000fe20003000000 */
        /* <DEDUP_REMOVED lines=13> */
[----:B------:R-:W-:-:S04]  /*7980*/  LOP3.LUT P6, RZ, R143, 0xff0000, RZ, 0xc0, !PT ;  /* 0x00ff00008fff7812 */ /* 0x000fc800078cc0ff */
[----:B------:R-:W-:Y:S01]  /*7990*/  SEL R114, R184, RZ, P6 ;  /* 0x000000ffb8727207 */ /* 0x000fe20003000000 */
[----:B------:R-:W-:Y:S08]  /*79a0*/  BRA `(.L_x_4662) ;  /* 0x0000000000d47947 */ /* 0x000ff00003800000 */
.L_x_4664:
        /* <DEDUP_REMOVED lines=18> */
[----:B------:R-:W-:Y:S01]  /*7ad0*/  FMUL.FTZ R106, R135, R106 ;  /* 0x0000006a876a7220 */ /* 0x000fe20000410000 */
[----:B------:R-:W-:Y:S01]  /*7ae0*/  LOP3.LUT P6, RZ, R143, 0xff00, RZ, 0xc0, !PT ;  /* 0x0000ff008fff7812 */ /* 0x000fe200078cc0ff */
[----:B------:R-:W-:-:S02]  /*7af0*/  FMUL.FTZ R107, R135, R116 ;  /* 0x00000074876b7220 */ /* 0x000fc40000410000 */
        /* <DEDUP_REMOVED lines=8> */
.L_x_4666:
        /* <DEDUP_REMOVED lines=8> */
[----:B------:R-:W-:Y:S01]  /*7c00*/  SEL R115, R112, RZ, P6 ;  /* 0x000000ff70737207 */ /* 0x000fe20003000000 */
        /* <DEDUP_REMOVED lines=13> */
[----:B------:R-:W-:-:S04]  /*7ce0*/  LOP3.LUT P6, RZ, R143, 0xff0000, RZ, 0xc0, !PT ;  /* 0x00ff00008fff7812 */ /* 0x000fc800078cc0ff */
[----:B------:R-:W-:-:S09]  /*7cf0*/  SEL R114, R184, RZ, P6 ;  /* 0x000000ffb8727207 */ /* 0x000fd20003000000 */
.L_x_4662:
        /* <DEDUP_REMOVED lines=9> */
.L_x_4658:
[----:B------:R-:W-:Y:S05]  /*7d90*/  BSYNC.RECONVERGENT B0 ;  /* 0x0000000000007941 */ /* 0x000fea0003800200 */
.L_x_4657:
[----:B------:R-:W-:Y:S01]  /*7da0*/  ISETP.NE.AND P4, PT, R181, RZ, PT ;  /* 0x000000ffb500720c */ /* 0x000fe20003f85270 */
[----:B------:R-:W-:-:S12]  /*7db0*/  UPLOP3.LUT UP1, UPT, UPT, UPT, UP1, 0x40, 0x4 ;  /* 0x000000000004789c */ /* 0x000fd80003f2e810 */
[----:B------:R-:W-:Y:S05]  /*7dc0*/  @!P4 BRA `(.L_x_4667) ;  /* 0xffffff8c00c0c947 */ /* 0x000fea000383ffff */
.L_x_4604:
        /* <DEDUP_REMOVED lines=18> */
.L_x_4669:
[----:B------:R-:W-:Y:S05]  /*7ef0*/  BSYNC.RECONVERGENT B0 ;  /* 0x0000000000007941 */ /* 0x000fea0003800200 */
.L_x_4668:
[----:B------:R-:W-:Y:S04]  /*7f00*/  BSSY.RECONVERGENT B0, `(.L_x_4670) ;  /* 0x000000f000007945 */ /* 0x000fe80003800200 */
[----:B------:R-:W-:Y:S05]  /*7f10*/  @!P1 BRA `(.L_x_4671) ;  /* 0x0000000000349947 */ /* 0x000fea0003800000 */
[----:B-1----:R-:W1:Y:S08]  /*7f20*/  LDC.64 R2, c[0x0][0x440] ;  /* 0x00011000ff027b82 */ /* 0x002e700000000a00 */
[----:B------:R-:W0:Y:S08]  /*7f30*/  LDC.64 R20, c[0x0][0x448] ;  /* 0x00011200ff147b82 */ /* 0x000e300000000a00 */
        /* <DEDUP_REMOVED lines=11> */
.L_x_4671:
[----:B------:R-:W-:Y:S05]  /*7ff0*/  BSYNC.RECONVERGENT B0 ;  /* 0x0000000000007941 */ /* 0x000fea0003800200 */
.L_x_4670:
        /* <DEDUP_REMOVED lines=15> */
.L_x_4673:
[----:B------:R-:W-:Y:S05]  /*80f0*/  BSYNC.RECONVERGENT B0 ;  /* 0x0000000000007941 */ /* 0x000fea0003800200 */
.L_x_4672:
        /* <DEDUP_REMOVED lines=15> */
.L_x_4675:
[----:B------:R-:W-:Y:S05]  /*81f0*/  BSYNC.RECONVERGENT B0 ;  /* 0x0000000000007941 */ /* 0x000fea0003800200 */
.L_x_4674:
[----:B------:R-:W-:-:S13]  /*8200*/  ISETP.NE.AND P0, PT, R147, RZ, PT ;  /* 0x000000ff9300720c */ /* 0x000fda0003f05270 */
[----:B------:R-:W-:Y:S05]  /*8210*/  @!P0 EXIT ;  /* 0x000000000000894d */ /* 0x000fea0003800000 */
[----:B-1----:R-:W1:Y:S08]  /*8220*/  LDC.64 R2, c[0x0][0x440] ;  /* 0x00011000ff027b82 */ /* 0x002e700000000a00 */
[----:B------:R-:W0:Y:S08]  /*8230*/  LDC.64 R8, c[0x0][0x448] ;  /* 0x00011200ff087b82 */ /* 0x000e300000000a00 */
        /* <DEDUP_REMOVED lines=11> */
.L_x_4676:
        /* <DEDUP_REMOVED lines=9> */
.L_x_5472:


//--------------------- .text._ZN10layer_norm31ln_parallel_residual_bwd_kernelINS_13Kernel_traitsI6__halfffffjLj2560ELj1ELj1ELj4ELj16ENS_18Kernel_traits_baseILj2560ES2_ffffjLj128EEEEELb1ELb0ELb1EEEvNS_9BwdParamsE --------------------------
	.section	.text._ZN10layer_norm31ln_parallel_residual_bwd_kernelINS_13Kernel_traitsI6__halfffffjLj2560ELj1ELj1ELj4ELj16ENS_18Kernel_traits_baseILj2560ES2_ffffjLj128EEEEELb1ELb0ELb1EEEvNS_9BwdParamsE,"ax",@progbits
	.align	128
        .global         _ZN10layer_norm31ln_parallel_residual_bwd_kernelINS_13Kernel_traitsI6__halfffffjLj2560ELj1ELj1ELj4ELj16ENS_18Kernel_traits_baseILj2560ES2_ffffjLj128EEEEELb1ELb0ELb1EEEvNS_9BwdParamsE
        .type           _ZN10layer_norm31ln_parallel_residual_bwd_kernelINS_13Kernel_traitsI6__halfffffjLj2560ELj1ELj1ELj4ELj16ENS_18Kernel_traits_baseILj2560ES2_ffffjLj128EEEEELb1ELb0ELb1EEEvNS_9BwdParamsE,@function
        .size           _ZN10layer_norm31ln_parallel_residual_bwd_kernelINS_13Kernel_traitsI6__halfffffjLj2560ELj1ELj1ELj4ELj16ENS_18Kernel_traits_baseILj2560ES2_ffffjLj128EEEEELb1ELb0ELb1EEEvNS_9BwdParamsE,(.L_x_5473 - _ZN10layer_norm31ln_parallel_residual_bwd_kernelINS_13Kernel_traitsI6__halfffffjLj2560ELj1ELj1ELj4ELj16ENS_18Kernel_traits_baseILj2560ES2_ffffjLj128EEEEELb1ELb0ELb1EEEvNS_9BwdParamsE)
        .other          _ZN10layer_norm31ln_parallel_residual_bwd_kernelINS_13Kernel_traitsI6__halfffffjLj2560ELj1ELj1ELj4ELj16ENS_18Kernel_traits_baseILj2560ES2_ffffjLj128EEEEELb1ELb0ELb1EEEvNS_9BwdParamsE,@"STO_CUDA_ENTRY STV_DEFAULT"
_ZN10layer_norm31ln_parallel_residual_bwd_kernelINS_13Kernel_traitsI6__halfffffjLj2560ELj1ELj1ELj4ELj16ENS_18Kernel_traits_baseILj2560ES2_ffffjLj128EEEEELb1ELb0ELb1EEEvNS_9BwdParamsE:
.text._ZN10layer_norm31ln_parallel_residual_bwd_kernelINS_13Kernel_traitsI6__halfffffjLj2560ELj1ELj1ELj4ELj16ENS_18Kernel_traits_baseILj2560ES2_ffffjLj128EEEEELb1ELb0ELb1EEEvNS_9BwdParamsE:
        /* <DEDUP_REMOVED lines=171> */
.L_x_4720:
[----:B0-----:R-:W0:Y:S01]  /*0ab0*/  LDC.64 R218, c[0x0][0x3c0] ;  /* 0x0000f000ffda7b82 */ /* 0x001e220000000a00 */
[----:B-1----:R-:W-:-:S05]  /*0ac0*/  IMAD R44, R171, UR13, RZ ;  /* 0x0000000dab2c7c24 */ /* 0x002fca000f8e02ff */
[----:B------:R-:W-:Y:S02]  /*0ad0*/  SHF.R.S32.HI R45, RZ, 0x1f, R44 ;  /* 0x0000001fff2d7819 */ /* 0x000fe4000001142c */
[----:B------:R-:W1:Y:S02]  /*0ae0*/  LDC.64 R128, c[0x0][0x3a8] ;  /* 0x0000ea00ff807b82 */ /* 0x000e640000000a00 */
[----:B------:R-:W-:-:S04]  /*0af0*/  LEA.HI R45, R45, R44, RZ, 0x2 ;  /* 0x0000002c2d2d7211 */ /* 0x000fc800078f10ff */
[----:B------:R-:W-:Y:S02]  /*0b00*/  LEA.HI.SX32 R224, R45, R112, 0x1e ;  /* 0x000000702de07211 */ /* 0x000fe400078ff2ff */
[----:B------:R-:W2:Y:S08]  /*0b10*/  LDC.64 R76, c[0x0][0x430] ;  /* 0x00010c00ff4c7b82 */ /* 0x000eb00000000a00 */
[----:B------:R-:W3:Y:S01]  /*0b20*/  LDC.64 R80, c[0x0][0x428] ;  /* 0x00010a00ff507b82 */ /* 0x000ee20000000a00 */
[----:B0-----:R-:W-:Y:S01]  /*0b30*/  IMAD.WIDE R218, R171, 0x4, R218 ;  /* 0x00000004abda7825 */ /* 0x001fe200078e02da */
[----:B------:R-:W-:-:S06]  /*0b40*/  IADD3 R222, PT, PT, R224, 0x80, RZ ;  /* 0x00000080e0de7810 */ /* 0x000fcc0007ffe0ff */
[----:B------:R-:W0:Y:S01]  /*0b50*/  LDC.64 R70, c[0x0][0x3c8] ;  /* 0x0000f200ff467b82 */ /* 0x000e220000000a00 */
[C---:B------:R-:W-:Y:S01]  /*0b60*/  IADD3 R216, PT, PT, R224.reuse, 0x180, RZ ;  /* 0x00000180e0d87810 */ /* 0x040fe20007ffe0ff */
[C-C-:B-1----:R-:W-:Y:S01]  /*0b70*/  IMAD.WIDE.U32 R112, R224.reuse, 0x10, R128.reuse ;  /* 0x00000010e0707825 */ /* 0x142fe200078e0080 */
[----:B------:R-:W4:Y:S01]  /*0b80*/  LDG.E R218, desc[UR10][R218.64] ;  /* 0x0000000adada7981 */ /* 0x000f22000c1e1900 */
[----:B------:R-:W-:Y:S02]  /*0b90*/  IADD3 R220, PT, PT, R224, 0x100, RZ ;  /* 0x00000100e0dc7810 */ /* 0x000fe40007ffe0ff */
[--C-:B------:R-:W-:Y:S01]  /*0ba0*/  IMAD.WIDE.U32 R116, R222, 0x10, R128.reuse ;  /* 0x00000010de747825 */ /* 0x100fe200078e0080 */
[----:B------:R-:W-:Y:S01]  /*0bb0*/  IADD3 R208, PT, PT, R224, 0x200, RZ ;  /* 0x00000200e0d07810 */ /* 0x000fe20007ffe0ff */
[----:B------:R-:W4:Y:S01]  /*0bc0*/  LDG.E.128 R112, desc[UR10][R112.64] ;  /* 0x0000000a70707981 */ /* 0x000f22000c1e1d00 */
[----:B------:R-:W-:Y:S01]  /*0bd0*/  ISETP.NE.U32.AND P0, PT, RZ, UR16, PT ;  /* 0x00000010ff007c0c */ /* 0x000fe2000bf05070 */
[----:B------:R-:W-:Y:S01]  /*0be0*/  IMAD.WIDE.U32 R124, R216, 0x10, R128 ;  /* 0x00000010d87c7825 */ /* 0x000fe200078e0080 */
[----:B------:R-:W-:Y:S01]  /*0bf0*/  ISETP.NE.U32.AND P1, PT, RZ, UR14, PT ;  /* 0x0000000eff007c0c */ /* 0x000fe2000bf25070 */
[----:B------:R-:W4:Y:S01]  /*0c00*/  LDG.E.128 R116, desc[UR10][R116.64] ;  /* 0x0000000a74747981 */ /* 0x000f22000c1e1d00 */
[----:B------:R-:W1:Y:S01]  /*0c10*/  LDC.64 R232, c[0x0][0x3b0] ;  /* 0x0000ec00ffe87b82 */ /* 0x000e620000000a00 */
[----:B--2---:R-:W-:-:S02]  /*0c20*/  IMAD.WIDE.U32 R44, R224, 0x10, R76 ;  /* 0x00000010e02c7825 */ /* 0x004fc400078e004c */
[----:B------:R-:W2:Y:S02]  /*0c30*/  LDG.E.128 R124, desc[UR10][R124.64] ;  /* 0x0000000a7c7c7981 */ /* 0x000ea4000c1e1d00 */
[----:B---3--:R-:W-:Y:S02]  /*0c40*/  IMAD.WIDE.U32 R48, R224, 0x10, R80 ;  /* 0x00000010e0307825 */ /* 0x008fe400078e0050 */
[----:B------:R-:W3:Y:S02]  /*0c50*/  LDG.E.128 R44, desc[UR10][R44.64] ;  /* 0x0000000a2c2c7981 */ /* 0x000ee4000c1e1d00 */
[----:B------:R-:W-:Y:S02]  /*0c60*/  IMAD.WIDE.U32 R52, R222, 0x10, R76 ;  /* 0x00000010de347825 */ /* 0x000fe400078e004c */
[----:B------:R-:W3:Y:S02]  /*0c70*/  LDG.E.128 R48, desc[UR10][R48.64] ;  /* 0x0000000a30307981 */ /* 0x000ee4000c1e1d00 */
[----:B------:R-:W-:-:S02]  /*0c80*/  IMAD.WIDE.U32 R120, R220, 0x10, R128 ;  /* 0x00000010dc787825 */ /* 0x000fc400078e0080 */
[----:B------:R-:W3:Y:S02]  /*0c90*/  LDG.E.128 R52, desc[UR10][R52.64] ;  /* 0x0000000a34347981 */ /* 0x000ee4000c1e1d00 */
[----:B------:R-:W-:Y:S02]  /*0ca0*/  IMAD.WIDE.U32 R128, R208, 0x10, R128 ;  /* 0x00000010d0807825 */ /* 0x000fe400078e0080 */
[----:B------:R-:W3:Y:S02]  /*0cb0*/  LDG.E.128 R120, desc[UR10][R120.64] ;  /* 0x0000000a78787981 */ /* 0x000ee4000c1e1d00 */
[----:B------:R-:W-:Y:S02]  /*0cc0*/  IMAD.WIDE.U32 R56, R222, 0x10, R80 ;  /* 0x00000010de387825 */ /* 0x000fe400078e0050 */
[----:B------:R-:W3:Y:S02]  /*0cd0*/  LDG.E.128 R128, desc[UR10][R128.64] ;  /* 0x0000000a80807981 */ /* 0x000ee4000c1e1d00 */
[----:B0-----:R-:W-:-:S02]  /*0ce0*/  IMAD.WIDE R70, R171, 0x4, R70 ;  /* 0x00000004ab467825 */ /* 0x001fc400078e0246 */
[----:B------:R-:W3:Y:S04]  /*0cf0*/  LDG.E.128 R56, desc[UR10][R56.64] ;  /* 0x0000000a38387981 */ /* 0x000ee8000c1e1d00 */
[----:B------:R-:W3:Y:S01]  /*0d00*/  LDG.E R217, desc[UR10][R70.64] ;  /* 0x0000000a46d97981 */ /* 0x000ee2000c1e1900 */
[----:B------:R-:W-:-:S04]  /*0d10*/  IMAD.WIDE.U32 R60, R220, 0x10, R76 ;  /* 0x00000010dc3c7825 */ /* 0x000fc800078e004c */
[----:B------:R-:W-:Y:S02]  /*0d20*/  IMAD.WIDE.U32 R64, R220, 0x10, R80 ;  /* 0x00000010dc407825 */ /* 0x000fe400078e0050 */
[----:B------:R-:W3:Y:S04]  /*0d30*/  LDG.E.128 R60, desc[UR10][R60.64] ;  /* 0x0000000a3c3c7981 */ /* 0x000ee8000c1e1d00 */
[----:B------:R-:W3:Y:S01]  /*0d40*/  LDG.E.128 R64, desc[UR10][R64.64] ;  /* 0x0000000a40407981 */ /* 0x000ee2000c1e1d00 */
        /* <DEDUP_REMOVED lines=8> */
[----:B------:R-:W-:Y:S02]  /*0dd0*/  ISETP.NE.AND.EX P0, PT, RZ, UR17, PT, P0 ;  /* 0x00000011ff007c0c */ /* 0x000fe4000bf05300 */
[----:B------:R-:W-:-:S11]  /*0de0*/  ISETP.NE.AND.EX P1, PT, RZ, UR15, PT, P1 ;  /* 0x0000000fff007c0c */ /* 0x000fd6000bf25310 */
[----:B------:R-:W0:Y:S08]  /*0df0*/  @P0 LDC.64 R240, c[0x0][0x3b8] ;  /* 0x0000ee00fff00b82 */ /* 0x000e300000000a00 */
[----:B------:R-:W1:Y:S08]  /*0e00*/  @P0 LDC.64 R230, c[0x0][0x3b8] ;  /* 0x0000ee00ffe60b82 */ /* 0x000e700000000a00 */
[----:B------:R-:W1:Y:S08]  /*0e10*/  @P0 LDC.64 R228, c[0x0][0x3b8] ;  /* 0x0000ee00ffe40b82 */ /* 0x000e700000000a00 */
[----:B------:R-:W1:Y:S08]  /*0e20*/  @P0 LDC.64 R236, c[0x0][0x3b8] ;  /* 0x0000ee00ffec0b82 */ /* 0x000e700000000a00 */
[----:B------:R-:W1:Y:S01]  /*0e30*/  @P0 LDC.64 R234, c[0x0][0x3b8] ;  /* 0x0000ee00ffea0b82 */ /* 0x000e620000000a00 */
[----:B0-----:R-:W-:-:S07]  /*0e40*/  @P0 IMAD.WIDE.U32 R240, R224, 0x4, R240 ;  /* 0x00000004e0f00825 */ /* 0x001fce00078e00f0 */
[----:B------:R-:W0:Y:S01]  /*0e50*/  @P1 LDC.64 R238, c[0x0][0x438] ;  /* 0x00010e00ffee1b82 */ /* 0x000e220000000a00 */
[----:B------:R1:W5:Y:S02]  /*0e60*/  @P0 LDG.E R210, desc[UR10][R240.64] ;  /* 0x0000000af0d20981 */ /* 0x000364000c1e1900 */
[----:B-1----:R-:W-:-:S05]  /*0e70*/  @P0 IMAD.WIDE.U32 R244, R216, 0x4, R230 ;  /* 0x00000004d8f40825 */ /* 0x002fca00078e00e6 */
[----:B------:R-:W1:Y:S01]  /*0e80*/  @P1 LDC.64 R226, c[0x0][0x438] ;  /* 0x00010e00ffe21b82 */ /* 0x000e620000000a00 */
[----:B------:R-:W-:Y:S01]  /*0e90*/  @P0 IMAD.WIDE.U32 R246, R208, 0x4, R228 ;  /* 0x00000004d0f60825 */ /* 0x000fe200078e00e4 */
[----:B------:R-:W-:Y:S01]  /*0ea0*/  ISETP.NE.AND P4, PT, RZ, UR12, PT ;  /* 0x0000000cff007c0c */ /* 0x000fe2000bf85270 */
[----:B------:R-:W5:Y:S02]  /*0eb0*/  @P0 LDG.E R214, desc[UR10][R244.64] ;  /* 0x0000000af4d60981 */ /* 0x000f64000c1e1900 */
[C---:B------:R-:W-:Y:S02]  /*0ec0*/  IMAD.WIDE.U32 R240, R222.reuse, 0x4, R232 ;  /* 0x00000004def07825 */ /* 0x040fe400078e00e8 */
[----:B------:R-:W5:Y:S01]  /*0ed0*/  @P0 LDG.E R215, desc[UR10][R246.64] ;  /* 0x0000000af6d70981 */ /* 0x000f62000c1e1900 */
[----:B------:R-:W1:Y:S03]  /*0ee0*/  @P1 LDC.64 R230, c[0x0][0x438] ;  /* 0x00010e00ffe61b82 */ /* 0x000e660000000a00 */
[----:B------:R-:W5:Y:S05]  /*0ef0*/  LDG.E R223, desc[UR10][R240.64] ;  /* 0x0000000af0df7981 */ /* 0x000f6a000c1e1900 */
[----:B------:R-:W1:Y:S01]  /*0f00*/  @P1 LDC.64 R228, c[0x0][0x438] ;  /* 0x00010e00ffe41b82 */ /* 0x000e620000000a00 */
[----:B------:R-:W-:-:S04]  /*0f10*/  @P0 IMAD.WIDE.U32 R236, R222, 0x4, R236 ;  /* 0x00000004deec0825 */ /* 0x000fc800078e00ec */
[----:B------:R-:W-:Y:S01]  /*0f20*/  @P0 IMAD.WIDE.U32 R234, R220, 0x4, R234 ;  /* 0x00000004dcea0825 */ /* 0x000fe200078e00ea */
[----:B------:R0:W5:Y:S03]  /*0f30*/  @P0 LDG.E R212, desc[UR10][R236.64] ;  /* 0x0000000aecd40981 */ /* 0x000166000c1e1900 */
[----:B------:R-:W-:Y:S01]  /*0f40*/  IMAD.WIDE.U32 R242, R224, 0x4, R232 ;  /* 0x00000004e0f27825 */ /* 0x000fe200078e00e8 */
[----:B------:R0:W5:Y:S03]  /*0f50*/  @P0 LDG.E R213, desc[UR10][R234.64] ;  /* 0x0000000aead50981 */ /* 0x000166000c1e1900 */
[----:B0-----:R-:W-:Y:S01]  /*0f60*/  @P1 IMAD.WIDE.U32 R238, R222, 0x10, R238 ;  /* 0x00000010deee1825 */ /* 0x001fe200078e00ee */
[----:B------:R-:W5:Y:S03]  /*0f70*/  LDG.E R225, desc[UR10][R242.64] ;  /* 0x0000000af2e17981 */ /* 0x000f66000c1e1900 */
[--C-:B------:R-:W-:Y:S01]  /*0f80*/  IMAD.WIDE.U32 R236, R220, 0x4, R232.reuse ;  /* 0x00000004dcec7825 */ /* 0x100fe200078e00e8 */
[----:B------:R-:W5:Y:S03]  /*0f90*/  @P1 LDG.E.128 R88, desc[UR10][R238.64] ;  /* 0x0000000aee581981 */ /* 0x000f66000c1e1d00 */
[----:B------:R-:W-:Y:S01]  /*0fa0*/  IMAD.WIDE.U32 R234, R216, 0x4, R232 ;  /* 0x00000004d8ea7825 */ /* 0x000fe200078e00e8 */
[----:B------:R0:W5:Y:S03]  /*0fb0*/  LDG.E R221, desc[UR10][R236.64] ;  /* 0x0000000aecdd7981 */ /* 0x000166000c1e1900 */
[----:B-1----:R-:W-:Y:S01]  /*0fc0*/  @P1 IMAD.WIDE.U32 R248, R224, 0x10, R226 ;  /* 0x00000010e0f81825 */ /* 0x002fe200078e00e2 */
[----:B------:R1:W5:Y:S01]  /*0fd0*/  LDG.E R219, desc[UR10][R234.64] ;  /* 0x0000000aeadb7981 */ /* 0x000362000c1e1900 */
[----:B------:R-:W0:Y:S02]  /*0fe0*/  @P1 LDC.64 R226, c[0x0][0x438] ;  /* 0x00010e00ffe21b82 */ /* 0x000e240000000a00 */
[----:B------:R-:W-:Y:S01]  /*0ff0*/  @P1 IMAD.WIDE.U32 R230, R220, 0x10, R230 ;  /* 0x00000010dce61825 */ /* 0x000fe200078e00e6 */
[----:B------:R1:W5:Y:S03]  /*1000*/  @P1 LDG.E.128 R84, desc[UR10][R248.64] ;  /* 0x0000000af8541981 */ /* 0x000366000c1e1d00 */
[----:B------:R-:W-:Y:S01]  /*1010*/  @P1 IMAD.WIDE.U32 R228, R216, 0x10, R228 ;  /* 0x00000010d8e41825 */ /* 0x000fe200078e00e4 */
[----:B------:R1:W5:Y:S03]  /*1020*/  @P1 LDG.E.128 R92, desc[UR10][R230.64] ;  /* 0x0000000ae65c1981 */ /* 0x000366000c1e1d00 */
[C---:B------:R-:W-:Y:S01]  /*1030*/  IMAD.WIDE.U32 R232, R208.reuse, 0x4, R232 ;  /* 0x00000004d0e87825 */ /* 0x040fe200078e00e8 */
[----:B------:R1:W5:Y:S03]  /*1040*/  @P1 LDG.E.128 R96, desc[UR10][R228.64] ;  /* 0x0000000ae4601981 */ /* 0x000366000c1e1d00 */
[----:B0-----:R-:W-:-:S05]  /*1050*/  @P1 IMAD.WIDE.U32 R226, R208, 0x10, R226 ;  /* 0x00000010d0e21825 */ /* 0x001fca00078e00e2 */
[----:B------:R-:W5:Y:S01]  /*1060*/  @P1 LDG.E.128 R100, desc[UR10][R226.64] ;  /* 0x0000000ae2641981 */ /* 0x000f62000c1e1d00 */
[----:B----4-:R-:W-:-:S03]  /*1070*/  FSEL R240, R218, RZ, !P4 ;  /* 0x000000ffdaf07208 */ /* 0x010fc60006000000 */
[----:B------:R0:W5:Y:S02]  /*1080*/  LDG.E R218, desc[UR10][R232.64] ;  /* 0x0000000ae8da7981 */ /* 0x000164000c1e1900 */
[C---:B------:R-:W-:Y:S01]  /*1090*/  FADD.FTZ R246, -R240.reuse, R113 ;  /* 0x00000071f0f67221 */ /* 0x040fe20000010100 */
[C---:B------:R-:W-:Y:S01]  /*10a0*/  FADD.FTZ R113, -R240.reuse, R116 ;  /* 0x00000074f0717221 */ /* 0x040fe20000010100 */
[C---:B--2---:R-:W-:Y:S01]  /*10b0*/  FADD.FTZ R116, -R240.reuse, R126 ;  /* 0x0000007ef0747221 */ /* 0x044fe20000010100 */
[----:B---3--:R-:W-:Y:S01]  /*10c0*/  FMUL.FTZ R126, R195, R44 ;  /* 0x0000002cc37e7220 */ /* 0x008fe20000410000 */
[----:B------:R-:W-:Y:S01]  /*10d0*/  FADD.FTZ R236, -R240, R118 ;  /* 0x00000076f0ec7221 */ /* 0x000fe20000010100 */
[----:B------:R-:W-:Y:S02]  /*10e0*/  FMUL.FTZ R245, R190, R45 ;  /* 0x0000002dbef57220 */ /* 0x000fe40000410000 */
[----:B------:R-:W-:Y:S01]  /*10f0*/  FFMA.FTZ R247, R175, R48, R126 ;  /* 0x00000030aff77223 */ /* 0x000fe2000001007e */
[C---:B------:R-:W-:Y:S01]  /*1100*/  FADD.FTZ R242, -R240.reuse, R114 ;  /* 0x00000072f0f27221 */ /* 0x040fe20000010100 */
[C---:B-1----:R-:W-:Y:S01]  /*1110*/  FADD.FTZ R234, -R240.reuse, R117 ;  /* 0x00000075f0ea7221 */ /* 0x042fe20000010100 */
[----:B------:R-:W-:Y:S01]  /*1120*/  FMUL.FTZ R126, R199, R52 ;  /* 0x00000034c77e7220 */ /* 0x000fe20000410000 */
[----:B------:R-:W-:Y:S01]  /*1130*/  FADD.FTZ R244, -R240, R115 ;  /* 0x00000073f0f47221 */ /* 0x000fe20000010100 */
[----:B------:R-:W-:Y:S01]  /*1140*/  FMUL.FTZ R115, R194, R53 ;  /* 0x00000035c2737220 */ /* 0x000fe20000410000 */
[----:B------:R-:W-:Y:S01]  /*1150*/  FFMA.FTZ R245, R170, R49, R245 ;  /* 0x00000031aaf57223 */ /* 0x000fe200000100f5 */
[C---:B------:R-:W-:Y:S01]  /*1160*/  FADD.FTZ R248, -R240.reuse, R112 ;  /* 0x00000070f0f87221 */ /* 0x040fe20000010100 */
[----:B------:R-:W-:Y:S01]  /*1170*/  FADD.FTZ R118, -R240, R128 ;  /* 0x00000080f0767221 */ /* 0x000fe20000010100 */
[----:B------:R-:W-:Y:S01]  /*1180*/  FMUL.FTZ R128, R193, R46 ;  /* 0x0000002ec1807220 */ /* 0x000fe20000410000 */
[----:B------:R-:W-:Y:S01]  /*1190*/  FFMA.FTZ R239, R179, R56, R126 ;  /* 0x00000038b3ef7223 */ /* 0x000fe2000001007e */
[----:B------:R-:W-:Y:S01]  /*11a0*/  FADD.FTZ R126, RZ, R247 ;  /* 0x000000f7ff7e7221 */ /* 0x000fe20000010000 */
[C---:B------:R-:W-:Y:S01]  /*11b0*/  FMUL.FTZ R243, R217.reuse, R242 ;  /* 0x000000f2d9f37220 */ /* 0x040fe20000410000 */
[----:B------:R-:W-:Y:S01]  /*11c0*/  FMUL.FTZ R235, R217, R234 ;  /* 0x000000ead9eb7220 */ /* 0x000fe20000410000 */
[----:B------:R-:W-:Y:S01]  /*11d0*/  FFMA.FTZ R242, R173, R50, R128 ;  /* 0x00000032adf27223 */ /* 0x000fe20000010080 */
[----:B------:R-:W-:Y:S01]  /*11e0*/  FMUL.FTZ R234, R217, R236 ;  /* 0x000000ecd9ea7220 */ /* 0x000fe20000410000 */
[----:B------:R-:W-:Y:S01]  /*11f0*/  FMUL.FTZ R128, R197, R54 ;  /* 0x00000036c5807220 */ /* 0x000fe20000410000 */
[----:B------:R-:W-:Y:S01]  /*1200*/  FFMA.FTZ R236, R174, R57, R115 ;  /* 0x00000039aeec7223 */ /* 0x000fe20000010073 */
[----:B------:R-:W-:Y:S01]  /*1210*/  FMUL.FTZ R241, R188, R47 ;  /* 0x0000002fbcf17220 */ /* 0x000fe20000410000 */
[----:B------:R-:W-:Y:S01]  /*1220*/  FADD.FTZ R115, R245, R126 ;  /* 0x0000007ef5737221 */ /* 0x000fe20000010000 */
[----:B------:R-:W-:Y:S01]  /*1230*/  FMUL.FTZ R248, R217, R248 ;  /* 0x000000f8d9f87220 */ /* 0x000fe20000410000 */
[C---:B------:R-:W-:Y:S01]  /*1240*/  FADD.FTZ R230, -R240.reuse, R120 ;  /* 0x00000078f0e67221 */ /* 0x040fe20000010100 */
[C---:B------:R-:W-:Y:S01]  /*1250*/  FADD.FTZ R228, -R240.reuse, R122 ;  /* 0x0000007af0e47221 */ /* 0x040fe20000010100 */
[C---:B------:R-:W-:Y:S01]  /*1260*/  FADD.FTZ R238, -R240.reuse, R119 ;  /* 0x00000077f0ee7221 */ /* 0x040fe20000010100 */
[C---:B0-----:R-:W-:Y:S01]  /*1270*/  FADD.FTZ R232, -R240.reuse, R121 ;  /* 0x00000079f0e87221 */ /* 0x041fe20000010100 */
[C---:B------:R-:W-:Y:S01]  /*1280*/  FADD.FTZ R252, -R240.reuse, R123 ;  /* 0x0000007bf0fc7221 */ /* 0x040fe20000010100 */
[C---:B------:R-:W-:Y:S01]  /*1290*/  FADD.FTZ R124, -R240.reuse, R124 ;  /* 0x0000007cf07c7221 */ /* 0x040fe20000010100 */
[C---:B------:R-:W-:Y:S01]  /*12a0*/  FADD.FTZ R250, -R240.reuse, R125 ;  /* 0x0000007df0fa7221 */ /* 0x040fe20000010100 */
[C---:B------:R-:W-:Y:S01]  /*12b0*/  FADD.FTZ R114, -R240.reuse, R127 ;  /* 0x0000007ff0727221 */ /* 0x040fe20000010100 */
[C---:B------:R-:W-:Y:S01]  /*12c0*/  FADD.FTZ R112, -R240.reuse, R129 ;  /* 0x00000081f0707221 */ /* 0x040fe20000010100 */
[C---:B------:R-:W-:Y:S01]  /*12d0*/  FADD.FTZ R120, -R240.reuse, R130 ;  /* 0x00000082f0787221 */ /* 0x040fe20000010100 */
[----:B------:R-:W-:Y:S01]  /*12e0*/  FADD.FTZ R122, -R240, R131 ;  /* 0x00000083f07a7221 */ /* 0x000fe20000010100 */
[----:B------:R-:W-:Y:S01]  /*12f0*/  FFMA.FTZ R237, R177, R58, R128 ;  /* 0x0000003ab1ed7223 */ /* 0x000fe20000010080 */
[----:B------:R-:W-:Y:S01]  /*1300*/  FFMA.FTZ R241, R168, R51, R241 ;  /* 0x00000033a8f17223 */ /* 0x000fe200000100f1 */
[C---:B------:R-:W-:Y:S01]  /*1310*/  FMUL.FTZ R240, R217.reuse, R113 ;  /* 0x00000071d9f07220 */ /* 0x040fe20000410000 */
[----:B------:R-:W-:Y:S01]  /*1320*/  FADD.FTZ R128, R242, R115 ;  /* 0x00000073f2807221 */ /* 0x000fe20000010000 */
[----:B------:R-:W-:Y:S01]  /*1330*/  FMUL.FTZ R246, R217, R246 ;  /* 0x000000f6d9f67220 */ /* 0x000fe20000410000 */
[----:B------:R-:W-:-:S02]  /*1340*/  FFMA.FTZ R113, R248, R247, RZ ;  /* 0x000000f7f8717223 */ /* 0x000fc400000100ff */
[----:B------:R-:W-:Y:S02]  /*1350*/  FADD.FTZ R128, R241, R128 ;  /* 0x00000080f1807221 */ /* 0x000fe40000010000 */
[----:B------:R-:W-:Y:S01]  /*1360*/  FFMA.FTZ R126, R246, R245, R113 ;  /* 0x000000f5f67e7223 */ /* 0x000fe20000010071 */
[----:B------:R-:W-:Y:S01]  /*1370*/  FMUL.FTZ R244, R217, R244 ;  /* 0x000000f4d9f47220 */ /* 0x000fe20000410000 */
[----:B------:R-:W-:Y:S02]  /*1380*/  FADD.FTZ R115, R239, R128 ;  /* 0x00000080ef737221 */ /* 0x000fe40000010000 */
[----:B------:R-:W-:Y:S01]  /*1390*/  FFMA.FTZ R113, R243, R242, R126 ;  /* 0x000000f2f3717223 */ /* 0x000fe2000001007e */
[----:B------:R-:W-:Y:S01]  /*13a0*/  FMUL.FTZ R117, R192, R55 ;  /* 0x00000037c0757220 */ /* 0x000fe20000410000 */
[----:B------:R-:W-:Y:S02]  /*13b0*/  FADD.FTZ R126, R236, R115 ;  /* 0x00000073ec7e7221 */ /* 0x000fe40000010000 */
[----:B------:R-:W-:Y:S01]  /*13c0*/  FFMA.FTZ R113, R244, R241, R113 ;  /* 0x000000f1f4717223 */ /* 0x000fe20000010071 */
[C---:B------:R-:W-:Y:S01]  /*13d0*/  FMUL.FTZ R233, R217.reuse, R238 ;  /* 0x000000eed9e97220 */ /* 0x040fe20000410000 */
        /* <DEDUP_REMOVED lines=13> */
[----:B------:R-:W-:Y:S01]  /*14b0*/  FMUL.FTZ R123, R217, R124 ;  /* 0x0000007cd97b7220 */ /* 0x000fe20000410000 */
        /* <DEDUP_REMOVED lines=9> */
[----:B------:R-:W-:Y:S01]  /*1550*/  FFMA.FTZ R126, R187, R72, R126 ;  /* 0x00000048bb7e7223 */ /* 0x000fe2000001007e */
[----:B------:R-:W-:Y:S01]  /*1560*/  FMUL.FTZ R127, R202, R69 ;  /* 0x00000045ca7f7220 */ /* 0x000fe20000410000 */
[----:B------:R-:W-:Y:S01]  /*1570*/  FADD.FTZ R115, R231, R130 ;  /* 0x00000082e7737221 */ /* 0x000fe20000010000 */
[C---:B------:R-:W-:Y:S01]  /*1580*/  FMUL.FTZ R125, R217.reuse, R116 ;  /* 0x00000074d97d7220 */ /* 0x040fe20000410000 */
[----:B------:R-:W-:Y:S01]  /*1590*/  FMUL.FTZ R227, R217, R228 ;  /* 0x000000e4d9e37220 */ /* 0x000fe20000410000 */
[----:B------:R-:W-:Y:S01]  /*15a0*/  FFMA.FTZ R116, R226, R229, R113 ;  /* 0x000000e5e2747223 */ /* 0x000fe20000010071 */
[----:B------:R-:W-:Y:S01]  /*15b0*/  FFMA.FTZ R127, R182, R73, R127 ;  /* 0x00000049b67f7223 */ /* 0x000fe2000001007f */
[----:B------:R-:W-:Y:S01]  /*15c0*/  FADD.FTZ R130, R126, R115 ;  /* 0x000000737e827221 */ /* 0x000fe20000010000 */
[----:B------:R-:W-:Y:S01]  /*15d0*/  FMUL.FTZ R128, R205, R70 ;  /* 0x00000046cd807220 */ /* 0x000fe20000410000 */
[----:B------:R-:W-:Y:S01]  /*15e0*/  FMUL.FTZ R228, R217, R252 ;  /* 0x000000fcd9e47220 */ /* 0x000fe20000410000 */
[----:B------:R-:W-:Y:S01]  /*15f0*/  FFMA.FTZ R113, R227, R232, R116 ;  /* 0x000000e8e3717223 */ /* 0x000fe20000010074 */
        /* <DEDUP_REMOVED lines=17> */
[----:B------:R-:W-:Y:S01]  /*1710*/  FFMA.FTZ R115, R125, R128, R114 ;  /* 0x000000807d737223 */ /* 0x000fe20000010072 */
[----:B------:R-:W-:Y:S01]  /*1720*/  FFMA.FTZ R117, R189, R82, R250 ;  /* 0x00000052bd757223 */ /* 0x000fe200000100fa */
[----:B------:R-:W-:Y:S01]  /*1730*/  FMUL.FTZ R121, R204, R79 ;  /* 0x0000004fcc797220 */ /* 0x000fe20000410000 */
[----:B------:R-:W-:Y:S01]  /*1740*/  FADD.FTZ R114, R119, R116 ;  /* 0x0000007477727221 */ /* 0x000fe20000010000 */
[C---:B------:R-:W-:Y:S01]  /*1750*/  FMUL.FTZ R118, R217.reuse, R118 ;  /* 0x00000076d9767220 */ /* 0x040fe20000410000 */
[----:B------:R-:W-:Y:S01]  /*1760*/  FFMA.FTZ R115, R130, R129, R115 ;  /* 0x0000008182737223 */ /* 0x000fe20000010073 */
[----:B------:R-:W-:Y:S01]  /*1770*/  FFMA.FTZ R119, R184, R83, R121 ;  /* 0x00000053b8777223 */ /* 0x000fe20000010079 */
[----:B------:R-:W-:Y:S01]  /*1780*/  FADD.FTZ R250, R114, R117 ;  /* 0x0000007572fa7221 */ /* 0x000fe20000010000 */
[C---:B------:R-:W-:Y:S01]  /*1790*/  FMUL.FTZ R121, R217.reuse, R112 ;  /* 0x00000070d9797220 */ /* 0x040fe20000410000 */
[----:B------:R-:W-:Y:S01]  /*17a0*/  FFMA.FTZ R114, R118, R113, R115 ;  /* 0x0000007176727223 */ /* 0x000fe20000010073 */
[----:B------:R-:W-:-:S03]  /*17b0*/  FMUL.FTZ R120, R217, R120 ;  /* 0x00000078d9787220 */ /* 0x000fc60000410000 */
[----:B------:R-:W-:Y:S01]  /*17c0*/  FFMA.FTZ R115, R121, R116, R114 ;  /* 0x0000007479737223 */ /* 0x000fe20000010072 */
[----:B------:R-:W-:-:S03]  /*17d0*/  FMUL.FTZ R122, R217, R122 ;  /* 0x0000007ad97a7220 */ /* 0x000fc60000410000 */
[----:B------:R-:W-:-:S04]  /*17e0*/  FFMA.FTZ R115, R120, R117, R115 ;  /* 0x0000007578737223 */ /* 0x000fc80000010073 */
[----:B------:R-:W-:-:S05]  /*17f0*/  FFMA.FTZ R115, R122, R119, R115 ;  /* 0x000000777a737223 */ /* 0x000fca0000010073 */
[----:B------:R-:W0:Y:S01]  /*1800*/  SHFL.DOWN PT, R114, R115, 0x10, 0x1f ;  /* 0x0a001f0073727f89 */ /* 0x000e2200000e0000 */
[----:B------:R-:W-:-:S05]  /*1810*/  FADD.FTZ R112, R250, R119 ;  /* 0x00000077fa707221 */ /* 0x000fca0000010000 */
        /* <DEDUP_REMOVED lines=13> */
[----:B0-----:R-:W-:Y:S02]  /*18f0*/  FADD.FTZ R249, R112, R249 ;  /* 0x000000f970f97221 */ /* 0x001fe40000010000 */
[----:B------:R-:W0:Y:S01]  /*1900*/  S2R R112, SR_TID.X ;  /* 0x0000000000707919 */ /* 0x000e220000002100 */
[----:B-1----:R-:W-:Y:S02]  /*1910*/  FADD.FTZ R115, R252, R115 ;  /* 0x00000073fc737221 */ /* 0x002fe40000010000 */
[----:B------:R-:W-:Y:S04]  /*1920*/  SHFL.DOWN PT, R250, R249, 0x1, 0x1f ;  /* 0x08201f00f9fa7f89 */ /* 0x000fe800000e0000 */
[----:B------:R-:W1:Y:S01]  /*1930*/  SHFL.DOWN PT, R114, R115, 0x1, 0x1f ;  /* 0x08201f0073727f89 */ /* 0x000e6200000e0000 */
[----:B------:R-:W-:Y:S01]  /*1940*/  BSSY.RECONVERGENT B0, `(.L_x_4678) ;  /* 0x000000d000007945 */ /* 0x000fe20003800200 */
[----:B0-----:R-:W-:Y:S01]  /*1950*/  LOP3.LUT P2, RZ, R112, 0x1f, RZ, 0xc0, !PT ;  /* 0x0000001f70ff7812 */ /* 0x001fe2000784c0ff */
[----:B-1----:R-:W-:Y:S01]  /*1960*/  FADD.FTZ R114, R115, R114 ;  /* 0x0000007273727221 */ /* 0x002fe20000010000 */
[----:B------:R-:W-:-:S11]  /*1970*/  FADD.FTZ R115, R249, R250 ;  /* 0x000000faf9737221 */ /* 0x000fd60000010000 */
        /* <DEDUP_REMOVED lines=9> */
.L_x_4679:
[----:B------:R-:W-:Y:S05]  /*1a10*/  BSYNC.RECONVERGENT B0 ;  /* 0x0000000000007941 */ /* 0x000fea0003800200 */
.L_x_4678:
        /* <DEDUP_REMOVED lines=37> */
[----:B------:R-:W-:Y:S01]  /*1c70*/  UISETP.NE.AND.EX UP0, UPT, UR17, URZ, UPT, UP0 ;  /* 0x000000ff1100728c */ /* 0x000fe2000bf05300 */
[-C--:B------:R-:W-:Y:S01]  /*1c80*/  FFMA.FTZ R145, R58, R234.reuse, R145 ;  /* 0x000000ea3a917223 */ /* 0x080fe20000010091 */
        /* <DEDUP_REMOVED lines=96> */
[----:B------:R-:W-:Y:S02]  /*2290*/  SEL R44, R248, RZ, P2 ;  /* 0x000000fff82c7207 */ /* 0x000fe40001000000 */
[----:B------:R-:W-:Y:S02]  /*22a0*/  SEL R45, R246, RZ, P4 ;  /* 0x000000fff62d7207 */ /* 0x000fe40002000000 */
[----:B------:R-:W-:-:S02]  /*22b0*/  SEL R46, R242, RZ, P5 ;  /* 0x000000fff22e7207 */ /* 0x000fc40002800000 */
[----:B------:R-:W-:Y:S01]  /*22c0*/  SEL R47, R244, RZ, P6 ;  /* 0x000000fff42f7207 */ /* 0x000fe20003000000 */
[----:B------:R-:W-:Y:S06]  /*22d0*/  BRA `(.L_x_4683) ;  /* 0x0000000c00807947 */ /* 0x000fec0003800000 */
.L_x_4682:
        /* <DEDUP_REMOVED lines=25> */
.L_x_4681:
        /* <DEDUP_REMOVED lines=30> */
.L_x_4684:
        /* <DEDUP_REMOVED lines=25> */
.L_x_4680:
        /* <DEDUP_REMOVED lines=25> */
[----:B------:R-:W-:Y:S01]  /*2970*/  SEL R44, R248, RZ, P5 ;  /* 0x000000fff82c7207 */ /* 0x000fe20002800000 */
[----:B------:R-:W-:Y:S01]  /*2980*/  FMUL.FTZ R242, R242, UR6 ;  /* 0x00000006f2f27c20 */ /* 0x000fe20008410000 */
[----:B------:R-:W-:Y:S01]  /*2990*/  LOP3.LUT P5, RZ, R210, 0xff, RZ, 0xc0, !PT ;  /* 0x000000ffd2ff7812 */ /* 0x000fe200078ac0ff */
[----:B------:R-:W-:Y:S01]  /*29a0*/  FMUL.FTZ R244, R244, UR6 ;  /* 0x00000006f4f47c20 */ /* 0x000fe20008410000 */
[----:B------:R-:W-:Y:S02]  /*29b0*/  SEL R45, R246, RZ, P6 ;  /* 0x000000fff62d7207 */ /* 0x000fe40003000000 */
[----:B------:R-:W-:Y:S02]  /*29c0*/  SEL R108, R248, RZ, P5 ;  /* 0x000000fff86c7207 */ /* 0x000fe40002800000 */
[----:B------:R-:W-:Y:S02]  /*29d0*/  LOP3.LUT P5, RZ, R210, 0xff00, RZ, 0xc0, !PT ;  /* 0x0000ff00d2ff7812 */ /* 0x000fe400078ac0ff */
[----:B------:R-:W-:-:S02]  /*29e0*/  ISETP.GE.U32.AND P4, PT, R225, 0x1000000, PT ;  /* 0x01000000e100780c */ /* 0x000fc40003f86070 */
[----:B------:R-:W-:Y:S02]  /*29f0*/  SEL R109, R246, RZ, P5 ;  /* 0x000000fff66d7207 */ /* 0x000fe40002800000 */
[C---:B------:R-:W-:Y:S02]  /*2a00*/  LOP3.LUT P6, RZ, R210.reuse, 0xff0000, RZ, 0xc0, !PT ;  /* 0x00ff0000d2ff7812 */ /* 0x040fe400078cc0ff */
[----:B------:R-:W-:Y:S02]  /*2a10*/  ISETP.GE.U32.AND P5, PT, R210, 0x1000000, PT ;  /* 0x01000000d200780c */ /* 0x000fe40003fa6070 */
[C---:B------:R-:W-:Y:S02]  /*2a20*/  SEL R46, R242.reuse, RZ, P2 ;  /* 0x000000fff22e7207 */ /* 0x040fe40001000000 */
[----:B------:R-:W-:Y:S02]  /*2a30*/  SEL R110, R242, RZ, P6 ;  /* 0x000000fff26e7207 */ /* 0x000fe40003000000 */
[----:B------:R-:W-:-:S02]  /*2a40*/  SEL R47, R244, RZ, P4 ;  /* 0x000000fff42f7207 */ /* 0x000fc40002000000 */
[----:B------:R-:W-:Y:S01]  /*2a50*/  SEL R111, R244, RZ, P5 ;  /* 0x000000fff46f7207 */ /* 0x000fe20002800000 */
[----:B------:R-:W-:Y:S06]  /*2a60*/  BRA `(.L_x_4683) ;  /* 0x00000004009c7947 */ /* 0x000fec0003800000 */
.L_x_4686:
        /* <DEDUP_REMOVED lines=33> */
.L_x_4685:
        /* <DEDUP_REMOVED lines=38> */
.L_x_4687:
        /* <DEDUP_REMOVED lines=31> */
[----:B------:R-:W-:-:S07]  /*30d0*/  SEL R111, R111, RZ, P5 ;  /* 0x000000ff6f6f7207 */ /* 0x000fce0002800000 */
.L_x_4683:
[----:B------:R-:W-:Y:S01]  /*30e0*/  ISETP.NE.U32.AND P2, PT, RZ, UR4, PT ;  /* 0x00000004ff007c0c */ /* 0x000fe2000bf45070 */
[----:B------:R-:W1:Y:S03]  /*30f0*/  LDC.64 R48, c[0x0][0x468] ;  /* 0x00011a00ff307b82 */ /* 0x000e660000000a00 */
[----:B------:R-:W-:-:S05]  /*3100*/  ISETP.NE.AND.EX P2, PT, RZ, UR5, PT, P2 ;  /* 0x00000005ff007c0c */ /* 0x000fca000bf45320 */
[----:B------:R-:W2:Y:S08]  /*3110*/  @P0 LDC.64 R50, c[0x0][0x470] ;  /* 0x00011c00ff320b82 */ /* 0x000eb00000000a00 */
[----:B------:R-:W3:Y:S01]  /*3120*/  @P2 LDC.64 R54, c[0x0][0x478] ;  /* 0x00011e00ff362b82 */ /* 0x000ee20000000a00 */
[----:B-1----:R-:W-:-:S04]  /*3130*/  IMAD.WIDE.U32 R52, R224, 0x10, R48 ;  /* 0x00000010e0347825 */ /* 0x002fc800078e0030 */
[----:B--2---:R-:W-:-:S04]  /*3140*/  @P0 IMAD.WIDE.U32 R50, R224, 0x10, R50 ;  /* 0x00000010e0320825 */ /* 0x004fc800078e0032 */
[----:B---3--:R-:W-:-:S05]  /*3150*/  @P2 IMAD.WIDE.U32 R54, R224, 0x10, R54 ;  /* 0x00000010e0362825 */ /* 0x008fca00078e0036 */
[----:B------:R1:W-:Y:S04]  /*3160*/  @P2 STG.E.128 desc[UR10][R54.64], R104 ;  /* 0x0000006836002986 */ /* 0x0003e8000c101d0a */
        /* <DEDUP_REMOVED lines=13> */
[C---:B-1----:R-:W-:Y:S01]  /*3240*/  FFMA.FTZ R104, R217.reuse, R240, R88 ;  /* 0x000000f0d9687223 */ /* 0x042fe20000010058 */
[C---:B------:R-:W-:Y:S01]  /*3250*/  FFMA.FTZ R105, R217.reuse, R236, R89 ;  /* 0x000000ecd9697223 */ /* 0x040fe20000010059 */
[----:B------:R-:W-:Y:S01]  /*3260*/  FADD.FTZ R238, R238, -R233 ;  /* 0x800000e9eeee7221 */ /* 0x000fe20000010000 */
[----:B------:R-:W-:Y:S01]  /*3270*/  LOP3.LUT P4, RZ, R212, 0xff, RZ, 0xc0, !PT ;  /* 0x000000ffd4ff7812 */ /* 0x000fe2000788c0ff */
[----:B------:R-:W-:Y:S01]  /*3280*/  FMUL.FTZ R108, R104, UR6 ;  /* 0x00000006686c7c20 */ /* 0x000fe20008410000 */
[----:B------:R-:W-:Y:S01]  /*3290*/  FFMA.FTZ R106, R217, R234, R90 ;  /* 0x000000ead96a7223 */ /* 0x000fe2000001005a */
[----:B------:R-:W-:Y:S01]  /*32a0*/  FMUL.FTZ R109, R105, UR6 ;  /* 0x00000006696d7c20 */ /* 0x000fe20008410000 */
[----:B------:R-:W-:Y:S01]  /*32b0*/  LOP3.LUT P6, RZ, R223, 0xff00, RZ, 0xc0, !PT ;  /* 0x0000ff00dfff7812 */ /* 0x000fe200078cc0ff */
[----:B------:R-:W-:Y:S01]  /*32c0*/  FFMA.FTZ R107, R217, R238, R91 ;  /* 0x000000eed96b7223 */ /* 0x000fe2000001005b */
[----:B------:R-:W-:Y:S01]  /*32d0*/  SEL R44, R108, RZ, P5 ;  /* 0x000000ff6c2c7207 */ /* 0x000fe20002800000 */
[----:B------:R-:W-:Y:S01]  /*32e0*/  FMUL.FTZ R110, R106, UR6 ;  /* 0x000000066a6e7c20 */ /* 0x000fe20008410000 */
[----:B------:R-:W-:Y:S01]  /*32f0*/  SEL R108, R108, RZ, P4 ;  /* 0x000000ff6c6c7207 */ /* 0x000fe20002000000 */
[----:B------:R-:W-:Y:S01]  /*3300*/  FMUL.FTZ R111, R107, UR6 ;  /* 0x000000066b6f7c20 */ /* 0x000fe20008410000 */
[----:B------:R-:W-:-:S02]  /*3310*/  LOP3.LUT P5, RZ, R212, 0xff00, RZ, 0xc0, !PT ;  /* 0x0000ff00d4ff7812 */ /* 0x000fc400078ac0ff */
[----:B------:R-:W-:Y:S02]  /*3320*/  LOP3.LUT P4, RZ, R223, 0xff0000, RZ, 0xc0, !PT ;  /* 0x00ff0000dfff7812 */ /* 0x000fe4000788c0ff */
[----:B------:R-:W-:Y:S02]  /*3330*/  SEL R45, R109, RZ, P6 ;  /* 0x000000ff6d2d7207 */ /* 0x000fe40003000000 */
[----:B------:R-:W-:Y:S02]  /*3340*/  ISETP.GE.U32.AND P6, PT, R223, 0x1000000, PT ;  /* 0x01000000df00780c */ /* 0x000fe40003fc6070 */
[----:B------:R-:W-:Y:S02]  /*3350*/  SEL R109, R109, RZ, P5 ;  /* 0x000000ff6d6d7207 */ /* 0x000fe40002800000 */
[----:B------:R-:W-:Y:S02]  /*3360*/  SEL R46, R110, RZ, P4 ;  /* 0x000000ff6e2e7207 */ /* 0x000fe40002000000 */
[----:B------:R-:W-:-:S02]  /*3370*/  LOP3.LUT P5, RZ, R212, 0xff0000, RZ, 0xc0, !PT ;  /* 0x00ff0000d4ff7812 */ /* 0x000fc400078ac0ff */
[----:B------:R-:W-:Y:S02]  /*3380*/  ISETP.GE.U32.AND P4, PT, R212, 0x1000000, PT ;  /* 0x01000000d400780c */ /* 0x000fe40003f86070 */
[C---:B------:R-:W-:Y:S02]  /*3390*/  SEL R47, R111.reuse, RZ, P6 ;  /* 0x000000ff6f2f7207 */ /* 0x040fe40003000000 */
[----:B------:R-:W-:Y:S02]  /*33a0*/  SEL R110, R110, RZ, P5 ;  /* 0x000000ff6e6e7207 */ /* 0x000fe40002800000 */
[----:B------:R-:W-:Y:S01]  /*33b0*/  SEL R111, R111, RZ, P4 ;  /* 0x000000ff6f6f7207 */ /* 0x000fe20002000000 */
[----:B------:R-:W-:Y:S06]  /*33c0*/  BRA `(.L_x_4691) ;  /* 0x0000000c00287947 */ /* 0x000fec0003800000 */
.L_x_4690:
        /* <DEDUP_REMOVED lines=9> */
[C---:B------:R-:W-:Y:S01]  /*3460*/  FFMA.FTZ R236, R217.reuse, R236, R89 ;  /* 0x000000ecd9ec7223 */ /* 0x040fe20000010059 */
[----:B------:R-:W-:Y:S01]  /*3470*/  LOP3.LUT P4, RZ, R212, 0xff, RZ, 0xc0, !PT ;  /* 0x000000ffd4ff7812 */ /* 0x000fe2000788c0ff */
[----:B------:R-:W-:Y:S01]  /*3480*/  FFMA.FTZ R234, R217, R234, R90 ;  /* 0x000000ead9ea7223 */ /* 0x000fe2000001005a */
[----:B------:R-:W-:Y:S01]  /*3490*/  FMUL.FTZ R240, R240, UR6 ;  /* 0x00000006f0f07c20 */ /* 0x000fe20008410000 */
[----:B------:R-:W-:Y:S01]  /*34a0*/  FADD.FTZ R238, R238, -R233 ;  /* 0x800000e9eeee7221 */ /* 0x000fe20000010000 */
[----:B------:R-:W-:Y:S01]  /*34b0*/  FMUL.FTZ R236, R236, UR6 ;  /* 0x00000006ecec7c20 */ /* 0x000fe20008410000 */
[----:B------:R-:W-:Y:S01]  /*34c0*/  FMUL.FTZ R234, R234, UR6 ;  /* 0x00000006eaea7c20 */ /* 0x000fe20008410000 */
[----:B------:R-:W-:Y:S01]  /*34d0*/  LOP3.LUT P6, RZ, R223, 0xff00, RZ, 0xc0, !PT ;  /* 0x0000ff00dfff7812 */ /* 0x000fe200078cc0ff */
[----:B------:R-:W-:Y:S01]  /*34e0*/  FFMA.FTZ R238, R217, R238, R91 ;  /* 0x000000eed9ee7223 */ /* 0x000fe2000001005b */
[----:B-1----:R-:W-:-:S02]  /*34f0*/  SEL R44, R240, RZ, P5 ;  /* 0x000000fff02c7207 */ /* 0x002fc40002800000 */
[----:B------:R-:W-:Y:S01]  /*3500*/  SEL R108, R240, RZ, P4 ;  /* 0x000000fff06c7207 */ /* 0x000fe20002000000 */
[----:B------:R-:W-:Y:S01]  /*3510*/  FMUL.FTZ R238, R238, UR6 ;  /* 0x00000006eeee7c20 */ /* 0x000fe20008410000 */
[----:B------:R-:W-:Y:S02]  /*3520*/  LOP3.LUT P5, RZ, R212, 0xff00, RZ, 0xc0, !PT ;  /* 0x0000ff00d4ff7812 */ /* 0x000fe400078ac0ff */
[----:B------:R-:W-:Y:S02]  /*3530*/  LOP3.LUT P4, RZ, R223, 0xff0000, RZ, 0xc0, !PT ;  /* 0x00ff0000dfff7812 */ /* 0x000fe4000788c0ff */
[C---:B------:R-:W-:Y:S02]  /*3540*/  SEL R45, R236.reuse, RZ, P6 ;  /* 0x000000ffec2d7207 */ /* 0x040fe40003000000 */
[----:B------:R-:W-:Y:S02]  /*3550*/  SEL R109, R236, RZ, P5 ;  /* 0x000000ffec6d7207 */ /* 0x000fe40002800000 */
[----:B------:R-:W-:-:S02]  /*3560*/  SEL R46, R234, RZ, P4 ;  /* 0x000000ffea2e7207 */ /* 0x000fc40002000000 */
[----:B------:R-:W-:Y:S02]  /*3570*/  ISETP.GE.U32.AND P6, PT, R223, 0x1000000, PT ;  /* 0x01000000df00780c */ /* 0x000fe40003fc6070 */
[C---:B------:R-:W-:Y:S02]  /*3580*/  LOP3.LUT P5, RZ, R212.reuse, 0xff0000, RZ, 0xc0, !PT ;  /* 0x00ff0000d4ff7812 */ /* 0x040fe400078ac0ff */
[----:B------:R-:W-:Y:S02]  /*3590*/  ISETP.GE.U32.AND P4, PT, R212, 0x1000000, PT ;  /* 0x01000000d400780c */ /* 0x000fe40003f86070 */
[----:B------:R-:W-:Y:S02]  /*35a0*/  SEL R110, R234, RZ, P5 ;  /* 0x000000ffea6e7207 */ /* 0x000fe40002800000 */
[C---:B------:R-:W-:Y:S02]  /*35b0*/  SEL R47, R238.reuse, RZ, P6 ;  /* 0x000000ffee2f7207 */ /* 0x040fe40003000000 */
[----:B------:R-:W-:Y:S01]  /*35c0*/  SEL R111, R238, RZ, P4 ;  /* 0x000000ffee6f7207 */ /* 0x000fe20002000000 */
[----:B------:R-:W-:Y:S06]  /*35d0*/  BRA `(.L_x_4691) ;  /* 0x0000000800a47947 */ /* 0x000fec0003800000 */
.L_x_4689:
        /* <DEDUP_REMOVED lines=9> */
[C---:B-1----:R-:W-:Y:S01]  /*3670*/  FMUL.FTZ R104, R217.reuse, R240 ;  /* 0x000000f0d9687220 */ /* 0x042fe20000410000 */
[C---:B------:R-:W-:Y:S01]  /*3680*/  FMUL.FTZ R105, R217.reuse, R236 ;  /* 0x000000ecd9697220 */ /* 0x040fe20000410000 */
[----:B------:R-:W-:Y:S01]  /*3690*/  FADD.FTZ R238, R238, -R233 ;  /* 0x800000e9eeee7221 */ /* 0x000fe20000010000 */
[----:B------:R-:W-:Y:S01]  /*36a0*/  LOP3.LUT P4, RZ, R212, 0xff, RZ, 0xc0, !PT ;  /* 0x000000ffd4ff7812 */ /* 0x000fe2000788c0ff */
[----:B------:R-:W-:Y:S01]  /*36b0*/  FMUL.FTZ R108, R104, UR6 ;  /* 0x00000006686c7c20 */ /* 0x000fe20008410000 */
[----:B------:R-:W-:Y:S01]  /*36c0*/  FMUL.FTZ R106, R217, R234 ;  /* 0x000000ead96a7220 */ /* 0x000fe20000410000 */
[----:B------:R-:W-:Y:S01]  /*36d0*/  FMUL.FTZ R109, R105, UR6 ;  /* 0x00000006696d7c20 */ /* 0x000fe20008410000 */
[----:B------:R-:W-:Y:S01]  /*36e0*/  LOP3.LUT P6, RZ, R223, 0xff00, RZ, 0xc0, !PT ;  /* 0x0000ff00dfff7812 */ /* 0x000fe200078cc0ff */
[----:B------:R-:W-:Y:S01]  /*36f0*/  FMUL.FTZ R107, R217, R238 ;  /* 0x000000eed96b7220 */ /* 0x000fe20000410000 */
        /* <DEDUP_REMOVED lines=16> */
.L_x_4692:
        /* <DEDUP_REMOVED lines=9> */
[C---:B------:R-:W-:Y:S01]  /*3890*/  FMUL.FTZ R236, R217.reuse, R236 ;  /* 0x000000ecd9ec7220 */ /* 0x040fe20000410000 */
[----:B------:R-:W-:Y:S01]  /*38a0*/  LOP3.LUT P4, RZ, R212, 0xff, RZ, 0xc0, !PT ;  /* 0x000000ffd4ff7812 */ /* 0x000fe2000788c0ff */
[----:B------:R-:W-:Y:S01]  /*38b0*/  FMUL.FTZ R234, R217, R234 ;  /* 0x000000ead9ea7220 */ /* 0x000fe20000410000 */
[----:B------:R-:W-:Y:S01]  /*38c0*/  FMUL.FTZ R240, R240, UR6 ;  /* 0x00000006f0f07c20 */ /* 0x000fe20008410000 */
[----:B------:R-:W-:Y:S01]  /*38d0*/  FADD.FTZ R238, R238, -R233 ;  /* 0x800000e9eeee7221 */ /* 0x000fe20000010000 */
[----:B------:R-:W-:Y:S01]  /*38e0*/  FMUL.FTZ R236, R236, UR6 ;  /* 0x00000006ecec7c20 */ /* 0x000fe20008410000 */
[----:B------:R-:W-:Y:S01]  /*38f0*/  FMUL.FTZ R234, R234, UR6 ;  /* 0x00000006eaea7c20 */ /* 0x000fe20008410000 */
[----:B------:R-:W-:Y:S01]  /*3900*/  LOP3.LUT P6, RZ, R223, 0xff00, RZ, 0xc0, !PT ;  /* 0x0000ff00dfff7812 */ /* 0x000fe200078cc0ff */
[----:B------:R-:W-:Y:S01]  /*3910*/  FMUL.FTZ R238, R217, R238 ;  /* 0x000000eed9ee7220 */ /* 0x000fe20000410000 */
        /* <DEDUP_REMOVED lines=15> */
.L_x_4688:
        /* <DEDUP_REMOVED lines=10> */
[----:B-1----:R-:W-:Y:S01]  /*3ab0*/  FFMA.FTZ R104, R217, R240, R88 ;  /* 0x000000f0d9687223 */ /* 0x002fe20000010058 */
        /* <DEDUP_REMOVED lines=9> */
[----:B------:R-:W-:-:S02]  /*3b50*/  SEL R44, R44, RZ, P6 ;  /* 0x000000ff2c2c7207 */ /* 0x000fc40003000000 */
[C---:B------:R-:W-:Y:S02]  /*3b60*/  LOP3.LUT P4, RZ, R223.reuse, 0xff0000, RZ, 0xc0, !PT ;  /* 0x00ff0000dfff7812 */ /* 0x040fe4000788c0ff */
[----:B------:R-:W-:Y:S02]  /*3b70*/  ISETP.GE.U32.AND P6, PT, R223, 0x1000000, PT ;  /* 0x01000000df00780c */ /* 0x000fe40003fc6070 */
[----:B------:R-:W-:Y:S02]  /*3b80*/  SEL R45, R45, RZ, P5 ;  /* 0x000000ff2d2d7207 */ /* 0x000fe40002800000 */
[----:B------:R-:W-:Y:S02]  /*3b90*/  SEL R46, R46, RZ, P4 ;  /* 0x000000ff2e2e7207 */ /* 0x000fe40002000000 */
[----:B------:R-:W-:Y:S01]  /*3ba0*/  SEL R47, R47, RZ, P6 ;  /* 0x000000ff2f2f7207 */ /* 0x000fe20003000000 */
[----:B------:R-:W-:Y:S06]  /*3bb0*/  BRA `(.L_x_4691) ;  /* 0x00000004002c7947 */ /* 0x000fec0003800000 */
.L_x_4694:
        /* <DEDUP_REMOVED lines=18> */
[----:B-1----:R-:W-:-:S02]  /*3ce0*/  SEL R44, R240, RZ, P6 ;  /* 0x000000fff02c7207 */ /* 0x002fc40003000000 */
[C---:B------:R-:W-:Y:S02]  /*3cf0*/  LOP3.LUT P4, RZ, R223.reuse, 0xff0000, RZ, 0xc0, !PT ;  /* 0x00ff0000dfff7812 */ /* 0x040fe4000788c0ff */
[----:B------:R-:W-:Y:S02]  /*3d00*/  ISETP.GE.U32.AND P6, PT, R223, 0x1000000, PT ;  /* 0x01000000df00780c */ /* 0x000fe40003fc6070 */
[----:B------:R-:W-:Y:S02]  /*3d10*/  SEL R45, R236, RZ, P5 ;  /* 0x000000ffec2d7207 */ /* 0x000fe40002800000 */
[----:B------:R-:W-:Y:S02]  /*3d20*/  SEL R46, R237, RZ, P4 ;  /* 0x000000ffed2e7207 */ /* 0x000fe40002000000 */
[----:B------:R-:W-:Y:S01]  /*3d30*/  SEL R47, R238, RZ, P6 ;  /* 0x000000ffee2f7207 */ /* 0x000fe20003000000 */
[----:B------:R-:W-:Y:S06]  /*3d40*/  BRA `(.L_x_4691) ;  /* 0x0000000000c87947 */ /* 0x000fec0003800000 */
.L_x_4693:
        /* <DEDUP_REMOVED lines=9> */
[----:B-1----:R-:W-:Y:S01]  /*3de0*/  FMUL.FTZ R104, R217, R240 ;  /* 0x000000f0d9687220 */ /* 0x002fe20000410000 */
        /* <DEDUP_REMOVED lines=16> */
.L_x_4695:
        /* <DEDUP_REMOVED lines=23> */
[----:B------:R-:W-:-:S07]  /*4060*/  SEL R47, R238, RZ, P6 ;  /* 0x000000ffee2f7207 */ /* 0x000fce0003000000 */
.L_x_4691:
        /* <DEDUP_REMOVED lines=20> */
[----:B------:R-:W-:Y:S01]  /*41b0*/  FFMA.FTZ R105, R217, R226, R93 ;  /* 0x000000e2d9697223 */ /* 0x000fe2000001005d */
        /* <DEDUP_REMOVED lines=23> */
.L_x_4698:
        /* <DEDUP_REMOVED lines=33> */
.L_x_4697:
        /* <DEDUP_REMOVED lines=8> */
[----:B------:R-:W-:Y:S01]  /*45c0*/  LOP3.LUT P5, RZ, R221, 0xff, RZ, 0xc0, !PT ;  /* 0x000000ffddff7812 */ /* 0x000fe200078ac0ff */
[C---:B------:R-:W-:Y:S01]  /*45d0*/  FMUL.FTZ R104, R217.reuse, R104 ;  /* 0x00000068d9687220 */ /* 0x040fe20000410000 */
[----:B------:R-:W-:Y:S01]  /*45e0*/  FMUL.FTZ R105, R217, R226 ;  /* 0x000000e2d9697220 */ /* 0x000fe20000410000 */
        /* <DEDUP_REMOVED lines=23> */
.L_x_4700:
        /* <DEDUP_REMOVED lines=33> */
.L_x_4696:
        /* <DEDUP_REMOVED lines=27> */
.L_x_4702:
        /* <DEDUP_REMOVED lines=25> */
.L_x_4701:
        /* <DEDUP_REMOVED lines=26> */
.L_x_4703:
        /* <DEDUP_REMOVED lines=24> */
.L_x_4699:
        /* <DEDUP_REMOVED lines=44> */
.L_x_4706:
        /* <DEDUP_REMOVED lines=33> */
.L_x_4705:
        /* <DEDUP_REMOVED lines=34> */
.L_x_4708:
        /* <DEDUP_REMOVED lines=33> */
.L_x_4704:
        /* <DEDUP_REMOVED lines=27> */
.L_x_4710:
        /* <DEDUP_REMOVED lines=25> */
.L_x_4709:
        /* <DEDUP_REMOVED lines=26> */
.L_x_4711:
        /* <DEDUP_REMOVED lines=24> */
.L_x_4707:
        /* <DEDUP_REMOVED lines=13> */
[-C--:B------:R-:W-:Y:S01]  /*6000*/  FFMA.FTZ R120, R120, R57.reuse, R56 ;  /* 0x0000003978787223 */ /* 0x080fe20000010038 */
[----:B------:R-:W-:Y:S01]  /*6010*/  LOP3.LUT P5, RZ, R218, 0xff, RZ, 0xc0, !PT ;  /* 0x000000ffdaff7812 */ /* 0x000fe200078ac0ff */
[----:B------:R-:W-:Y:S01]  /*6020*/  FADD.FTZ R118, R113, -R118 ;  /* 0x8000007671767221 */ /* 0x000fe20000010000 */
[----:B------:R-:W-:Y:S01]  /*6030*/  FADD.FTZ R116, R116, -R121 ;  /* 0x8000007974747221 */ /* 0x000fe20000010000 */
[----:B------:R-:W-:Y:S01]  /*6040*/  FFMA.FTZ R56, R122, R57, R56 ;  /* 0x000000397a387223 */ /* 0x000fe20000010038 */
[----:B------:R-:W-:Y:S01]  /*6050*/  FADD.FTZ R120, R117, -R120 ;  /* 0x8000007875787221 */ /* 0x000fe20000010000 */
[C---:B-1----:R-:W-:Y:S01]  /*6060*/  FFMA.FTZ R104, R217.reuse, R118, R100 ;  /* 0x00000076d9687223 */ /* 0x042fe20000010064 */
        /* <DEDUP_REMOVED lines=24> */
.L_x_4714:
        /* <DEDUP_REMOVED lines=17> */
[----:B-1----:R-:W-:Y:S01]  /*6300*/  SEL R44, R118, RZ, P5 ;  /* 0x000000ff762c7207 */ /* 0x002fe20002800000 */
[----:B------:R-:W-:Y:S01]  /*6310*/  FMUL.FTZ R120, R120, UR6 ;  /* 0x0000000678787c20 */ /* 0x000fe20008410000 */
[C---:B------:R-:W-:Y:S01]  /*6320*/  LOP3.LUT P5, RZ, R215.reuse, 0xff, RZ, 0xc0, !PT ;  /* 0x000000ffd7ff7812 */ /* 0x040fe200078ac0ff */
        /* <DEDUP_REMOVED lines=13> */
.L_x_4713:
        /* <DEDUP_REMOVED lines=9> */
[C---:B-1----:R-:W-:Y:S01]  /*6490*/  FMUL.FTZ R104, R217.reuse, R118 ;  /* 0x00000076d9687220 */ /* 0x042fe20000410000 */
        /* <DEDUP_REMOVED lines=24> */
.L_x_4716:
        /* <DEDUP_REMOVED lines=33> */
.L_x_4712:
        /* <DEDUP_REMOVED lines=10> */
[C---:B-1----:R-:W-:Y:S01]  /*68d0*/  FFMA.FTZ R104, R217.reuse, R118, R100 ;  /* 0x00000076d9687223 */ /* 0x042fe20000010064 */
        /* <DEDUP_REMOVED lines=16> */
.L_x_4718:
        /* <DEDUP_REMOVED lines=20> */
[----:B-1----:R-:W-:Y:S02]  /*6b20*/  SEL R44, R118, RZ, P1 ;  /* 0x000000ff762c7207 */ /* 0x002fe40000800000 */
[----:B------:R-:W-:Y:S02]  /*6b30*/  SEL R45, R116, RZ, P4 ;  /* 0x000000ff742d7207 */ /* 0x000fe40002000000 */
[----:B------:R-:W-:-:S02]  /*6b40*/  SEL R46, R117, RZ, P5 ;  /* 0x000000ff752e7207 */ /* 0x000fc40002800000 */
[----:B------:R-:W-:Y:S01]  /*6b50*/  SEL R47, R56, RZ, P6 ;  /* 0x000000ff382f7207 */ /* 0x000fe20003000000 */
[----:B------:R-:W-:Y:S06]  /*6b60*/  BRA `(.L_x_4715) ;  /* 0x0000000000c87947 */ /* 0x000fec0003800000 */
.L_x_4717:
        /* <DEDUP_REMOVED lines=26> */
.L_x_4719:
        /* <DEDUP_REMOVED lines=23> */
[----:B------:R-:W-:-:S07]  /*6e80*/  SEL R47, R56, RZ, P6 ;  /* 0x000000ff382f7207 */ /* 0x000fce0003000000 */
.L_x_4715:
        /* <DEDUP_REMOVED lines=20> */
[----:B-1----:R-:W-:Y:S02]  /*6fd0*/  MOV R105, R32 ;  /* 0x0000002000697202 */ /* 0x002fe40000000f00 */
        /* <DEDUP_REMOVED lines=69> */
.L_x_4677:
        /* <DEDUP_REMOVED lines=33> */
.L_x_4721:
        /* <DEDUP_REMOVED lines=12> */
.L_x_5473:


//--------------------- .text._ZN10layer_norm22ln_bwd_finalize_kernelINS_22Kernel_traits_finalizeILj2560E6__halfffffjLb0ELj1024ELj4ENS_18Kernel_traits_baseILj2560ES2_ffffjLj1024EEEEELb0ELb0EEEvNS_9BwdParamsE --------------------------
	.section	.text._ZN10layer_norm22ln_bwd_finalize_kernelINS_22Kernel_traits_finalizeILj2560E6__halfffffjLb0ELj1024ELj4ENS_18Kernel_traits_baseILj2560ES2_ffffjLj1024EEEEELb0ELb0EEEvNS_9BwdParamsE,"ax",@progbits
	.align	128
        .global         _ZN10layer_norm22ln_bwd_finalize_kernelINS_22Kernel_traits_finalizeILj2560E6__halfffffjLb0ELj1024ELj4ENS_18Kernel_traits_baseILj2560ES2_ffffjLj1024EEEEELb0ELb0EEEvNS_9BwdParamsE
        .type           _ZN10layer_norm22ln_bwd_finalize_kernelINS_22Kernel_traits_finalizeILj2560E6__halfffffjLb0ELj1024ELj4ENS_18Kernel_traits_baseILj2560ES2_ffffjLj1024EEEEELb0ELb0EEEvNS_9BwdParamsE,@function
        .size           _ZN10layer_norm22ln_bwd_finalize_kernelINS_22Kernel_traits_finalizeILj2560E6__halfffffjLb0ELj1024ELj4ENS_18Kernel_traits_baseILj2560ES2_ffffjLj1024EEEEELb0ELb0EEEvNS_9BwdParamsE,(.L_x_5474 - _ZN10layer_norm22ln_bwd_finalize_kernelINS_22Kernel_traits_finalizeILj2560E6__halfffffjLb0ELj1024ELj4ENS_18Kernel_traits_baseILj2560ES2_ffffjLj1024EEEEELb0ELb0EEEvNS_9BwdParamsE)
        .other          _ZN10layer_norm22ln_bwd_finalize_kernelINS_22Kernel_traits_finalizeILj2560E6__halfffffjLb0ELj1024ELj4ENS_18Kernel_traits_baseILj2560ES2_ffffjLj1024EEEEELb0ELb0EEEvNS_9BwdParamsE,@"STO_CUDA_ENTRY STV_DEFAULT"
_ZN10layer_norm22ln_bwd_finalize_kernelINS_22Kernel_traits_finalizeILj2560E6__halfffffjLb0ELj1024ELj4ENS_18Kernel_traits_baseILj2560ES2_ffffjLj1024EEEEELb0ELb0EEEvNS_9BwdParamsE:
.text._ZN10layer_norm22ln_bwd_finalize_kernelINS_22Kernel_traits_finalizeILj2560E6__halfffffjLb0ELj1024ELj4ENS_18Kernel_traits_baseILj2560ES2_ffffjLj1024EEEEELb0ELb0EEEvNS_9BwdParamsE:
        /* <DEDUP_REMOVED lines=82> */
.L_x_4726:
        /* <DEDUP_REMOVED lines=118> */
.L_x_4725:
[----:B------:R-:W-:Y:S05]  /*0c80*/  BSYNC.RECONVERGENT B1 ;  /* 0x0000000000017941 */ /* 0x000fea0003800200 */
.L_x_4724:
        /* <DEDUP_REMOVED lines=75> */
.L_x_4728:
[----:B------:R-:W-:Y:S05]  /*1140*/  BSYNC.RECONVERGENT B1 ;  /* 0x0000000000017941 */ /* 0x000fea0003800200 */
.L_x_4727:
        /* <DEDUP_REMOVED lines=37> */
.L_x_4730:
[----:B------:R-:W-:Y:S05]  /*13a0*/  BSYNC.RECONVERGENT B1 ;  /* 0x0000000000017941 */ /* 0x000fea0003800200 */
.L_x_4729:
[----:B------:R-:W-:Y:S05]  /*13b0*/  @!P1 BRA `(.L_x_4723) ;  /* 0x0000000000409947 */ /* 0x000fea0003800000 */
[----:B------:R-:W0:Y:S01]  /*13c0*/  LDC.64 R10, c[0x0][0x440] ;  /* 0x00011000ff0a7b82 */ /* 0x000e220000000a00 */
[----:B------:R-:W-:Y:S01]  /*13d0*/  IMAD R59, R0, R56, R59 ;  /* 0x00000038003b7224 */ /* 0x000fe200078e023b */
[----:B------:R-:W-:Y:S02]  /*13e0*/  LOP3.LUT R8, R8, 0x1f, RZ, 0xc0, !PT ;  /* 0x0000001f08087812 */ /* 0x000fe400078ec0ff */
[----:B------:R-:W-:Y:S02]  /*13f0*/  IADD3 R9, PT, PT, -R9, RZ, RZ ;  /* 0x000000ff09097210 */ /* 0x000fe40007ffe1ff */
[----:B------:R-:W-:Y:S02]  /*1400*/  IADD3 R59, PT, PT, R8, R59, RZ ;  /* 0x0000003b083b7210 */ /* 0x000fe40007ffe0ff */
[----:B------:R-:W1:Y:S05]  /*1410*/  LDC.64 R12, c[0x0][0x448] ;  /* 0x00011200ff0c7b82 */ /* 0x000e6a0000000a00 */
.L_x_4731:
        /* <DEDUP_REMOVED lines=10> */
.L_x_4723:
[----:B------:R-:W-:Y:S05]  /*14c0*/  BSYNC.RECONVERGENT B0 ;  /* 0x0000000000007941 */ /* 0x000fea0003800200 */
.L_x_4722:
        /* <DEDUP_REMOVED lines=59> */
.L_x_4732:
        /* <DEDUP_REMOVED lines=16> */
.L_x_5474:


//--------------------- .text._ZN10layer_norm40ln_parallel_residual_bwd_finalize_kernelINS_22Kernel_traits_finalizeILj2560E6__halfffffjLb0ELj1024ELj4ENS_18Kernel_traits_baseILj2560ES2_ffffjLj1024EEEEELb0EEEvNS_9BwdParamsE --------------------------
	.section	.text._ZN10layer_norm40ln_parallel_residual_bwd_finalize_kernelINS_22Kernel_traits_finalizeILj2560E6__halfffffjLb0ELj1024ELj4ENS_18Kernel_traits_baseILj2560ES2_ffffjLj1024EEEEELb0EEEvNS_9BwdParamsE,"ax",@progbits
	.align	128
        .global         _ZN10layer_norm40ln_parallel_residual_bwd_finalize_kernelINS_22Kernel_traits_finalizeILj2560E6__halfffffjLb0ELj1024ELj4ENS_18Kernel_traits_baseILj2560ES2_ffffjLj1024EEEEELb0EEEvNS_9BwdParamsE
        .type           _ZN10layer_norm40ln_parallel_residual_bwd_finalize_kernelINS_22Kernel_traits_finalizeILj2560E6__halfffffjLb0ELj1024ELj4ENS_18Kernel_traits_baseILj2560ES2_ffffjLj1024EEEEELb0EEEvNS_9BwdParamsE,@function
        .size           _ZN10layer_norm40ln_parallel_residual_bwd_finalize_kernelINS_22Kernel_traits_finalizeILj2560E6__halfffffjLb0ELj1024ELj4ENS_18Kernel_traits_baseILj2560ES2_ffffjLj1024EEEEELb0EEEvNS_9BwdParamsE,(.L_x_5475 - _ZN10layer_norm40ln_parallel_residual_bwd_finalize_kernelINS_22Kernel_traits_finalizeILj2560E6__halfffffjLb0ELj1024ELj4ENS_18Kernel_traits_baseILj2560ES2_ffffjLj1024EEEEELb0EEEvNS_9BwdParamsE)
        .other          _ZN10layer_norm40ln_parallel_residual_bwd_finalize_kernelINS_22Kernel_traits_finalizeILj2560E6__halfffffjLb0ELj1024ELj4ENS_18Kernel_traits_baseILj2560ES2_ffffjLj1024EEEEELb0EEEvNS_9BwdParamsE,@"STO_CUDA_ENTRY STV_DEFAULT"
_ZN10layer_norm40ln_parallel_residual_bwd_finalize_kernelINS_22Kernel_traits_finalizeILj2560E6__halfffffjLb0ELj1024ELj4ENS_18Kernel_traits_baseILj2560ES2_ffffjLj1024EEEEELb0EEEvNS_9BwdParamsE:
.text._ZN10layer_norm40ln_parallel_residual_bwd_finalize_kernelINS_22Kernel_traits_finalizeILj2560E6__halfffffjLb0ELj1024ELj4ENS_18Kernel_traits_baseILj2560ES2_ffffjLj1024EEEEELb0EEEvNS_9BwdParamsE:
        /* <DEDUP_REMOVED lines=60> */
.L_x_4737:
        /* <DEDUP_REMOVED lines=112> */
.L_x_4736:
[----:B------:R-:W-:Y:S05]  /*0ac0*/  BSYNC.RECONVERGENT B1 ;  /* 0x0000000000017941 */ /* 0x000fea0003800200 */
.L_x_4735:
        /* <DEDUP_REMOVED lines=65> */
.L_x_4739:
[----:B------:R-:W-:Y:S05]  /*0ee0*/  BSYNC.RECONVERGENT B1 ;  /* 0x0000000000017941 */ /* 0x000fea0003800200 */
.L_x_4738:
        /* <DEDUP_REMOVED lines=36> */
.L_x_4741:
[----:B------:R-:W-:Y:S05]  /*1130*/  BSYNC.RECONVERGENT B1 ;  /* 0x0000000000017941 */ /* 0x000fea0003800200 */
.L_x_4740:
        /* <DEDUP_REMOVED lines=18> */
.L_x_4734:
[----:B------:R-:W-:Y:S05]  /*1260*/  BSYNC.RECONVERGENT B0 ;  /* 0x0000000000007941 */ /* 0x000fea0003800200 */
.L_x_4733:
        /* <DEDUP_REMOVED lines=94> */
.L_x_4742:
        /* <DEDUP_REMOVED lines=11> */
.L_x_5475:


//--------------------- .text._ZN10layer_norm31ln_parallel_residual_bwd_kernelINS_13Kernel_traitsI6__halfffffjLj2560ELj1ELj1ELj4ELj16ENS_18Kernel_traits_baseILj2560ES2_ffffjLj128EEEEELb1ELb1ELb0EEEvNS_9BwdParamsE --------------------------
	.section	.text._ZN10layer_norm31ln_parallel_residual_bwd_kernelINS_13Kernel_traitsI6__halfffffjLj2560ELj1ELj1ELj4ELj16ENS_18Kernel_traits_baseILj2560ES2_ffffjLj128EEEEELb1ELb1ELb0EEEvNS_9BwdParamsE,"ax",@progbits
	.align	128
        .global         _ZN10layer_norm31ln_parallel_residual_bwd_kernelINS_13Kernel_traitsI6__halfffffjLj2560ELj1ELj1ELj4ELj16ENS_18Kernel_traits_baseILj2560ES2_ffffjLj128EEEEELb1ELb1ELb0EEEvNS_9BwdParamsE
        .type           _ZN10layer_norm31ln_parallel_residual_bwd_kernelINS_13Kernel_traitsI6__halfffffjLj2560ELj1ELj1ELj4ELj16ENS_18Kernel_traits_baseILj2560ES2_ffffjLj128EEEEELb1ELb1ELb0EEEvNS_9BwdParamsE,@function
        .size           _ZN10layer_norm31ln_parallel_residual_bwd_kernelINS_13Kernel_traitsI6__halfffffjLj2560ELj1ELj1ELj4ELj16ENS_18Kernel_traits_baseILj2560ES2_ffffjLj128EEEEELb1ELb1ELb0EEEvNS_9BwdParamsE,(.L_x_5476 - _ZN10layer_norm31ln_parallel_residual_bwd_kernelINS_13Kernel_traitsI6__halfffffjLj2560ELj1ELj1ELj4ELj16ENS_18Kernel_traits_baseILj2560ES2_ffffjLj128EEEEELb1ELb1ELb0EEEvNS_9BwdParamsE)
        .other          _ZN10layer_norm31ln_parallel_residual_bwd_kernelINS_13Kernel_traitsI6__halfffffjLj2560ELj1ELj1ELj4ELj16ENS_18Kernel_traits_baseILj2560ES2_ffffjLj128EEEEELb1ELb1ELb0EEEvNS_9BwdParamsE,@"STO_CUDA_ENTRY STV_DEFAULT"
_ZN10layer_norm31ln_parallel_residual_bwd_kernelINS_13Kernel_traitsI6__halfffffjLj2560ELj1ELj1ELj4ELj16ENS_18Kernel_traits_baseILj2560ES2_ffffjLj128EEEEELb1ELb1ELb0EEEvNS_9BwdParamsE:
.text._ZN10layer_norm31ln_parallel_residual_bwd_kernelINS_13Kernel_traitsI6__halfffffjLj2560ELj1ELj1ELj4ELj16ENS_18Kernel_traits_baseILj2560ES2_ffffjLj128EEEEELb1ELb1ELb0EEEvNS_9BwdParamsE:
[----:B------:R-:W-:Y:S01]  /*0000*/  LDC R1, c[0x0][0x37c] ;  /* 0x0000df00ff017b82 */ /* 0x000fe20000000800 */
[----:B------:R-:W0:Y:S01]  /*0010*/  S2R R129, SR_TID.X ;  /* 0x0000000000817919 */ /* 0x000e220000002100 */
[----:B------:R-:W1:Y:S01]  /*0020*/  LDCU UR8, c[0x0][0x388] ;  /* 0x00007100ff0877ac */ /* 0x000e620008000800 */
[----:B------:R-:W2:Y:S01]  /*0030*/  LDCU.64 UR10, c[0x0][0x358] ;  /* 0x00006b00ff0a77ac */ /* 0x000ea20008000a00 */
[----:B-1----:R-:W-:-:S04]  /*0040*/  USHF.R.S32.HI UR4, URZ, 0x1f, UR8 ;  /* 0x0000001fff047899 */ /* 0x002fc80008011408 */
[----:B------:R-:W-:-:S06]  /*0050*/  ULEA.HI UR4, UR4, UR8, URZ, 0x2 ;  /* 0x0000000804047291 */ /* 0x000fcc000f8f10ff */
[----:B------:R-:W-:Y:S02]  /*0060*/  MOV R0, UR4 ;  /* 0x0000000400007c02 */ /* 0x000fe40008000f00 */
[----:B0-----:R-:W-:Y:S02]  /*0070*/  LOP3.LUT R7, R129, 0x7f, RZ, 0x3c, !PT ;  /* 0x0000007f81077812 */ /* 0x001fe400078e3cff */
[----:B------:R-:W-:Y:S01]  /*0080*/  MOV R27, R129 ;  /* 0x00000081001b7202 */ /* 0x000fe20000000f00 */
[----:B------:R-:W0:Y:S01]  /*0090*/  S2UR UR9, SR_CTAID.X ;  /* 0x00000000000979c3 */ /* 0x000e220000002500 */
[----:B------:R-:W-:Y:S01]  /*00a0*/  LEA.HI.SX32 R7, R0, R7, 0x1e ;  /* 0x0000000700077211 */ /* 0x000fe200078ff2ff */
[----:B------:R-:W0:Y:S03]  /*00b0*/  LDCU UR4, c[0x0][0x384] ;  /* 0x00007080ff0477ac */ /* 0x000e260008000800 */
[----:B------:R-:W-:-:S02]  /*00c0*/  ISETP.GE.U32.AND P6, PT, R7, 0x80, PT ;  /* 0x000000800700780c */ /* 0x000fc40003fc6070 */
        /* <DEDUP_REMOVED lines=18> */
[C---:B0-----:R-:W-:Y:S01]  /*01f0*/  @P3 IMAD.WIDE.U32 R22, R27.reuse, 0x8, R22 ;  /* 0x000000081b163825 */ /* 0x041fe200078e0016 */
[----:B------:R-:W-:-:S04]  /*0200*/  @P3 IADD3 R27, PT, PT, R27, 0x80, RZ ;  /* 0x000000801b1b3810 */ /* 0x000fc80007ffe0ff */
        /* <DEDUP_REMOVED lines=67> */
[----:B------:R-:W-:Y:S01]  /*0640*/  UPLOP3.LUT UP1, UPT, UPT, UPT, UPT, 0x40, 0x4 ;  /* 0x000000000004789c */ /* 0x000fe20003f2e870 */
[----:B------:R-:W-:Y:S01]  /*0650*/  PRMT R140, R140, 0x5410, R2 ;  /* 0x000054108c8c7816 */ /* 0x000fe20000000002 */
[----:B------:R-:W1:Y:S01]  /*0660*/  LDCU UR25, c[0x0][0x408] ;  /* 0x00008100ff1977ac */ /* 0x000e620008000800 */
[----:B------:R-:W-:-:S02]  /*0670*/  PRMT R141, R141, 0x5410, R3 ;  /* 0x000054108d8d7816 */ /* 0x000fc40000000003 */
[----:B------:R-:W-:Y:S01]  /*0680*/  PRMT R142, R142, 0x5410, R4 ;  /* 0x000054108e8e7816 */ /* 0x000fe20000000004 */
[----:B------:R-:W2:Y:S01]  /*0690*/  LDCU UR8, c[0x0][0x388] ;  /* 0x00007100ff0877ac */ /* 0x000ea20008000800 */
[----:B------:R-:W-:Y:S02]  /*06a0*/  PRMT R143, R143, 0x5410, R5 ;  /* 0x000054108f8f7816 */ /* 0x000fe40000000005 */
[----:B------:R-:W-:Y:S01]  /*06b0*/  PRMT R144, R144, 0x5410, R6 ;  /* 0x0000541090907816 */ /* 0x000fe20000000006 */
[----:B------:R-:W3:Y:S01]  /*06c0*/  LDCU.U8 UR26, c[0x0][0x410] ;  /* 0x00008200ff1a77ac */ /* 0x000ee20008000000 */
[----:B------:R-:W-:Y:S02]  /*06d0*/  PRMT R145, R145, 0x5410, R8 ;  /* 0x0000541091917816 */ /* 0x000fe40000000008 */
[----:B------:R-:W-:Y:S01]  /*06e0*/  PRMT R146, R146, 0x5410, R9 ;  /* 0x0000541092927816 */ /* 0x000fe20000000009 */
[----:B------:R-:W4:Y:S01]  /*06f0*/  LDCU UR24, c[0x0][0x400] ;  /* 0x00008000ff1877ac */ /* 0x000f220008000800 */
[----:B------:R-:W-:-:S02]  /*0700*/  PRMT R147, R147, 0x5410, R10 ;  /* 0x0000541093937816 */ /* 0x000fc4000000000a */
[----:B------:R-:W-:Y:S01]  /*0710*/  PRMT R148, R148, 0x5410, R11 ;  /* 0x0000541094947816 */ /* 0x000fe2000000000b */
[----:B------:R-:W1:Y:S01]  /*0720*/  LDCU.64 UR4, c[0x0][0x478] ;  /* 0x00008f00ff0477ac */ /* 0x000e620008000a00 */
[----:B------:R-:W1:Y:S01]  /*0730*/  LDCU.64 UR16, c[0x0][0x438] ;  /* 0x00008700ff1077ac */ /* 0x000e620008000a00 */
[----:B------:R-:W1:Y:S01]  /*0740*/  LDCU.64 UR18, c[0x0][0x470] ;  /* 0x00008e00ff1277ac */ /* 0x000e620008000a00 */
[----:B------:R-:W1:Y:S01]  /*0750*/  LDCU.128 UR12, c[0x0][0x3c0] ;  /* 0x00007800ff0c77ac */ /* 0x000e620008000c00 */
[----:B------:R-:W1:Y:S01]  /*0760*/  LDCU.64 UR20, c[0x0][0x380] ;  /* 0x00007000ff1477ac */ /* 0x000e620008000a00 */
[----:B0-----:R-:W-:-:S11]  /*0770*/  UISETP.NE.AND UP2, UPT, UR6, URZ, UPT ;  /* 0x000000ff0600728c */ /* 0x001fd6000bf45270 */
.L_x_4806:
[----:B-1----:R-:W-:Y:S02]  /*0780*/  UIMAD.WIDE UR22, UR9, 0x4, UR14 ;  /* 0x00000004091678a5 */ /* 0x002fe4000f8e020e */
[----:B------:R-:W-:-:S04]  /*0790*/  UIMAD.WIDE UR6, UR9, 0x4, UR12 ;  /* 0x00000004090678a5 */ /* 0x000fc8000f8e020c */
[----:B0--34-:R-:W-:Y:S02]  /*07a0*/  MOV R92, UR22 ;  /* 0x00000016005c7c02 */ /* 0x019fe40008000f00 */
[----:B------:R-:W-:Y:S02]  /*07b0*/  MOV R93, UR23 ;  /* 0x00000017005d7c02 */ /* 0x000fe40008000f00 */
[----:B------:R-:W-:Y:S02]  /*07c0*/  MOV R94, UR6 ;  /* 0x00000006005e7c02 */ /* 0x000fe40008000f00 */
[----:B------:R-:W-:Y:S01]  /*07d0*/  MOV R95, UR7 ;  /* 0x00000007005f7c02 */ /* 0x000fe20008000f00 */
[----:B-----5:R-:W5:Y:S04]  /*07e0*/  LDG.E R92, desc[UR10][R92.64] ;  /* 0x0000000a5c5c7981 */ /* 0x020f68000c1e1900 */
[----:B------:R-:W3:Y:S01]  /*07f0*/  LDG.E R94, desc[UR10][R94.64] ;  /* 0x0000000a5e5e7981 */ /* 0x000ee2000c1e1900 */
[----:B--2---:R-:W-:Y:S01]  /*0800*/  UIMAD UR6, UR9, UR8, URZ ;  /* 0x00000008090672a4 */ /* 0x004fe2000f8e02ff */
[----:B------:R-:W-:Y:S01]  /*0810*/  PLOP3.LUT P0, PT, PT, PT, UP2, 0x40, 0x4 ;  /* 0x000000000004781c */ /* 0x000fe20003f0e828 */
[----:B------:R-:W-:Y:S01]  /*0820*/  BSSY.RECONVERGENT B0, `(.L_x_4744) ;  /* 0x0000043000007945 */ /* 0x000fe20003800200 */
[----:B------:R-:W-:Y:S01]  /*0830*/  HFMA2 R137, -RZ, RZ, 0, 0 ;  /* 0x00000000ff897431 */ /* 0x000fe200000001ff */
[----:B------:R-:W-:Y:S01]  /*0840*/  USHF.R.S32.HI UR7, URZ, 0x1f, UR6 ;  /* 0x0000001fff077899 */ /* 0x000fe20008011406 */
[----:B------:R-:W-:-:S02]  /*0850*/  ISETP.GE.U32.AND P5, PT, R7, 0x100, PT ;  /* 0x000001000700780c */ /* 0x000fc40003fa6070 */
[C---:B------:R-:W-:Y:S01]  /*0860*/  ISETP.GE.U32.AND P4, PT, R7.reuse, 0x180, PT ;  /* 0x000001800700780c */ /* 0x040fe20003f86070 */
[----:B------:R-:W-:Y:S01]  /*0870*/  ULEA.HI UR7, UR7, UR6, URZ, 0x2 ;  /* 0x0000000607077291 */ /* 0x000fe2000f8f10ff */
[C---:B------:R-:W-:Y:S02]  /*0880*/  ISETP.GE.U32.AND P3, PT, R7.reuse, 0x200, PT ;  /* 0x000002000700780c */ /* 0x040fe40003f66070 */
[----:B------:R-:W-:Y:S02]  /*0890*/  ISETP.GE.U32.AND P2, PT, R7, 0x280, PT ;  /* 0x000002800700780c */ /* 0x000fe40003f46070 */
[----:B------:R-:W-:Y:S02]  /*08a0*/  MOV R134, RZ ;  /* 0x000000ff00867202 */ /* 0x000fe40000000f00 */
[----:B------:R-:W-:-:S04]  /*08b0*/  MOV R6, UR7 ;  /* 0x0000000700067c02 */ /* 0x000fc80008000f00 */
[----:B------:R-:W-:-:S04]  /*08c0*/  LEA.HI.SX32 R6, R6, R129, 0x1e ;  /* 0x0000008106067211 */ /* 0x000fc800078ff2ff */
[----:B------:R-:W-:Y:S02]  /*08d0*/  MOV R135, R6 ;  /* 0x0000000600877202 */ /* 0x000fe40000000f00 */
[----:B-----5:R-:W-:Y:S02]  /*08e0*/  R2UR UR23, R92 ;  /* 0x000000005c1772ca */ /* 0x020fe400000e0000 */
[----:B---3--:R-:W-:Y:S01]  /*08f0*/  FSEL R129, R94, RZ, P0 ;  /* 0x000000ff5e817208 */ /* 0x008fe20000000000 */
[----:B------:R-:W-:-:S12]  /*0900*/  @!P6 BRA `(.L_x_4745) ;  /* 0x0000000000d0e947 */ /* 0x000fd80003800000 */
        /* <DEDUP_REMOVED lines=9> */
[----:B------:R-:W3:Y:S01]  /*09a0*/  LDG.E.128 R96, desc[UR10][R96.64] ;  /* 0x0000000a60607981 */ /* 0x000ee2000c1e1d00 */
[----:B-1----:R-:W-:-:S06]  /*09b0*/  IMAD.WIDE.U32 R92, R6, 0x10, R92 ;  /* 0x00000010065c7825 */ /* 0x002fcc00078e005c */
[----:B------:R-:W1:Y:S01]  /*09c0*/  @P0 LDC.64 R130, c[0x0][0x438] ;  /* 0x00010e00ff820b82 */ /* 0x000e620000000a00 */
[----:B------:R-:W4:Y:S01]  /*09d0*/  LDG.E.128 R92, desc[UR10][R92.64] ;  /* 0x0000000a5c5c7981 */ /* 0x000f22000c1e1d00 */
[----:B------:R-:W-:Y:S02]  /*09e0*/  HADD2.F32 R105, -RZ, R136.H0_H0 ;  /* 0x20000088ff697230 */ /* 0x000fe40000004100 */
[----:B--2---:R-:W-:-:S05]  /*09f0*/  IMAD.WIDE.U32 R134, R6, 0x4, R134 ;  /* 0x0000000406867825 */ /* 0x004fca00078e0086 */
[----:B------:R2:W5:Y:S01]  /*0a00*/  LDG.E R4, desc[UR10][R134.64] ;  /* 0x0000000a86047981 */ /* 0x000562000c1e1900 */
[----:B0-----:R-:W-:-:S05]  /*0a10*/  @P1 IMAD.WIDE.U32 R132, R6, 0x4, R132 ;  /* 0x0000000406841825 */ /* 0x001fca00078e0084 */
[----:B------:R0:W5:Y:S01]  /*0a20*/  @P1 LDG.E R5, desc[UR10][R132.64] ;  /* 0x0000000a84051981 */ /* 0x000162000c1e1900 */
[----:B-1----:R-:W-:-:S05]  /*0a30*/  @P0 IMAD.WIDE.U32 R130, R6, 0x10, R130 ;  /* 0x0000001006820825 */ /* 0x002fca00078e0082 */
[----:B------:R0:W5:Y:S01]  /*0a40*/  @P0 LDG.E.128 R40, desc[UR10][R130.64] ;  /* 0x0000000a82280981 */ /* 0x000162000c1e1d00 */
[----:B--2---:R-:W-:Y:S01]  /*0a50*/  IADD3 R135, PT, PT, R6, 0x80, RZ ;  /* 0x0000008006877810 */ /* 0x004fe20007ffe0ff */
[C---:B---3--:R-:W-:Y:S01]  /*0a60*/  FADD.FTZ R3, -R129.reuse, R96 ;  /* 0x0000006081037221 */ /* 0x048fe20000010100 */
[----:B------:R-:W-:Y:S01]  /*0a70*/  FADD.FTZ R97, -R129, R97 ;  /* 0x0000006181617221 */ /* 0x000fe20000010100 */
[----:B------:R-:W-:Y:S02]  /*0a80*/  HADD2.F32 R96, -RZ, R136.H1_H1 ;  /* 0x30000088ff607230 */ /* 0x000fe40000004100 */
[----:B------:R-:W-:Y:S01]  /*0a90*/  FMUL.FTZ R3, R3, UR23 ;  /* 0x0000001703037c20 */ /* 0x000fe20008410000 */
[----:B------:R-:W-:Y:S01]  /*0aa0*/  FMUL.FTZ R110, R97, UR23 ;  /* 0x00000017616e7c20 */ /* 0x000fe20008410000 */
[--C-:B------:R-:W-:Y:S02]  /*0ab0*/  HADD2.F32 R97, -RZ, R140.reuse.H0_H0 ;  /* 0x2000008cff617230 */ /* 0x100fe40000004100 */
[----:B----4-:R-:W-:Y:S01]  /*0ac0*/  FMUL.FTZ R102, R92, R105 ;  /* 0x000000695c667220 */ /* 0x010fe20000410000 */
[----:B------:R-:W-:Y:S01]  /*0ad0*/  FADD.FTZ R60, R60, R92 ;  /* 0x0000005c3c3c7221 */ /* 0x000fe20000010000 */
[----:B------:R-:W-:Y:S01]  /*0ae0*/  FFMA.FTZ R80, R92, R3, R80 ;  /* 0x000000035c507223 */ /* 0x000fe20000010050 */
[----:B------:R-:W-:Y:S01]  /*0af0*/  FADD.FTZ R98, -R129, R98 ;  /* 0x0000006281627221 */ /* 0x000fe20000010100 */
[----:B------:R-:W-:Y:S01]  /*0b00*/  FMUL.FTZ R105, R93, R96 ;  /* 0x000000605d697220 */ /* 0x000fe20000410000 */
[----:B------:R-:W-:Y:S01]  /*0b10*/  FADD.FTZ R61, R61, R93 ;  /* 0x0000005d3d3d7221 */ /* 0x000fe20000010000 */
[----:B------:R-:W-:Y:S01]  /*0b20*/  FFMA.FTZ R81, R93, R110, R81 ;  /* 0x0000006e5d517223 */ /* 0x000fe20000010051 */
[----:B------:R-:W-:Y:S01]  /*0b30*/  FADD.FTZ R92, RZ, R102 ;  /* 0x00000066ff5c7221 */ /* 0x000fe20000010000 */
[----:B------:R-:W-:Y:S01]  /*0b40*/  FFMA.FTZ R93, R3, R102, RZ ;  /* 0x00000066035d7223 */ /* 0x000fe200000100ff */
[----:B------:R-:W-:Y:S01]  /*0b50*/  FMUL.FTZ R116, R94, R97 ;  /* 0x000000615e747220 */ /* 0x000fe20000410000 */
[----:B------:R-:W-:-:S02]  /*0b60*/  HADD2.F32 R96, -RZ, R140.H1_H1 ;  /* 0x3000008cff607230 */ /* 0x000fc40000004100 */
[----:B------:R-:W-:Y:S01]  /*0b70*/  FMUL.FTZ R119, R98, UR23 ;  /* 0x0000001762777c20 */ /* 0x000fe20008410000 */
[----:B------:R-:W-:Y:S01]  /*0b80*/  FADD.FTZ R97, R92, R105 ;  /* 0x000000695c617221 */ /* 0x000fe20000010000 */
[----:B------:R-:W-:Y:S01]  /*0b90*/  FADD.FTZ R99, -R129, R99 ;  /* 0x0000006381637221 */ /* 0x000fe20000010100 */
[----:B------:R-:W-:Y:S01]  /*0ba0*/  FFMA.FTZ R92, R110, R105, R93 ;  /* 0x000000696e5c7223 */ /* 0x000fe2000001005d */
[----:B------:R-:W-:Y:S01]  /*0bb0*/  FADD.FTZ R62, R62, R94 ;  /* 0x0000005e3e3e7221 */ /* 0x000fe20000010000 */
[----:B------:R-:W-:Y:S01]  /*0bc0*/  FFMA.FTZ R82, R94, R119, R82 ;  /* 0x000000775e527223 */ /* 0x000fe20000010052 */
[----:B------:R-:W-:Y:S01]  /*0bd0*/  FMUL.FTZ R127, R95, R96 ;  /* 0x000000605f7f7220 */ /* 0x000fe20000410000 */
[----:B------:R-:W-:Y:S01]  /*0be0*/  FMUL.FTZ R128, R99, UR23 ;  /* 0x0000001763807c20 */ /* 0x000fe20008410000 */
[----:B------:R-:W-:Y:S01]  /*0bf0*/  FADD.FTZ R94, R97, R116 ;  /* 0x00000074615e7221 */ /* 0x000fe20000010000 */
[----:B------:R-:W-:Y:S01]  /*0c00*/  FFMA.FTZ R93, R119, R116, R92 ;  /* 0x00000074775d7223 */ /* 0x000fe2000001005c */
[----:B------:R-:W-:Y:S01]  /*0c10*/  FADD.FTZ R63, R63, R95 ;  /* 0x0000005f3f3f7221 */ /* 0x000fe20000010000 */
[----:B------:R-:W-:Y:S01]  /*0c20*/  FFMA.FTZ R83, R95, R128, R83 ;  /* 0x000000805f537223 */ /* 0x000fe20000010053 */
[----:B------:R-:W-:Y:S01]  /*0c30*/  FADD.FTZ R137, R94, R127 ;  /* 0x0000007f5e897221 */ /* 0x000fe20000010000 */
[----:B0-----:R-:W-:-:S07]  /*0c40*/  FFMA.FTZ R134, R128, R127, R93 ;  /* 0x0000007f80867223 */ /* 0x001fce000001005d */
.L_x_4745:
[----:B----4-:R-:W-:Y:S05]  /*0c50*/  BSYNC.RECONVERGENT B0 ;  /* 0x0000000000007941 */ /* 0x010fea0003800200 */
.L_x_4744:
        /* <DEDUP_REMOVED lines=14> */
[----:B------:R3:W4:Y:S01]  /*0d40*/  LDG.E.128 R92, desc[UR10][R20.64] ;  /* 0x0000000a145c7981 */ /* 0x000722000c1e1d00 */
[----:B--2---:R-:W-:-:S05]  /*0d50*/  IMAD.WIDE.U32 R138, R135, 0x4, R138 ;  /* 0x00000004878a7825 */ /* 0x004fca00078e008a */
[----:B------:R2:W5:Y:S01]  /*0d60*/  LDG.E R0, desc[UR10][R138.64] ;  /* 0x0000000a8a007981 */ /* 0x000562000c1e1900 */
[----:B0-----:R-:W-:-:S05]  /*0d70*/  @P1 IMAD.WIDE.U32 R132, R135, 0x4, R132 ;  /* 0x0000000487841825 */ /* 0x001fca00078e0084 */
[----:B------:R2:W5:Y:S01]  /*0d80*/  @P1 LDG.E R2, desc[UR10][R132.64] ;  /* 0x0000000a84021981 */ /* 0x000562000c1e1900 */
[----:B-1----:R-:W-:-:S05]  /*0d90*/  @P0 IMAD.WIDE.U32 R130, R135, 0x10, R130 ;  /* 0x0000001087820825 */ /* 0x002fca00078e0082 */
[----:B------:R2:W5:Y:S01]  /*0da0*/  @P0 LDG.E.128 R36, desc[UR10][R130.64] ;  /* 0x0000000a82240981 */ /* 0x000562000c1e1d00 */
[--C-:B------:R-:W-:Y:S01]  /*0db0*/  HADD2.F32 R103, -RZ, R141.reuse.H0_H0 ;  /* 0x2000008dff677230 */ /* 0x100fe20000004100 */
[----:B------:R-:W-:Y:S01]  /*0dc0*/  IADD3 R135, PT, PT, R135, 0x80, RZ ;  /* 0x0000008087877810 */ /* 0x000fe20007ffe0ff */
[C---:B---3--:R-:W-:Y:S01]  /*0dd0*/  FADD.FTZ R21, -R129.reuse, R96 ;  /* 0x0000006081157221 */ /* 0x048fe20000010100 */
[----:B------:R-:W-:Y:S01]  /*0de0*/  FADD.FTZ R97, -R129, R97 ;  /* 0x0000006181617221 */ /* 0x000fe20000010100 */
[----:B------:R-:W-:Y:S02]  /*0df0*/  HADD2.F32 R96, -RZ, R141.H1_H1 ;  /* 0x3000008dff607230 */ /* 0x000fe40000004100 */
[----:B------:R-:W-:Y:S01]  /*0e00*/  FMUL.FTZ R21, R21, UR23 ;  /* 0x0000001715157c20 */ /* 0x000fe20008410000 */
[----:B------:R-:W-:Y:S01]  /*0e10*/  FMUL.FTZ R108, R97, UR23 ;  /* 0x00000017616c7c20 */ /* 0x000fe20008410000 */
[----:B----4-:R-:W-:Y:S01]  /*0e20*/  FMUL.FTZ R20, R92, R103 ;  /* 0x000000675c147220 */ /* 0x010fe20000410000 */
[----:B------:R-:W-:-:S02]  /*0e30*/  HADD2.F32 R97, -RZ, R142.H0_H0 ;  /* 0x2000008eff617230 */ /* 0x000fc40000004100 */
        /* <DEDUP_REMOVED lines=8> */
[----:B------:R-:W-:Y:S01]  /*0ec0*/  FMUL.FTZ R114, R94, R97 ;  /* 0x000000615e727220 */ /* 0x000fe20000410000 */
[----:B------:R-:W-:Y:S02]  /*0ed0*/  HADD2.F32 R96, -RZ, R142.H1_H1 ;  /* 0x3000008eff607230 */ /* 0x000fe40000004100 */
        /* <DEDUP_REMOVED lines=13> */
[----:B--2---:R-:W-:-:S07]  /*0fb0*/  FFMA.FTZ R134, R126, R125, R93 ;  /* 0x0000007d7e867223 */ /* 0x004fce000001005d */
.L_x_4747:
[----:B------:R-:W-:Y:S05]  /*0fc0*/  BSYNC.RECONVERGENT B0 ;  /* 0x0000000000007941 */ /* 0x000fea0003800200 */
.L_x_4746:
        /* <DEDUP_REMOVED lines=54> */
.L_x_4749:
[----:B------:R-:W-:Y:S05]  /*1330*/  BSYNC.RECONVERGENT B0 ;  /* 0x0000000000007941 */ /* 0x000fea0003800200 */
.L_x_4748:
        /* <DEDUP_REMOVED lines=21> */
[--C-:B------:R-:W-:Y:S02]  /*1490*/  HADD2.F32 R23, -RZ, R145.reuse.H0_H0 ;  /* 0x20000091ff177230 */ /* 0x100fe40000004100 */
[--C-:B------:R-:W-:Y:S01]  /*14a0*/  HADD2.F32 R107, -RZ, R146.reuse.H0_H0 ;  /* 0x20000092ff6b7230 */ /* 0x100fe20000004100 */
[----:B------:R-:W-:Y:S01]  /*14b0*/  IADD3 R135, PT, PT, R135, 0x80, RZ ;  /* 0x0000008087877810 */ /* 0x000fe20007ffe0ff */
[C---:B---3--:R-:W-:Y:S01]  /*14c0*/  FADD.FTZ R17, -R129.reuse, R96 ;  /* 0x0000006081117221 */ /* 0x048fe20000010100 */
[C---:B------:R-:W-:Y:S01]  /*14d0*/  FADD.FTZ R97, -R129.reuse, R97 ;  /* 0x0000006181617221 */ /* 0x040fe20000010100 */
[----:B------:R-:W-:Y:S02]  /*14e0*/  HADD2.F32 R96, -RZ, R145.H1_H1 ;  /* 0x30000091ff607230 */ /* 0x000fe40000004100 */
[----:B------:R-:W-:Y:S01]  /*14f0*/  FADD.FTZ R98, -R129, R98 ;  /* 0x0000006281627221 */ /* 0x000fe20000010100 */
[----:B------:R-:W-:Y:S01]  /*1500*/  FMUL.FTZ R17, R17, UR23 ;  /* 0x0000001711117c20 */ /* 0x000fe20008410000 */
[----:B------:R-:W-:Y:S01]  /*1510*/  FMUL.FTZ R104, R97, UR23 ;  /* 0x0000001761687c20 */ /* 0x000fe20008410000 */
[----:B----4-:R-:W-:Y:S01]  /*1520*/  FMUL.FTZ R16, R92, R23 ;  /* 0x000000175c107220 */ /* 0x010fe20000410000 */
[----:B------:R-:W-:Y:S01]  /*1530*/  FADD.FTZ R48, R48, R92 ;  /* 0x0000005c30307221 */ /* 0x000fe20000010000 */
[----:B------:R-:W-:Y:S01]  /*1540*/  FFMA.FTZ R68, R92, R17, R68 ;  /* 0x000000115c447223 */ /* 0x000fe20000010044 */
[----:B------:R-:W-:Y:S01]  /*1550*/  FMUL.FTZ R23, R93, R96 ;  /* 0x000000605d177220 */ /* 0x000fe20000410000 */
[----:B------:R-:W-:Y:S01]  /*1560*/  FADD.FTZ R49, R49, R93 ;  /* 0x0000005d31317221 */ /* 0x000fe20000010000 */
[----:B------:R-:W-:Y:S01]  /*1570*/  FFMA.FTZ R69, R93, R104, R69 ;  /* 0x000000685d457223 */ /* 0x000fe20000010045 */
[----:B------:R-:W-:Y:S01]  /*1580*/  FMUL.FTZ R113, R98, UR23 ;  /* 0x0000001762717c20 */ /* 0x000fe20008410000 */
[----:B------:R-:W-:Y:S01]  /*1590*/  FADD.FTZ R92, R137, R16 ;  /* 0x00000010895c7221 */ /* 0x000fe20000010000 */
[----:B------:R-:W-:Y:S01]  /*15a0*/  FFMA.FTZ R93, R17, R16, R134 ;  /* 0x00000010115d7223 */ /* 0x000fe20000010086 */
[----:B------:R-:W-:-:S02]  /*15b0*/  HADD2.F32 R96, -RZ, R146.H1_H1 ;  /* 0x30000092ff607230 */ /* 0x000fc40000004100 */
[----:B------:R-:W-:Y:S01]  /*15c0*/  FMUL.FTZ R107, R94, R107 ;  /* 0x0000006b5e6b7220 */ /* 0x000fe20000410000 */
[----:B------:R-:W-:Y:S01]  /*15d0*/  FADD.FTZ R50, R50, R94 ;  /* 0x0000005e32327221 */ /* 0x000fe20000010000 */
[----:B------:R-:W-:Y:S01]  /*15e0*/  FFMA.FTZ R70, R94, R113, R70 ;  /* 0x000000715e467223 */ /* 0x000fe20000010046 */
[----:B------:R-:W-:Y:S01]  /*15f0*/  FADD.FTZ R99, -R129, R99 ;  /* 0x0000006381637221 */ /* 0x000fe20000010100 */
        /* <DEDUP_REMOVED lines=10> */
.L_x_4751:
[----:B------:R-:W-:Y:S05]  /*16a0*/  BSYNC.RECONVERGENT B0 ;  /* 0x0000000000007941 */ /* 0x000fea0003800200 */
.L_x_4750:
        /* <DEDUP_REMOVED lines=22> */
[----:B------:R-:W-:Y:S02]  /*1810*/  HADD2.F32 R22, -RZ, R147.H1_H1 ;  /* 0x30000093ff167230 */ /* 0x000fe40000004100 */
[--C-:B------:R-:W-:Y:S02]  /*1820*/  HADD2.F32 R118, -RZ, R148.reuse.H1_H1 ;  /* 0x30000094ff767230 */ /* 0x100fe40000004100 */
[C---:B---3--:R-:W-:Y:S01]  /*1830*/  FADD.FTZ R97, -R129.reuse, R97 ;  /* 0x0000006181617221 */ /* 0x048fe20000010100 */
[C---:B------:R-:W-:Y:S01]  /*1840*/  FADD.FTZ R15, -R129.reuse, R96 ;  /* 0x00000060810f7221 */ /* 0x040fe20000010100 */
[----:B------:R-:W-:Y:S02]  /*1850*/  FADD.FTZ R98, -R129, R98 ;  /* 0x0000006281627221 */ /* 0x000fe40000010100 */
[----:B------:R-:W-:Y:S01]  /*1860*/  FMUL.FTZ R100, R97, UR23 ;  /* 0x0000001761647c20 */ /* 0x000fe20008410000 */
[----:B------:R-:W-:Y:S01]  /*1870*/  FMUL.FTZ R15, R15, UR23 ;  /* 0x000000170f0f7c20 */ /* 0x000fe20008410000 */
[----:B----4-:R-:W-:Y:S01]  /*1880*/  FMUL.FTZ R14, R92, R109 ;  /* 0x0000006d5c0e7220 */ /* 0x010fe20000410000 */
[----:B------:R-:W-:-:S02]  /*1890*/  HADD2.F32 R109, -RZ, R148.H0_H0 ;  /* 0x20000094ff6d7230 */ /* 0x000fc40000004100 */
[----:B------:R-:W-:Y:S01]  /*18a0*/  FMUL.FTZ R22, R93, R22 ;  /* 0x000000165d167220 */ /* 0x000fe20000410000 */
[----:B------:R-:W-:Y:S01]  /*18b0*/  FADD.FTZ R45, R45, R93 ;  /* 0x0000005d2d2d7221 */ /* 0x000fe20000010000 */
[----:B------:R-:W-:Y:S01]  /*18c0*/  FFMA.FTZ R65, R93, R100, R65 ;  /* 0x000000645d417223 */ /* 0x000fe20000010041 */
[----:B------:R-:W-:Y:S01]  /*18d0*/  FMUL.FTZ R111, R98, UR23 ;  /* 0x00000017626f7c20 */ /* 0x000fe20008410000 */
[----:B------:R-:W-:Y:S01]  /*18e0*/  FADD.FTZ R137, R137, R14 ;  /* 0x0000000e89897221 */ /* 0x000fe20000010000 */
[----:B------:R-:W-:Y:S01]  /*18f0*/  FFMA.FTZ R93, R15, R14, R134 ;  /* 0x0000000e0f5d7223 */ /* 0x000fe20000010086 */
[----:B------:R-:W-:Y:S01]  /*1900*/  FADD.FTZ R44, R44, R92 ;  /* 0x0000005c2c2c7221 */ /* 0x000fe20000010000 */
[----:B------:R-:W-:Y:S01]  /*1910*/  FFMA.FTZ R64, R92, R15, R64 ;  /* 0x0000000f5c407223 */ /* 0x000fe20000010040 */
        /* <DEDUP_REMOVED lines=14> */
.L_x_4753:
[----:B------:R-:W-:Y:S05]  /*1a00*/  BSYNC.RECONVERGENT B0 ;  /* 0x0000000000007941 */ /* 0x000fea0003800200 */
.L_x_4752:
        /* <DEDUP_REMOVED lines=32> */
.L_x_4755:
[----:B------:R-:W-:Y:S05]  /*1c10*/  BSYNC.RECONVERGENT B0 ;  /* 0x0000000000007941 */ /* 0x000fea0003800200 */
.L_x_4754:
        /* <DEDUP_REMOVED lines=55> */
[----:B------:R-:W-:-:S02]  /*1f90*/  SEL R92, R93, RZ, P1 ;  /* 0x000000ff5d5c7207 */ /* 0x000fc40000800000 */
[----:B------:R-:W-:Y:S01]  /*1fa0*/  LOP3.LUT P1, RZ, R4, 0xff0000, RZ, 0xc0, !PT ;  /* 0x00ff000004ff7812 */ /* 0x000fe2000782c0ff */
[----:B------:R-:W-:Y:S01]  /*1fb0*/  FMUL.FTZ R96, R96, UR25 ;  /* 0x0000001960607c20 */ /* 0x000fe20008410000 */
[----:B------:R-:W-:Y:S02]  /*1fc0*/  SEL R93, R94, RZ, P0 ;  /* 0x000000ff5e5d7207 */ /* 0x000fe40000000000 */
[----:B------:R-:W-:Y:S02]  /*1fd0*/  ISETP.GE.U32.AND P0, PT, R4, 0x1000000, PT ;  /* 0x010000000400780c */ /* 0x000fe40003f06070 */
[----:B------:R-:W-:Y:S02]  /*1fe0*/  SEL R94, R95, RZ, P1 ;  /* 0x000000ff5f5e7207 */ /* 0x000fe40000800000 */
[----:B------:R-:W-:Y:S01]  /*1ff0*/  SEL R95, R96, RZ, P0 ;  /* 0x000000ff605f7207 */ /* 0x000fe20000000000 */
[----:B------:R-:W-:Y:S08]  /*2000*/  BRA `(.L_x_4761) ;  /* 0x0000000c00687947 */ /* 0x000ff00003800000 */
.L_x_4760:
        /* <DEDUP_REMOVED lines=17> */
[----:B------:R-:W-:-:S02]  /*2120*/  SEL R92, R92, RZ, P1 ;  /* 0x000000ff5c5c7207 */ /* 0x000fc40000800000 */
[----:B------:R-:W-:Y:S01]  /*2130*/  SEL R93, R93, RZ, P0 ;  /* 0x000000ff5d5d7207 */ /* 0x000fe20000000000 */
[----:B------:R-:W-:Y:S01]  /*2140*/  FMUL.FTZ R95, R87, UR25 ;  /* 0x00000019575f7c20 */ /* 0x000fe20008410000 */
[C---:B------:R-:W-:Y:S02]  /*2150*/  LOP3.LUT P1, RZ, R4.reuse, 0xff0000, RZ, 0xc0, !PT ;  /* 0x00ff000004ff7812 */ /* 0x040fe4000782c0ff */
[----:B------:R-:W-:Y:S02]  /*2160*/  ISETP.GE.U32.AND P0, PT, R4, 0x1000000, PT ;  /* 0x010000000400780c */ /* 0x000fe40003f06070 */
[----:B------:R-:W-:Y:S02]  /*2170*/  SEL R94, R94, RZ, P1 ;  /* 0x000000ff5e5e7207 */ /* 0x000fe40000800000 */
[----:B------:R-:W-:Y:S01]  /*2180*/  SEL R95, R95, RZ, P0 ;  /* 0x000000ff5f5f7207 */ /* 0x000fe20000000000 */
[----:B------:R-:W-:Y:S08]  /*2190*/  BRA `(.L_x_4761) ;  /* 0x0000000c00047947 */ /* 0x000ff00003800000 */
.L_x_4759:
        /* <DEDUP_REMOVED lines=28> */
.L_x_4762:
        /* <DEDUP_REMOVED lines=25> */
.L_x_4758:
        /* <DEDUP_REMOVED lines=12> */
[----:B------:R-:W-:Y:S01]  /*25b0*/  LOP3.LUT P1, RZ, R5, 0xff, RZ, 0xc0, !PT ;  /* 0x000000ff05ff7812 */ /* 0x000fe2000782c0ff */
[----:B------:R-:W-:Y:S01]  /*25c0*/  FADD.FTZ R91, R116, -R91 ;  /* 0x8000005b745b7221 */ /* 0x000fe20000010000 */
        /* <DEDUP_REMOVED lines=8> */
[C---:B------:R-:W-:Y:S01]  /*2650*/  SEL R92, R89.reuse, RZ, P0 ;  /* 0x000000ff595c7207 */ /* 0x040fe20000000000 */
[----:B------:R-:W-:Y:S01]  /*2660*/  FMUL.FTZ R95, R94, UR23 ;  /* 0x000000175e5f7c20 */ /* 0x000fe20008410000 */
[----:B------:R-:W-:Y:S02]  /*2670*/  SEL R88, R89, RZ, P1 ;  /* 0x000000ff59587207 */ /* 0x000fe40000800000 */
[----:B------:R-:W-:Y:S02]  /*2680*/  LOP3.LUT P0, RZ, R4, 0xff00, RZ, 0xc0, !PT ;  /* 0x0000ff0004ff7812 */ /* 0x000fe4000780c0ff */
[----:B------:R-:W-:Y:S02]  /*2690*/  LOP3.LUT P1, RZ, R5, 0xff00, RZ, 0xc0, !PT ;  /* 0x0000ff0005ff7812 */ /* 0x000fe4000782c0ff */
[C---:B------:R-:W-:Y:S02]  /*26a0*/  SEL R93, R90.reuse, RZ, P0 ;  /* 0x000000ff5a5d7207 */ /* 0x040fe40000000000 */
[----:B------:R-:W-:-:S02]  /*26b0*/  SEL R89, R90, RZ, P1 ;  /* 0x000000ff5a597207 */ /* 0x000fc40000800000 */
[C---:B------:R-:W-:Y:S02]  /*26c0*/  LOP3.LUT P0, RZ, R4.reuse, 0xff0000, RZ, 0xc0, !PT ;  /* 0x00ff000004ff7812 */ /* 0x040fe4000780c0ff */
[----:B------:R-:W-:Y:S02]  /*26d0*/  LOP3.LUT P1, RZ, R5, 0xff0000, RZ, 0xc0, !PT ;  /* 0x00ff000005ff7812 */ /* 0x000fe4000782c0ff */
[C---:B------:R-:W-:Y:S02]  /*26e0*/  SEL R94, R91.reuse, RZ, P0 ;  /* 0x000000ff5b5e7207 */ /* 0x040fe40000000000 */
[----:B------:R-:W-:Y:S01]  /*26f0*/  SEL R90, R91, RZ, P1 ;  /* 0x000000ff5b5a7207 */ /* 0x000fe20000800000 */
[----:B------:R-:W-:Y:S01]  /*2700*/  FMUL.FTZ R91, R95, UR25 ;  /* 0x000000195f5b7c20 */ /* 0x000fe20008410000 */
[----:B------:R-:W-:Y:S02]  /*2710*/  ISETP.GE.U32.AND P0, PT, R4, 0x1000000, PT ;  /* 0x010000000400780c */ /* 0x000fe40003f06070 */
[----:B------:R-:W-:-:S02]  /*2720*/  ISETP.GE.U32.AND P1, PT, R5, 0x1000000, PT ;  /* 0x010000000500780c */ /* 0x000fc40003f26070 */
[C---:B------:R-:W-:Y:S02]  /*2730*/  SEL R95, R91.reuse, RZ, P0 ;  /* 0x000000ff5b5f7207 */ /* 0x040fe40000000000 */
[----:B------:R-:W-:Y:S01]  /*2740*/  SEL R91, R91, RZ, P1 ;  /* 0x000000ff5b5b7207 */ /* 0x000fe20000800000 */
[----:B------:R-:W-:Y:S08]  /*2750*/  BRA `(.L_x_4761) ;  /* 0x0000000400947947 */ /* 0x000ff00003800000 */
.L_x_4764:
        /* <DEDUP_REMOVED lines=12> */
[----:B------:R-:W-:Y:S01]  /*2820*/  SEL R92, R88, RZ, P1 ;  /* 0x000000ff585c7207 */ /* 0x000fe20000800000 */
[----:B------:R-:W-:Y:S01]  /*2830*/  FMUL.FTZ R89, R85, UR25 ;  /* 0x0000001955597c20 */ /* 0x000fe20008410000 */
[----:B------:R-:W-:Y:S01]  /*2840*/  LOP3.LUT P1, RZ, R4, 0xff00, RZ, 0xc0, !PT ;  /* 0x0000ff0004ff7812 */ /* 0x000fe2000782c0ff */
[----:B------:R-:W-:Y:S01]  /*2850*/  FMUL.FTZ R86, R87, UR23 ;  /* 0x0000001757567c20 */ /* 0x000fe20008410000 */
[----:B------:R-:W-:Y:S01]  /*2860*/  SEL R88, R88, RZ, P0 ;  /* 0x000000ff58587207 */ /* 0x000fe20000000000 */
[----:B------:R-:W-:Y:S01]  /*2870*/  FADD.FTZ R87, R127, -R90 ;  /* 0x8000005a7f577221 */ /* 0x000fe20000010000 */
[----:B------:R-:W-:Y:S01]  /*2880*/  LOP3.LUT P0, RZ, R5, 0xff00, RZ, 0xc0, !PT ;  /* 0x0000ff0005ff7812 */ /* 0x000fe2000780c0ff */
[----:B------:R-:W-:Y:S01]  /*2890*/  FMUL.FTZ R90, R86, UR25 ;  /* 0x00000019565a7c20 */ /* 0x000fe20008410000 */
[----:B------:R-:W-:Y:S01]  /*28a0*/  SEL R93, R89, RZ, P1 ;  /* 0x000000ff595d7207 */ /* 0x000fe20000800000 */
[----:B------:R-:W-:Y:S01]  /*28b0*/  FMUL.FTZ R87, R87, UR23 ;  /* 0x0000001757577c20 */ /* 0x000fe20008410000 */
[----:B------:R-:W-:-:S02]  /*28c0*/  LOP3.LUT P1, RZ, R4, 0xff0000, RZ, 0xc0, !PT ;  /* 0x00ff000004ff7812 */ /* 0x000fc4000782c0ff */
[----:B------:R-:W-:Y:S01]  /*28d0*/  SEL R89, R89, RZ, P0 ;  /* 0x000000ff59597207 */ /* 0x000fe20000000000 */
[----:B------:R-:W-:Y:S01]  /*28e0*/  FMUL.FTZ R91, R87, UR25 ;  /* 0x00000019575b7c20 */ /* 0x000fe20008410000 */
[C---:B------:R-:W-:Y:S02]  /*28f0*/  LOP3.LUT P0, RZ, R5.reuse, 0xff0000, RZ, 0xc0, !PT ;  /* 0x00ff000005ff7812 */ /* 0x040fe4000780c0ff */
[----:B------:R-:W-:Y:S02]  /*2900*/  SEL R94, R90, RZ, P1 ;  /* 0x000000ff5a5e7207 */ /* 0x000fe40000800000 */
[----:B------:R-:W-:Y:S02]  /*2910*/  ISETP.GE.U32.AND P1, PT, R4, 0x1000000, PT ;  /* 0x010000000400780c */ /* 0x000fe40003f26070 */
[----:B------:R-:W-:Y:S02]  /*2920*/  SEL R90, R90, RZ, P0 ;  /* 0x000000ff5a5a7207 */ /* 0x000fe40000000000 */
[----:B------:R-:W-:-:S02]  /*2930*/  ISETP.GE.U32.AND P0, PT, R5, 0x1000000, PT ;  /* 0x010000000500780c */ /* 0x000fc40003f06070 */
[C---:B------:R-:W-:Y:S02]  /*2940*/  SEL R95, R91.reuse, RZ, P1 ;  /* 0x000000ff5b5f7207 */ /* 0x040fe40000800000 */
[----:B------:R-:W-:Y:S01]  /*2950*/  SEL R91, R91, RZ, P0 ;  /* 0x000000ff5b5b7207 */ /* 0x000fe20000000000 */
[----:B------:R-:W-:Y:S08]  /*2960*/  BRA `(.L_x_4761) ;  /* 0x0000000400107947 */ /* 0x000ff00003800000 */
.L_x_4763:
        /* <DEDUP_REMOVED lines=11> */
[----:B------:R-:W-:Y:S01]  /*2a20*/  FFMA.FTZ R89, R89, UR23, R40 ;  /* 0x0000001759597c23 */ /* 0x000fe20008010028 */
[----:B------:R-:W-:Y:S01]  /*2a30*/  FFMA.FTZ R88, R88, UR23, R41 ;  /* 0x0000001758587c23 */ /* 0x000fe20008010029 */
[----:B------:R-:W-:Y:S01]  /*2a40*/  FFMA.FTZ R94, R128, UR6, R132 ;  /* 0x00000006805e7c23 */ /* 0x000fe20008010084 */
[----:B------:R-:W-:Y:S01]  /*2a50*/  FFMA.FTZ R91, R91, UR23, R42 ;  /* 0x000000175b5b7c23 */ /* 0x000fe2000801002a */
[----:B------:R-:W-:Y:S01]  /*2a60*/  FMUL.FTZ R89, R89, UR25 ;  /* 0x0000001959597c20 */ /* 0x000fe20008410000 */
[----:B------:R-:W-:Y:S01]  /*2a70*/  FMUL.FTZ R90, R88, UR25 ;  /* 0x00000019585a7c20 */ /* 0x000fe20008410000 */
[----:B------:R-:W-:Y:S01]  /*2a80*/  FADD.FTZ R94, R127, -R94 ;  /* 0x8000005e7f5e7221 */ /* 0x000fe20000010000 */
[----:B------:R-:W-:-:S02]  /*2a90*/  FMUL.FTZ R91, R91, UR25 ;  /* 0x000000195b5b7c20 */ /* 0x000fc40008410000 */
[C---:B------:R-:W-:Y:S01]  /*2aa0*/  SEL R92, R89.reuse, RZ, P1 ;  /* 0x000000ff595c7207 */ /* 0x040fe20000800000 */
[----:B------:R-:W-:Y:S01]  /*2ab0*/  FFMA.FTZ R95, R94, UR23, R43 ;  /* 0x000000175e5f7c23 */ /* 0x000fe2000801002b */
        /* <DEDUP_REMOVED lines=15> */
.L_x_4765:
        /* <DEDUP_REMOVED lines=13> */
[----:B------:R-:W-:Y:S01]  /*2c80*/  SEL R92, R88, RZ, P1 ;  /* 0x000000ff585c7207 */ /* 0x000fe20000800000 */
[----:B------:R-:W-:Y:S01]  /*2c90*/  FMUL.FTZ R89, R85, UR25 ;  /* 0x0000001955597c20 */ /* 0x000fe20008410000 */
[----:B------:R-:W-:Y:S01]  /*2ca0*/  LOP3.LUT P1, RZ, R4, 0xff00, RZ, 0xc0, !PT ;  /* 0x0000ff0004ff7812 */ /* 0x000fe2000782c0ff */
[----:B------:R-:W-:Y:S01]  /*2cb0*/  FFMA.FTZ R86, R87, UR23, R42 ;  /* 0x0000001757567c23 */ /* 0x000fe2000801002a */
[----:B------:R-:W-:Y:S01]  /*2cc0*/  SEL R88, R88, RZ, P0 ;  /* 0x000000ff58587207 */ /* 0x000fe20000000000 */
[----:B------:R-:W-:Y:S01]  /*2cd0*/  FFMA.FTZ R87, R94, UR23, R43 ;  /* 0x000000175e577c23 */ /* 0x000fe2000801002b */
[----:B------:R-:W-:Y:S01]  /*2ce0*/  LOP3.LUT P0, RZ, R5, 0xff00, RZ, 0xc0, !PT ;  /* 0x0000ff0005ff7812 */ /* 0x000fe2000780c0ff */
[----:B------:R-:W-:Y:S01]  /*2cf0*/  FMUL.FTZ R90, R86, UR25 ;  /* 0x00000019565a7c20 */ /* 0x000fe20008410000 */
[----:B------:R-:W-:Y:S01]  /*2d00*/  SEL R93, R89, RZ, P1 ;  /* 0x000000ff595d7207 */ /* 0x000fe20000800000 */
[----:B------:R-:W-:Y:S01]  /*2d10*/  FMUL.FTZ R91, R87, UR25 ;  /* 0x00000019575b7c20 */ /* 0x000fe20008410000 */
[----:B------:R-:W-:-:S02]  /*2d20*/  LOP3.LUT P1, RZ, R4, 0xff0000, RZ, 0xc0, !PT ;  /* 0x00ff000004ff7812 */ /* 0x000fc4000782c0ff */
[----:B------:R-:W-:Y:S02]  /*2d30*/  SEL R89, R89, RZ, P0 ;  /* 0x000000ff59597207 */ /* 0x000fe40000000000 */
[C---:B------:R-:W-:Y:S02]  /*2d40*/  LOP3.LUT P0, RZ, R5.reuse, 0xff0000, RZ, 0xc0, !PT ;  /* 0x00ff000005ff7812 */ /* 0x040fe4000780c0ff */
[----:B------:R-:W-:Y:S02]  /*2d50*/  SEL R94, R90, RZ, P1 ;  /* 0x000000ff5a5e7207 */ /* 0x000fe40000800000 */
[----:B------:R-:W-:Y:S02]  /*2d60*/  ISETP.GE.U32.AND P1, PT, R4, 0x1000000, PT ;  /* 0x010000000400780c */ /* 0x000fe40003f26070 */
[----:B------:R-:W-:Y:S02]  /*2d70*/  SEL R90, R90, RZ, P0 ;  /* 0x000000ff5a5a7207 */ /* 0x000fe40000000000 */
[----:B------:R-:W-:-:S02]  /*2d80*/  ISETP.GE.U32.AND P0, PT, R5, 0x1000000, PT ;  /* 0x010000000500780c */ /* 0x000fc40003f06070 */
[C---:B------:R-:W-:Y:S02]  /*2d90*/  SEL R95, R91.reuse, RZ, P1 ;  /* 0x000000ff5b5f7207 */ /* 0x040fe40000800000 */
[----:B------:R-:W-:-:S09]  /*2da0*/  SEL R91, R91, RZ, P0 ;  /* 0x000000ff5b5b7207 */ /* 0x000fd20000000000 */
.L_x_4761:
        /* <DEDUP_REMOVED lines=11> */
[----:B------:R0:W-:Y:S01]  /*2e60*/  STG.E.128 desc[UR10][R98.64], R92 ;  /* 0x0000005c62007986 */ /* 0x0001e2000c101d0a */
[----:B------:R-:W-:-:S03]  /*2e70*/  IADD3 R6, PT, PT, R6, 0x80, RZ ;  /* 0x0000008006067810 */ /* 0x000fc60007ffe0ff */
[----:B------:R0:W-:Y:S04]  /*2e80*/  @P0 STG.E.128 desc[UR10][R96.64], R88 ;  /* 0x0000005860000986 */ /* 0x0001e8000c101d0a */
.L_x_4757:
[----:B------:R-:W-:Y:S05]  /*2e90*/  BSYNC.RECONVERGENT B0 ;  /* 0x0000000000007941 */ /* 0x000fea0003800200 */
.L_x_4756:
        /* <DEDUP_REMOVED lines=22> */
[----:B------:R-:W-:Y:S01]  /*3000*/  FFMA.FTZ R86, R87, UR23, R38 ;  /* 0x0000001757567c23 */ /* 0x000fe20008010026 */
[----:B------:R-:W-:Y:S01]  /*3010*/  FMUL.FTZ R88, R84, UR25 ;  /* 0x0000001954587c20 */ /* 0x000fe20008410000 */
[----:B------:R-:W-:Y:S01]  /*3020*/  FMUL.FTZ R89, R85, UR25 ;  /* 0x0000001955597c20 */ /* 0x000fe20008410000 */
[----:B------:R-:W-:Y:S01]  /*3030*/  FFMA.FTZ R87, R94, UR23, R39 ;  /* 0x000000175e577c23 */ /* 0x000fe20008010027 */
[----:B------:R-:W-:-:S02]  /*3040*/  FMUL.FTZ R90, R86, UR25 ;  /* 0x00000019565a7c20 */ /* 0x000fc40008410000 */
        /* <DEDUP_REMOVED lines=17> */
.L_x_4770:
        /* <DEDUP_REMOVED lines=22> */
[----:B------:R-:W-:Y:S01]  /*32c0*/  FFMA.FTZ R90, R94, UR23, R39 ;  /* 0x000000175e5a7c23 */ /* 0x000fe20008010027 */
[----:B------:R-:W-:-:S03]  /*32d0*/  LOP3.LUT P1, RZ, R0, 0xff0000, RZ, 0xc0, !PT ;  /* 0x00ff000000ff7812 */ /* 0x000fc6000782c0ff */
[----:B------:R-:W-:Y:S01]  /*32e0*/  FMUL.FTZ R96, R90, UR25 ;  /* 0x000000195a607c20 */ /* 0x000fe20008410000 */
        /* <DEDUP_REMOVED lines=8> */
.L_x_4769:
        /* <DEDUP_REMOVED lines=12> */
[----:B------:R-:W-:Y:S02]  /*3430*/  FMUL.FTZ R85, R86, UR23 ;  /* 0x0000001756557c20 */ /* 0x000fe40008410000 */
[----:B------:R-:W-:Y:S01]  /*3440*/  FMUL.FTZ R86, R87, UR23 ;  /* 0x0000001757567c20 */ /* 0x000fe20008410000 */
[----:B------:R-:W-:Y:S01]  /*3450*/  FMUL.FTZ R88, R84, UR25 ;  /* 0x0000001954587c20 */ /* 0x000fe20008410000 */
[----:B------:R-:W-:Y:S01]  /*3460*/  FMUL.FTZ R89, R85, UR25 ;  /* 0x0000001955597c20 */ /* 0x000fe20008410000 */
[----:B------:R-:W-:Y:S01]  /*3470*/  FADD.FTZ R87, R125, -R90 ;  /* 0x8000005a7d577221 */ /* 0x000fe20000010000 */
[----:B------:R-:W-:-:S02]  /*3480*/  FMUL.FTZ R90, R86, UR25 ;  /* 0x00000019565a7c20 */ /* 0x000fc40008410000 */
[----:B------:R-:W-:Y:S01]  /*3490*/  SEL R92, R88, RZ, P1 ;  /* 0x000000ff585c7207 */ /* 0x000fe20000800000 */
[----:B------:R-:W-:Y:S01]  /*34a0*/  FMUL.FTZ R87, R87, UR23 ;  /* 0x0000001757577c20 */ /* 0x000fe20008410000 */
        /* <DEDUP_REMOVED lines=16> */
.L_x_4772:
        /* <DEDUP_REMOVED lines=11> */
[----:B------:R-:W-:Y:S01]  /*3660*/  FMUL.FTZ R91, R91, UR23 ;  /* 0x000000175b5b7c20 */ /* 0x000fe20008410000 */
        /* <DEDUP_REMOVED lines=10> */
[----:B------:R-:W-:Y:S01]  /*3710*/  FMUL.FTZ R90, R94, UR23 ;  /* 0x000000175e5a7c20 */ /* 0x000fe20008410000 */
        /* <DEDUP_REMOVED lines=10> */
.L_x_4768:
        /* <DEDUP_REMOVED lines=8> */
[----:B------:R-:W-:Y:S01]  /*3840*/  FFMA.FTZ R87, R117, UR6, R132 ;  /* 0x0000000675577c23 */ /* 0x000fe20008010084 */
[----:B-----5:R-:W-:Y:S01]  /*3850*/  LOP3.LUT P1, RZ, R0, 0xff, RZ, 0xc0, !PT ;  /* 0x000000ff00ff7812 */ /* 0x020fe2000782c0ff */
[----:B------:R-:W-:Y:S01]  /*3860*/  FADD.FTZ R85, R20, -R85 ;  /* 0x8000005514557221 */ /* 0x000fe20000010000 */
[----:B------:R-:W-:Y:S01]  /*3870*/  FADD.FTZ R86, R103, -R84 ;  /* 0x8000005467567221 */ /* 0x000fe20000010000 */
[----:B------:R-:W-:Y:S01]  /*3880*/  FADD.FTZ R87, R114, -R87 ;  /* 0x8000005772577221 */ /* 0x000fe20000010000 */
[----:B------:R-:W-:Y:S01]  /*3890*/  FFMA.FTZ R94, R126, UR6, R132 ;  /* 0x000000067e5e7c23 */ /* 0x000fe20008010084 */
[----:B------:R-:W-:Y:S01]  /*38a0*/  FFMA.FTZ R84, R85, UR23, R36 ;  /* 0x0000001755547c23 */ /* 0x000fe20008010024 */
[----:B------:R-:W-:Y:S01]  /*38b0*/  FFMA.FTZ R85, R86, UR23, R37 ;  /* 0x0000001756557c23 */ /* 0x000fe20008010025 */
[----:B------:R-:W-:Y:S01]  /*38c0*/  FFMA.FTZ R86, R87, UR23, R38 ;  /* 0x0000001757567c23 */ /* 0x000fe20008010026 */
[----:B------:R-:W-:Y:S01]  /*38d0*/  FADD.FTZ R96, R125, -R94 ;  /* 0x8000005e7d607221 */ /* 0x000fe20000010000 */
[----:B------:R-:W-:Y:S01]  /*38e0*/  FMUL.FTZ R92, R84, UR25 ;  /* 0x00000019545c7c20 */ /* 0x000fe20008410000 */
[----:B------:R-:W-:Y:S01]  /*38f0*/  FMUL.FTZ R93, R85, UR25 ;  /* 0x00000019555d7c20 */ /* 0x000fe20008410000 */
[----:B------:R-:W-:Y:S01]  /*3900*/  FMUL.FTZ R94, R86, UR25 ;  /* 0x00000019565e7c20 */ /* 0x000fe20008410000 */
[----:B------:R-:W-:-:S02]  /*3910*/  FFMA.FTZ R87, R96, UR23, R39 ;  /* 0x0000001760577c23 */ /* 0x000fc40008010027 */
[----:B------:R-:W-:Y:S02]  /*3920*/  SEL R92, R92, RZ, P1 ;  /* 0x000000ff5c5c7207 */ /* 0x000fe40000800000 */
[----:B------:R-:W-:Y:S01]  /*3930*/  LOP3.LUT P1, RZ, R0, 0xff00, RZ, 0xc0, !PT ;  /* 0x0000ff0000ff7812 */ /* 0x000fe2000782c0ff */
[----:B------:R-:W-:-:S03]  /*3940*/  FMUL.FTZ R95, R87, UR25 ;  /* 0x00000019575f7c20 */ /* 0x000fc60008410000 */
[----:B------:R-:W-:Y:S02]  /*3950*/  SEL R93, R93, RZ, P1 ;  /* 0x000000ff5d5d7207 */ /* 0x000fe40000800000 */
[----:B------:R-:W-:-:S04]  /*3960*/  LOP3.LUT P1, RZ, R0, 0xff0000, RZ, 0xc0, !PT ;  /* 0x00ff000000ff7812 */ /* 0x000fc8000782c0ff */
[----:B------:R-:W-:Y:S02]  /*3970*/  SEL R94, R94, RZ, P1 ;  /* 0x000000ff5e5e7207 */ /* 0x000fe40000800000 */
[----:B------:R-:W-:-:S04]  /*3980*/  ISETP.GE.U32.AND P1, PT, R0, 0x1000000, PT ;  /* 0x010000000000780c */ /* 0x000fc80003f26070 */
[----:B------:R-:W-:Y:S01]  /*3990*/  SEL R95, R95, RZ, P1 ;  /* 0x000000ff5f5f7207 */ /* 0x000fe20000800000 */
[----:B------:R-:W-:Y:S08]  /*39a0*/  BRA `(.L_x_4771) ;  /* 0x0000000400347947 */ /* 0x000ff00003800000 */
.L_x_4774:
        /* <DEDUP_REMOVED lines=25> */
.L_x_4773:
        /* <DEDUP_REMOVED lines=11> */
[----:B------:R-:W-:Y:S01]  /*3bf0*/  FMUL.FTZ R84, R85, UR23 ;  /* 0x0000001755547c20 */ /* 0x000fe20008410000 */
[----:B------:R-:W-:Y:S01]  /*3c00*/  FMUL.FTZ R85, R86, UR23 ;  /* 0x0000001756557c20 */ /* 0x000fe20008410000 */
[----:B------:R-:W-:Y:S01]  /*3c10*/  FMUL.FTZ R86, R87, UR23 ;  /* 0x0000001757567c20 */ /* 0x000fe20008410000 */
[----:B------:R-:W-:Y:S01]  /*3c20*/  FADD.FTZ R87, R125, -R94 ;  /* 0x8000005e7d577221 */ /* 0x000fe20000010000 */
[----:B------:R-:W-:Y:S01]  /*3c30*/  FMUL.FTZ R92, R84, UR25 ;  /* 0x00000019545c7c20 */ /* 0x000fe20008410000 */
[----:B------:R-:W-:Y:S01]  /*3c40*/  FMUL.FTZ R93, R85, UR25 ;  /* 0x00000019555d7c20 */ /* 0x000fe20008410000 */
[----:B------:R-:W-:Y:S01]  /*3c50*/  FMUL.FTZ R94, R86, UR25 ;  /* 0x00000019565e7c20 */ /* 0x000fe20008410000 */
[----:B------:R-:W-:-:S02]  /*3c60*/  FMUL.FTZ R87, R87, UR23 ;  /* 0x0000001757577c20 */ /* 0x000fc40008410000 */
        /* <DEDUP_REMOVED lines=9> */
.L_x_4775:
        /* <DEDUP_REMOVED lines=23> */
[----:B------:R-:W-:-:S09]  /*3e70*/  SEL R95, R96, RZ, P1 ;  /* 0x000000ff605f7207 */ /* 0x000fd20000800000 */
.L_x_4771:
[----:B------:R-:W0:Y:S01]  /*3e80*/  @UP0 LDCU.64 UR28, c[0x0][0x478] ;  /* 0x00008f00ff1c07ac */ /* 0x000e220008000a00 */
[----:B------:R-:W1:Y:S01]  /*3e90*/  LDC.64 R98, c[0x0][0x468] ;  /* 0x00011a00ff627b82 */ /* 0x000e620000000a00 */
[----:B------:R-:W-:Y:S01]  /*3ea0*/  PLOP3.LUT P1, PT, PT, PT, UP0, 0x80, 0x8 ;  /* 0x000000000008781c */ /* 0x000fe20003f2f008 */
[----:B------:R-:W-:-:S06]  /*3eb0*/  HFMA2 R131, -RZ, RZ, 0, 9.5367431640625e-07 ;  /* 0x00000010ff837431 */ /* 0x000fcc00000001ff */
[----:B------:R-:W2:Y:S06]  /*3ec0*/  @P0 LDC.64 R96, c[0x0][0x470] ;  /* 0x00011c00ff600b82 */ /* 0x000eac0000000a00 */
[----:B0-----:R-:W-:Y:S01]  /*3ed0*/  @P1 IMAD.WIDE.U32 R130, R6, R131, UR28 ;  /* 0x0000001c06821e25 */ /* 0x001fe2000f8e0083 */
[----:B------:R-:W-:-:S03]  /*3ee0*/  PLOP3.LUT P1, PT, PT, PT, UP0, 0x80, 0x8 ;  /* 0x000000000008781c */ /* 0x000fc60003f2f008 */
[----:B-1----:R-:W-:-:S10]  /*3ef0*/  IMAD.WIDE.U32 R98, R6, 0x10, R98 ;  /* 0x0000001006627825 */ /* 0x002fd400078e0062 */
[----:B------:R1:W-:Y:S01]  /*3f00*/  @P1 STG.E.128 desc[UR10][R130.64], R84 ;  /* 0x0000005482001986 */ /* 0x0003e2000c101d0a */
[C---:B--2---:R-:W-:Y:S01]  /*3f10*/  @P0 IMAD.WIDE.U32 R96, R6.reuse, 0x10, R96 ;  /* 0x0000001006600825 */ /* 0x044fe200078e0060 */
[----:B------:R-:W-:Y:S02]  /*3f20*/  IADD3 R6, PT, PT, R6, 0x80, RZ ;  /* 0x0000008006067810 */ /* 0x000fe40007ffe0ff */
[----:B------:R1:W-:Y:S04]  /*3f30*/  STG.E.128 desc[UR10][R98.64], R92 ;  /* 0x0000005c62007986 */ /* 0x0003e8000c101d0a */
[----:B------:R1:W-:Y:S02]  /*3f40*/  @P0 STG.E.128 desc[UR10][R96.64], R88 ;  /* 0x0000005860000986 */ /* 0x0003e4000c101d0a */
.L_x_4767:
[----:B------:R-:W-:Y:S05]  /*3f50*/  BSYNC.RECONVERGENT B0 ;  /* 0x0000000000007941 */ /* 0x000fea0003800200 */
.L_x_4766:
        /* <DEDUP_REMOVED lines=11> */
[--C-:B01----:R-:W-:Y:S01]  /*4010*/  FFMA.FTZ R85, R19, UR6, R132.reuse ;  /* 0x0000000613557c23 */ /* 0x103fe20008010084 */
        /* <DEDUP_REMOVED lines=32> */
.L_x_4780:
        /* <DEDUP_REMOVED lines=33> */
.L_x_4779:
        /* <DEDUP_REMOVED lines=36> */
.L_x_4782:
        /* <DEDUP_REMOVED lines=33> */
.L_x_4778:
        /* <DEDUP_REMOVED lines=31> */
.L_x_4784:
        /* <DEDUP_REMOVED lines=25> */
.L_x_4783:
        /* <DEDUP_REMOVED lines=28> */
.L_x_4785:
        /* <DEDUP_REMOVED lines=24> */
.L_x_4781:
[----:B------:R-:W0:Y:S01]  /*4f40*/  @UP0 LDCU.64 UR28, c[0x0][0x478] ;  /* 0x00008f00ff1c07ac */ /* 0x000e220008000a00 */
[----:B------:R-:W1:Y:S01]  /*4f50*/  LDC.64 R98, c[0x0][0x468] ;  /* 0x00011a00ff627b82 */ /* 0x000e620000000a00 */
[----:B------:R-:W-:Y:S02]  /*4f60*/  PLOP3.LUT P1, PT, PT, PT, UP0, 0x80, 0x8 ;  /* 0x000000000008781c */ /* 0x000fe40003f2f008 */
[----:B------:R-:W-:-:S05]  /*4f70*/  MOV R131, 0x10 ;  /* 0x0000001000837802 */ /* 0x000fca0000000f00 */
        /* <DEDUP_REMOVED lines=9> */
.L_x_4777:
[----:B------:R-:W-:Y:S05]  /*5010*/  BSYNC.RECONVERGENT B0 ;  /* 0x0000000000007941 */ /* 0x000fea0003800200 */
.L_x_4776:
        /* <DEDUP_REMOVED lines=11> */
[--C-:B01-3--:R-:W-:Y:S01]  /*50d0*/  FFMA.FTZ R85, R17, UR6, R132.reuse ;  /* 0x0000000611557c23 */ /* 0x10bfe20008010084 */
[--C-:B------:R-:W-:Y:S01]  /*50e0*/  FFMA.FTZ R86, R104, UR6, R132.reuse ;  /* 0x0000000668567c23 */ /* 0x100fe20008010084 */
[----:B-----5:R-:W-:Y:S01]  /*50f0*/  LOP3.LUT P1, RZ, R11, 0xff, RZ, 0xc0, !PT ;  /* 0x000000ff0bff7812 */ /* 0x020fe2000782c0ff */
[----:B------:R-:W-:Y:S01]  /*5100*/  FFMA.FTZ R90, R113, UR6, R132 ;  /* 0x00000006715a7c23 */ /* 0x000fe20008010084 */
[----:B------:R-:W-:Y:S01]  /*5110*/  FADD.FTZ R85, R16, -R85 ;  /* 0x8000005510557221 */ /* 0x000fe20000010000 */
[----:B------:R-:W-:Y:S02]  /*5120*/  FADD.FTZ R86, R23, -R86 ;  /* 0x8000005617567221 */ /* 0x000fe40000010000 */
        /* <DEDUP_REMOVED lines=9> */
[----:B------:R-:W-:Y:S01]  /*51c0*/  SEL R92, R88, RZ, P1 ;  /* 0x000000ff585c7207 */ /* 0x000fe20000800000 */
[----:B------:R-:W-:Y:S01]  /*51d0*/  FFMA.FTZ R87, R94, UR23, R31 ;  /* 0x000000175e577c23 */ /* 0x000fe2000801001f */
        /* <DEDUP_REMOVED lines=16> */
.L_x_4790:
[--C-:B01-3--:R-:W-:Y:S01]  /*52e0*/  FFMA.FTZ R89, R17, UR6, R132.reuse ;  /* 0x0000000611597c23 */ /* 0x10bfe20008010084 */
        /* <DEDUP_REMOVED lines=32> */
.L_x_4789:
        /* <DEDUP_REMOVED lines=16> */
[----:B------:R-:W-:Y:S01]  /*55f0*/  FMUL.FTZ R89, R85, UR25 ;  /* 0x0000001955597c20 */ /* 0x000fe20008410000 */
[----:B------:R-:W-:Y:S01]  /*5600*/  FMUL.FTZ R87, R94, UR23 ;  /* 0x000000175e577c20 */ /* 0x000fe20008410000 */
        /* <DEDUP_REMOVED lines=18> */
.L_x_4792:
        /* <DEDUP_REMOVED lines=33> */
.L_x_4788:
        /* <DEDUP_REMOVED lines=31> */
.L_x_4794:
        /* <DEDUP_REMOVED lines=25> */
.L_x_4793:
        /* <DEDUP_REMOVED lines=28> */
.L_x_4795:
        /* <DEDUP_REMOVED lines=24> */
.L_x_4791:
        /* <DEDUP_REMOVED lines=13> */
.L_x_4787:
[----:B------:R-:W-:Y:S05]  /*60d0*/  BSYNC.RECONVERGENT B0 ;  /* 0x0000000000007941 */ /* 0x000fea0003800200 */
.L_x_4786:
        /* <DEDUP_REMOVED lines=11> */
[--C-:B01-34-:R-:W-:Y:S01]  /*6190*/  FFMA.FTZ R85, R15, UR6, R132.reuse ;  /* 0x000000060f557c23 */ /* 0x11bfe20008010084 */
[--C-:B------:R-:W-:Y:S01]  /*61a0*/  FFMA.FTZ R87, R100, UR6, R132.reuse ;  /* 0x0000000664577c23 */ /* 0x100fe20008010084 */
[----:B-----5:R-:W-:Y:S01]  /*61b0*/  LOP3.LUT P1, RZ, R12, 0xff, RZ, 0xc0, !PT ;  /* 0x000000ff0cff7812 */ /* 0x020fe2000782c0ff */
[--C-:B------:R-:W-:Y:S01]  /*61c0*/  FFMA.FTZ R90, R111, UR6, R132.reuse ;  /* 0x000000066f5a7c23 */ /* 0x100fe20008010084 */
        /* <DEDUP_REMOVED lines=29> */
.L_x_4800:
[--C-:B01-34-:R-:W-:Y:S01]  /*63a0*/  FFMA.FTZ R89, R15, UR6, R132.reuse ;  /* 0x000000060f597c23 */ /* 0x11bfe20008010084 */
[--C-:B------:R-:W-:Y:S01]  /*63b0*/  FFMA.FTZ R91, R100, UR6, R132.reuse ;  /* 0x00000006645b7c23 */ /* 0x100fe20008010084 */
[----:B-----5:R-:W-:Y:S01]  /*63c0*/  LOP3.LUT P1, RZ, R12, 0xff, RZ, 0xc0, !PT ;  /* 0x000000ff0cff7812 */ /* 0x020fe2000782c0ff */
[----:B------:R-:W-:Y:S01]  /*63d0*/  FFMA.FTZ R90, R111, UR6, R132 ;  /* 0x000000066f5a7c23 */ /* 0x000fe20008010084 */
[----:B------:R-:W-:Y:S01]  /*63e0*/  FADD.FTZ R89, R14, -R89 ;  /* 0x800000590e597221 */ /* 0x000fe20000010000 */
[----:B------:R-:W-:Y:S02]  /*63f0*/  FADD.FTZ R88, R22, -R91 ;  /* 0x8000005b16587221 */ /* 0x000fe40000010000 */
[----:B------:R-:W-:Y:S01]  /*6400*/  FADD.FTZ R91, R109, -R90 ;  /* 0x8000005a6d5b7221 */ /* 0x000fe20000010000 */
[----:B------:R-:W-:Y:S01]  /*6410*/  FFMA.FTZ R89, R89, UR23, R24 ;  /* 0x0000001759597c23 */ /* 0x000fe20008010018 */
[----:B------:R-:W-:Y:S02]  /*6420*/  FFMA.FTZ R88, R88, UR23, R25 ;  /* 0x0000001758587c23 */ /* 0x000fe40008010019 */
[----:B------:R-:W-:Y:S01]  /*6430*/  FFMA.FTZ R91, R91, UR23, R26 ;  /* 0x000000175b5b7c23 */ /* 0x000fe2000801001a */
[----:B------:R-:W-:Y:S01]  /*6440*/  FMUL.FTZ R89, R89, UR25 ;  /* 0x0000001959597c20 */ /* 0x000fe20008410000 */
[----:B------:R-:W-:-:S02]  /*6450*/  FMUL.FTZ R90, R88, UR25 ;  /* 0x00000019585a7c20 */ /* 0x000fc40008410000 */
[----:B------:R-:W-:Y:S02]  /*6460*/  FMUL.FTZ R91, R91, UR25 ;  /* 0x000000195b5b7c20 */ /* 0x000fe40008410000 */
[----:B------:R-:W-:Y:S02]  /*6470*/  SEL R92, R89, RZ, P1 ;  /* 0x000000ff595c7207 */ /* 0x000fe40000800000 */
[----:B------:R-:W-:-:S04]  /*6480*/  LOP3.LUT P1, RZ, R13, 0xff, RZ, 0xc0, !PT ;  /* 0x000000ff0dff7812 */ /* 0x000fc8000782c0ff */
[----:B------:R-:W-:Y:S01]  /*6490*/  SEL R88, R89, RZ, P1 ;  /* 0x000000ff59587207 */ /* 0x000fe20000800000 */
[----:B------:R-:W-:Y:S01]  /*64a0*/  FFMA.FTZ R89, R120, UR6, R132 ;  /* 0x0000000678597c23 */ /* 0x000fe20008010084 */
[----:B------:R-:W-:-:S03]  /*64b0*/  LOP3.LUT P1, RZ, R12, 0xff00, RZ, 0xc0, !PT ;  /* 0x0000ff000cff7812 */ /* 0x000fc6000782c0ff */
[----:B------:R-:W-:Y:S01]  /*64c0*/  FADD.FTZ R94, R118, -R89 ;  /* 0x80000059765e7221 */ /* 0x000fe20000010000 */
        /* <DEDUP_REMOVED lines=14> */
.L_x_4799:
[----:B------:R-:W-:-:S04]  /*65b0*/  UISETP.NE.U32.AND UP0, UPT, UR4, URZ, UPT ;  /* 0x000000ff0400728c */ /* 0x000fc8000bf05070 */
[----:B------:R-:W-:-:S09]  /*65c0*/  UISETP.NE.AND.EX UP0, UPT, UR5, URZ, UPT, UP0 ;  /* 0x000000ff0500728c */ /* 0x000fd2000bf05300 */
[----:B------:R-:W-:Y:S05]  /*65d0*/  BRA.U !UP0, `(.L_x_4802) ;  /* 0x0000000108847547 */ /* 0x000fea000b800000 */
[--C-:B01-34-:R-:W-:Y:S01]  /*65e0*/  FFMA.FTZ R85, R15, UR6, R132.reuse ;  /* 0x000000060f557c23 */ /* 0x11bfe20008010084 */
[--C-:B------:R-:W-:Y:S01]  /*65f0*/  FFMA.FTZ R87, R100, UR6, R132.reuse ;  /* 0x0000000664577c23 */ /* 0x100fe20008010084 */
[----:B-----5:R-:W-:Y:S01]  /*6600*/  LOP3.LUT P1, RZ, R12, 0xff, RZ, 0xc0, !PT ;  /* 0x000000ff0cff7812 */ /* 0x020fe2000782c0ff */
[----:B------:R-:W-:Y:S01]  /*6610*/  FFMA.FTZ R86, R111, UR6, R132 ;  /* 0x000000066f567c23 */ /* 0x000fe20008010084 */
[----:B------:R-:W-:Y:S01]  /*6620*/  FADD.FTZ R85, R14, -R85 ;  /* 0x800000550e557221 */ /* 0x000fe20000010000 */
[----:B------:R-:W-:Y:S02]  /*6630*/  FADD.FTZ R87, R22, -R87 ;  /* 0x8000005716577221 */ /* 0x000fe40000010000 */
        /* <DEDUP_REMOVED lines=27> */
.L_x_4802:
        /* <DEDUP_REMOVED lines=8> */
[----:B------:R-:W-:Y:S02]  /*6870*/  FMUL.FTZ R91, R91, UR23 ;  /* 0x000000175b5b7c20 */ /* 0x000fe40008410000 */
[----:B------:R-:W-:Y:S01]  /*6880*/  FMUL.FTZ R90, R90, UR23 ;  /* 0x000000175a5a7c20 */ /* 0x000fe20008410000 */
        /* <DEDUP_REMOVED lines=23> */
.L_x_4798:
        /* <DEDUP_REMOVED lines=31> */
.L_x_4804:
[--C-:B01-34-:R-:W-:Y:S01]  /*6bf0*/  FFMA.FTZ R95, R120, UR6, R132.reuse ;  /* 0x00000006785f7c23 */ /* 0x11bfe20008010084 */
[--C-:B------:R-:W-:Y:S01]  /*6c00*/  FFMA.FTZ R93, R15, UR6, R132.reuse ;  /* 0x000000060f5d7c23 */ /* 0x100fe20008010084 */
[----:B-----5:R-:W-:Y:S02]  /*6c10*/  ISETP.GE.U32.AND P1, PT, R12, 0x1000000, PT ;  /* 0x010000000c00780c */ /* 0x020fe40003f26070 */
[----:B------:R-:W-:Y:S01]  /*6c20*/  FADD.FTZ R92, R118, -R95 ;  /* 0x8000005f765c7221 */ /* 0x000fe20000010000 */
[--C-:B------:R-:W-:Y:S01]  /*6c30*/  FFMA.FTZ R95, R100, UR6, R132.reuse ;  /* 0x00000006645f7c23 */ /* 0x100fe20008010084 */
[----:B------:R-:W-:Y:S01]  /*6c40*/  FADD.FTZ R93, R14, -R93 ;  /* 0x8000005d0e5d7221 */ /* 0x000fe20000010000 */
[----:B------:R-:W-:Y:S01]  /*6c50*/  FFMA.FTZ R132, R111, UR6, R132 ;  /* 0x000000066f847c23 */ /* 0x000fe20008010084 */
        /* <DEDUP_REMOVED lines=8> */
[----:B------:R-:W-:Y:S01]  /*6ce0*/  SEL R95, R94, RZ, P1 ;  /* 0x000000ff5e5f7207 */ /* 0x000fe20000800000 */
[----:B------:R-:W-:Y:S01]  /*6cf0*/  FMUL.FTZ R94, R92, UR25 ;  /* 0x000000195c5e7c20 */ /* 0x000fe20008410000 */
[----:B------:R-:W-:Y:S01]  /*6d00*/  LOP3.LUT P1, RZ, R12, 0xff, RZ, 0xc0, !PT ;  /* 0x000000ff0cff7812 */ /* 0x000fe2000782c0ff */
[----:B------:R-:W-:-:S03]  /*6d10*/  FMUL.FTZ R97, R97, UR25 ;  /* 0x0000001961617c20 */ /* 0x000fc60008410000 */
[----:B------:R-:W-:Y:S02]  /*6d20*/  SEL R92, R93, RZ, P1 ;  /* 0x000000ff5d5c7207 */ /* 0x000fe40000800000 */
[----:B------:R-:W-:-:S04]  /*6d30*/  LOP3.LUT P1, RZ, R12, 0xff00, RZ, 0xc0, !PT ;  /* 0x0000ff000cff7812 */ /* 0x000fc8000782c0ff */
[----:B------:R-:W-:Y:S02]  /*6d40*/  SEL R93, R94, RZ, P1 ;  /* 0x000000ff5e5d7207 */ /* 0x000fe40000800000 */
[----:B------:R-:W-:-:S04]  /*6d50*/  LOP3.LUT P1, RZ, R12, 0xff0000, RZ, 0xc0, !PT ;  /* 0x00ff00000cff7812 */ /* 0x000fc8000782c0ff */
[----:B------:R-:W-:Y:S01]  /*6d60*/  SEL R94, R97, RZ, P1 ;  /* 0x000000ff615e7207 */ /* 0x000fe20000800000 */
[----:B------:R-:W-:Y:S08]  /*6d70*/  BRA `(.L_x_4801) ;  /* 0x0000000000d07947 */ /* 0x000ff00003800000 */
.L_x_4803:
        /* <DEDUP_REMOVED lines=9> */
[----:B------:R-:W-:Y:S02]  /*6e10*/  FADD.FTZ R86, R109, -R86 ;  /* 0x800000566d567221 */ /* 0x000fe40000010000 */
        /* <DEDUP_REMOVED lines=18> */
.L_x_4805:
[--C-:B01-34-:R-:W-:Y:S01]  /*6f40*/  FFMA.FTZ R95, R120, UR6, R132.reuse ;  /* 0x00000006785f7c23 */ /* 0x11bfe20008010084 */
[--C-:B------:R-:W-:Y:S01]  /*6f50*/  FFMA.FTZ R93, R15, UR6, R132.reuse ;  /* 0x000000060f5d7c23 */ /* 0x100fe20008010084 */
[----:B-----5:R-:W-:Y:S02]  /*6f60*/  ISETP.GE.U32.AND P1, PT, R12, 0x1000000, PT ;  /* 0x010000000c00780c */ /* 0x020fe40003f26070 */
[----:B------:R-:W-:Y:S01]  /*6f70*/  FADD.FTZ R92, R118, -R95 ;  /* 0x8000005f765c7221 */ /* 0x000fe20000010000 */
[--C-:B------:R-:W-:Y:S01]  /*6f80*/  FFMA.FTZ R95, R100, UR6, R132.reuse ;  /* 0x00000006645f7c23 */ /* 0x100fe20008010084 */
[----:B------:R-:W-:Y:S01]  /*6f90*/  FADD.FTZ R93, R14, -R93 ;  /* 0x8000005d0e5d7221 */ /* 0x000fe20000010000 */
[----:B------:R-:W-:Y:S01]  /*6fa0*/  FFMA.FTZ R132, R111, UR6, R132 ;  /* 0x000000066f847c23 */ /* 0x000fe20008010084 */
        /* <DEDUP_REMOVED lines=16> */
[----:B------:R-:W-:-:S09]  /*70b0*/  SEL R94, R132, RZ, P1 ;  /* 0x000000ff845e7207 */ /* 0x000fd20000800000 */
.L_x_4801:
        /* <DEDUP_REMOVED lines=9> */
[----:B--2---:R-:W-:-:S03]  /*7150*/  @P0 IMAD.WIDE.U32 R96, R6, 0x10, R96 ;  /* 0x0000001006600825 */ /* 0x004fc600078e0060 */
[----:B------:R0:W-:Y:S04]  /*7160*/  STG.E.128 desc[UR10][R98.64], R92 ;  /* 0x0000005c62007986 */ /* 0x0001e8000c101d0a */
[----:B------:R0:W-:Y:S02]  /*7170*/  @P0 STG.E.128 desc[UR10][R96.64], R88 ;  /* 0x0000005860000986 */ /* 0x0001e4000c101d0a */
.L_x_4797:
[----:B------:R-:W-:Y:S05]  /*7180*/  BSYNC.RECONVERGENT B0 ;  /* 0x0000000000007941 */ /* 0x000fea0003800200 */
.L_x_4796:
[----:B------:R-:W-:Y:S01]  /*7190*/  UPLOP3.LUT UP1, UPT, UPT, UPT, UP1, 0x40, 0x4 ;  /* 0x000000000004789c */ /* 0x000fe20003f2e810 */
[----:B------:R-:W-:Y:S10]  /*71a0*/  BRA.U !UP3, `(.L_x_4806) ;  /* 0xffffff950b747547 */ /* 0x000ff4000b83ffff */
.L_x_4743:
[----:B------:R-:W2:Y:S08]  /*71b0*/  S2UR UR6, SR_CTAID.X ;  /* 0x00000000000679c3 */ /* 0x000eb00000002500 */
[----:B-----5:R-:W1:Y:S08]  /*71c0*/  LDC.64 R2, c[0x0][0x440] ;  /* 0x00011000ff027b82 */ /* 0x020e700000000a00 */
[----:B------:R-:W3:Y:S08]  /*71d0*/  LDC.64 R4, c[0x0][0x448] ;  /* 0x00011200ff047b82 */ /* 0x000ef00000000a00 */
[----:B------:R-:W4:Y:S01]  /*71e0*/  LDC.64 R6, c[0x0][0x440] ;  /* 0x00011000ff067b82 */ /* 0x000f220000000a00 */
[----:B--2---:R-:W-:-:S06]  /*71f0*/  UIMAD UR6, UR6, UR8, URZ ;  /* 0x00000008060672a4 */ /* 0x004fcc000f8e02ff */
[----:B------:R-:W-:Y:S01]  /*7200*/  MOV R0, UR6 ;  /* 0x0000000600007c02 */ /* 0x000fe20008000f00 */
[----:B------:R-:W2:Y:S03]  /*7210*/  LDC.64 R8, c[0x0][0x448] ;  /* 0x00011200ff087b82 */ /* 0x000ea60000000a00 */
[----:B------:R-:W-:-:S05]  /*7220*/  LEA.HI R129, R0, R129, RZ, 0x1e ;  /* 0x0000008100817211 */ /* 0x000fca00078ff0ff */
[----:B------:R-:W0:Y:S01]  /*7230*/  LDC.64 R10, c[0x0][0x440] ;  /* 0x00011000ff0a7b82 */ /* 0x000e220000000a00 */
[----:B-1----:R-:W-:-:S04]  /*7240*/  @P6 IMAD.WIDE.U32 R2, R129, 0x10, R2 ;  /* 0x0000001081026825 */ /* 0x002fc800078e0002 */
[C---:B---3--:R-:W-:Y:S01]  /*7250*/  @P6 IMAD.WIDE.U32 R4, R129.reuse, 0x10, R4 ;  /* 0x0000001081046825 */ /* 0x048fe200078e0004 */
[----:B------:R-:W-:Y:S01]  /*7260*/  @P6 IADD3 R129, PT, PT, R129, 0x80, RZ ;  /* 0x0000008081816810 */ /* 0x000fe20007ffe0ff */
[----:B------:R1:W-:Y:S01]  /*7270*/  @P6 STG.E.128 desc[UR10][R2.64], R60 ;  /* 0x0000003c02006986 */ /* 0x0003e2000c101d0a */
[----:B------:R-:W3:Y:S03]  /*7280*/  LDC.64 R12, c[0x0][0x448] ;  /* 0x00011200ff0c7b82 */ /* 0x000ee60000000a00 */
[C---:B----4-:R-:W-:Y:S01]  /*7290*/  @P5 IMAD.WIDE.U32 R6, R129.reuse, 0x10, R6 ;  /* 0x0000001081065825 */ /* 0x050fe200078e0006 */
[----:B------:R1:W-:Y:S04]  /*72a0*/  @P6 STG.E.128 desc[UR10][R4.64], R80 ;  /* 0x0000005004006986 */ /* 0x0003e8000c101d0a */
[----:B------:R-:W4:Y:S01]  /*72b0*/  LDC.64 R14, c[0x0][0x440] ;  /* 0x00011000ff0e7b82 */ /* 0x000f220000000a00 */
[C---:B--2---:R-:W-:Y:S01]  /*72c0*/  @P5 IMAD.WIDE.U32 R8, R129.reuse, 0x10, R8 ;  /* 0x0000001081085825 */ /* 0x044fe200078e0008 */
[----:B------:R-:W-:Y:S01]  /*72d0*/  @P5 IADD3 R129, PT, PT, R129, 0x80, RZ ;  /* 0x0000008081815810 */ /* 0x000fe20007ffe0ff */
[----:B------:R1:W-:Y:S04]  /*72e0*/  @P5 STG.E.128 desc[UR10][R6.64], R56 ;  /* 0x0000003806005986 */ /* 0x0003e8000c101d0a */
[----:B------:R1:W-:Y:S01]  /*72f0*/  @P5 STG.E.128 desc[UR10][R8.64], R76 ;  /* 0x0000004c08005986 */ /* 0x0003e2000c101d0a */
[----:B------:R-:W2:Y:S01]  /*7300*/  LDC.64 R16, c[0x0][0x448] ;  /* 0x00011200ff107b82 */ /* 0x000ea20000000a00 */
[----:B0-----:R-:W-:-:S05]  /*7310*/  @P4 IMAD.WIDE.U32 R10, R129, 0x10, R10 ;  /* 0x00000010810a4825 */ /* 0x001fca00078e000a */
[----:B------:R1:W-:Y:S01]  /*7320*/  @P4 STG.E.128 desc[UR10][R10.64], R52 ;  /* 0x000000340a004986 */ /* 0x0003e2000c101d0a */
[C---:B---3--:R-:W-:Y:S01]  /*7330*/  @P4 IMAD.WIDE.U32 R12, R129.reuse, 0x10, R12 ;  /* 0x00000010810c4825 */ /* 0x048fe200078e000c */
[----:B------:R-:W-:-:S04]  /*7340*/  @P4 IADD3 R129, PT, PT, R129, 0x80, RZ ;  /* 0x0000008081814810 */ /* 0x000fc80007ffe0ff */
[----:B------:R1:W-:Y:S01]  /*7350*/  @P4 STG.E.128 desc[UR10][R12.64], R72 ;  /* 0x000000480c004986 */ /* 0x0003e2000c101d0a */
[----:B----4-:R-:W-:-:S05]  /*7360*/  @P3 IMAD.WIDE.U32 R14, R129, 0x10, R14 ;  /* 0x00000010810e3825 */ /* 0x010fca00078e000e */
[----:B------:R1:W-:Y:S01]  /*7370*/  @P3 STG.E.128 desc[UR10][R14.64], R48 ;  /* 0x000000300e003986 */ /* 0x0003e2000c101d0a */
[----:B--2---:R-:W-:-:S05]  /*7380*/  @P3 IMAD.WIDE.U32 R16, R129, 0x10, R16 ;  /* 0x0000001081103825 */ /* 0x004fca00078e0010 */
        /* <DEDUP_REMOVED lines=10> */
.L_x_4807:
        /* <DEDUP_REMOVED lines=13> */
.L_x_5476:


//--------------------- .text._ZN10layer_norm22ln_bwd_finalize_kernelINS_22Kernel_traits_finalizeILj2560E6__halfffffjLb0ELj1024ELj4ENS_18Kernel_traits_baseILj2560ES2_ffffjLj1024EEEEELb0ELb1EEEvNS_9BwdParamsE --------------------------
	.section	.text._ZN10layer_norm22ln_bwd_finalize_kernelINS_22Kernel_traits_finalizeILj2560E6__halfffffjLb0ELj1024ELj4ENS_18Kernel_traits_baseILj2560ES2_ffffjLj1024EEEEELb0ELb1EEEvNS_9BwdParamsE,"ax",@progbits
	.align	128
        .global         _ZN10layer_norm22ln_bwd_finalize_kernelINS_22Kernel_traits_finalizeILj2560E6__halfffffjLb0ELj1024ELj4ENS_18Kernel_traits_baseILj2560ES2_ffffjLj1024EEEEELb0ELb1EEEvNS_9BwdParamsE
        .type           _ZN10layer_norm22ln_bwd_finalize_kernelINS_22Kernel_traits_finalizeILj2560E6__halfffffjLb0ELj1024ELj4ENS_18Kernel_traits_baseILj2560ES2_ffffjLj1024EEEEELb0ELb1EEEvNS_9BwdParamsE,@function
        .size           _ZN10layer_norm22ln_bwd_finalize_kernelINS_22Kernel_traits_finalizeILj2560E6__halfffffjLb0ELj1024ELj4ENS_18Kernel_traits_baseILj2560ES2_ffffjLj1024EEEEELb0ELb1EEEvNS_9BwdParamsE,(.L_x_5477 - _ZN10layer_norm22ln_bwd_finalize_kernelINS_22Kernel_traits_finalizeILj2560E6__halfffffjLb0ELj1024ELj4ENS_18Kernel_traits_baseILj2560ES2_ffffjLj1024EEEEELb0ELb1EEEvNS_9BwdParamsE)
        .other          _ZN10layer_norm22ln_bwd_finalize_kernelINS_22Kernel_traits_finalizeILj2560E6__halfffffjLb0ELj1024ELj4ENS_18Kernel_traits_baseILj2560ES2_ffffjLj1024EEEEELb0ELb1EEEvNS_9BwdParamsE,@"STO_CUDA_ENTRY STV_DEFAULT"
_ZN10layer_norm22ln_bwd_finalize_kernelINS_22Kernel_traits_finalizeILj2560E6__halfffffjLb0ELj1024ELj4ENS_18Kernel_traits_baseILj2560ES2_ffffjLj1024EEEEELb0ELb1EEEvNS_9BwdParamsE:
.text._ZN10layer_norm22ln_bwd_finalize_kernelINS_22Kernel_traits_finalizeILj2560E6__halfffffjLb0ELj1024ELj4ENS_18Kernel_traits_baseILj2560ES2_ffffjLj1024EEEEELb0ELb1EEEvNS_9BwdParamsE:
        /* <DEDUP_REMOVED lines=81> */
.L_x_4812:
        /* <DEDUP_REMOVED lines=118> */
.L_x_4811:
[----:B------:R-:W-:Y:S05]  /*0c70*/  BSYNC.RECONVERGENT B1 ;  /* 0x0000000000017941 */ /* 0x000fea0003800200 */
.L_x_4810:
        /* <DEDUP_REMOVED lines=77> */
.L_x_4814:
[----:B------:R-:W-:Y:S05]  /*1150*/  BSYNC.RECONVERGENT B1 ;  /* 0x0000000000017941 */ /* 0x000fea0003800200 */
.L_x_4813:
        /* <DEDUP_REMOVED lines=38> */
.L_x_4816:
[----:B------:R-:W-:Y:S05]  /*13c0*/  BSYNC.RECONVERGENT B1 ;  /* 0x0000000000017941 */ /* 0x000fea0003800200 */
.L_x_4815:
        /* <DEDUP_REMOVED lines=8> */
.L_x_4817:
        /* <DEDUP_REMOVED lines=10> */
.L_x_4809:
[----:B------:R-:W-:Y:S05]  /*14f0*/  BSYNC.RECONVERGENT B0 ;  /* 0x0000000000007941 */ /* 0x000fea0003800200 */
.L_x_4808:
        /* <DEDUP_REMOVED lines=57> */
.L_x_4818:
        /* <DEDUP_REMOVED lines=15> */
.L_x_5477:


//--------------------- .text._ZN10layer_norm40ln_parallel_residual_bwd_finalize_kernelINS_22Kernel_traits_finalizeILj2560E6__halfffffjLb0ELj1024ELj4ENS_18Kernel_traits_baseILj2560ES2_ffffjLj1024EEEEELb1EEEvNS_9BwdParamsE --------------------------
	.section	.text._ZN10layer_norm40ln_parallel_residual_bwd_finalize_kernelINS_22Kernel_traits_finalizeILj2560E6__halfffffjLb0ELj1024ELj4ENS_18Kernel_traits_baseILj2560ES2_ffffjLj1024EEEEELb1EEEvNS_9BwdParamsE,"ax",@progbits
	.align	128
        .global         _ZN10layer_norm40ln_parallel_residual_bwd_finalize_kernelINS_22Kernel_traits_finalizeILj2560E6__halfffffjLb0ELj1024ELj4ENS_18Kernel_traits_baseILj2560ES2_ffffjLj1024EEEEELb1EEEvNS_9BwdParamsE
        .type           _ZN10layer_norm40ln_parallel_residual_bwd_finalize_kernelINS_22Kernel_traits_finalizeILj2560E6__halfffffjLb0ELj1024ELj4ENS_18Kernel_traits_baseILj2560ES2_ffffjLj1024EEEEELb1EEEvNS_9BwdParamsE,@function
        .size           _ZN10layer_norm40ln_parallel_residual_bwd_finalize_kernelINS_22Kernel_traits_finalizeILj2560E6__halfffffjLb0ELj1024ELj4ENS_18Kernel_traits_baseILj2560ES2_ffffjLj1024EEEEELb1EEEvNS_9BwdParamsE,(.L_x_5478 - _ZN10layer_norm40ln_parallel_residual_bwd_finalize_kernelINS_22Kernel_traits_finalizeILj2560E6__halfffffjLb0ELj1024ELj4ENS_18Kernel_traits_baseILj2560ES2_ffffjLj1024EEEEELb1EEEvNS_9BwdParamsE)
        .other          _ZN10layer_norm40ln_parallel_residual_bwd_finalize_kernelINS_22Kernel_traits_finalizeILj2560E6__halfffffjLb0ELj1024ELj4ENS_18Kernel_traits_baseILj2560ES2_ffffjLj1024EEEEELb1EEEvNS_9BwdParamsE,@"STO_CUDA_ENTRY STV_DEFAULT"
_ZN10layer_norm40ln_parallel_residual_bwd_finalize_kernelINS_22Kernel_traits_finalizeILj2560E6__halfffffjLb0ELj1024ELj4ENS_18Kernel_traits_baseILj2560ES2_ffffjLj1024EEEEELb1EEEvNS_9BwdParamsE:
.text._ZN10layer_norm40ln_parallel_residual_bwd_finalize_kernelINS_22Kernel_traits_finalizeILj2560E6__halfffffjLb0ELj1024ELj4ENS_18Kernel_traits_baseILj2560ES2_ffffjLj1024EEEEELb1EEEvNS_9BwdParamsE:
        /* <DEDUP_REMOVED lines=60> */
.L_x_4823:
        /* <DEDUP_REMOVED lines=112> */
.L_x_4822:
[----:B------:R-:W-:Y:S05]  /*0ac0*/  BSYNC.RECONVERGENT B1 ;  /* 0x0000000000017941 */ /* 0x000fea0003800200 */
.L_x_4821:
        /* <DEDUP_REMOVED lines=66> */
.L_x_4825:
[----:B------:R-:W-:Y:S05]  /*0ef0*/  BSYNC.RECONVERGENT B1 ;  /* 0x0000000000017941 */ /* 0x000fea0003800200 */
.L_x_4824:
        /* <DEDUP_REMOVED lines=37> */
.L_x_4827:
[----:B------:R-:W-:Y:S05]  /*1150*/  BSYNC.RECONVERGENT B1 ;  /* 0x0000000000017941 */ /* 0x000fea0003800200 */
.L_x_4826:
        /* <DEDUP_REMOVED lines=19> */
.L_x_4820:
[----:B------:R-:W-:Y:S05]  /*1290*/  BSYNC.RECONVERGENT B0 ;  /* 0x0000000000007941 */ /* 0x000fea0003800200 */
.L_x_4819:
        /* <DEDUP_REMOVED lines=92> */
.L_x_4828:
        /* <DEDUP_REMOVED lines=10> */
.L_x_5478:


//--------------------- .text._ZN10layer_norm31ln_parallel_residual_bwd_kernelINS_13Kernel_traitsI6__halfffffjLj2560ELj1ELj1ELj4ELj16ENS_18Kernel_traits_baseILj2560ES2_ffffjLj128EEEEELb1ELb1ELb1EEEvNS_9BwdParamsE --------------------------
	.section	.text._ZN10layer_norm31ln_parallel_residual_bwd_kernelINS_13Kernel_traitsI6__halfffffjLj2560ELj1ELj1ELj4ELj16ENS_18Kernel_traits_baseILj2560ES2_ffffjLj128EEEEELb1ELb1ELb1EEEvNS_9BwdParamsE,"ax",@progbits
	.align	128
        .global         _ZN10layer_norm31ln_parallel_residual_bwd_kernelINS_13Kernel_traitsI6__halfffffjLj2560ELj1ELj1ELj4ELj16ENS_18Kernel_traits_baseILj2560ES2_ffffjLj128EEEEELb1ELb1ELb1EEEvNS_9BwdParamsE
        .type           _ZN10layer_norm31ln_parallel_residual_bwd_kernelINS_13Kernel_traitsI6__halfffffjLj2560ELj1ELj1ELj4ELj16ENS_18Kernel_traits_baseILj2560ES2_ffffjLj128EEEEELb1ELb1ELb1EEEvNS_9BwdParamsE,@function
        .size           _ZN10layer_norm31ln_parallel_residual_bwd_kernelINS_13Kernel_traitsI6__halfffffjLj2560ELj1ELj1ELj4ELj16ENS_18Kernel_traits_baseILj2560ES2_ffffjLj128EEEEELb1ELb1ELb1EEEvNS_9BwdParamsE,(.L_x_5479 - _ZN10layer_norm31ln_parallel_residual_bwd_kernelINS_13Kernel_traitsI6__halfffffjLj2560ELj1ELj1ELj4ELj16ENS_18Kernel_traits_baseILj2560ES2_ffffjLj128EEEEELb1ELb1ELb1EEEvNS_9BwdParamsE)
        .other          _ZN10layer_norm31ln_parallel_residual_bwd_kernelINS_13Kernel_traitsI6__halfffffjLj2560ELj1ELj1ELj4ELj16ENS_18Kernel_traits_baseILj2560ES2_ffffjLj128EEEEELb1ELb1ELb1EEEvNS_9BwdParamsE,@"STO_CUDA_ENTRY STV_DEFAULT"
_ZN10layer_norm31ln_parallel_residual_bwd_kernelINS_13Kernel_traitsI6__halfffffjLj2560ELj1ELj1ELj4ELj16ENS_18Kernel_traits_baseILj2560ES2_ffffjLj128EEEEELb1ELb1ELb1EEEvNS_9BwdParamsE:
.text._ZN10layer_norm31ln_parallel_residual_bwd_kernelINS_13Kernel_traitsI6__halfffffjLj2560ELj1ELj1ELj4ELj16ENS_18Kernel_traits_baseILj2560ES2_ffffjLj128EEEEELb1ELb1ELb1EEEvNS_9BwdParamsE:
        /* <DEDUP_REMOVED lines=30> */
[----:B------:R-:W-:Y:S02]  /*01e0*/  HFMA2 R0, -RZ, RZ, 0, 0 ;  /* 0x00000000ff007431 */ /* 0x000fe400000001ff */
[----:B------:R-:W-:Y:S01]  /*01f0*/  HFMA2 R4, -RZ, RZ, 0, 0 ;  /* 0x00000000ff047431 */ /* 0x000fe200000001ff */
[----:B------:R-:W-:Y:S01]  /*0200*/  UPLOP3.LUT UP1, UPT, UPT, UPT, UPT, 0x40, 0x4 ;  /* 0x000000000004789c */ /* 0x000fe20003f2e870 */
[----:B------:R-:W-:Y:S01]  /*0210*/  HFMA2 R8, -RZ, RZ, 0, 0 ;  /* 0x00000000ff087431 */ /* 0x000fe200000001ff */
[----:B------:R-:W4:Y:S01]  /*0220*/  LDCU UR12, c[0x0][0x388] ;  /* 0x00007100ff0c77ac */ /* 0x000f220008000800 */
[----:B------:R-:W-:Y:S02]  /*0230*/  HFMA2 R12, -RZ, RZ, 0, 0 ;  /* 0x00000000ff0c7431 */ /* 0x000fe400000001ff */
[----:B------:R-:W-:Y:S01]  /*0240*/  HFMA2 R16, -RZ, RZ, 0, 0 ;  /* 0x00000000ff107431 */ /* 0x000fe200000001ff */
[----:B------:R-:W-:Y:S01]  /*0250*/  MOV R138, UR4 ;  /* 0x00000004008a7c02 */ /* 0x000fe20008000f00 */
[----:B------:R-:W-:Y:S01]  /*0260*/  HFMA2 R111, -RZ, RZ, 0, 0 ;  /* 0x00000000ff6f7431 */ /* 0x000fe200000001ff */
[----:B------:R-:W-:Y:S01]  /*0270*/  CS2R R20, SRZ ;  /* 0x0000000000147805 */ /* 0x000fe2000001ff00 */
[----:B------:R-:W-:Y:S01]  /*0280*/  HFMA2 R115, -RZ, RZ, 0, 0 ;  /* 0x00000000ff737431 */ /* 0x000fe200000001ff */
[----:B------:R-:W-:Y:S01]  /*0290*/  CS2R R22, SRZ ;  /* 0x0000000000167805 */ /* 0x000fe2000001ff00 */
[----:B------:R-:W-:Y:S01]  /*02a0*/  HFMA2 R119, -RZ, RZ, 0, 0 ;  /* 0x00000000ff777431 */ /* 0x000fe200000001ff */
[----:B------:R-:W-:Y:S01]  /*02b0*/  MOV R6, RZ ;  /* 0x000000ff00067202 */ /* 0x000fe20000000f00 */
[----:B------:R-:W-:Y:S01]  /*02c0*/  HFMA2 R125, -RZ, RZ, 0, 0 ;  /* 0x00000000ff7d7431 */ /* 0x000fe200000001ff */
[----:B------:R-:W-:Y:S01]  /*02d0*/  CS2R R24, SRZ ;  /* 0x0000000000187805 */ /* 0x000fe2000001ff00 */
[----:B0-----:R-:W-:Y:S01]  /*02e0*/  IMAD.WIDE.U32 R2, R72, 0x8, R2 ;  /* 0x0000000848027825 */ /* 0x001fe200078e0002 */
[----:B------:R-:W-:-:S02]  /*02f0*/  CS2R R26, SRZ ;  /* 0x00000000001a7805 */ /* 0x000fc4000001ff00 */
[----:B------:R-:W-:Y:S02]  /*0300*/  MOV R10, RZ ;  /* 0x000000ff000a7202 */ /* 0x000fe40000000f00 */
[----:B------:R-:W-:Y:S02]  /*0310*/  CS2R R28, SRZ ;  /* 0x00000000001c7805 */ /* 0x000fe4000001ff00 */
[----:B------:R-:W-:Y:S01]  /*0320*/  CS2R R30, SRZ ;  /* 0x00000000001e7805 */ /* 0x000fe2000001ff00 */
[----:B--2---:R-:W2:Y:S01]  /*0330*/  LDG.E.64 R108, desc[UR10][R2.64+0x1000] ;  /* 0x0010000a026c7981 */ /* 0x004ea2000c1e1b00 */
[----:B------:R-:W-:Y:S02]  /*0340*/  MOV R14, RZ ;  /* 0x000000ff000e7202 */ /* 0x000fe40000000f00 */
[----:B------:R-:W-:Y:S02]  /*0350*/  CS2R R100, SRZ ;  /* 0x0000000000647805 */ /* 0x000fe4000001ff00 */
[----:B------:R-:W-:Y:S01]  /*0360*/  CS2R R102, SRZ ;  /* 0x0000000000667805 */ /* 0x000fe2000001ff00 */
[----:B------:R-:W5:Y:S01]  /*0370*/  LDG.E.64 R112, desc[UR10][R2.64+0xc00] ;  /* 0x000c000a02707981 */ /* 0x000f62000c1e1b00 */
[----:B------:R-:W-:-:S02]  /*0380*/  CS2R R104, SRZ ;  /* 0x0000000000687805 */ /* 0x000fc4000001ff00 */
[----:B------:R-:W-:Y:S02]  /*0390*/  CS2R R106, SRZ ;  /* 0x00000000006a7805 */ /* 0x000fe4000001ff00 */
[----:B------:R-:W-:Y:S01]  /*03a0*/  MOV R129, RZ ;  /* 0x000000ff00817202 */ /* 0x000fe20000000f00 */
[----:B------:R-:W4:Y:S01]  /*03b0*/  LDG.E.64 R116, desc[UR10][R2.64+0x800] ;  /* 0x0008000a02747981 */ /* 0x000f22000c1e1b00 */
[----:B------:R-:W0:Y:S03]  /*03c0*/  LDCU UR13, c[0x0][0x400] ;  /* 0x00008000ff0d77ac */ /* 0x000e260008000800 */
[----:B------:R-:W4:Y:S01]  /*03d0*/  LDG.E.64 R122, desc[UR10][R2.64+0x400] ;  /* 0x0004000a027a7981 */ /* 0x000f22000c1e1b00 */
[----:B------:R-:W0:Y:S03]  /*03e0*/  LDCU.64 UR8, c[0x0][0x478] ;  /* 0x00008f00ff0877ac */ /* 0x000e260008000a00 */
[----:B------:R0:W4:Y:S01]  /*03f0*/  LDG.E.64 R18, desc[UR10][R2.64] ;  /* 0x0000000a02127981 */ /* 0x000122000c1e1b00 */
[----:B-1----:R-:W-:-:S02]  /*0400*/  UISETP.NE.U32.AND UP0, UPT, UR6, URZ, UPT ;  /* 0x000000ff0600728c */ /* 0x002fc4000bf05070 */
[----:B---3--:R-:W-:Y:S02]  /*0410*/  UISETP.NE.AND UP2, UPT, UR5, URZ, UPT ;  /* 0x000000ff0500728c */ /* 0x008fe4000bf45270 */
[----:B------:R-:W-:Y:S01]  /*0420*/  UISETP.NE.AND.EX UP0, UPT, UR7, URZ, UPT, UP0 ;  /* 0x000000ff0700728c */ /* 0x000fe2000bf05300 */
[----:B------:R-:W1:Y:S03]  /*0430*/  LDCU UR6, c[0x0][0x408] ;  /* 0x00008100ff0677ac */ /* 0x000e660008000800 */
[----:B------:R-:W-:Y:S02]  /*0440*/  PLOP3.LUT P3, PT, PT, PT, UP2, 0x80, 0x8 ;  /* 0x000000000008781c */ /* 0x000fe40003f6f028 */
[----:B0-----:R-:W-:Y:S01]  /*0450*/  MOV R2, RZ ;  /* 0x000000ff00027202 */ /* 0x001fe20000000f00 */
[----:B------:R-:W0:Y:S01]  /*0460*/  LDCU.64 UR14, c[0x0][0x470] ;  /* 0x00008e00ff0e77ac */ /* 0x000e220008000a00 */
[----:B------:R-:W-:Y:S01]  /*0470*/  PLOP3.LUT P0, PT, PT, PT, UP0, 0x80, 0x8 ;  /* 0x000000000008781c */ /* 0x000fe20003f0f008 */
        /* <DEDUP_REMOVED lines=8> */
[----:B----4-:R-:W-:Y:S01]  /*0500*/  HADD2.F32 R9, -RZ, R116.H0_H0 ;  /* 0x20000074ff097230 */ /* 0x010fe20000004100 */
        /* <DEDUP_REMOVED lines=10> */
[----:B------:R-:W-:-:S02]  /*05b0*/  SHF.R.U32.HI R128, RZ, 0x10, R19 ;  /* 0x00000010ff807819 */ /* 0x000fc40000011613 */
[----:B------:R-:W-:Y:S02]  /*05c0*/  CS2R R18, SRZ ;  /* 0x0000000000127805 */ /* 0x000fe4000001ff00 */
[----:B------:R-:W-:Y:S01]  /*05d0*/  MOV R109, RZ ;  /* 0x000000ff006d7202 */ /* 0x000fe20000000f00 */
[----:B------:R-:W-:Y:S01]  /*05e0*/  HADD2.F32 R108, -RZ, R108.H0_H0 ;  /* 0x2000006cff6c7230 */ /* 0x000fe20000004100 */
[----:B------:R-:W-:Y:S01]  /*05f0*/  MOV R113, RZ ;  /* 0x000000ff00717202 */ /* 0x000fe20000000f00 */
[----:B------:R-:W-:Y:S01]  /*0600*/  HADD2.F32 R110, -RZ, R110.H0_H0 ;  /* 0x2000006eff6e7230 */ /* 0x000fe20000004100 */
[----:B------:R-:W-:Y:S01]  /*0610*/  MOV R117, RZ ;  /* 0x000000ff00757202 */ /* 0x000fe20000000f00 */
[----:B------:R-:W-:Y:S01]  /*0620*/  HADD2.F32 R112, -RZ, R112.H0_H0 ;  /* 0x20000070ff707230 */ /* 0x000fe20000004100 */
[----:B------:R-:W-:Y:S01]  /*0630*/  MOV R123, RZ ;  /* 0x000000ff007b7202 */ /* 0x000fe20000000f00 */
[----:B------:R-:W-:Y:S02]  /*0640*/  HADD2.F32 R114, -RZ, R114.H0_H0 ;  /* 0x20000072ff727230 */ /* 0x000fe40000004100 */
[----:B------:R-:W-:-:S02]  /*0650*/  HADD2.F32 R116, -RZ, R116.H0_H0 ;  /* 0x20000074ff747230 */ /* 0x000fc40000004100 */
[----:B------:R-:W-:Y:S02]  /*0660*/  HADD2.F32 R118, -RZ, R118.H0_H0 ;  /* 0x20000076ff767230 */ /* 0x000fe40000004100 */
[----:B------:R-:W-:Y:S02]  /*0670*/  HADD2.F32 R122, -RZ, R122.H0_H0 ;  /* 0x2000007aff7a7230 */ /* 0x000fe40000004100 */
[----:B------:R-:W-:Y:S02]  /*0680*/  HADD2.F32 R124, -RZ, R124.H0_H0 ;  /* 0x2000007cff7c7230 */ /* 0x000fe40000004100 */
[----:B------:R-:W-:Y:S02]  /*0690*/  HADD2.F32 R136, -RZ, R136.H0_H0 ;  /* 0x20000088ff887230 */ /* 0x000fe40000004100 */
[----:B01----:R-:W-:-:S07]  /*06a0*/  HADD2.F32 R128, -RZ, R128.H0_H0 ;  /* 0x20000080ff807230 */ /* 0x003fce0000004100 */
.L_x_4872:
[----:B0-----:R-:W0:Y:S01]  /*06b0*/  LDC.64 R38, c[0x0][0x3c0] ;  /* 0x0000f000ff267b82 */ /* 0x001e220000000a00 */
[----:B------:R-:W-:-:S05]  /*06c0*/  IMAD R68, R138, UR12, RZ ;  /* 0x0000000c8a447c24 */ /* 0x000fca000f8e02ff */
[----:B------:R-:W-:Y:S02]  /*06d0*/  SHF.R.S32.HI R69, RZ, 0x1f, R68 ;  /* 0x0000001fff457819 */ /* 0x000fe40000011444 */
[----:B------:R-:W1:Y:S02]  /*06e0*/  LDC.64 R32, c[0x0][0x3a8] ;  /* 0x0000ea00ff207b82 */ /* 0x000e640000000a00 */
[----:B------:R-:W-:-:S04]  /*06f0*/  LEA.HI R69, R69, R68, RZ, 0x2 ;  /* 0x0000004445457211 */ /* 0x000fc800078f10ff */
[----:B------:R-:W-:Y:S02]  /*0700*/  LEA.HI.SX32 R147, R69, R72, 0x1e ;  /* 0x0000004845937211 */ /* 0x000fe400078ff2ff */
[----:B------:R-:W2:Y:S08]  /*0710*/  LDC.64 R34, c[0x0][0x3c8] ;  /* 0x0000f200ff227b82 */ /* 0x000eb00000000a00 */
[----:B------:R-:W3:Y:S01]  /*0720*/  LDC.64 R36, c[0x0][0x428] ;  /* 0x00010a00ff247b82 */ /* 0x000ee20000000a00 */
[----:B0-----:R-:W-:Y:S01]  /*0730*/  IMAD.WIDE R38, R138, 0x4, R38 ;  /* 0x000000048a267825 */ /* 0x001fe200078e0226 */
[----:B------:R-:W-:-:S04]  /*0740*/  IADD3 R145, PT, PT, R147, 0x80, RZ ;  /* 0x0000008093917810 */ /* 0x000fc80007ffe0ff */
[----:B------:R-:W4:Y:S01]  /*0750*/  LDG.E R143, desc[UR10][R38.64] ;  /* 0x0000000a268f7981 */ /* 0x000f22000c1e1900 */
[----:B-1----:R-:W-:Y:S01]  /*0760*/  IMAD.WIDE.U32 R68, R147, 0x10, R32 ;  /* 0x0000001093447825 */ /* 0x002fe200078e0020 */
[----:B------:R-:W0:Y:S05]  /*0770*/  @P0 LDC.64 R126, c[0x0][0x438] ;  /* 0x00010e00ff7e0b82 */ /* 0x000e2a0000000a00 */
[----:B------:R-:W4:Y:S01]  /*0780*/  LDG.E.128 R68, desc[UR10][R68.64] ;  /* 0x0000000a44447981 */ /* 0x000f22000c1e1d00 */
[----:B--2---:R-:W-:Y:S01]  /*0790*/  IMAD.WIDE R34, R138, 0x4, R34 ;  /* 0x000000048a227825 */ /* 0x004fe200078e0222 */
[----:B------:R-:W-:Y:S01]  /*07a0*/  ISETP.NE.U32.AND P1, PT, RZ, UR14, PT ;  /* 0x0000000eff007c0c */ /* 0x000fe2000bf25070 */
[----:B------:R-:W1:Y:S02]  /*07b0*/  LDC.64 R120, c[0x0][0x438] ;  /* 0x00010e00ff787b82 */ /* 0x000e640000000a00 */
[----:B------:R-:W-:Y:S01]  /*07c0*/  IMAD.WIDE.U32 R76, R145, 0x10, R32 ;  /* 0x00000010914c7825 */ /* 0x000fe200078e0020 */
[----:B------:R-:W2:Y:S03]  /*07d0*/  LDG.E R141, desc[UR10][R34.64] ;  /* 0x0000000a228d7981 */ /* 0x000ea6000c1e1900 */
[C---:B---3--:R-:W-:Y:S01]  /*07e0*/  IMAD.WIDE.U32 R72, R147.reuse, 0x10, R36 ;  /* 0x0000001093487825 */ /* 0x048fe200078e0024 */
[C---:B------:R-:W-:Y:S01]  /*07f0*/  IADD3 R142, PT, PT, R147.reuse, 0x100, RZ ;  /* 0x00000100938e7810 */ /* 0x040fe20007ffe0ff */
[----:B------:R-:W3:Y:S04]  /*0800*/  LDG.E.128 R76, desc[UR10][R76.64] ;  /* 0x0000000a4c4c7981 */ /* 0x000ee8000c1e1d00 */
[----:B------:R-:W3:Y:S01]  /*0810*/  LDG.E.128 R72, desc[UR10][R72.64] ;  /* 0x0000000a48487981 */ /* 0x000ee2000c1e1d00 */
[----:B------:R-:W-:Y:S01]  /*0820*/  IMAD.WIDE.U32 R84, R142, 0x10, R32 ;  /* 0x000000108e547825 */ /* 0x000fe200078e0020 */
[----:B------:R-:W-:-:S03]  /*0830*/  IADD3 R140, PT, PT, R147, 0x180, RZ ;  /* 0x00000180938c7810 */ /* 0x000fc60007ffe0ff */
[----:B------:R-:W-:Y:S02]  /*0840*/  IMAD.WIDE.U32 R80, R145, 0x10, R36 ;  /* 0x0000001091507825 */ /* 0x000fe400078e0024 */
[----:B------:R-:W3:Y:S02]  /*0850*/  LDG.E.128 R84, desc[UR10][R84.64] ;  /* 0x0000000a54547981 */ /* 0x000ee4000c1e1d00 */
[----:B------:R-:W-:Y:S02]  /*0860*/  IMAD.WIDE.U32 R88, R140, 0x10, R32 ;  /* 0x000000108c587825 */ /* 0x000fe400078e0020 */
[----:B------:R-:W3:Y:S04]  /*0870*/  LDG.E.128 R80, desc[UR10][R80.64] ;  /* 0x0000000a50507981 */ /* 0x000ee8000c1e1d00 */
[----:B------:R-:W3:Y:S01]  /*0880*/  LDG.E.128 R88, desc[UR10][R88.64] ;  /* 0x0000000a58587981 */ /* 0x000ee2000c1e1d00 */
[----:B------:R-:W-:Y:S01]  /*0890*/  IMAD.WIDE.U32 R92, R142, 0x10, R36 ;  /* 0x000000108e5c7825 */ /* 0x000fe200078e0024 */
[----:B------:R-:W-:-:S05]  /*08a0*/  IADD3 R130, PT, PT, R147, 0x200, RZ ;  /* 0x0000020093827810 */ /* 0x000fca0007ffe0ff */
[----:B------:R-:W3:Y:S01]  /*08b0*/  LDG.E.128 R92, desc[UR10][R92.64] ;  /* 0x0000000a5c5c7981 */ /* 0x000ee2000c1e1d00 */
[----:B------:R-:W-:-:S04]  /*08c0*/  IMAD.WIDE.U32 R96, R130, 0x10, R32 ;  /* 0x0000001082607825 */ /* 0x000fc800078e0020 */
[--C-:B------:R-:W-:Y:S02]  /*08d0*/  IMAD.WIDE.U32 R32, R140, 0x10, R36.reuse ;  /* 0x000000108c207825 */ /* 0x100fe400078e0024 */
[----:B------:R-:W3:Y:S04]  /*08e0*/  LDG.E.128 R96, desc[UR10][R96.64] ;  /* 0x0000000a60607981 */ /* 0x000ee8000c1e1d00 */
[----:B------:R-:W3:Y:S01]  /*08f0*/  LDG.E.128 R32, desc[UR10][R32.64] ;  /* 0x0000000a20207981 */ /* 0x000ee2000c1e1d00 */
[----:B------:R-:W-:-:S06]  /*0900*/  IMAD.WIDE.U32 R36, R130, 0x10, R36 ;  /* 0x0000001082247825 */ /* 0x000fcc00078e0024 */
[----:B------:R-:W3:Y:S01]  /*0910*/  LDG.E.128 R36, desc[UR10][R36.64] ;  /* 0x0000000a24247981 */ /* 0x000ee2000c1e1d00 */
[----:B------:R-:W-:Y:S01]  /*0920*/  ISETP.NE.AND.EX P1, PT, RZ, UR15, PT, P1 ;  /* 0x0000000fff007c0c */ /* 0x000fe2000bf25310 */
[----:B0-----:R-:W-:-:S05]  /*0930*/  @P0 IMAD.WIDE.U32 R156, R147, 0x10, R126 ;  /* 0x00000010939c0825 */ /* 0x001fca00078e007e */
[----:B------:R0:W5:Y:S07]  /*0940*/  @P0 LDG.E.128 R40, desc[UR10][R156.64] ;  /* 0x0000000a9c280981 */ /* 0x00016e000c1e1d00 */
[----:B------:R-:W0:Y:S01]  /*0950*/  @P1 LDC.64 R154, c[0x0][0x3b8] ;  /* 0x0000ee00ff9a1b82 */ /* 0x000e220000000a00 */
[----:B-1----:R-:W-:-:S07]  /*0960*/  ISETP.NE.U32.AND P0, PT, R120, RZ, PT ;  /* 0x000000ff7800720c */ /* 0x002fce0003f05070 */
[----:B------:R-:W1:Y:S01]  /*0970*/  @P1 LDC.64 R150, c[0x0][0x3b8] ;  /* 0x0000ee00ff961b82 */ /* 0x000e620000000a00 */
[----:B------:R-:W-:-:S07]  /*0980*/  ISETP.NE.AND.EX P0, PT, R121, RZ, PT, P0 ;  /* 0x000000ff7900720c */ /* 0x000fce0003f05300 */
[----:B------:R-:W1:Y:S08]  /*0990*/  @P1 LDC.64 R148, c[0x0][0x3b8] ;  /* 0x0000ee00ff941b82 */ /* 0x000e700000000a00 */
[----:B------:R-:W1:Y:S01]  /*09a0*/  @P1 LDC.64 R152, c[0x0][0x3b8] ;  /* 0x0000ee00ff981b82 */ /* 0x000e620000000a00 */
[----:B0-----:R-:W-:-:S05]  /*09b0*/  @P1 IMAD.WIDE.U32 R158, R147, 0x4, R154 ;  /* 0x00000004939e1825 */ /* 0x001fca00078e009a */
[----:B------:R-:W5:Y:S02]  /*09c0*/  @P1 LDG.E R131, desc[UR10][R158.64] ;  /* 0x0000000a9e831981 */ /* 0x000f64000c1e1900 */
[----:B------:R-:W0:Y:S01]  /*09d0*/  @P1 LDC.64 R126, c[0x0][0x3b8] ;  /* 0x0000ee00ff7e1b82 */ /* 0x000e220000000a00 */
[----:B-1----:R-:W-:-:S05]  /*09e0*/  @P1 IMAD.WIDE.U32 R150, R142, 0x4, R150 ;  /* 0x000000048e961825 */ /* 0x002fca00078e0096 */
[----:B------:R1:W5:Y:S02]  /*09f0*/  @P1 LDG.E R133, desc[UR10][R150.64] ;  /* 0x0000000a96851981 */ /* 0x000364000c1e1900 */
[----:B------:R-:W0:Y:S01]  /*0a00*/  @P0 LDC.64 R154, c[0x0][0x438] ;  /* 0x00010e00ff9a0b82 */ /* 0x000e220000000a00 */
[----:B------:R-:W-:-:S05]  /*0a10*/  @P1 IMAD.WIDE.U32 R160, R140, 0x4, R148 ;  /* 0x000000048ca01825 */ /* 0x000fca00078e0094 */
[----:B------:R0:W5:Y:S02]  /*0a20*/  @P1 LDG.E R134, desc[UR10][R160.64] ;  /* 0x0000000aa0861981 */ /* 0x000164000c1e1900 */
[----:B------:R-:W0:Y:S01]  /*0a30*/  @P0 LDC.64 R156, c[0x0][0x438] ;  /* 0x00010e00ff9c0b82 */ /* 0x000e220000000a00 */
[----:B------:R-:W-:-:S05]  /*0a40*/  @P1 IMAD.WIDE.U32 R164, R145, 0x4, R152 ;  /* 0x0000000491a41825 */ /* 0x000fca00078e0098 */
[----:B------:R0:W5:Y:S02]  /*0a50*/  @P1 LDG.E R132, desc[UR10][R164.64] ;  /* 0x0000000aa4841981 */ /* 0x000164000c1e1900 */
[----:B------:R-:W0:Y:S08]  /*0a60*/  @P0 LDC.64 R148, c[0x0][0x438] ;  /* 0x00010e00ff940b82 */ /* 0x000e300000000a00 */
[----:B-1----:R-:W1:Y:S08]  /*0a70*/  LDC.64 R150, c[0x0][0x3b0] ;  /* 0x0000ec00ff967b82 */ /* 0x002e700000000a00 */
[----:B------:R-:W1:Y:S01]  /*0a80*/  @P0 LDC.64 R152, c[0x0][0x438] ;  /* 0x00010e00ff980b82 */ /* 0x000e620000000a00 */
[----:B0-----:R-:W-:-:S04]  /*0a90*/  @P1 IMAD.WIDE.U32 R162, R130, 0x4, R126 ;  /* 0x0000000482a21825 */ /* 0x001fc800078e007e */
[----:B------:R-:W-:Y:S01]  /*0aa0*/  @P0 IMAD.WIDE.U32 R154, R142, 0x10, R154 ;  /* 0x000000108e9a0825 */ /* 0x000fe200078e009a */
[----:B------:R0:W5:Y:S02]  /*0ab0*/  @P1 LDG.E R135, desc[UR10][R162.64] ;  /* 0x0000000aa2871981 */ /* 0x000164000c1e1900 */
[----:B------:R-:W0:Y:S01]  /*0ac0*/  LDC.64 R126, c[0x0][0x380] ;  /* 0x0000e000ff7e7b82 */ /* 0x000e220000000a00 */
[----:B------:R-:W-:Y:S01]  /*0ad0*/  @P0 IMAD.WIDE.U32 R156, R145, 0x10, R156 ;  /* 0x00000010919c0825 */ /* 0x000fe200078e009c */
[----:B------:R-:W5:Y:S03]  /*0ae0*/  @P0 LDG.E.128 R48, desc[UR10][R154.64] ;  /* 0x0000000a9a300981 */ /* 0x000f66000c1e1d00 */
[----:B------:R-:W-:Y:S01]  /*0af0*/  @P0 IMAD.WIDE.U32 R160, R130, 0x10, R148 ;  /* 0x0000001082a00825 */ /* 0x000fe200078e0094 */
[----:B------:R0:W5:Y:S03]  /*0b00*/  @P0 LDG.E.128 R44, desc[UR10][R156.64] ;  /* 0x0000000a9c2c0981 */ /* 0x000166000c1e1d00 */
[--C-:B-1----:R-:W-:Y:S01]  /*0b10*/  IMAD.WIDE.U32 R148, R147, 0x4, R150.reuse ;  /* 0x0000000493947825 */ /* 0x102fe200078e0096 */
[----:B------:R-:W5:Y:S03]  /*0b20*/  @P0 LDG.E.128 R56, desc[UR10][R160.64] ;  /* 0x0000000aa0380981 */ /* 0x000f66000c1e1d00 */
[----:B------:R-:W-:-:S02]  /*0b30*/  IMAD.WIDE.U32 R164, R145, 0x4, R150 ;  /* 0x0000000491a47825 */ /* 0x000fc400078e0096 */
[----:B------:R1:W5:Y:S02]  /*0b40*/  LDG.E R148, desc[UR10][R148.64] ;  /* 0x0000000a94947981 */ /* 0x000364000c1e1900 */
[--C-:B0-----:R-:W-:Y:S02]  /*0b50*/  IMAD.WIDE.U32 R162, R142, 0x4, R150.reuse ;  /* 0x000000048ea27825 */ /* 0x101fe400078e0096 */
[----:B------:R-:W5:Y:S02]  /*0b60*/  LDG.E R146, desc[UR10][R164.64] ;  /* 0x0000000aa4927981 */ /* 0x000f64000c1e1900 */
[--C-:B------:R-:W-:Y:S02]  /*0b70*/  IMAD.WIDE.U32 R158, R140, 0x4, R150.reuse ;  /* 0x000000048c9e7825 */ /* 0x100fe400078e0096 */
[----:B------:R-:W5:Y:S02]  /*0b80*/  LDG.E R144, desc[UR10][R162.64] ;  /* 0x0000000aa2907981 */ /* 0x000f64000c1e1900 */
[----:B------:R-:W-:-:S04]  /*0b90*/  IMAD.WIDE.U32 R156, R130, 0x4, R150 ;  /* 0x00000004829c7825 */ /* 0x000fc800078e0096 */
[----:B------:R-:W-:-:S05]  /*0ba0*/  @P0 IMAD.WIDE.U32 R152, R140, 0x10, R152 ;  /* 0x000000108c980825 */ /* 0x000fca00078e0098 */
[----:B------:R3:W5:Y:S01]  /*0bb0*/  @P0 LDG.E.128 R52, desc[UR10][R152.64] ;  /* 0x0000000a98340981 */ /* 0x000762000c1e1d00 */
[----:B------:R-:W-:-:S03]  /*0bc0*/  IADD3 R138, PT, PT, R138, R126, RZ ;  /* 0x0000007e8a8a7210 */ /* 0x000fc60007ffe0ff */
[----:B------:R0:W5:Y:S01]  /*0bd0*/  LDG.E R126, desc[UR10][R156.64] ;  /* 0x0000000a9c7e7981 */ /* 0x000162000c1e1900 */
[----:B------:R-:W-:-:S03]  /*0be0*/  ISETP.GE.AND P4, PT, R138, R127, PT ;  /* 0x0000007f8a00720c */ /* 0x000fc60003f86270 */
[----:B------:R0:W5:Y:S01]  /*0bf0*/  LDG.E R127, desc[UR10][R158.64] ;  /* 0x0000000a9e7f7981 */ /* 0x000162000c1e1900 */
[----:B----4-:R-:W-:-:S05]  /*0c00*/  FSEL R155, R143, RZ, !P3 ;  /* 0x000000ff8f9b7208 */ /* 0x010fca0005800000 */
[C---:B------:R-:W-:Y:S01]  /*0c10*/  FADD.FTZ R68, -R155.reuse, R68 ;  /* 0x000000449b447221 */ /* 0x040fe20000010100 */
[C---:B------:R-:W-:Y:S01]  /*0c20*/  FADD.FTZ R150, -R155.reuse, R69 ;  /* 0x000000459b967221 */ /* 0x040fe20000010100 */
[----:B------:R-:W-:Y:S02]  /*0c30*/  FADD.FTZ R70, -R155, R70 ;  /* 0x000000469b467221 */ /* 0x000fe40000010100 */
[C---:B--2---:R-:W-:Y:S01]  /*0c40*/  FMUL.FTZ R143, R141.reuse, R68 ;  /* 0x000000448d8f7220 */ /* 0x044fe20000410000 */
[----:B-1----:R-:W-:Y:S01]  /*0c50*/  FMUL.FTZ R149, R141, R150 ;  /* 0x000000968d957220 */ /* 0x002fe20000410000 */
[----:B------:R-:W-:Y:S01]  /*0c60*/  FADD.FTZ R68, -R155, R71 ;  /* 0x000000479b447221 */ /* 0x000fe20000010100 */
[----:B------:R-:W-:Y:S01]  /*0c70*/  FMUL.FTZ R150, R141, R70 ;  /* 0x000000468d967220 */ /* 0x000fe20000410000 */
[----:B---3--:R-:W-:Y:S01]  /*0c80*/  FMUL.FTZ R152, R139, R72 ;  /* 0x000000488b987220 */ /* 0x008fe20000410000 */
[C---:B------:R-:W-:Y:S01]  /*0c90*/  FADD.FTZ R18, R73.reuse, R18 ;  /* 0x0000001249127221 */ /* 0x040fe20000010000 */
[----:B------:R-:W-:Y:S01]  /*0ca0*/  FFMA.FTZ R106, R73, R149, R106 ;  /* 0x00000095496a7223 */ /* 0x000fe2000001006a */
[----:B------:R-:W-:Y:S01]  /*0cb0*/  FMUL.FTZ R154, R136, R73 ;  /* 0x00000049889a7220 */ /* 0x000fe20000410000 */
[----:B------:R-:W-:Y:S01]  /*0cc0*/  FMUL.FTZ R73, R141, R68 ;  /* 0x000000448d497220 */ /* 0x000fe20000410000 */
[----:B------:R-:W-:Y:S01]  /*0cd0*/  FADD.FTZ R68, -R155, R77 ;  /* 0x0000004d9b447221 */ /* 0x000fe20000010100 */
[----:B------:R-:W-:Y:S01]  /*0ce0*/  FADD.FTZ R69, RZ, R152 ;  /* 0x00000098ff457221 */ /* 0x000fe20000010000 */
[C---:B------:R-:W-:Y:S01]  /*0cf0*/  FADD.FTZ R16, R75.reuse, R16 ;  /* 0x000000104b107221 */ /* 0x040fe20000010000 */
[----:B------:R-:W-:Y:S01]  /*0d00*/  FFMA.FTZ R104, R75, R73, R104 ;  /* 0x000000494b687223 */ /* 0x000fe20000010068 */
[----:B0-----:R-:W-:Y:S01]  /*0d10*/  FMUL.FTZ R156, R128, R75 ;  /* 0x0000004b809c7220 */ /* 0x001fe20000410000 */
[----:B------:R-:W-:Y:S01]  /*0d20*/  FMUL.FTZ R75, R141, R68 ;  /* 0x000000448d4b7220 */ /* 0x000fe20000410000 */
[----:B------:R-:W-:Y:S01]  /*0d30*/  FMUL.FTZ R151, R137, R74 ;  /* 0x0000004a89977220 */ /* 0x000fe20000410000 */
[----:B------:R-:W-:Y:S01]  /*0d40*/  FADD.FTZ R68, R154, R69 ;  /* 0x000000459a447221 */ /* 0x000fe20000010000 */
[C---:B------:R-:W-:Y:S01]  /*0d50*/  FADD.FTZ R103, R74.reuse, R103 ;  /* 0x000000674a677221 */ /* 0x040fe20000010000 */
[----:B------:R-:W-:Y:S01]  /*0d60*/  FFMA.FTZ R125, R74, R150, R125 ;  /* 0x000000964a7d7223 */ /* 0x000fe2000001007d */
[----:B------:R-:W-:Y:S01]  /*0d70*/  FADD.FTZ R74, -R155, R76 ;  /* 0x0000004c9b4a7221 */ /* 0x000fe20000010100 */
[----:B------:R-:W-:Y:S01]  /*0d80*/  FADD.FTZ R69, R151, R68 ;  /* 0x0000004497457221 */ /* 0x000fe20000010000 */
[C---:B------:R-:W-:Y:S01]  /*0d90*/  FADD.FTZ R76, -R155.reuse, R78 ;  /* 0x0000004e9b4c7221 */ /* 0x040fe20000010100 */
[----:B------:R-:W-:Y:S01]  /*0da0*/  FADD.FTZ R164, -R155, R86 ;  /* 0x000000569ba47221 */ /* 0x000fe20000010100 */
[----:B------:R-:W-:Y:S01]  /*0db0*/  FMUL.FTZ R74, R141, R74 ;  /* 0x0000004a8d4a7220 */ /* 0x000fe20000410000 */
[----:B------:R-:W-:Y:S01]  /*0dc0*/  FMUL.FTZ R77, R5, R80 ;  /* 0x00000050054d7220 */ /* 0x000fe20000410000 */
[----:B------:R-:W-:Y:S01]  /*0dd0*/  FADD.FTZ R86, R156, R69 ;  /* 0x000000459c567221 */ /* 0x000fe20000010000 */
[----:B------:R-:W-:Y:S01]  /*0de0*/  FMUL.FTZ R76, R141, R76 ;  /* 0x0000004c8d4c7220 */ /* 0x000fe20000410000 */
[C---:B------:R-:W-:Y:S01]  /*0df0*/  FADD.FTZ R78, -R155.reuse, R79 ;  /* 0x0000004f9b4e7221 */ /* 0x040fe20000010100 */
[C---:B------:R-:W-:Y:S01]  /*0e00*/  FADD.FTZ R101, R80.reuse, R101 ;  /* 0x0000006550657221 */ /* 0x040fe20000010000 */
[----:B------:R-:W-:Y:S01]  /*0e10*/  FFMA.FTZ R123, R80, R74, R123 ;  /* 0x0000004a507b7223 */ /* 0x000fe2000001007b */
[----:B------:R-:W-:Y:S01]  /*0e20*/  FADD.FTZ R84, -R155, R84 ;  /* 0x000000549b547221 */ /* 0x000fe20000010100 */
[----:B------:R-:W-:Y:S01]  /*0e30*/  FMUL.FTZ R80, R122, R81 ;  /* 0x000000517a507220 */ /* 0x000fe20000410000 */
[----:B------:R-:W-:Y:S01]  /*0e40*/  FADD.FTZ R69, R77, R86 ;  /* 0x000000564d457221 */ /* 0x000fe20000010000 */
[C---:B------:R-:W-:Y:S01]  /*0e50*/  FADD.FTZ R31, R82.reuse, R31 ;  /* 0x0000001f521f7221 */ /* 0x040fe20000010000 */
[----:B------:R-:W-:Y:S01]  /*0e60*/  FFMA.FTZ R119, R82, R76, R119 ;  /* 0x0000004c52777223 */ /* 0x000fe20000010077 */
[----:B------:R-:W-:Y:S01]  /*0e70*/  FMUL.FTZ R79, R3, R82 ;  /* 0x00000052034f7220 */ /* 0x000fe20000410000 */
[C---:B------:R-:W-:Y:S01]  /*0e80*/  FADD.FTZ R82, -R155.reuse, R85 ;  /* 0x000000559b527221 */ /* 0x040fe20000010100 */
[----:B------:R-:W-:Y:S01]  /*0e90*/  FADD.FTZ R68, -R155, R90 ;  /* 0x0000005a9b447221 */ /* 0x000fe20000010100 */
[C---:B------:R-:W-:Y:S01]  /*0ea0*/  FMUL.FTZ R78, R141.reuse, R78 ;  /* 0x0000004e8d4e7220 */ /* 0x040fe20000410000 */
[----:B------:R-:W-:Y:S01]  /*0eb0*/  FMUL.FTZ R90, R141, R84 ;  /* 0x000000548d5a7220 */ /* 0x000fe20000410000 */
[----:B------:R-:W-:Y:S01]  /*0ec0*/  FADD.FTZ R84, R80, R69 ;  /* 0x0000004550547221 */ /* 0x000fe20000010000 */
[----:B------:R-:W-:Y:S01]  /*0ed0*/  FADD.FTZ R70, -R155, R91 ;  /* 0x0000005b9b467221 */ /* 0x000fe20000010100 */
[----:B------:R-:W-:Y:S01]  /*0ee0*/  FMUL.FTZ R91, R141, R82 ;  /* 0x000000528d5b7220 */ /* 0x000fe20000410000 */
[C---:B------:R-:W-:Y:S01]  /*0ef0*/  FADD.FTZ R12, R83.reuse, R12 ;  /* 0x0000000c530c7221 */ /* 0x040fe20000010000 */
[----:B------:R-:W-:Y:S01]  /*0f00*/  FFMA.FTZ R100, R83, R78, R100 ;  /* 0x0000004e53647223 */ /* 0x000fe20000010064 */
[----:B------:R-:W-:Y:S01]  /*0f10*/  FFMA.FTZ R82, R143, R152, RZ ;  /* 0x000000988f527223 */ /* 0x000fe200000100ff */
[----:B------:R-:W-:Y:S01]  /*0f20*/  FMUL.FTZ R83, R124, R83 ;  /* 0x000000537c537220 */ /* 0x000fe20000410000 */
[----:B------:R-:W-:Y:S01]  /*0f30*/  FADD.FTZ R84, R79, R84 ;  /* 0x000000544f547221 */ /* 0x000fe20000010000 */
[----:B------:R-:W-:Y:S01]  /*0f40*/  FMUL.FTZ R153, R9, R92 ;  /* 0x0000005c09997220 */ /* 0x000fe20000410000 */
[----:B------:R-:W-:-:S02]  /*0f50*/  FFMA.FTZ R69, R149, R154, R82 ;  /* 0x0000009a95457223 */ /* 0x000fc40000010052 */
[----:B------:R-:W-:Y:S01]  /*0f60*/  FADD.FTZ R84, R83, R84 ;  /* 0x0000005453547221 */ /* 0x000fe20000010000 */
[C---:B------:R-:W-:Y:S01]  /*0f70*/  FADD.FTZ R14, R81.reuse, R14 ;  /* 0x0000000e510e7221 */ /* 0x040fe20000010000 */
[----:B------:R-:W-:Y:S01]  /*0f80*/  FFMA.FTZ R102, R81, R75, R102 ;  /* 0x0000004b51667223 */ /* 0x000fe20000010066 */
[----:B------:R-:W-:Y:S01]  /*0f90*/  FFMA.FTZ R82, R150, R151, R69 ;  /* 0x0000009796527223 */ /* 0x000fe20000010045 */
[----:B------:R-:W-:Y:S01]  /*0fa0*/  FMUL.FTZ R160, R116, R93 ;  /* 0x0000005d74a07220 */ /* 0x000fe20000410000 */
[----:B------:R-:W-:Y:S01]  /*0fb0*/  FADD.FTZ R81, R153, R84 ;  /* 0x0000005499517221 */ /* 0x000fe20000010000 */
[----:B------:R-:W-:Y:S01]  /*0fc0*/  FMUL.FTZ R159, R7, R94 ;  /* 0x0000005e079f7220 */ /* 0x000fe20000410000 */
[----:B------:R-:W-:Y:S02]  /*0fd0*/  FFMA.FTZ R71, R73, R156, R82 ;  /* 0x0000009c49477223 */ /* 0x000fe40000010052 */
[----:B------:R-:W-:Y:S01]  /*0fe0*/  FADD.FTZ R84, R160, R81 ;  /* 0x00000051a0547221 */ /* 0x000fe20000010000 */
[----:B------:R-:W-:Y:S01]  /*0ff0*/  FMUL.FTZ R157, R118, R95 ;  /* 0x0000005f769d7220 */ /* 0x000fe20000410000 */
[----:B------:R-:W-:-:S02]  /*1000*/  FFMA.FTZ R82, R74, R77, R71 ;  /* 0x0000004d4a527223 */ /* 0x000fc40000010047 */
[----:B------:R-:W-:Y:S01]  /*1010*/  FADD.FTZ R84, R159, R84 ;  /* 0x000000549f547221 */ /* 0x000fe20000010000 */
[C---:B------:R-:W-:Y:S01]  /*1020*/  FADD.FTZ R105, R72.reuse, R105 ;  /* 0x0000006948697221 */ /* 0x040fe20000010000 */
[----:B------:R-:W-:Y:S01]  /*1030*/  FFMA.FTZ R129, R72, R143, R129 ;  /* 0x0000008f48817223 */ /* 0x000fe20000010081 */
        /* <DEDUP_REMOVED lines=8> */
[----:B------:R-:W-:Y:S01]  /*10c0*/  FADD.FTZ R84, R157, R84 ;  /* 0x000000549d547221 */ /* 0x000fe20000010000 */
[----:B------:R-:W-:Y:S01]  /*10d0*/  FMUL.FTZ R155, R13, R32 ;  /* 0x000000200d9b7220 */ /* 0x000fe20000410000 */
[----:B------:R-:W-:Y:S01]  /*10e0*/  FMUL.FTZ R98, R112, R33 ;  /* 0x0000002170627220 */ /* 0x000fe20000410000 */
[----:B------:R-:W-:-:S02]  /*10f0*/  FFMA.FTZ R71, R76, R79, R71 ;  /* 0x0000004f4c477223 */ /* 0x000fc40000010047 */
[----:B------:R-:W-:Y:S01]  /*1100*/  FADD.FTZ R81, R155, R84 ;  /* 0x000000549b517221 */ /* 0x000fe20000010000 */
[----:B------:R-:W-:Y:S01]  /*1110*/  FMUL.FTZ R96, R11, R34 ;  /* 0x000000220b607220 */ /* 0x000fe20000410000 */
[----:B------:R-:W-:Y:S02]  /*1120*/  FFMA.FTZ R71, R78, R83, R71 ;  /* 0x000000534e477223 */ /* 0x000fe40000010047 */
[----:B------:R-:W-:Y:S01]  /*1130*/  FADD.FTZ R81, R98, R81 ;  /* 0x0000005162517221 */ /* 0x000fe20000010000 */
[C---:B------:R-:W-:Y:S01]  /*1140*/  FADD.FTZ R29, R92.reuse, R29 ;  /* 0x0000001d5c1d7221 */ /* 0x040fe20000010000 */
[----:B------:R-:W-:Y:S01]  /*1150*/  FFMA.FTZ R117, R92, R90, R117 ;  /* 0x0000005a5c757223 */ /* 0x000fe20000010075 */
[----:B------:R-:W-:Y:S01]  /*1160*/  FFMA.FTZ R82, R90, R153, R71 ;  /* 0x000000995a527223 */ /* 0x000fe20000010047 */
[----:B------:R-:W-:Y:S01]  /*1170*/  FADD.FTZ R81, R96, R81 ;  /* 0x0000005160517221 */ /* 0x000fe20000010000 */
[----:B------:R-:W-:Y:S01]  /*1180*/  FMUL.FTZ R92, R114, R35 ;  /* 0x00000023725c7220 */ /* 0x000fe20000410000 */
[----:B------:R-:W-:Y:S01]  /*1190*/  FMUL.FTZ R164, R141, R164 ;  /* 0x000000a48da47220 */ /* 0x000fe20000410000 */
[----:B------:R-:W-:Y:S01]  /*11a0*/  FFMA.FTZ R71, R91, R160, R82 ;  /* 0x000000a05b477223 */ /* 0x000fe20000010052 */
        /* <DEDUP_REMOVED lines=11> */
[----:B------:R-:W-:-:S02]  /*1260*/  FFMA.FTZ R72, R158, R155, R71 ;  /* 0x0000009b9e487223 */ /* 0x000fc40000010047 */
[----:B------:R-:W-:Y:S01]  /*1270*/  FADD.FTZ R71, R81, R82 ;  /* 0x0000005251477221 */ /* 0x000fe20000010000 */
[----:B------:R-:W-:Y:S01]  /*1280*/  FMUL.FTZ R81, R110, R39 ;  /* 0x000000276e517220 */ /* 0x000fe20000410000 */
[----:B------:R-:W-:Y:S01]  /*1290*/  FMUL.FTZ R97, R141, R68 ;  /* 0x000000448d617220 */ /* 0x000fe20000410000 */
[----:B------:R-:W-:Y:S02]  /*12a0*/  FFMA.FTZ R72, R99, R98, R72 ;  /* 0x0000006263487223 */ /* 0x000fe40000010048 */
[----:B------:R-:W-:Y:S01]  /*12b0*/  FADD.FTZ R68, R71, R81 ;  /* 0x0000005147447221 */ /* 0x000fe20000010000 */
[C---:B------:R-:W-:Y:S01]  /*12c0*/  FADD.FTZ R10, R93.reuse, R10 ;  /* 0x0000000a5d0a7221 */ /* 0x040fe20000010000 */
[----:B------:R-:W-:Y:S01]  /*12d0*/  FFMA.FTZ R30, R93, R91, R30 ;  /* 0x0000005b5d1e7223 */ /* 0x000fe2000001001e */
[----:B------:R-:W-:Y:S01]  /*12e0*/  FMUL.FTZ R93, R141, R70 ;  /* 0x000000468d5d7220 */ /* 0x000fe20000410000 */
[----:B------:R-:W-:Y:S01]  /*12f0*/  FFMA.FTZ R72, R97, R96, R72 ;  /* 0x0000006061487223 */ /* 0x000fe20000010048 */
[----:B------:R-:W0:Y:S01]  /*1300*/  SHFL.DOWN PT, R71, R68, 0x10, 0x1f ;  /* 0x0a001f0044477f89 */ /* 0x000e2200000e0000 */
[----:B------:R-:W-:-:S02]  /*1310*/  FMUL.FTZ R89, R141, R86 ;  /* 0x000000568d597220 */ /* 0x000fc40000410000 */
        /* <DEDUP_REMOVED lines=17> */
[----:B-1----:R-:W-:Y:S01]  /*1430*/  FADD.FTZ R163, R70, R163 ;  /* 0x000000a346a37221 */ /* 0x002fe20000010000 */
[----:B0-----:R-:W-:-:S04]  /*1440*/  FADD.FTZ R165, R161, R72 ;  /* 0x00000048a1a57221 */ /* 0x001fc80000010000 */
[----:B------:R-:W0:Y:S02]  /*1450*/  SHFL.DOWN PT, R72, R163, 0x2, 0x1f ;  /* 0x08401f00a3487f89 */ /* 0x000e2400000e0000 */
[----:B0-----:R-:W-:Y:S02]  /*1460*/  FADD.FTZ R163, R163, R72 ;  /* 0x00000048a3a37221 */ /* 0x001fe40000010000 */
[----:B------:R-:W0:Y:S02]  /*1470*/  SHFL.DOWN PT, R72, R165, 0x2, 0x1f ;  /* 0x08401f00a5487f89 */ /* 0x000e2400000e0000 */
[----:B0-----:R-:W-:Y:S02]  /*1480*/  FADD.FTZ R71, R165, R72 ;  /* 0x00000048a5477221 */ /* 0x001fe40000010000 */
[----:B------:R-:W0:Y:S01]  /*1490*/  S2R R72, SR_TID.X ;  /* 0x0000000000487919 */ /* 0x000e220000002100 */
[----:B------:R-:W1:Y:S04]  /*14a0*/  SHFL.DOWN PT, R68, R163, 0x1, 0x1f ;  /* 0x08201f00a3447f89 */ /* 0x000e6800000e0000 */
[----:B------:R-:W2:Y:S01]  /*14b0*/  SHFL.DOWN PT, R70, R71, 0x1, 0x1f ;  /* 0x08201f0047467f89 */ /* 0x000ea200000e0000 */
[----:B------:R-:W-:Y:S01]  /*14c0*/  BSSY.RECONVERGENT B0, `(.L_x_4830) ;  /* 0x000000f000007945 */ /* 0x000fe20003800200 */
[C---:B------:R-:W-:Y:S01]  /*14d0*/  FADD.FTZ R27, R94.reuse, R27 ;  /* 0x0000001b5e1b7221 */ /* 0x040fe20000010000 */
[----:B------:R-:W-:Y:S01]  /*14e0*/  FFMA.FTZ R115, R94, R164, R115 ;  /* 0x000000a45e737223 */ /* 0x000fe20000010073 */
[----:B0-----:R-:W-:Y:S01]  /*14f0*/  LOP3.LUT P2, RZ, R72, 0x1f, RZ, 0xc0, !PT ;  /* 0x0000001f48ff7812 */ /* 0x001fe2000784c0ff */
[----:B-1----:R-:W-:Y:S01]  /*1500*/  FADD.FTZ R68, R163, R68 ;  /* 0x00000044a3447221 */ /* 0x002fe20000010000 */
[----:B--2---:R-:W-:-:S11]  /*1510*/  FADD.FTZ R69, R71, R70 ;  /* 0x0000004647457221 */ /* 0x004fd60000010000 */
        /* <DEDUP_REMOVED lines=9> */
.L_x_4831:
[----:B------:R-:W-:Y:S05]  /*15b0*/  BSYNC.RECONVERGENT B0 ;  /* 0x0000000000007941 */ /* 0x000fea0003800200 */
.L_x_4830:
        /* <DEDUP_REMOVED lines=14> */
[----:B------:R-:W2:Y:S01]  /*16a0*/  LDC.U8 R36, c[0x0][0x410] ;  /* 0x00010400ff247b82 */ /* 0x000ea20000000000 */
        /* <DEDUP_REMOVED lines=9> */
[----:B-1----:R-:W-:-:S04]  /*1740*/  ULEA UR4, UR5, UR4, 0x18 ;  /* 0x0000000405047291 */ /* 0x002fc8000f8ec0ff */
[----:B------:R-:W-:Y:S02]  /*1750*/  UIADD3 UR5, UPT, UPT, UR4, 0x2820, URZ ;  /* 0x0000282004057890 */ /* 0x000fe4000fffe0ff */
[----:B------:R-:W-:Y:S02]  /*1760*/  @!UP1 UIADD3 UR5, UPT, UPT, UR4, 0x2800, URZ ;  /* 0x0000280004059890 */ /* 0x000fe4000fffe0ff */
[----:B------:R-:W-:Y:S02]  /*1770*/  UIADD3 UR7, UPT, UPT, UR4, 0x2830, URZ ;  /* 0x0000283004077890 */ /* 0x000fe4000fffe0ff */
[----:B------:R-:W-:Y:S01]  /*1780*/  @!UP1 UIADD3 UR7, UPT, UPT, UR4, 0x2810, URZ ;  /* 0x0000281004079890 */ /* 0x000fe2000fffe0ff */
[----:B--2---:R-:W-:-:S04]  /*1790*/  ISETP.NE.AND P3, PT, R36, RZ, PT ;  /* 0x000000ff2400720c */ /* 0x004fc80003f65270 */
[----:B------:R-:W1:Y:S04]  /*17a0*/  LDS.128 R32, [UR5] ;  /* 0x00000005ff207984 */ /* 0x000e680008000c00 */
[----:B0-----:R-:W0:Y:S01]  /*17b0*/  LDS.128 R68, [UR7] ;  /* 0x00000007ff447984 */ /* 0x001e220008000c00 */
        /* <DEDUP_REMOVED lines=12> */
[----:B------:R-:W-:-:S04]  /*1880*/  ISETP.NE.U32.AND P2, PT, R120, RZ, PT ;  /* 0x000000ff7800720c */ /* 0x000fc80003f45070 */
[----:B------:R-:W-:-:S13]  /*1890*/  ISETP.NE.AND.EX P2, PT, R121, RZ, PT, P2 ;  /* 0x000000ff7900720c */ /* 0x000fda0003f45320 */
[----:B------:R-:W-:Y:S05]  /*18a0*/  @P2 BRA `(.L_x_4833) ;  /* 0x0000000000dc2947 */ /* 0x000fea0003800000 */
        /* <DEDUP_REMOVED lines=30> */
.L_x_4834:
        /* <DEDUP_REMOVED lines=25> */
.L_x_4833:
        /* <DEDUP_REMOVED lines=30> */
.L_x_4836:
        /* <DEDUP_REMOVED lines=25> */
.L_x_4832:
        /* <DEDUP_REMOVED lines=15> */
[----:B-----5:R-:W-:Y:S01]  /*2080*/  LOP3.LUT P2, RZ, R148, 0xff, RZ, 0xc0, !PT ;  /* 0x000000ff94ff7812 */ /* 0x020fe2000784c0ff */
[C---:B------:R-:W-:Y:S01]  /*2090*/  FMUL.FTZ R152, R141.reuse, R152 ;  /* 0x000000988d987220 */ /* 0x040fe20000410000 */
[----:B------:R-:W-:Y:S01]  /*20a0*/  FMUL.FTZ R154, R141, R154 ;  /* 0x0000009a8d9a7220 */ /* 0x000fe20000410000 */
[----:B------:R-:W-:Y:S01]  /*20b0*/  LOP3.LUT P5, RZ, R131, 0xff, RZ, 0xc0, !PT ;  /* 0x000000ff83ff7812 */ /* 0x000fe200078ac0ff */
[C---:B------:R-:W-:Y:S01]  /*20c0*/  FMUL.FTZ R150, R141.reuse, R150 ;  /* 0x000000968d967220 */ /* 0x040fe20000410000 */
[----:B------:R-:W-:Y:S01]  /*20d0*/  FMUL.FTZ R152, R152, UR6 ;  /* 0x0000000698987c20 */ /* 0x000fe20008410000 */
[----:B------:R-:W-:Y:S01]  /*20e0*/  FADD.FTZ R156, R156, -R73 ;  /* 0x800000499c9c7221 */ /* 0x000fe20000010000 */
[----:B------:R-:W-:Y:S01]  /*20f0*/  FMUL.FTZ R154, R154, UR6 ;  /* 0x000000069a9a7c20 */ /* 0x000fe20008410000 */
[----:B------:R-:W-:Y:S01]  /*2100*/  FMUL.FTZ R150, R150, UR6 ;  /* 0x0000000696967c20 */ /* 0x000fe20008410000 */
[----:B------:R-:W-:Y:S01]  /*2110*/  LOP3.LUT P6, RZ, R148, 0xff00, RZ, 0xc0, !PT ;  /* 0x0000ff0094ff7812 */ /* 0x000fe200078cc0ff */
[----:B------:R-:W-:Y:S01]  /*2120*/  FMUL.FTZ R156, R141, R156 ;  /* 0x0000009c8d9c7220 */ /* 0x000fe20000410000 */
[----:B------:R-:W-:-:S02]  /*2130*/  SEL R32, R152, RZ, P2 ;  /* 0x000000ff98207207 */ /* 0x000fc40001000000 */
        /* <DEDUP_REMOVED lines=14> */
.L_x_4838:
        /* <DEDUP_REMOVED lines=22> */
[C---:B------:R-:W-:Y:S02]  /*2380*/  LOP3.LUT P2, RZ, R148.reuse, 0xff0000, RZ, 0xc0, !PT ;  /* 0x00ff000094ff7812 */ /* 0x040fe4000784c0ff */
[C---:B------:R-:W-:Y:S02]  /*2390*/  SEL R33, R65.reuse, RZ, P6 ;  /* 0x000000ff41217207 */ /* 0x040fe40003000000 */
        /* <DEDUP_REMOVED lines=9> */
.L_x_4837:
        /* <DEDUP_REMOVED lines=38> */
.L_x_4839:
        /* <DEDUP_REMOVED lines=31> */
[----:B------:R-:W-:-:S07]  /*2880*/  SEL R67, R67, RZ, P2 ;  /* 0x000000ff43437207 */ /* 0x000fce0001000000 */
.L_x_4835:
[----:B------:R-:W-:Y:S01]  /*2890*/  ISETP.NE.U32.AND P2, PT, RZ, UR4, PT ;  /* 0x00000004ff007c0c */ /* 0x000fe2000bf45070 */
[----:B------:R-:W0:Y:S03]  /*28a0*/  LDC.64 R38, c[0x0][0x468] ;  /* 0x00011a00ff267b82 */ /* 0x000e260000000a00 */
[----:B------:R-:W-:-:S05]  /*28b0*/  ISETP.NE.AND.EX P2, PT, RZ, UR5, PT, P2 ;  /* 0x00000005ff007c0c */ /* 0x000fca000bf45320 */
[----:B------:R-:W1:Y:S08]  /*28c0*/  @P1 LDC.64 R68, c[0x0][0x470] ;  /* 0x00011c00ff441b82 */ /* 0x000e700000000a00 */
[----:B------:R-:W2:Y:S01]  /*28d0*/  @P2 LDC.64 R70, c[0x0][0x478] ;  /* 0x00011e00ff462b82 */ /* 0x000ea20000000a00 */
[----:B0-----:R-:W-:-:S04]  /*28e0*/  IMAD.WIDE.U32 R94, R147, 0x10, R38 ;  /* 0x00000010935e7825 */ /* 0x001fc800078e0026 */
[----:B-1----:R-:W-:-:S04]  /*28f0*/  @P1 IMAD.WIDE.U32 R68, R147, 0x10, R68 ;  /* 0x0000001093441825 */ /* 0x002fc800078e0044 */
[----:B--2---:R-:W-:-:S05]  /*2900*/  @P2 IMAD.WIDE.U32 R70, R147, 0x10, R70 ;  /* 0x0000001093462825 */ /* 0x004fca00078e0046 */
        /* <DEDUP_REMOVED lines=12> */
[----:B------:R-:W-:Y:S01]  /*29d0*/  FADD.FTZ R76, R79, -R76 ;  /* 0x8000004c4f4c7221 */ /* 0x000fe20000010000 */
[----:B------:R-:W-:Y:S01]  /*29e0*/  LOP3.LUT P5, RZ, R132, 0xff, RZ, 0xc0, !PT ;  /* 0x000000ff84ff7812 */ /* 0x000fe200078ac0ff */
[C---:B0-----:R-:W-:Y:S01]  /*29f0*/  FFMA.FTZ R60, R141.reuse, R74, R44 ;  /* 0x0000004a8d3c7223 */ /* 0x041fe2000001002c */
[C---:B------:R-:W-:Y:S01]  /*2a00*/  FFMA.FTZ R61, R141.reuse, R80, R45 ;  /* 0x000000508d3d7223 */ /* 0x040fe2000001002d */
        /* <DEDUP_REMOVED lines=8> */
[----:B------:R-:W-:Y:S02]  /*2a90*/  LOP3.LUT P6, RZ, R146, 0xff00, RZ, 0xc0, !PT ;  /* 0x0000ff0092ff7812 */ /* 0x000fe400078cc0ff */
[----:B------:R-:W-:Y:S01]  /*2aa0*/  SEL R64, R64, RZ, P5 ;  /* 0x000000ff40407207 */ /* 0x000fe20002800000 */
[----:B------:R-:W-:Y:S01]  /*2ab0*/  FMUL.FTZ R67, R63, UR6 ;  /* 0x000000063f437c20 */ /* 0x000fe20008410000 */
[----:B------:R-:W-:Y:S02]  /*2ac0*/  LOP3.LUT P5, RZ, R132, 0xff00, RZ, 0xc0, !PT ;  /* 0x0000ff0084ff7812 */ /* 0x000fe400078ac0ff */
[----:B------:R-:W-:Y:S02]  /*2ad0*/  SEL R33, R65, RZ, P6 ;  /* 0x000000ff41217207 */ /* 0x000fe40003000000 */
[----:B------:R-:W-:-:S02]  /*2ae0*/  LOP3.LUT P6, RZ, R146, 0xff0000, RZ, 0xc0, !PT ;  /* 0x00ff000092ff7812 */ /* 0x000fc400078cc0ff */
[----:B------:R-:W-:Y:S02]  /*2af0*/  SEL R65, R65, RZ, P5 ;  /* 0x000000ff41417207 */ /* 0x000fe40002800000 */
[----:B------:R-:W-:Y:S02]  /*2b00*/  LOP3.LUT P5, RZ, R132, 0xff0000, RZ, 0xc0, !PT ;  /* 0x00ff000084ff7812 */ /* 0x000fe400078ac0ff */
[----:B------:R-:W-:Y:S02]  /*2b10*/  SEL R34, R66, RZ, P6 ;  /* 0x000000ff42227207 */ /* 0x000fe40003000000 */
[----:B------:R-:W-:Y:S02]  /*2b20*/  ISETP.GE.U32.AND P6, PT, R146, 0x1000000, PT ;  /* 0x010000009200780c */ /* 0x000fe40003fc6070 */
[----:B------:R-:W-:Y:S02]  /*2b30*/  SEL R66, R66, RZ, P5 ;  /* 0x000000ff42427207 */ /* 0x000fe40002800000 */
[----:B------:R-:W-:-:S02]  /*2b40*/  ISETP.GE.U32.AND P5, PT, R132, 0x1000000, PT ;  /* 0x010000008400780c */ /* 0x000fc40003fa6070 */
[C---:B------:R-:W-:Y:S02]  /*2b50*/  SEL R35, R67.reuse, RZ, P6 ;  /* 0x000000ff43237207 */ /* 0x040fe40003000000 */
[----:B------:R-:W-:Y:S01]  /*2b60*/  SEL R67, R67, RZ, P5 ;  /* 0x000000ff43437207 */ /* 0x000fe20002800000 */
[----:B------:R-:W-:Y:S08]  /*2b70*/  BRA `(.L_x_4843) ;  /* 0x0000000c00287947 */ /* 0x000ff00003800000 */
.L_x_4842:
        /* <DEDUP_REMOVED lines=8> */
[C---:B------:R-:W-:Y:S01]  /*2c00*/  FFMA.FTZ R74, R141.reuse, R74, R44 ;  /* 0x0000004a8d4a7223 */ /* 0x040fe2000001002c */
[----:B------:R-:W-:Y:S01]  /*2c10*/  FFMA.FTZ R80, R141, R80, R45 ;  /* 0x000000508d507223 */ /* 0x000fe2000001002d */
[----:B------:R-:W-:Y:S01]  /*2c20*/  LOP3.LUT P5, RZ, R132, 0xff, RZ, 0xc0, !PT ;  /* 0x000000ff84ff7812 */ /* 0x000fe200078ac0ff */
[----:B------:R-:W-:Y:S01]  /*2c30*/  FADD.FTZ R78, R83, -R78 ;  /* 0x8000004e534e7221 */ /* 0x000fe20000010000 */
[----:B------:R-:W-:Y:S01]  /*2c40*/  FMUL.FTZ R74, R74, UR6 ;  /* 0x000000064a4a7c20 */ /* 0x000fe20008410000 */
[----:B------:R-:W-:Y:S01]  /*2c50*/  FMUL.FTZ R80, R80, UR6 ;  /* 0x0000000650507c20 */ /* 0x000fe20008410000 */
[C---:B------:R-:W-:Y:S01]  /*2c60*/  FFMA.FTZ R76, R141.reuse, R76, R46 ;  /* 0x0000004c8d4c7223 */ /* 0x040fe2000001002e */
[----:B------:R-:W-:-:S02]  /*2c70*/  FFMA.FTZ R78, R141, R78, R47 ;  /* 0x0000004e8d4e7223 */ /* 0x000fc4000001002f */
[----:B0-----:R-:W-:Y:S01]  /*2c80*/  SEL R32, R74, RZ, P6 ;  /* 0x000000ff4a207207 */ /* 0x001fe20003000000 */
[----:B------:R-:W-:Y:S01]  /*2c90*/  FMUL.FTZ R76, R76, UR6 ;  /* 0x000000064c4c7c20 */ /* 0x000fe20008410000 */
[----:B------:R-:W-:Y:S01]  /*2ca0*/  SEL R64, R74, RZ, P5 ;  /* 0x000000ff4a407207 */ /* 0x000fe20002800000 */
[----:B------:R-:W-:Y:S01]  /*2cb0*/  FMUL.FTZ R78, R78, UR6 ;  /* 0x000000064e4e7c20 */ /* 0x000fe20008410000 */
[----:B------:R-:W-:Y:S02]  /*2cc0*/  LOP3.LUT P6, RZ, R146, 0xff00, RZ, 0xc0, !PT ;  /* 0x0000ff0092ff7812 */ /* 0x000fe400078cc0ff */
[----:B------:R-:W-:Y:S02]  /*2cd0*/  LOP3.LUT P5, RZ, R132, 0xff00, RZ, 0xc0, !PT ;  /* 0x0000ff0084ff7812 */ /* 0x000fe400078ac0ff */
[C---:B------:R-:W-:Y:S02]  /*2ce0*/  SEL R33, R80.reuse, RZ, P6 ;  /* 0x000000ff50217207 */ /* 0x040fe40003000000 */
[----:B------:R-:W-:-:S02]  /*2cf0*/  SEL R65, R80, RZ, P5 ;  /* 0x000000ff50417207 */ /* 0x000fc40002800000 */
[C---:B------:R-:W-:Y:S02]  /*2d00*/  LOP3.LUT P6, RZ, R146.reuse, 0xff0000, RZ, 0xc0, !PT ;  /* 0x00ff000092ff7812 */ /* 0x040fe400078cc0ff */
[----:B------:R-:W-:Y:S02]  /*2d10*/  ISETP.GE.U32.AND P5, PT, R146, 0x1000000, PT ;  /* 0x010000009200780c */ /* 0x000fe40003fa6070 */
[----:B------:R-:W-:Y:S02]  /*2d20*/  SEL R34, R76, RZ, P6 ;  /* 0x000000ff4c227207 */ /* 0x000fe40003000000 */
[----:B------:R-:W-:Y:S02]  /*2d30*/  SEL R35, R78, RZ, P5 ;  /* 0x000000ff4e237207 */ /* 0x000fe40002800000 */
[C---:B------:R-:W-:Y:S02]  /*2d40*/  LOP3.LUT P6, RZ, R132.reuse, 0xff0000, RZ, 0xc0, !PT ;  /* 0x00ff000084ff7812 */ /* 0x040fe400078cc0ff */
[----:B------:R-:W-:-:S02]  /*2d50*/  ISETP.GE.U32.AND P5, PT, R132, 0x1000000, PT ;  /* 0x010000008400780c */ /* 0x000fc40003fa6070 */
[----:B------:R-:W-:Y:S02]  /*2d60*/  SEL R66, R76, RZ, P6 ;  /* 0x000000ff4c427207 */ /* 0x000fe40003000000 */
[----:B------:R-:W-:Y:S01]  /*2d70*/  SEL R67, R78, RZ, P5 ;  /* 0x000000ff4e437207 */ /* 0x000fe20002800000 */
[----:B------:R-:W-:Y:S08]  /*2d80*/  BRA `(.L_x_4843) ;  /* 0x0000000800a47947 */ /* 0x000ff00003800000 */
.L_x_4841:
        /* <DEDUP_REMOVED lines=9> */
[C---:B0-----:R-:W-:Y:S01]  /*2e20*/  FMUL.FTZ R60, R141.reuse, R74 ;  /* 0x0000004a8d3c7220 */ /* 0x041fe20000410000 */
[C---:B------:R-:W-:Y:S01]  /*2e30*/  FMUL.FTZ R61, R141.reuse, R80 ;  /* 0x000000508d3d7220 */ /* 0x040fe20000410000 */
        /* <DEDUP_REMOVED lines=23> */
.L_x_4844:
        /* <DEDUP_REMOVED lines=14> */
[C---:B------:R-:W-:Y:S01]  /*3090*/  FMUL.FTZ R76, R141.reuse, R76 ;  /* 0x0000004c8d4c7220 */ /* 0x040fe20000410000 */
[----:B------:R-:W-:-:S02]  /*30a0*/  FMUL.FTZ R78, R141, R78 ;  /* 0x0000004e8d4e7220 */ /* 0x000fc40000410000 */
        /* <DEDUP_REMOVED lines=17> */
.L_x_4840:
        /* <DEDUP_REMOVED lines=10> */
[C---:B0-----:R-:W-:Y:S01]  /*3260*/  FFMA.FTZ R60, R141.reuse, R74, R44 ;  /* 0x0000004a8d3c7223 */ /* 0x041fe2000001002c */
[C---:B------:R-:W-:Y:S01]  /*3270*/  FFMA.FTZ R61, R141.reuse, R80, R45 ;  /* 0x000000508d3d7223 */ /* 0x040fe2000001002d */
[----:B------:R-:W-:Y:S01]  /*3280*/  LOP3.LUT P6, RZ, R146, 0xff, RZ, 0xc0, !PT ;  /* 0x000000ff92ff7812 */ /* 0x000fe200078cc0ff */
[----:B------:R-:W-:Y:S01]  /*3290*/  FFMA.FTZ R62, R141, R76, R46 ;  /* 0x0000004c8d3e7223 */ /* 0x000fe2000001002e */
[----:B------:R-:W-:Y:S01]  /*32a0*/  FMUL.FTZ R32, R60, UR6 ;  /* 0x000000063c207c20 */ /* 0x000fe20008410000 */
[----:B------:R-:W-:Y:S01]  /*32b0*/  FMUL.FTZ R33, R61, UR6 ;  /* 0x000000063d217c20 */ /* 0x000fe20008410000 */
[----:B------:R-:W-:Y:S01]  /*32c0*/  LOP3.LUT P5, RZ, R146, 0xff00, RZ, 0xc0, !PT ;  /* 0x0000ff0092ff7812 */ /* 0x000fe200078ac0ff */
[----:B------:R-:W-:Y:S01]  /*32d0*/  FFMA.FTZ R63, R141, R78, R47 ;  /* 0x0000004e8d3f7223 */ /* 0x000fe2000001002f */
        /* <DEDUP_REMOVED lines=9> */
.L_x_4846:
        /* <DEDUP_REMOVED lines=11> */
[C---:B------:R-:W-:Y:S01]  /*3420*/  FFMA.FTZ R76, R141.reuse, R76, R46 ;  /* 0x0000004c8d4c7223 */ /* 0x040fe2000001002e */
[----:B------:R-:W-:Y:S01]  /*3430*/  FMUL.FTZ R74, R74, UR6 ;  /* 0x000000064a4a7c20 */ /* 0x000fe20008410000 */
[----:B------:R-:W-:Y:S01]  /*3440*/  FMUL.FTZ R80, R80, UR6 ;  /* 0x0000000650507c20 */ /* 0x000fe20008410000 */
[----:B------:R-:W-:Y:S01]  /*3450*/  LOP3.LUT P5, RZ, R146, 0xff00, RZ, 0xc0, !PT ;  /* 0x0000ff0092ff7812 */ /* 0x000fe200078ac0ff */
[----:B------:R-:W-:Y:S01]  /*3460*/  FFMA.FTZ R78, R141, R78, R47 ;  /* 0x0000004e8d4e7223 */ /* 0x000fe2000001002f */
[----:B------:R-:W-:Y:S01]  /*3470*/  FMUL.FTZ R76, R76, UR6 ;  /* 0x000000064c4c7c20 */ /* 0x000fe20008410000 */
[----:B0-----:R-:W-:-:S02]  /*3480*/  SEL R32, R74, RZ, P6 ;  /* 0x000000ff4a207207 */ /* 0x001fc40003000000 */
[----:B------:R-:W-:Y:S01]  /*3490*/  SEL R33, R80, RZ, P5 ;  /* 0x000000ff50217207 */ /* 0x000fe20002800000 */
[----:B------:R-:W-:Y:S01]  /*34a0*/  FMUL.FTZ R78, R78, UR6 ;  /* 0x000000064e4e7c20 */ /* 0x000fe20008410000 */
[C---:B------:R-:W-:Y:S02]  /*34b0*/  LOP3.LUT P6, RZ, R146.reuse, 0xff0000, RZ, 0xc0, !PT ;  /* 0x00ff000092ff7812 */ /* 0x040fe400078cc0ff */
[----:B------:R-:W-:Y:S02]  /*34c0*/  ISETP.GE.U32.AND P5, PT, R146, 0x1000000, PT ;  /* 0x010000009200780c */ /* 0x000fe40003fa6070 */
[----:B------:R-:W-:Y:S02]  /*34d0*/  SEL R34, R76, RZ, P6 ;  /* 0x000000ff4c227207 */ /* 0x000fe40003000000 */
[----:B------:R-:W-:Y:S01]  /*34e0*/  SEL R35, R78, RZ, P5 ;  /* 0x000000ff4e237207 */ /* 0x000fe20002800000 */
[----:B------:R-:W-:Y:S08]  /*34f0*/  BRA `(.L_x_4843) ;  /* 0x0000000000c87947 */ /* 0x000ff00003800000 */
.L_x_4845:
        /* <DEDUP_REMOVED lines=11> */
[----:B------:R-:W-:Y:S01]  /*35b0*/  LOP3.LUT P6, RZ, R146, 0xff, RZ, 0xc0, !PT ;  /* 0x000000ff92ff7812 */ /* 0x000fe200078cc0ff */
[----:B------:R-:W-:Y:S01]  /*35c0*/  FMUL.FTZ R62, R141, R76 ;  /* 0x0000004c8d3e7220 */ /* 0x000fe20000410000 */
[----:B------:R-:W-:Y:S01]  /*35d0*/  FMUL.FTZ R32, R60, UR6 ;  /* 0x000000063c207c20 */ /* 0x000fe20008410000 */
[----:B------:R-:W-:Y:S01]  /*35e0*/  FMUL.FTZ R33, R61, UR6 ;  /* 0x000000063d217c20 */ /* 0x000fe20008410000 */
[----:B------:R-:W-:Y:S01]  /*35f0*/  LOP3.LUT P5, RZ, R146, 0xff00, RZ, 0xc0, !PT ;  /* 0x0000ff0092ff7812 */ /* 0x000fe200078ac0ff */
[----:B------:R-:W-:Y:S01]  /*3600*/  FMUL.FTZ R63, R141, R78 ;  /* 0x0000004e8d3f7220 */ /* 0x000fe20000410000 */
        /* <DEDUP_REMOVED lines=9> */
.L_x_4847:
        /* <DEDUP_REMOVED lines=15> */
[----:B------:R-:W-:Y:S01]  /*3790*/  FMUL.FTZ R78, R141, R78 ;  /* 0x0000004e8d4e7220 */ /* 0x000fe20000410000 */
[----:B------:R-:W-:Y:S01]  /*37a0*/  FMUL.FTZ R76, R76, UR6 ;  /* 0x000000064c4c7c20 */ /* 0x000fe20008410000 */
[----:B0-----:R-:W-:-:S02]  /*37b0*/  SEL R32, R74, RZ, P6 ;  /* 0x000000ff4a207207 */ /* 0x001fc40003000000 */
[----:B------:R-:W-:Y:S01]  /*37c0*/  SEL R33, R80, RZ, P5 ;  /* 0x000000ff50217207 */ /* 0x000fe20002800000 */
[----:B------:R-:W-:Y:S01]  /*37d0*/  FMUL.FTZ R78, R78, UR6 ;  /* 0x000000064e4e7c20 */ /* 0x000fe20008410000 */
[C---:B------:R-:W-:Y:S02]  /*37e0*/  LOP3.LUT P6, RZ, R146.reuse, 0xff0000, RZ, 0xc0, !PT ;  /* 0x00ff000092ff7812 */ /* 0x040fe400078cc0ff */
[----:B------:R-:W-:Y:S02]  /*37f0*/  ISETP.GE.U32.AND P5, PT, R146, 0x1000000, PT ;  /* 0x010000009200780c */ /* 0x000fe40003fa6070 */
[----:B------:R-:W-:Y:S02]  /*3800*/  SEL R34, R76, RZ, P6 ;  /* 0x000000ff4c227207 */ /* 0x000fe40003000000 */
[----:B------:R-:W-:-:S09]  /*3810*/  SEL R35, R78, RZ, P5 ;  /* 0x000000ff4e237207 */ /* 0x000fd20002800000 */
.L_x_4843:
        /* <DEDUP_REMOVED lines=44> */
.L_x_4850:
        /* <DEDUP_REMOVED lines=33> */
.L_x_4849:
        /* <DEDUP_REMOVED lines=34> */
.L_x_4852:
        /* <DEDUP_REMOVED lines=33> */
.L_x_4848:
        /* <DEDUP_REMOVED lines=27> */
.L_x_4854:
        /* <DEDUP_REMOVED lines=25> */
.L_x_4853:
        /* <DEDUP_REMOVED lines=26> */
.L_x_4855:
        /* <DEDUP_REMOVED lines=24> */
.L_x_4851:
        /* <DEDUP_REMOVED lines=20> */
[----:B------:R-:W-:Y:S01]  /*48c0*/  FFMA.FTZ R61, R141, R98, R53 ;  /* 0x000000628d3d7223 */ /* 0x000fe20000010035 */
[----:B------:R-:W-:Y:S01]  /*48d0*/  FFMA.FTZ R93, R93, R37, R36 ;  /* 0x000000255d5d7223 */ /* 0x000fe20000010024 */
[----:B------:R-:W-:Y:S01]  /*48e0*/  FFMA.FTZ R62, R141, R97, R54 ;  /* 0x000000618d3e7223 */ /* 0x000fe20000010036 */
[----:B------:R-:W-:Y:S01]  /*48f0*/  FMUL.FTZ R64, R60, UR6 ;  /* 0x000000063c407c20 */ /* 0x000fe20008410000 */
[----:B------:R-:W-:Y:S01]  /*4900*/  FMUL.FTZ R65, R61, UR6 ;  /* 0x000000063d417c20 */ /* 0x000fe20008410000 */
[----:B------:R-:W-:Y:S01]  /*4910*/  FADD.FTZ R92, R92, -R93 ;  /* 0x8000005d5c5c7221 */ /* 0x000fe20000010000 */
[----:B------:R-:W-:-:S02]  /*4920*/  FMUL.FTZ R66, R62, UR6 ;  /* 0x000000063e427c20 */ /* 0x000fc40008410000 */
[C---:B------:R-:W-:Y:S01]  /*4930*/  SEL R32, R64.reuse, RZ, P6 ;  /* 0x000000ff40207207 */ /* 0x040fe20003000000 */
        /* <DEDUP_REMOVED lines=9> */
[C---:B------:R-:W-:Y:S02]  /*49d0*/  SEL R34, R66.reuse, RZ, P6 ;  /* 0x000000ff42227207 */ /* 0x040fe40003000000 */
[----:B------:R-:W-:Y:S02]  /*49e0*/  ISETP.GE.U32.AND P6, PT, R127, 0x1000000, PT ;  /* 0x010000007f00780c */ /* 0x000fe40003fc6070 */
[----:B------:R-:W-:Y:S02]  /*49f0*/  SEL R66, R66, RZ, P5 ;  /* 0x000000ff42427207 */ /* 0x000fe40002800000 */
[----:B------:R-:W-:-:S02]  /*4a00*/  ISETP.GE.U32.AND P5, PT, R134, 0x1000000, PT ;  /* 0x010000008600780c */ /* 0x000fc40003fa6070 */
[C---:B------:R-:W-:Y:S02]  /*4a10*/  SEL R35, R67.reuse, RZ, P6 ;  /* 0x000000ff43237207 */ /* 0x040fe40003000000 */
[----:B------:R-:W-:Y:S01]  /*4a20*/  SEL R67, R67, RZ, P5 ;  /* 0x000000ff43437207 */ /* 0x000fe20002800000 */
[----:B------:R-:W-:Y:S08]  /*4a30*/  BRA `(.L_x_4859) ;  /* 0x0000000c00287947 */ /* 0x000ff00003800000 */
.L_x_4858:
        /* <DEDUP_REMOVED lines=9> */
[C---:B------:R-:W-:Y:S01]  /*4ad0*/  FFMA.FTZ R98, R141.reuse, R98, R53 ;  /* 0x000000628d627223 */ /* 0x040fe20000010035 */
[----:B------:R-:W-:Y:S01]  /*4ae0*/  LOP3.LUT P5, RZ, R134, 0xff, RZ, 0xc0, !PT ;  /* 0x000000ff86ff7812 */ /* 0x000fe200078ac0ff */
[----:B------:R-:W-:Y:S01]  /*4af0*/  FADD.FTZ R92, R92, -R93 ;  /* 0x8000005d5c5c7221 */ /* 0x000fe20000010000 */
[----:B------:R-:W-:Y:S01]  /*4b00*/  FMUL.FTZ R158, R158, UR6 ;  /* 0x000000069e9e7c20 */ /* 0x000fe20008410000 */
[----:B------:R-:W-:Y:S01]  /*4b10*/  FMUL.FTZ R98, R98, UR6 ;  /* 0x0000000662627c20 */ /* 0x000fe20008410000 */
[C---:B------:R-:W-:Y:S01]  /*4b20*/  FFMA.FTZ R97, R141.reuse, R97, R54 ;  /* 0x000000618d617223 */ /* 0x040fe20000010036 */
[----:B------:R-:W-:-:S02]  /*4b30*/  FFMA.FTZ R92, R141, R92, R55 ;  /* 0x0000005c8d5c7223 */ /* 0x000fc40000010037 */
[C---:B0-----:R-:W-:Y:S01]  /*4b40*/  SEL R32, R158.reuse, RZ, P6 ;  /* 0x000000ff9e207207 */ /* 0x041fe20003000000 */
        /* <DEDUP_REMOVED lines=16> */
.L_x_4857:
[----:B------:R-:W-:Y:S05]  /*4c50*/  @!P2 BRA `(.L_x_4860) ;  /* 0x000000000084a947 */ /* 0x000fea0003800000 */
[-CC-:B------:R-:W-:Y:S01]  /*4c60*/  FFMA.FTZ R158, R158, R37.reuse, R36.reuse ;  /* 0x000000259e9e7223 */ /* 0x180fe20000010024 */
[-CC-:B------:R-:W-:Y:S01]  /*4c70*/  FFMA.FTZ R99, R99, R37.reuse, R36.reuse ;  /* 0x0000002563637223 */ /* 0x180fe20000010024 */
[-C--:B------:R-:W-:Y:S01]  /*4c80*/  FFMA.FTZ R97, R97, R37.reuse, R36 ;  /* 0x0000002561617223 */ /* 0x080fe20000010024 */
[----:B------:R-:W-:Y:S01]  /*4c90*/  LOP3.LUT P6, RZ, R127, 0xff, RZ, 0xc0, !PT ;  /* 0x000000ff7fff7812 */ /* 0x000fe200078cc0ff */
[----:B------:R-:W-:Y:S01]  /*4ca0*/  FADD.FTZ R158, R155, -R158 ;  /* 0x8000009e9b9e7221 */ /* 0x000fe20000010000 */
[----:B------:R-:W-:Y:S01]  /*4cb0*/  FADD.FTZ R98, R98, -R99 ;  /* 0x8000006362627221 */ /* 0x000fe20000010000 */
[----:B0-----:R-:W-:Y:S01]  /*4cc0*/  FADD.FTZ R62, R96, -R97 ;  /* 0x80000061603e7221 */ /* 0x001fe20000010000 */
[----:B------:R-:W-:Y:S01]  /*4cd0*/  LOP3.LUT P5, RZ, R134, 0xff, RZ, 0xc0, !PT ;  /* 0x000000ff86ff7812 */ /* 0x000fe200078ac0ff */
[C---:B------:R-:W-:Y:S01]  /*4ce0*/  FMUL.FTZ R60, R141.reuse, R158 ;  /* 0x0000009e8d3c7220 */ /* 0x040fe20000410000 */
[----:B------:R-:W-:Y:S01]  /*4cf0*/  FMUL.FTZ R61, R141, R98 ;  /* 0x000000628d3d7220 */ /* 0x000fe20000410000 */
[----:B------:R-:W-:Y:S01]  /*4d00*/  FFMA.FTZ R93, R93, R37, R36 ;  /* 0x000000255d5d7223 */ /* 0x000fe20000010024 */
[----:B------:R-:W-:Y:S01]  /*4d10*/  FMUL.FTZ R62, R141, R62 ;  /* 0x0000003e8d3e7220 */ /* 0x000fe20000410000 */
[----:B------:R-:W-:Y:S01]  /*4d20*/  FMUL.FTZ R64, R60, UR6 ;  /* 0x000000063c407c20 */ /* 0x000fe20008410000 */
[----:B------:R-:W-:Y:S01]  /*4d30*/  FMUL.FTZ R65, R61, UR6 ;  /* 0x000000063d417c20 */ /* 0x000fe20008410000 */
[----:B------:R-:W-:Y:S01]  /*4d40*/  FADD.FTZ R92, R92, -R93 ;  /* 0x8000005d5c5c7221 */ /* 0x000fe20000010000 */
[----:B------:R-:W-:-:S02]  /*4d50*/  FMUL.FTZ R66, R62, UR6 ;  /* 0x000000063e427c20 */ /* 0x000fc40008410000 */
[C---:B------:R-:W-:Y:S01]  /*4d60*/  SEL R32, R64.reuse, RZ, P6 ;  /* 0x000000ff40207207 */ /* 0x040fe20003000000 */
        /* <DEDUP_REMOVED lines=16> */
.L_x_4860:
        /* <DEDUP_REMOVED lines=9> */
[C---:B------:R-:W-:Y:S01]  /*4f00*/  FMUL.FTZ R98, R141.reuse, R98 ;  /* 0x000000628d627220 */ /* 0x040fe20000410000 */
        /* <DEDUP_REMOVED lines=23> */
.L_x_4856:
        /* <DEDUP_REMOVED lines=11> */
[----:B------:R-:W-:Y:S01]  /*5130*/  FFMA.FTZ R61, R141, R98, R53 ;  /* 0x000000628d3d7223 */ /* 0x000fe20000010035 */
        /* <DEDUP_REMOVED lines=15> */
.L_x_4862:
        /* <DEDUP_REMOVED lines=25> */
.L_x_4861:
        /* <DEDUP_REMOVED lines=26> */
.L_x_4863:
        /* <DEDUP_REMOVED lines=24> */
.L_x_4859:
        /* <DEDUP_REMOVED lines=13> */
[----:B------:R-:W-:Y:S01]  /*57b0*/  FFMA.FTZ R85, R85, R37, R36 ;  /* 0x0000002555557223 */ /* 0x000fe20000010024 */
        /* <DEDUP_REMOVED lines=30> */
.L_x_4866:
        /* <DEDUP_REMOVED lines=33> */
.L_x_4865:
[----:B------:R-:W-:Y:S05]  /*5bb0*/  @!P2 BRA `(.L_x_4868) ;  /* 0x000000000084a947 */ /* 0x000fea0003800000 */
[-CC-:B------:R-:W-:Y:S01]  /*5bc0*/  FFMA.FTZ R89, R89, R37.reuse, R36.reuse ;  /* 0x0000002559597223 */ /* 0x180fe20000010024 */
[-CC-:B------:R-:W-:Y:S01]  /*5bd0*/  FFMA.FTZ R87, R87, R37.reuse, R36.reuse ;  /* 0x0000002557577223 */ /* 0x180fe20000010024 */
[-CC-:B------:R-:W-:Y:S01]  /*5be0*/  FFMA.FTZ R85, R85, R37.reuse, R36.reuse ;  /* 0x0000002555557223 */ /* 0x180fe20000010024 */
[----:B------:R-:W-:Y:S01]  /*5bf0*/  LOP3.LUT P6, RZ, R126, 0xff, RZ, 0xc0, !PT ;  /* 0x000000ff7eff7812 */ /* 0x000fe200078cc0ff */
[----:B0-----:R-:W-:Y:S01]  /*5c00*/  FADD.FTZ R60, R88, -R89 ;  /* 0x80000059583c7221 */ /* 0x001fe20000010000 */
[----:B------:R-:W-:Y:S01]  /*5c10*/  FADD.FTZ R84, R84, -R87 ;  /* 0x8000005754547221 */ /* 0x000fe20000010000 */
[----:B------:R-:W-:Y:S01]  /*5c20*/  FADD.FTZ R62, R82, -R85 ;  /* 0x80000055523e7221 */ /* 0x000fe20000010000 */
[----:B------:R-:W-:Y:S01]  /*5c30*/  LOP3.LUT P5, RZ, R135, 0xff, RZ, 0xc0, !PT ;  /* 0x000000ff87ff7812 */ /* 0x000fe200078ac0ff */
[C---:B------:R-:W-:Y:S01]  /*5c40*/  FMUL.FTZ R60, R141.reuse, R60 ;  /* 0x0000003c8d3c7220 */ /* 0x040fe20000410000 */
        /* <DEDUP_REMOVED lines=24> */
.L_x_4868:
        /* <DEDUP_REMOVED lines=33> */
.L_x_4864:
        /* <DEDUP_REMOVED lines=27> */
.L_x_4870:
        /* <DEDUP_REMOVED lines=25> */
.L_x_4869:
[----:B------:R-:W-:Y:S05]  /*6320*/  @!P2 BRA `(.L_x_4871) ;  /* 0x000000000064a947 */ /* 0x000fea0003800000 */
        /* <DEDUP_REMOVED lines=25> */
.L_x_4871:
        /* <DEDUP_REMOVED lines=24> */
.L_x_4867:
        /* <DEDUP_REMOVED lines=10> */
[----:B------:R-:W-:Y:S02]  /*66e0*/  MOV R49, R10 ;  /* 0x0000000a00317202 */ /* 0x000fe40000000f00 */
[----:B0-----:R-:W-:Y:S02]  /*66f0*/  MOV R37, R18 ;  /* 0x0000001200257202 */ /* 0x001fe40000000f00 */
        /* <DEDUP_REMOVED lines=38> */
.L_x_4829:
[----:B------:R-:W0:Y:S08]  /*6960*/  S2UR UR4, SR_CTAID.X ;  /* 0x00000000000479c3 */ /* 0x000e300000002500 */
        /* <DEDUP_REMOVED lines=18> */
.L_x_4873:
        /* <DEDUP_REMOVED lines=15> */
.L_x_5479:


//--------------------- .text._ZN10layer_norm31ln_parallel_residual_bwd_kernelINS_13Kernel_traitsIfffffjLj2560ELj1ELj1ELj4ELj16ENS_18Kernel_traits_baseILj2560EfffffjLj128EEEEELb0ELb0ELb0EEEvNS_9BwdParamsE --------------------------
	.section	.text._ZN10layer_norm31ln_parallel_residual_bwd_kernelINS_13Kernel_traitsIfffffjLj2560ELj1ELj1ELj4ELj16ENS_18Kernel_traits_baseILj2560EfffffjLj128EEEEELb0ELb0ELb0EEEvNS_9BwdParamsE,"ax",@progbits
	.align	128
        .global         _ZN10layer_norm31ln_parallel_residual_bwd_kernelINS_13Kernel_traitsIfffffjLj2560ELj1ELj1ELj4ELj16ENS_18Kernel_traits_baseILj2560EfffffjLj128EEEEELb0ELb0ELb0EEEvNS_9BwdParamsE
        .type           _ZN10layer_norm31ln_parallel_residual_bwd_kernelINS_13Kernel_traitsIfffffjLj2560ELj1ELj1ELj4ELj16ENS_18Kernel_traits_baseILj2560EfffffjLj128EEEEELb0ELb0ELb0EEEvNS_9BwdParamsE,@function
        .size           _ZN10layer_norm31ln_parallel_residual_bwd_kernelINS_13Kernel_traitsIfffffjLj2560ELj1ELj1ELj4ELj16ENS_18Kernel_traits_baseILj2560EfffffjLj128EEEEELb0ELb0ELb0EEEvNS_9BwdParamsE,(.L_x_5480 - _ZN10layer_norm31ln_parallel_residual_bwd_kernelINS_13Kernel_traitsIfffffjLj2560ELj1ELj1ELj4ELj16ENS_18Kernel_traits_baseILj2560EfffffjLj128EEEEELb0ELb0ELb0EEEvNS_9BwdParamsE)
        .other          _ZN10layer_norm31ln_parallel_residual_bwd_kernelINS_13Kernel_traitsIfffffjLj2560ELj1ELj1ELj4ELj16ENS_18Kernel_traits_baseILj2560EfffffjLj128EEEEELb0ELb0ELb0EEEvNS_9BwdParamsE,@"STO_CUDA_ENTRY STV_DEFAULT"
_ZN10layer_norm31ln_parallel_residual_bwd_kernelINS_13Kernel_traitsIfffffjLj2560ELj1ELj1ELj4ELj16ENS_18Kernel_traits_baseILj2560EfffffjLj128EEEEELb0ELb0ELb0EEEvNS_9BwdParamsE:
.text._ZN10layer_norm31ln_parallel_residual_bwd_kernelINS_13Kernel_traitsIfffffjLj2560ELj1ELj1ELj4ELj16ENS_18Kernel_traits_baseILj2560EfffffjLj128EEEEELb0ELb0ELb0EEEvNS_9BwdParamsE:
        /* <DEDUP_REMOVED lines=29> */
[----:B------:R3:W5:Y:S01]  /*01d0*/  @P0 LDG.E.128 R152, desc[UR12][R4.64] ;  /* 0x0000000c04980981 */ /* 0x000762000c1e1d00 */
[----:B------:R-:W4:Y:S02]  /*01e0*/  LDC.64 R28, c[0x0][0x3d0] ;  /* 0x0000f400ff1c7b82 */ /* 0x000f240000000a00 */
[C---:B-1----:R-:W-:Y:S01]  /*01f0*/  @P1 IMAD.WIDE.U32 R18, R33.reuse, 0x10, R12 ;  /* 0x0000001021121825 */ /* 0x042fe200078e000c */
[----:B------:R-:W-:Y:S01]  /*0200*/  @P1 IADD3 R33, PT, PT, R33, 0x80, RZ ;  /* 0x0000008021211810 */ /* 0x000fe20007ffe0ff */
[----:B------:R3:W5:Y:S01]  /*0210*/  @P1 LDG.E.128 R148, desc[UR12][R16.64] ;  /* 0x0000000c10941981 */ /* 0x000762000c1e1d00 */
[----:B------:R-:W-:-:S03]  /*0220*/  P2R R12, PR, RZ, 0x10 ;  /* 0x00000010ff0c7803 */ /* 0x000fc60000000000 */
[C---:B0-----:R-:W-:Y:S01]  /*0230*/  @P2 IMAD.WIDE.U32 R20, R33.reuse, 0x10, R14 ;  /* 0x0000001021142825 */ /* 0x041fe200078e000e */
[----:B------:R3:W5:Y:S01]  /*0240*/  @P1 LDG.E.128 R144, desc[UR12][R18.64] ;  /* 0x0000000c12901981 */ /* 0x000762000c1e1d00 */
[----:B------:R-:W0:Y:S02]  /*0250*/  LDC.64 R30, c[0x0][0x3d8] ;  /* 0x0000f600ff1e7b82 */ /* 0x000e240000000a00 */
[C---:B------:R-:W-:Y:S01]  /*0260*/  @P2 IMAD.WIDE.U32 R22, R33.reuse, 0x10, R22 ;  /* 0x0000001021162825 */ /* 0x040fe200078e0016 */
[----:B------:R-:W-:Y:S01]  /*0270*/  @P2 IADD3 R33, PT, PT, R33, 0x80, RZ ;  /* 0x0000008021212810 */ /* 0x000fe20007ffe0ff */
[----:B------:R3:W5:Y:S04]  /*0280*/  @P2 LDG.E.128 R140, desc[UR12][R20.64] ;  /* 0x0000000c148c2981 */ /* 0x000768000c1e1d00 */
[C---:B------:R-:W-:Y:S01]  /*0290*/  @P3 IMAD.WIDE.U32 R24, R33.reuse, 0x10, R24 ;  /* 0x0000001021183825 */ /* 0x040fe200078e0018 */
[----:B------:R3:W5:Y:S03]  /*02a0*/  @P2 LDG.E.128 R136, desc[UR12][R22.64] ;  /* 0x0000000c16882981 */ /* 0x000766000c1e1d00 */
[C---:B--2---:R-:W-:Y:S01]  /*02b0*/  @P3 IMAD.WIDE.U32 R26, R33.reuse, 0x10, R26 ;  /* 0x00000010211a3825 */ /* 0x044fe200078e001a */
[----:B------:R3:W5:Y:S01]  /*02c0*/  @P3 LDG.E.128 R132, desc[UR12][R24.64] ;  /* 0x0000000c18843981 */ /* 0x000762000c1e1d00 */
[----:B------:R-:W1:Y:S01]  /*02d0*/  S2UR UR4, SR_CTAID.X ;  /* 0x00000000000479c3 */ /* 0x000e620000002500 */
[----:B------:R-:W-:-:S02]  /*02e0*/  @P3 IADD3 R33, PT, PT, R33, 0x80, RZ ;  /* 0x0000008021213810 */ /* 0x000fc40007ffe0ff */
[----:B------:R3:W5:Y:S03]  /*02f0*/  @P3 LDG.E.128 R128, desc[UR12][R26.64] ;  /* 0x0000000c1a803981 */ /* 0x000766000c1e1d00 */
[----:B----4-:R-:W-:-:S04]  /*0300*/  @P4 IMAD.WIDE.U32 R10, R33, 0x10, R28 ;  /* 0x00000010210a4825 */ /* 0x010fc800078e001c */
[----:B0-----:R-:W-:Y:S01]  /*0310*/  @P4 IMAD.WIDE.U32 R14, R33, 0x10, R30 ;  /* 0x00000010210e4825 */ /* 0x001fe200078e001e */
[----:B------:R3:W5:Y:S04]  /*0320*/  @P4 LDG.E.128 R124, desc[UR12][R10.64] ;  /* 0x0000000c0a7c4981 */ /* 0x000768000c1e1d00 */
[----:B------:R3:W5:Y:S01]  /*0330*/  @P4 LDG.E.128 R120, desc[UR12][R14.64] ;  /* 0x0000000c0e784981 */ /* 0x000762000c1e1d00 */
        /* <DEDUP_REMOVED lines=92> */
.L_x_4937:
[----:B0--34-:R-:W4:Y:S01]  /*0900*/  LDC.64 R172, c[0x0][0x3c0] ;  /* 0x0000f000ffac7b82 */ /* 0x019f220000000a00 */
[----:B------:R-:W-:-:S07]  /*0910*/  ISETP.NE.AND P4, PT, R180, RZ, PT ;  /* 0x000000ffb400720c */ /* 0x000fce0003f85270 */
[----:B------:R-:W0:Y:S08]  /*0920*/  LDC.64 R174, c[0x0][0x3c8] ;  /* 0x0000f200ffae7b82 */ /* 0x000e300000000a00 */
[----:B------:R-:W1:Y:S01]  /*0930*/  LDC R9, c[0x0][0x388] ;  /* 0x0000e200ff097b82 */ /* 0x000e620000000800 */
[----:B----4-:R-:W-:-:S06]  /*0940*/  IMAD.WIDE R172, R6, 0x4, R172 ;  /* 0x0000000406ac7825 */ /* 0x010fcc00078e02ac */
[----:B------:R-:W4:Y:S01]  /*0950*/  LDG.E R172, desc[UR12][R172.64] ;  /* 0x0000000cacac7981 */ /* 0x000f22000c1e1900 */
[----:B0-----:R-:W-:-:S05]  /*0960*/  IMAD.WIDE R174, R6, 0x4, R174 ;  /* 0x0000000406ae7825 */ /* 0x001fca00078e02ae */
[----:B-----5:R0:W5:Y:S01]  /*0970*/  LDG.E R5, desc[UR12][R174.64] ;  /* 0x0000000cae057981 */ /* 0x020162000c1e1900 */
[----:B-1----:R-:W-:-:S05]  /*0980*/  IMAD R4, R6, R9, RZ ;  /* 0x0000000906047224 */ /* 0x002fca00078e02ff */
[----:B------:R-:W-:-:S04]  /*0990*/  SHF.R.S32.HI R177, RZ, 0x1f, R4 ;  /* 0x0000001fffb17819 */ /* 0x000fc80000011404 */
[----:B------:R-:W-:Y:S01]  /*09a0*/  LEA.HI R177, R177, R4, RZ, 0x2 ;  /* 0x00000004b1b17211 */ /* 0x000fe200078f10ff */
[----:B------:R-:W-:Y:S01]  /*09b0*/  BSSY.RECONVERGENT B0, `(.L_x_4875) ;  /* 0x0000043000007945 */ /* 0x000fe20003800200 */
[----:B------:R-:W-:Y:S02]  /*09c0*/  ISETP.GE.U32.AND P6, PT, R7, 0x280, PT ;  /* 0x000002800700780c */ /* 0x000fe40003fc6070 */
[----:B------:R-:W-:Y:S01]  /*09d0*/  LEA.HI.SX32 R4, R177, R182, 0x1e ;  /* 0x000000b6b1047211 */ /* 0x000fe200078ff2ff */
[----:B------:R-:W-:Y:S01]  /*09e0*/  HFMA2 R209, -RZ, RZ, 0, 0 ;  /* 0x00000000ffd17431 */ /* 0x000fe200000001ff */
[C---:B------:R-:W-:Y:S02]  /*09f0*/  ISETP.GE.U32.AND P1, PT, R7.reuse, 0x100, PT ;  /* 0x000001000700780c */ /* 0x040fe40003f26070 */
[C---:B------:R-:W-:Y:S02]  /*0a00*/  ISETP.GE.U32.AND P2, PT, R7.reuse, 0x180, PT ;  /* 0x000001800700780c */ /* 0x040fe40003f46070 */
[----:B------:R-:W-:-:S02]  /*0a10*/  ISETP.GE.U32.AND P3, PT, R7, 0x200, PT ;  /* 0x000002000700780c */ /* 0x000fc40003f66070 */
[----:B------:R-:W-:Y:S02]  /*0a20*/  MOV R210, RZ ;  /* 0x000000ff00d27202 */ /* 0x000fe40000000f00 */
[----:B------:R-:W-:Y:S02]  /*0a30*/  P2R R12, PR, RZ, 0x40 ;  /* 0x00000040ff0c7803 */ /* 0x000fe40000000000 */
[----:B------:R-:W-:Y:S02]  /*0a40*/  MOV R208, R4 ;  /* 0x0000000400d07202 */ /* 0x000fe40000000f00 */
[----:B----4-:R-:W-:Y:S01]  /*0a50*/  FSEL R206, R172, RZ, !P4 ;  /* 0x000000ffacce7208 */ /* 0x010fe20006000000 */
[----:B0-----:R-:W-:Y:S06]  /*0a60*/  @!P0 BRA `(.L_x_4876) ;  /* 0x0000000000dc8947 */ /* 0x001fec0003800000 */
[----:B------:R-:W0:Y:S08]  /*0a70*/  LDC.64 R180, c[0x0][0x3a8] ;  /* 0x0000ea00ffb47b82 */ /* 0x000e300000000a00 */
[----:B------:R-:W1:Y:S08]  /*0a80*/  LDC.64 R172, c[0x0][0x430] ;  /* 0x00010c00ffac7b82 */ /* 0x000e700000000a00 */
[----:B------:R-:W4:Y:S01]  /*0a90*/  LDC.64 R176, c[0x0][0x428] ;  /* 0x00010a00ffb07b82 */ /* 0x000f220000000a00 */
[----:B0-----:R-:W-:-:S06]  /*0aa0*/  IMAD.WIDE.U32 R180, R4, 0x10, R180 ;  /* 0x0000001004b47825 */ /* 0x001fcc00078e00b4 */
[----:B------:R-:W3:Y:S01]  /*0ab0*/  LDG.E.128 R180, desc[UR12][R180.64] ;  /* 0x0000000cb4b47981 */ /* 0x000ee2000c1e1d00 */
[----:B-1----:R-:W-:-:S06]  /*0ac0*/  IMAD.WIDE.U32 R172, R4, 0x10, R172 ;  /* 0x0000001004ac7825 */ /* 0x002fcc00078e00ac */
[----:B------:R-:W3:Y:S01]  /*0ad0*/  LDG.E.128 R172, desc[UR12][R172.64] ;  /* 0x0000000cacac7981 */ /* 0x000ee2000c1e1d00 */
[----:B----4-:R-:W-:-:S06]  /*0ae0*/  IMAD.WIDE.U32 R176, R4, 0x10, R176 ;  /* 0x0000001004b07825 */ /* 0x010fcc00078e00b0 */
[----:B------:R-:W4:Y:S01]  /*0af0*/  LDG.E.128 R176, desc[UR12][R176.64] ;  /* 0x0000000cb0b07981 */ /* 0x000f22000c1e1d00 */
[----:B--2---:R-:W-:-:S04]  /*0b00*/  ISETP.NE.U32.AND P0, PT, RZ, UR14, PT ;  /* 0x0000000eff007c0c */ /* 0x004fc8000bf05070 */
[----:B------:R-:W-:-:S13]  /*0b10*/  ISETP.NE.AND.EX P0, PT, RZ, UR15, PT, P0 ;  /* 0x0000000fff007c0c */ /* 0x000fda000bf05300 */
[----:B------:R-:W0:Y:S02]  /*0b20*/  @P0 LDC.64 R190, c[0x0][0x438] ;  /* 0x00010e00ffbe0b82 */ /* 0x000e240000000a00 */
[----:B0-----:R-:W-:-:S05]  /*0b30*/  @P0 IMAD.WIDE.U32 R190, R4, 0x10, R190 ;  /* 0x0000001004be0825 */ /* 0x001fca00078e00be */
[----:B------:R0:W5:Y:S01]  /*0b40*/  @P0 LDG.E.128 R36, desc[UR12][R190.64] ;  /* 0x0000000cbe240981 */ /* 0x000162000c1e1d00 */
[C---:B---3--:R-:W-:Y:S01]  /*0b50*/  FADD.FTZ R0, -R206.reuse, R180 ;  /* 0x000000b4ce007221 */ /* 0x048fe20000010100 */
[----:B------:R-:W-:-:S03]  /*0b60*/  FADD.FTZ R2, -R206, R181 ;  /* 0x000000b5ce027221 */ /* 0x000fc60000010100 */
[C---:B-----5:R-:W-:Y:S01]  /*0b70*/  FMUL.FTZ R3, R5.reuse, R0 ;  /* 0x0000000005037220 */ /* 0x060fe20000410000 */
[----:B------:R-:W-:Y:S01]  /*0b80*/  FMUL.FTZ R2, R5, R2 ;  /* 0x0000000205027220 */ /* 0x000fe20000410000 */
[----:B------:R-:W-:Y:S01]  /*0b90*/  FMUL.FTZ R13, R152, R172 ;  /* 0x000000ac980d7220 */ /* 0x000fe20000410000 */
[----:B------:R-:W-:Y:S01]  /*0ba0*/  FMUL.FTZ R180, R153, R173 ;  /* 0x000000ad99b47220 */ /* 0x000fe20000410000 */
[----:B------:R-:W-:Y:S01]  /*0bb0*/  FADD.FTZ R56, R56, R172 ;  /* 0x000000ac38387221 */ /* 0x000fe20000010000 */
[-C--:B------:R-:W-:Y:S01]  /*0bc0*/  FFMA.FTZ R76, R172, R3.reuse, R76 ;  /* 0x00000003ac4c7223 */ /* 0x080fe2000001004c */
[----:B------:R-:W-:Y:S01]  /*0bd0*/  FADD.FTZ R182, -R206, R182 ;  /* 0x000000b6ceb67221 */ /* 0x000fe20000010100 */
[----:B----4-:R-:W-:Y:S01]  /*0be0*/  FFMA.FTZ R0, R156, R176, R13 ;  /* 0x000000b09c007223 */ /* 0x010fe2000001000d */
[----:B------:R-:W-:Y:S01]  /*0bf0*/  FADD.FTZ R96, R96, R176 ;  /* 0x000000b060607221 */ /* 0x000fe20000010000 */
[----:B------:R-:W-:Y:S01]  /*0c00*/  FFMA.FTZ R116, R176, R3, R116 ;  /* 0x00000003b0747223 */ /* 0x000fe20000010074 */
[----:B------:R-:W-:Y:S01]  /*0c10*/  FADD.FTZ R97, R97, R177 ;  /* 0x000000b161617221 */ /* 0x000fe20000010000 */
[----:B------:R-:W-:Y:S01]  /*0c20*/  FFMA.FTZ R13, R157, R177, R180 ;  /* 0x000000b19d0d7223 */ /* 0x000fe200000100b4 */
[----:B------:R-:W-:Y:S01]  /*0c30*/  FFMA.FTZ R117, R177, R2, R117 ;  /* 0x00000002b1757223 */ /* 0x000fe20000010075 */
[----:B------:R-:W-:Y:S01]  /*0c40*/  FMUL.FTZ R176, R155, R175 ;  /* 0x000000af9bb07220 */ /* 0x000fe20000410000 */
[----:B0-----:R-:W-:Y:S01]  /*0c50*/  FMUL.FTZ R191, R154, R174 ;  /* 0x000000ae9abf7220 */ /* 0x001fe20000410000 */
[----:B------:R-:W-:Y:S01]  /*0c60*/  FADD.FTZ R172, RZ, R0 ;  /* 0x00000000ffac7221 */ /* 0x000fe20000010000 */
[----:B------:R-:W-:Y:S01]  /*0c70*/  FFMA.FTZ R177, R3, R0, RZ ;  /* 0x0000000003b17223 */ /* 0x000fe200000100ff */
[----:B------:R-:W-:Y:S01]  /*0c80*/  FFMA.FTZ R203, R159, R179, R176 ;  /* 0x000000b39fcb7223 */ /* 0x000fe200000100b0 */
[----:B------:R-:W-:Y:S01]  /*0c90*/  FADD.FTZ R208, -R206, R183 ;  /* 0x000000b7ced07221 */ /* 0x000fe20000010100 */
[----:B------:R-:W-:Y:S01]  /*0ca0*/  FMUL.FTZ R193, R5, R182 ;  /* 0x000000b605c17220 */ /* 0x000fe20000410000 */
[----:B------:R-:W-:Y:S01]  /*0cb0*/  FFMA.FTZ R191, R158, R178, R191 ;  /* 0x000000b29ebf7223 */ /* 0x000fe200000100bf */
        /* <DEDUP_REMOVED lines=8> */
[-C--:B------:R-:W-:Y:S01]  /*0d40*/  FFMA.FTZ R118, R178, R193.reuse, R118 ;  /* 0x000000c1b2767223 */ /* 0x080fe20000010076 */
[----:B------:R-:W-:Y:S01]  /*0d50*/  FADD.FTZ R99, R99, R179 ;  /* 0x000000b363637221 */ /* 0x000fe20000010000 */
[-C--:B------:R-:W-:Y:S01]  /*0d60*/  FFMA.FTZ R119, R179, R190.reuse, R119 ;  /* 0x000000beb3777223 */ /* 0x080fe20000010077 */
[----:B------:R-:W-:Y:S01]  /*0d70*/  FADD.FTZ R58, R58, R174 ;  /* 0x000000ae3a3a7221 */ /* 0x000fe20000010000 */
[----:B------:R-:W-:Y:S01]  /*0d80*/  FFMA.FTZ R78, R174, R193, R78 ;  /* 0x000000c1ae4e7223 */ /* 0x000fe2000001004e */
[----:B------:R-:W-:Y:S01]  /*0d90*/  FADD.FTZ R59, R59, R175 ;  /* 0x000000af3b3b7221 */ /* 0x000fe20000010000 */
[----:B------:R-:W-:Y:S01]  /*0da0*/  FFMA.FTZ R79, R175, R190, R79 ;  /* 0x000000beaf4f7223 */ /* 0x000fe2000001004f */
[----:B------:R-:W-:Y:S01]  /*0db0*/  IADD3 R208, PT, PT, R4, 0x80, RZ ;  /* 0x0000008004d07810 */ /* 0x000fe20007ffe0ff */
[----:B------:R-:W-:Y:S01]  /*0dc0*/  FADD.FTZ R209, R172, R203 ;  /* 0x000000cbacd17221 */ /* 0x000fe20000010000 */
[----:B------:R-:W-:-:S07]  /*0dd0*/  FFMA.FTZ R210, R190, R203, R173 ;  /* 0x000000cbbed27223 */ /* 0x000fce00000100ad */
.L_x_4876:
[----:B--23--:R-:W-:Y:S05]  /*0de0*/  BSYNC.RECONVERGENT B0 ;  /* 0x0000000000007941 */ /* 0x00cfea0003800200 */
.L_x_4875:
[----:B------:R-:W-:Y:S04]  /*0df0*/  BSSY.RECONVERGENT B0, `(.L_x_4877) ;  /* 0x0000039000007945 */ /* 0x000fe80003800200 */
[----:B------:R-:W-:Y:S05]  /*0e00*/  @!P1 BRA `(.L_x_4878) ;  /* 0x0000000000dc9947 */ /* 0x000fea0003800000 */
[----:B------:R-:W0:Y:S01]  /*0e10*/  LDC.64 R180, c[0x0][0x3a8] ;  /* 0x0000ea00ffb47b82 */ /* 0x000e220000000a00 */
[----:B------:R-:W-:-:S07]  /*0e20*/  ISETP.NE.U32.AND P0, PT, RZ, UR14, PT ;  /* 0x0000000eff007c0c */ /* 0x000fce000bf05070 */
[----:B------:R-:W1:Y:S08]  /*0e30*/  LDC.64 R172, c[0x0][0x430] ;  /* 0x00010c00ffac7b82 */ /* 0x000e700000000a00 */
[----:B------:R-:W2:Y:S01]  /*0e40*/  LDC.64 R176, c[0x0][0x428] ;  /* 0x00010a00ffb07b82 */ /* 0x000ea20000000a00 */
[----:B------:R-:W-:Y:S01]  /*0e50*/  ISETP.NE.AND.EX P0, PT, RZ, UR15, PT, P0 ;  /* 0x0000000fff007c0c */ /* 0x000fe2000bf05300 */
[----:B0-----:R-:W-:-:S06]  /*0e60*/  IMAD.WIDE.U32 R180, R208, 0x10, R180 ;  /* 0x00000010d0b47825 */ /* 0x001fcc00078e00b4 */
[----:B------:R-:W3:Y:S06]  /*0e70*/  LDG.E.128 R180, desc[UR12][R180.64] ;  /* 0x0000000cb4b47981 */ /* 0x000eec000c1e1d00 */
[----:B------:R-:W0:Y:S01]  /*0e80*/  @P0 LDC.64 R212, c[0x0][0x438] ;  /* 0x00010e00ffd40b82 */ /* 0x000e220000000a00 */
[----:B-1----:R-:W-:-:S06]  /*0e90*/  IMAD.WIDE.U32 R172, R208, 0x10, R172 ;  /* 0x00000010d0ac7825 */ /* 0x002fcc00078e00ac */
[----:B------:R-:W4:Y:S01]  /*0ea0*/  LDG.E.128 R172, desc[UR12][R172.64] ;  /* 0x0000000cacac7981 */ /* 0x000f22000c1e1d00 */
[----:B--2---:R-:W-:-:S06]  /*0eb0*/  IMAD.WIDE.U32 R176, R208, 0x10, R176 ;  /* 0x00000010d0b07825 */ /* 0x004fcc00078e00b0 */
[----:B------:R-:W2:Y:S01]  /*0ec0*/  LDG.E.128 R176, desc[UR12][R176.64] ;  /* 0x0000000cb0b07981 */ /* 0x000ea2000c1e1d00 */
[----:B0-----:R-:W-:-:S05]  /*0ed0*/  @P0 IMAD.WIDE.U32 R212, R208, 0x10, R212 ;  /* 0x00000010d0d40825 */ /* 0x001fca00078e00d4 */
[----:B------:R0:W5:Y:S01]  /*0ee0*/  @P0 LDG.E.128 R32, desc[UR12][R212.64] ;  /* 0x0000000cd4200981 */ /* 0x000162000c1e1d00 */
[----:B------:R-:W-:Y:S01]  /*0ef0*/  IADD3 R208, PT, PT, R208, 0x80, RZ ;  /* 0x00000080d0d07810 */ /* 0x000fe20007ffe0ff */
[C---:B---3--:R-:W-:Y:S01]  /*0f00*/  FADD.FTZ R18, -R206.reuse, R180 ;  /* 0x000000b4ce127221 */ /* 0x048fe20000010100 */
[----:B------:R-:W-:-:S03]  /*0f10*/  FADD.FTZ R22, -R206, R181 ;  /* 0x000000b5ce167221 */ /* 0x000fc60000010100 */
[C---:B-----5:R-:W-:Y:S01]  /*0f20*/  FMUL.FTZ R19, R5.reuse, R18 ;  /* 0x0000001205137220 */ /* 0x060fe20000410000 */
[----:B----4-:R-:W-:Y:S01]  /*0f30*/  FMUL.FTZ R181, R144, R172 ;  /* 0x000000ac90b57220 */ /* 0x010fe20000410000 */
[----:B------:R-:W-:Y:S01]  /*0f40*/  FMUL.FTZ R22, R5, R22 ;  /* 0x0000001605167220 */ /* 0x000fe20000410000 */
[----:B------:R-:W-:Y:S01]  /*0f50*/  FADD.FTZ R52, R52, R172 ;  /* 0x000000ac34347221 */ /* 0x000fe20000010000 */
[----:B--2---:R-:W-:Y:S01]  /*0f60*/  FADD.FTZ R92, R92, R176 ;  /* 0x000000b05c5c7221 */ /* 0x004fe20000010000 */
[----:B------:R-:W-:Y:S01]  /*0f70*/  FFMA.FTZ R18, R148, R176, R181 ;  /* 0x000000b094127223 */ /* 0x000fe200000100b5 */
        /* <DEDUP_REMOVED lines=9> */
[----:B------:R-:W-:Y:S01]  /*1010*/  FADD.FTZ R172, R209, R18 ;  /* 0x00000012d1ac7221 */ /* 0x000fe20000010000 */
[----:B------:R-:W-:Y:S01]  /*1020*/  FADD.FTZ R182, -R206, R182 ;  /* 0x000000b6ceb67221 */ /* 0x000fe20000010100 */
[----:B------:R-:W-:Y:S01]  /*1030*/  FFMA.FTZ R173, R19, R18, R210 ;  /* 0x0000001213ad7223 */ /* 0x000fe200000100d2 */
[----:B------:R-:W-:Y:S01]  /*1040*/  FFMA.FTZ R196, R150, R178, R177 ;  /* 0x000000b296c47223 */ /* 0x000fe200000100b1 */
[----:B------:R-:W-:Y:S01]  /*1050*/  FADD.FTZ R177, R172, R189 ;  /* 0x000000bdacb17221 */ /* 0x000fe20000010000 */
[----:B------:R-:W-:Y:S01]  /*1060*/  FADD.FTZ R204, -R206, R183 ;  /* 0x000000b7cecc7221 */ /* 0x000fe20000010100 */
[----:B------:R-:W-:Y:S01]  /*1070*/  FMUL.FTZ R199, R5, R182 ;  /* 0x000000b605c77220 */ /* 0x000fe20000410000 */
[----:B------:R-:W-:Y:S01]  /*1080*/  FMUL.FTZ R202, R147, R175 ;  /* 0x000000af93ca7220 */ /* 0x000fe20000410000 */
[----:B------:R-:W-:Y:S01]  /*1090*/  FFMA.FTZ R172, R22, R189, R173 ;  /* 0x000000bd16ac7223 */ /* 0x000fe200000100ad */
[----:B------:R-:W-:Y:S01]  /*10a0*/  FMUL.FTZ R204, R5, R204 ;  /* 0x000000cc05cc7220 */ /* 0x000fe20000410000 */
[----:B------:R-:W-:Y:S01]  /*10b0*/  FADD.FTZ R177, R177, R196 ;  /* 0x000000c4b1b17221 */ /* 0x000fe20000010000 */
[----:B------:R-:W-:Y:S01]  /*10c0*/  FFMA.FTZ R202, R151, R179, R202 ;  /* 0x000000b397ca7223 */ /* 0x000fe200000100ca */
[----:B------:R-:W-:Y:S01]  /*10d0*/  FFMA.FTZ R173, R199, R196, R172 ;  /* 0x000000c4c7ad7223 */ /* 0x000fe200000100ac */
[----:B------:R-:W-:Y:S01]  /*10e0*/  FADD.FTZ R94, R94, R178 ;  /* 0x000000b25e5e7221 */ /* 0x000fe20000010000 */
[-C--:B------:R-:W-:Y:S01]  /*10f0*/  FFMA.FTZ R114, R178, R199.reuse, R114 ;  /* 0x000000c7b2727223 */ /* 0x080fe20000010072 */
        /* <DEDUP_REMOVED lines=8> */
.L_x_4878:
[----:B------:R-:W-:Y:S05]  /*1180*/  BSYNC.RECONVERGENT B0 ;  /* 0x0000000000007941 */ /* 0x000fea0003800200 */
.L_x_4877:
[----:B------:R-:W-:Y:S04]  /*1190*/  BSSY.RECONVERGENT B0, `(.L_x_4879) ;  /* 0x0000039000007945 */ /* 0x000fe80003800200 */
[----:B------:R-:W-:Y:S05]  /*11a0*/  @!P2 BRA `(.L_x_4880) ;  /* 0x0000000000dca947 */ /* 0x000fea0003800000 */
[----:B------:R-:W0:Y:S01]  /*11b0*/  LDC.64 R174, c[0x0][0x3a8] ;  /* 0x0000ea00ffae7b82 */ /* 0x000e220000000a00 */
[----:B------:R-:W-:-:S07]  /*11c0*/  ISETP.NE.U32.AND P0, PT, RZ, UR14, PT ;  /* 0x0000000eff007c0c */ /* 0x000fce000bf05070 */
        /* <DEDUP_REMOVED lines=8> */
[----:B------:R-:W-:-:S13]  /*1250*/  ISETP.NE.AND.EX P0, PT, RZ, UR15, PT, P0 ;  /* 0x0000000fff007c0c */ /* 0x000fda000bf05300 */
[----:B------:R-:W0:Y:S02]  /*1260*/  @P0 LDC.64 R20, c[0x0][0x438] ;  /* 0x00010e00ff140b82 */ /* 0x000e240000000a00 */
[----:B0-----:R-:W-:-:S05]  /*1270*/  @P0 IMAD.WIDE.U32 R186, R208, 0x10, R20 ;  /* 0x00000010d0ba0825 */ /* 0x001fca00078e0014 */
[----:B------:R0:W5:Y:S01]  /*1280*/  @P0 LDG.E.128 R28, desc[UR12][R186.64] ;  /* 0x0000000cba1c0981 */ /* 0x000162000c1e1d00 */
[----:B------:R-:W-:Y:S01]  /*1290*/  IADD3 R208, PT, PT, R208, 0x80, RZ ;  /* 0x00000080d0d07810 */ /* 0x000fe20007ffe0ff */
[C---:B---3--:R-:W-:Y:S01]  /*12a0*/  FADD.FTZ R20, -R206.reuse, R180 ;  /* 0x000000b4ce147221 */ /* 0x048fe20000010100 */
[----:B------:R-:W-:-:S03]  /*12b0*/  FADD.FTZ R194, -R206, R181 ;  /* 0x000000b5cec27221 */ /* 0x000fc60000010100 */
[C---:B-----5:R-:W-:Y:S01]  /*12c0*/  FMUL.FTZ R21, R5.reuse, R20 ;  /* 0x0000001405157220 */ /* 0x060fe20000410000 */
[----:B----4-:R-:W-:Y:S01]  /*12d0*/  FMUL.FTZ R181, R136, R172 ;  /* 0x000000ac88b57220 */ /* 0x010fe20000410000 */
[----:B0-----:R-:W-:Y:S01]  /*12e0*/  FMUL.FTZ R186, R5, R194 ;  /* 0x000000c205ba7220 */ /* 0x001fe20000410000 */
[----:B------:R-:W-:Y:S01]  /*12f0*/  FADD.FTZ R182, -R206, R182 ;  /* 0x000000b6ceb67221 */ /* 0x000fe20000010100 */
[----:B--2---:R-:W-:Y:S01]  /*1300*/  FADD.FTZ R88, R88, R176 ;  /* 0x000000b058587221 */ /* 0x004fe20000010000 */
[----:B------:R-:W-:Y:S01]  /*1310*/  FFMA.FTZ R20, R140, R176, R181 ;  /* 0x000000b08c147223 */ /* 0x000fe200000100b5 */
[----:B------:R-:W-:Y:S01]  /*1320*/  FFMA.FTZ R108, R176, R21, R108 ;  /* 0x00000015b06c7223 */ /* 0x000fe2000001006c */
[----:B------:R-:W-:Y:S01]  /*1330*/  FMUL.FTZ R176, R137, R173 ;  /* 0x000000ad89b07220 */ /* 0x000fe20000410000 */
[----:B------:R-:W-:Y:S01]  /*1340*/  FADD.FTZ R89, R89, R177 ;  /* 0x000000b159597221 */ /* 0x000fe20000010000 */
        /* <DEDUP_REMOVED lines=13> */
[----:B------:R-:W-:Y:S01]  /*1420*/  FMUL.FTZ R174, R139, R175 ;  /* 0x000000af8bae7220 */ /* 0x000fe20000410000 */
[----:B------:R-:W-:Y:S01]  /*1430*/  FADD.FTZ R177, R172, R187 ;  /* 0x000000bbacb17221 */ /* 0x000fe20000010000 */
[----:B------:R-:W-:Y:S01]  /*1440*/  FADD.FTZ R200, -R206, R183 ;  /* 0x000000b7cec87221 */ /* 0x000fe20000010100 */
[----:B------:R-:W-:Y:S01]  /*1450*/  FFMA.FTZ R172, R186, R187, R173 ;  /* 0x000000bbbaac7223 */ /* 0x000fe200000100ad */
[----:B------:R-:W-:Y:S01]  /*1460*/  FFMA.FTZ R207, R143, R179, R174 ;  /* 0x000000b38fcf7223 */ /* 0x000fe200000100ae */
[----:B------:R-:W-:Y:S01]  /*1470*/  FADD.FTZ R174, R177, R194 ;  /* 0x000000c2b1ae7221 */ /* 0x000fe20000010000 */
[----:B------:R-:W-:Y:S01]  /*1480*/  FMUL.FTZ R200, R5, R200 ;  /* 0x000000c805c87220 */ /* 0x000fe20000410000 */
        /* <DEDUP_REMOVED lines=9> */
.L_x_4880:
[----:B------:R-:W-:Y:S05]  /*1520*/  BSYNC.RECONVERGENT B0 ;  /* 0x0000000000007941 */ /* 0x000fea0003800200 */
.L_x_4879:
[----:B------:R-:W-:Y:S04]  /*1530*/  BSSY.RECONVERGENT B0, `(.L_x_4881) ;  /* 0x0000039000007945 */ /* 0x000fe80003800200 */
[----:B------:R-:W-:Y:S05]  /*1540*/  @!P3 BRA `(.L_x_4882) ;  /* 0x0000000000dcb947 */ /* 0x000fea0003800000 */
[----:B------:R-:W0:Y:S01]  /*1550*/  LDC.64 R174, c[0x0][0x3a8] ;  /* 0x0000ea00ffae7b82 */ /* 0x000e220000000a00 */
[----:B------:R-:W-:-:S07]  /*1560*/  ISETP.NE.U32.AND P0, PT, RZ, UR14, PT ;  /* 0x0000000eff007c0c */ /* 0x000fce000bf05070 */
[----:B------:R-:W1:Y:S08]  /*1570*/  LDC.64 R172, c[0x0][0x430] ;  /* 0x00010c00ffac7b82 */ /* 0x000e700000000a00 */
[----:B------:R-:W2:Y:S01]  /*1580*/  LDC.64 R176, c[0x0][0x428] ;  /* 0x00010a00ffb07b82 */ /* 0x000ea20000000a00 */
[----:B------:R-:W-:Y:S01]  /*1590*/  ISETP.NE.AND.EX P0, PT, RZ, UR15, PT, P0 ;  /* 0x0000000fff007c0c */ /* 0x000fe2000bf05300 */
[----:B0-----:R-:W-:-:S12]  /*15a0*/  IMAD.WIDE.U32 R174, R208, 0x10, R174 ;  /* 0x00000010d0ae7825 */ /* 0x001fd800078e00ae */
[----:B------:R-:W0:Y:S01]  /*15b0*/  @P0 LDC.64 R184, c[0x0][0x438] ;  /* 0x00010e00ffb80b82 */ /* 0x000e220000000a00 */
[C---:B-1----:R-:W-:Y:S02]  /*15c0*/  IMAD.WIDE.U32 R178, R208.reuse, 0x10, R172 ;  /* 0x00000010d0b27825 */ /* 0x042fe400078e00ac */
[----:B------:R-:W3:Y:S02]  /*15d0*/  LDG.E.128 R172, desc[UR12][R174.64] ;  /* 0x0000000caeac7981 */ /* 0x000ee4000c1e1d00 */
[C---:B--2---:R-:W-:Y:S02]  /*15e0*/  IMAD.WIDE.U32 R180, R208.reuse, 0x10, R176 ;  /* 0x00000010d0b47825 */ /* 0x044fe400078e00b0 */
[----:B------:R-:W2:Y:S04]  /*15f0*/  LDG.E.128 R176, desc[UR12][R178.64] ;  /* 0x0000000cb2b07981 */ /* 0x000ea8000c1e1d00 */
[----:B------:R-:W4:Y:S01]  /*1600*/  LDG.E.128 R180, desc[UR12][R180.64] ;  /* 0x0000000cb4b47981 */ /* 0x000f22000c1e1d00 */
[----:B0-----:R-:W-:-:S05]  /*1610*/  @P0 IMAD.WIDE.U32 R212, R208, 0x10, R184 ;  /* 0x00000010d0d40825 */ /* 0x001fca00078e00b8 */
[----:B------:R0:W5:Y:S01]  /*1620*/  @P0 LDG.E.128 R24, desc[UR12][R212.64] ;  /* 0x0000000cd4180981 */ /* 0x000162000c1e1d00 */
[----:B------:R-:W-:Y:S01]  /*1630*/  IADD3 R208, PT, PT, R208, 0x80, RZ ;  /* 0x00000080d0d07810 */ /* 0x000fe20007ffe0ff */
[C---:B---3--:R-:W-:Y:S01]  /*1640*/  FADD.FTZ R172, -R206.reuse, R172 ;  /* 0x000000acceac7221 */ /* 0x048fe20000010100 */
[C---:B------:R-:W-:Y:S01]  /*1650*/  FADD.FTZ R188, -R206.reuse, R173 ;  /* 0x000000adcebc7221 */ /* 0x040fe20000010100 */
[C---:B------:R-:W-:Y:S01]  /*1660*/  FADD.FTZ R192, -R206.reuse, R174 ;  /* 0x000000aecec07221 */ /* 0x040fe20000010100 */
[----:B------:R-:W-:Y:S01]  /*1670*/  FADD.FTZ R198, -R206, R175 ;  /* 0x000000afcec67221 */ /* 0x000fe20000010100 */
[C---:B-----5:R-:W-:Y:S01]  /*1680*/  FMUL.FTZ R23, R5.reuse, R172 ;  /* 0x000000ac05177220 */ /* 0x060fe20000410000 */
[C---:B------:R-:W-:Y:S01]  /*1690*/  FMUL.FTZ R188, R5.reuse, R188 ;  /* 0x000000bc05bc7220 */ /* 0x040fe20000410000 */
[C---:B------:R-:W-:Y:S01]  /*16a0*/  FMUL.FTZ R195, R5.reuse, R192 ;  /* 0x000000c005c37220 */ /* 0x040fe20000410000 */
[----:B------:R-:W-:Y:S01]  /*16b0*/  FMUL.FTZ R198, R5, R198 ;  /* 0x000000c605c67220 */ /* 0x000fe20000410000 */
[----:B--2---:R-:W-:Y:S01]  /*16c0*/  FMUL.FTZ R173, R128, R176 ;  /* 0x000000b080ad7220 */ /* 0x004fe20000410000 */
[----:B------:R-:W-:Y:S01]  /*16d0*/  FMUL.FTZ R172, R129, R177 ;  /* 0x000000b181ac7220 */ /* 0x000fe20000410000 */
[----:B------:R-:W-:Y:S01]  /*16e0*/  FMUL.FTZ R174, R131, R179 ;  /* 0x000000b383ae7220 */ /* 0x000fe20000410000 */
[----:B------:R-:W-:Y:S01]  /*16f0*/  FADD.FTZ R44, R44, R176 ;  /* 0x000000b02c2c7221 */ /* 0x000fe20000010000 */
[----:B----4-:R-:W-:Y:S01]  /*1700*/  FFMA.FTZ R184, R132, R180, R173 ;  /* 0x000000b484b87223 */ /* 0x010fe200000100ad */
[----:B------:R-:W-:Y:S01]  /*1710*/  FMUL.FTZ R173, R130, R178 ;  /* 0x000000b282ad7220 */ /* 0x000fe20000410000 */
[----:B------:R-:W-:Y:S01]  /*1720*/  FFMA.FTZ R185, R133, R181, R172 ;  /* 0x000000b585b97223 */ /* 0x000fe200000100ac */
[----:B------:R-:W-:Y:S01]  /*1730*/  FFMA.FTZ R205, R135, R183, R174 ;  /* 0x000000b787cd7223 */ /* 0x000fe200000100ae */
[----:B------:R-:W-:Y:S01]  /*1740*/  FADD.FTZ R172, R209, R184 ;  /* 0x000000b8d1ac7221 */ /* 0x000fe20000010000 */
[----:B------:R-:W-:Y:S01]  /*1750*/  FFMA.FTZ R192, R134, R182, R173 ;  /* 0x000000b686c07223 */ /* 0x000fe200000100ad */
[----:B------:R-:W-:Y:S01]  /*1760*/  FFMA.FTZ R173, R23, R184, R210 ;  /* 0x000000b817ad7223 */ /* 0x000fe200000100d2 */
[----:B------:R-:W-:Y:S01]  /*1770*/  FADD.FTZ R84, R84, R180 ;  /* 0x000000b454547221 */ /* 0x000fe20000010000 */
[----:B------:R-:W-:Y:S01]  /*1780*/  FADD.FTZ R175, R172, R185 ;  /* 0x000000b9acaf7221 */ /* 0x000fe20000010000 */
[----:B------:R-:W-:Y:S01]  /*1790*/  FFMA.FTZ R104, R180, R23, R104 ;  /* 0x00000017b4687223 */ /* 0x000fe20000010068 */
[----:B------:R-:W-:Y:S01]  /*17a0*/  FFMA.FTZ R172, R188, R185, R173 ;  /* 0x000000b9bcac7223 */ /* 0x000fe200000100ad */
[----:B------:R-:W-:Y:S01]  /*17b0*/  FFMA.FTZ R64, R176, R23, R64 ;  /* 0x00000017b0407223 */ /* 0x000fe20000010040 */
[----:B------:R-:W-:Y:S01]  /*17c0*/  FADD.FTZ R174, R175, R192 ;  /* 0x000000c0afae7221 */ /* 0x000fe20000010000 */
[----:B------:R-:W-:Y:S01]  /*17d0*/  FADD.FTZ R85, R85, R181 ;  /* 0x000000b555557221 */ /* 0x000fe20000010000 */
[----:B------:R-:W-:Y:S01]  /*17e0*/  FFMA.FTZ R173, R195, R192, R172 ;  /* 0x000000c0c3ad7223 */ /* 0x000fe200000100ac */
        /* <DEDUP_REMOVED lines=13> */
.L_x_4882:
[----:B------:R-:W-:Y:S05]  /*18c0*/  BSYNC.RECONVERGENT B0 ;  /* 0x0000000000007941 */ /* 0x000fea0003800200 */
.L_x_4881:
        /* <DEDUP_REMOVED lines=20> */
[----:B----4-:R-:W-:Y:S01]  /*1a10*/  FMUL.FTZ R16, R121, R173 ;  /* 0x000000ad79107220 */ /* 0x010fe20000410000 */
[----:B------:R-:W-:Y:S01]  /*1a20*/  FMUL.FTZ R17, R120, R172 ;  /* 0x000000ac78117220 */ /* 0x000fe20000410000 */
[----:B------:R-:W-:Y:S01]  /*1a30*/  FADD.FTZ R182, -R206, R182 ;  /* 0x000000b6ceb67221 */ /* 0x000fe20000010100 */
[----:B------:R-:W-:Y:S01]  /*1a40*/  FADD.FTZ R40, R40, R172 ;  /* 0x000000ac28287221 */ /* 0x000fe20000010000 */
[----:B------:R-:W-:Y:S01]  /*1a50*/  FFMA.FTZ R60, R172, R11, R60 ;  /* 0x0000000bac3c7223 */ /* 0x000fe2000001003c */
[----:B--2---:R-:W-:Y:S01]  /*1a60*/  FADD.FTZ R81, R81, R177 ;  /* 0x000000b151517221 */ /* 0x004fe20000010000 */
[----:B0-----:R-:W-:Y:S01]  /*1a70*/  FFMA.FTZ R15, R125, R177, R16 ;  /* 0x000000b17d0f7223 */ /* 0x001fe20000010010 */
[----:B------:R-:W-:Y:S01]  /*1a80*/  FFMA.FTZ R101, R177, R8, R101 ;  /* 0x00000008b1657223 */ /* 0x000fe20000010065 */
[----:B------:R-:W-:Y:S01]  /*1a90*/  FFMA.FTZ R10, R124, R176, R17 ;  /* 0x000000b07c0a7223 */ /* 0x000fe20000010011 */
[----:B------:R-:W-:-:S03]  /*1aa0*/  FMUL.FTZ R177, R122, R174 ;  /* 0x000000ae7ab17220 */ /* 0x000fc60000410000 */
        /* <DEDUP_REMOVED lines=9> */
[----:B------:R-:W-:Y:S01]  /*1b40*/  FADD.FTZ R206, -R206, R183 ;  /* 0x000000b7cece7221 */ /* 0x000fe20000010100 */
[----:B------:R-:W-:Y:S01]  /*1b50*/  FMUL.FTZ R176, R123, R175 ;  /* 0x000000af7bb07220 */ /* 0x000fe20000410000 */
[----:B------:R-:W-:Y:S01]  /*1b60*/  FFMA.FTZ R172, R8, R15, R177 ;  /* 0x0000000f08ac7223 */ /* 0x000fe200000100b1 */
[----:B------:R-:W-:Y:S01]  /*1b70*/  FADD.FTZ R42, R42, R174 ;  /* 0x000000ae2a2a7221 */ /* 0x000fe20000010000 */
[----:B------:R-:W-:Y:S01]  /*1b80*/  FFMA.FTZ R62, R174, R17, R62 ;  /* 0x00000011ae3e7223 */ /* 0x000fe2000001003e */
[----:B------:R-:W-:Y:S01]  /*1b90*/  FADD.FTZ R174, R173, R16 ;  /* 0x00000010adae7221 */ /* 0x000fe20000010000 */
[----:B------:R-:W-:Y:S01]  /*1ba0*/  FMUL.FTZ R14, R5, R206 ;  /* 0x000000ce050e7220 */ /* 0x000fe20000410000 */
[----:B------:R-:W-:Y:S01]  /*1bb0*/  FFMA.FTZ R201, R127, R179, R176 ;  /* 0x000000b37fc97223 */ /* 0x000fe200000100b0 */
        /* <DEDUP_REMOVED lines=9> */
.L_x_4884:
[----:B------:R-:W-:Y:S05]  /*1c50*/  BSYNC.RECONVERGENT B0 ;  /* 0x0000000000007941 */ /* 0x000fea0003800200 */
.L_x_4883:
        /* <DEDUP_REMOVED lines=32> */
.L_x_4886:
[----:B------:R-:W-:Y:S05]  /*1e60*/  BSYNC.RECONVERGENT B0 ;  /* 0x0000000000007941 */ /* 0x000fea0003800200 */
.L_x_4885:
        /* <DEDUP_REMOVED lines=55> */
.L_x_4891:
        /* <DEDUP_REMOVED lines=17> */
.L_x_4890:
        /* <DEDUP_REMOVED lines=20> */
.L_x_4893:
        /* <DEDUP_REMOVED lines=21> */
.L_x_4889:
        /* <DEDUP_REMOVED lines=21> */
.L_x_4895:
        /* <DEDUP_REMOVED lines=17> */
.L_x_4894:
        /* <DEDUP_REMOVED lines=20> */
.L_x_4896:
        /* <DEDUP_REMOVED lines=20> */
.L_x_4892:
        /* <DEDUP_REMOVED lines=14> */
.L_x_4888:
[----:B------:R-:W-:Y:S05]  /*2b40*/  BSYNC.RECONVERGENT B0 ;  /* 0x0000000000007941 */ /* 0x000fea0003800200 */
.L_x_4887:
        /* <DEDUP_REMOVED lines=34> */
.L_x_4901:
        /* <DEDUP_REMOVED lines=17> */
.L_x_4900:
        /* <DEDUP_REMOVED lines=21> */
.L_x_4903:
        /* <DEDUP_REMOVED lines=13> */
.L_x_4899:
        /* <DEDUP_REMOVED lines=29> */
.L_x_4905:
        /* <DEDUP_REMOVED lines=17> */
.L_x_4904:
        /* <DEDUP_REMOVED lines=21> */
.L_x_4906:
        /* <DEDUP_REMOVED lines=12> */
.L_x_4902:
        /* <DEDUP_REMOVED lines=10> */
.L_x_4898:
[----:B------:R-:W-:Y:S05]  /*3630*/  BSYNC.RECONVERGENT B0 ;  /* 0x0000000000007941 */ /* 0x000fea0003800200 */
.L_x_4897:
        /* <DEDUP_REMOVED lines=34> */
.L_x_4911:
        /* <DEDUP_REMOVED lines=17> */
.L_x_4910:
        /* <DEDUP_REMOVED lines=21> */
.L_x_4913:
        /* <DEDUP_REMOVED lines=13> */
.L_x_4909:
        /* <DEDUP_REMOVED lines=29> */
.L_x_4915:
        /* <DEDUP_REMOVED lines=17> */
.L_x_4914:
        /* <DEDUP_REMOVED lines=21> */
.L_x_4916:
        /* <DEDUP_REMOVED lines=12> */
.L_x_4912:
        /* <DEDUP_REMOVED lines=10> */
.L_x_4908:
[----:B------:R-:W-:Y:S05]  /*4120*/  BSYNC.RECONVERGENT B0 ;  /* 0x0000000000007941 */ /* 0x000fea0003800200 */
.L_x_4907:
        /* <DEDUP_REMOVED lines=34> */
.L_x_4921:
        /* <DEDUP_REMOVED lines=17> */
.L_x_4920:
        /* <DEDUP_REMOVED lines=21> */
.L_x_4923:
        /* <DEDUP_REMOVED lines=13> */
.L_x_4919:
        /* <DEDUP_REMOVED lines=29> */
.L_x_4925:
        /* <DEDUP_REMOVED lines=17> */
.L_x_4924:
        /* <DEDUP_REMOVED lines=21> */
.L_x_4926:
        /* <DEDUP_REMOVED lines=12> */
.L_x_4922:
        /* <DEDUP_REMOVED lines=10> */
.L_x_4918:
[----:B------:R-:W-:Y:S05]  /*4c10*/  BSYNC.RECONVERGENT B0 ;  /* 0x0000000000007941 */ /* 0x000fea0003800200 */
.L_x_4917:
        /* <DEDUP_REMOVED lines=34> */
.L_x_4931:
        /* <DEDUP_REMOVED lines=17> */
.L_x_4930:
        /* <DEDUP_REMOVED lines=21> */
.L_x_4933:
        /* <DEDUP_REMOVED lines=13> */
.L_x_4929:
        /* <DEDUP_REMOVED lines=29> */
.L_x_4935:
        /* <DEDUP_REMOVED lines=17> */
.L_x_4934:
        /* <DEDUP_REMOVED lines=21> */
.L_x_4936:
        /* <DEDUP_REMOVED lines=12> */
.L_x_4932:
[----:B------:R-:W0:Y:S08]  /*5660*/  @P4 LDC.64 R208, c[0x0][0x478] ;  /* 0x00011e00ffd04b82 */ /* 0x000e300000000a00 */
[----:B------:R-:W1:Y:S08]  /*5670*/  LDC.64 R178, c[0x0][0x468] ;  /* 0x00011a00ffb27b82 */ /* 0x000e700000000a00 */
[----:B------:R-:W2:Y:S01]  /*5680*/  @P5 LDC.64 R176, c[0x0][0x470] ;  /* 0x00011c00ffb05b82 */ /* 0x000ea20000000a00 */
[----:B0-----:R-:W-:-:S05]  /*5690*/  @P4 IMAD.WIDE.U32 R208, R4, 0x10, R208 ;  /* 0x0000001004d04825 */ /* 0x001fca00078e00d0 */
[----:B------:R0:W-:Y:S01]  /*56a0*/  @P4 STG.E.128 desc[UR12][R208.64], R168 ;  /* 0x000000a8d0004986 */ /* 0x0001e2000c101d0c */
[----:B-1----:R-:W-:-:S05]  /*56b0*/  IMAD.WIDE.U32 R178, R4, 0x10, R178 ;  /* 0x0000001004b27825 */ /* 0x002fca00078e00b2 */
[----:B------:R0:W-:Y:S01]  /*56c0*/  STG.E.128 desc[UR12][R178.64], R172 ;  /* 0x000000acb2007986 */ /* 0x0001e2000c101d0c */
[----:B--2---:R-:W-:-:S05]  /*56d0*/  @P5 IMAD.WIDE.U32 R176, R4, 0x10, R176 ;  /* 0x0000001004b05825 */ /* 0x004fca00078e00b0 */
[----:B------:R0:W-:Y:S02]  /*56e0*/  @P5 STG.E.128 desc[UR12][R176.64], R164 ;  /* 0x000000a4b0005986 */ /* 0x0001e4000c101d0c */
.L_x_4928:
[----:B------:R-:W-:Y:S05]  /*56f0*/  BSYNC.RECONVERGENT B0 ;  /* 0x0000000000007941 */ /* 0x000fea0003800200 */
.L_x_4927:
[----:B------:R-:W-:Y:S01]  /*5700*/  ISETP.NE.AND P4, PT, R181, RZ, PT ;  /* 0x000000ffb500720c */ /* 0x000fe20003f85270 */
[----:B------:R-:W-:-:S12]  /*5710*/  UPLOP3.LUT UP1, UPT, UPT, UPT, UP1, 0x40, 0x4 ;  /* 0x000000000004789c */ /* 0x000fd80003f2e810 */
[----:B------:R-:W-:Y:S05]  /*5720*/  @!P4 BRA `(.L_x_4937) ;  /* 0xffffffb00074c947 */ /* 0x000fea000383ffff */
.L_x_4874:
[----:B------:R-:W1:Y:S01]  /*5730*/  S2UR UR4, SR_CTAID.X ;  /* 0x00000000000479c3 */ /* 0x000e620000002500 */
[----:B------:R-:W-:Y:S01]  /*5740*/  BSSY.RECONVERGENT B0, `(.L_x_4938) ;  /* 0x0000011000007945 */ /* 0x000fe20003800200 */
[----:B-1----:R-:W-:-:S05]  /*5750*/  IMAD R9, R9, UR4, RZ ;  /* 0x0000000409097c24 */ /* 0x002fca000f8e02ff */
[----:B------:R-:W-:Y:S01]  /*5760*/  LEA.HI R11, R9, R182, RZ, 0x1e ;  /* 0x000000b6090b7211 */ /* 0x000fe200078ff0ff */
[----:B------:R-:W-:Y:S06]  /*5770*/  @!P0 BRA `(.L_x_4939) ;  /* 0x0000000000348947 */ /* 0x000fec0003800000 */
[----:B------:R-:W1:Y:S08]  /*5780*/  LDC.64 R2, c[0x0][0x440] ;  /* 0x00011000ff027b82 */ /* 0x000e700000000a00 */
[----:B-----5:R-:W2:Y:S08]  /*5790*/  LDC.64 R4, c[0x0][0x448] ;  /* 0x00011200ff047b82 */ /* 0x020eb00000000a00 */
[----:B------:R-:W0:Y:S08]  /*57a0*/  LDC.64 R6, c[0x0][0x450] ;  /* 0x00011400ff067b82 */ /* 0x000e300000000a00 */
[----:B------:R-:W3:Y:S01]  /*57b0*/  LDC.64 R8, c[0x0][0x458] ;  /* 0x00011600ff087b82 */ /* 0x000ee20000000a00 */
[----:B-1----:R-:W-:-:S05]  /*57c0*/  IMAD.WIDE.U32 R2, R11, 0x10, R2 ;  /* 0x000000100b027825 */ /* 0x002fca00078e0002 */
[----:B------:R1:W-:Y:S01]  /*57d0*/  STG.E.128 desc[UR12][R2.64], R96 ;  /* 0x0000006002007986 */ /* 0x0003e2000c101d0c */
[----:B--2---:R-:W-:-:S05]  /*57e0*/  IMAD.WIDE.U32 R4, R11, 0x10, R4 ;  /* 0x000000100b047825 */ /* 0x004fca00078e0004 */
[----:B------:R1:W-:Y:S01]  /*57f0*/  STG.E.128 desc[UR12][R4.64], R116 ;  /* 0x0000007404007986 */ /* 0x0003e2000c101d0c */
[----:B0-----:R-:W-:-:S05]  /*5800*/  IMAD.WIDE.U32 R6, R11, 0x10, R6 ;  /* 0x000000100b067825 */ /* 0x001fca00078e0006 */
[----:B------:R1:W-:Y:S01]  /*5810*/  STG.E.128 desc[UR12][R6.64], R56 ;  /* 0x0000003806007986 */ /* 0x0003e2000c101d0c */
[C---:B---3--:R-:W-:Y:S01]  /*5820*/  IMAD.WIDE.U32 R8, R11.reuse, 0x10, R8 ;  /* 0x000000100b087825 */ /* 0x048fe200078e0008 */
[----:B------:R-:W-:-:S04]  /*5830*/  IADD3 R11, PT, PT, R11, 0x80, RZ ;  /* 0x000000800b0b7810 */ /* 0x000fc80007ffe0ff */
[----:B------:R1:W-:Y:S03]  /*5840*/  STG.E.128 desc[UR12][R8.64], R76 ;  /* 0x0000004c08007986 */ /* 0x0003e6000c101d0c */
.L_x_4939:
[----:B------:R-:W-:Y:S05]  /*5850*/  BSYNC.RECONVERGENT B0 ;  /* 0x0000000000007941 */ /* 0x000fea0003800200 */
.L_x_4938:
[----:B------:R-:W-:Y:S04]  /*5860*/  BSSY.RECONVERGENT B0, `(.L_x_4940) ;  /* 0x000000f000007945 */ /* 0x000fe80003800200 */
[----:B------:R-:W-:Y:S05]  /*5870*/  @!P1 BRA `(.L_x_4941) ;  /* 0x0000000000349947 */ /* 0x000fea0003800000 */
[----:B-1----:R-:W1:Y:S08]  /*5880*/  LDC.64 R2, c[0x0][0x440] ;  /* 0x00011000ff027b82 */ /* 0x002e700000000a00 */
        /* <DEDUP_REMOVED lines=12> */
.L_x_4941:
[----:B------:R-:W-:Y:S05]  /*5950*/  BSYNC.RECONVERGENT B0 ;  /* 0x0000000000007941 */ /* 0x000fea0003800200 */
.L_x_4940:
        /* <DEDUP_REMOVED lines=15> */
.L_x_4943:
[----:B------:R-:W-:Y:S05]  /*5a50*/  BSYNC.RECONVERGENT B0 ;  /* 0x0000000000007941 */ /* 0x000fea0003800200 */
.L_x_4942:
        /* <DEDUP_REMOVED lines=15> */
.L_x_4945:
[----:B------:R-:W-:Y:S05]  /*5b50*/  BSYNC.RECONVERGENT B0 ;  /* 0x0000000000007941 */ /* 0x000fea0003800200 */
.L_x_4944:
[----:B------:R-:W-:-:S13]  /*5b60*/  ISETP.NE.AND P0, PT, R12, RZ, PT ;  /* 0x000000ff0c00720c */ /* 0x000fda0003f05270 */
[----:B------:R-:W-:Y:S05]  /*5b70*/  @!P0 EXIT ;  /* 0x000000000000894d */ /* 0x000fea0003800000 */
[----:B-1----:R-:W1:Y:S08]  /*5b80*/  LDC.64 R2, c[0x0][0x440] ;  /* 0x00011000ff027b82 */ /* 0x002e700000000a00 */
[----:B-----5:R-:W2:Y:S08]  /*5b90*/  LDC.64 R4, c[0x0][0x448] ;  /* 0x00011200ff047b82 */ /* 0x020eb00000000a00 */
[----:B------:R-:W0:Y:S08]  /*5ba0*/  LDC.64 R6, c[0x0][0x450] ;  /* 0x00011400ff067b82 */ /* 0x000e300000000a00 */
[----:B------:R-:W3:Y:S01]  /*5bb0*/  LDC.64 R8, c[0x0][0x458] ;  /* 0x00011600ff087b82 */ /* 0x000ee20000000a00 */
[----:B-1----:R-:W-:-:S05]  /*5bc0*/  IMAD.WIDE.U32 R2, R11, 0x10, R2 ;  /* 0x000000100b027825 */ /* 0x002fca00078e0002 */
[----:B------:R-:W-:Y:S01]  /*5bd0*/  STG.E.128 desc[UR12][R2.64], R80 ;  /* 0x0000005002007986 */ /* 0x000fe2000c101d0c */
[----:B--2---:R-:W-:-:S05]  /*5be0*/  IMAD.WIDE.U32 R4, R11, 0x10, R4 ;  /* 0x000000100b047825 */ /* 0x004fca00078e0004 */
[----:B------:R-:W-:Y:S01]  /*5bf0*/  STG.E.128 desc[UR12][R4.64], R100 ;  /* 0x0000006404007986 */ /* 0x000fe2000c101d0c */
[----:B0-----:R-:W-:-:S05]  /*5c00*/  IMAD.WIDE.U32 R6, R11, 0x10, R6 ;  /* 0x000000100b067825 */ /* 0x001fca00078e0006 */
[----:B------:R-:W-:Y:S01]  /*5c10*/  STG.E.128 desc[UR12][R6.64], R40 ;  /* 0x0000002806007986 */ /* 0x000fe2000c101d0c */
[----:B---3--:R-:W-:-:S05]  /*5c20*/  IMAD.WIDE.U32 R8, R11, 0x10, R8 ;  /* 0x000000100b087825 */ /* 0x008fca00078e0008 */
[----:B------:R-:W-:Y:S01]  /*5c30*/  STG.E.128 desc[UR12][R8.64], R60 ;  /* 0x0000003c08007986 */ /* 0x000fe2000c101d0c */
[----:B------:R-:W-:Y:S05]  /*5c40*/  EXIT ;  /* 0x000000000000794d */ /* 0x000fea0003800000 */
.L_x_4946:
        /* <DEDUP_REMOVED lines=11> */
.L_x_5480:


//--------------------- .text._ZN10layer_norm31ln_parallel_residual_bwd_kernelINS_13Kernel_traitsIfffffjLj2560ELj1ELj1ELj4ELj16ENS_18Kernel_traits_baseILj2560EfffffjLj128EEEEELb0ELb0ELb1EEEvNS_9BwdParamsE --------------------------
	.section	.text._ZN10layer_norm31ln_parallel_residual_bwd_kernelINS_13Kernel_traitsIfffffjLj2560ELj1ELj1ELj4ELj16ENS_18Kernel_traits_baseILj2560EfffffjLj128EEEEELb0ELb0ELb1EEEvNS_9BwdParamsE,"ax",@progbits
	.align	128
        .global         _ZN10layer_norm31ln_parallel_residual_bwd_kernelINS_13Kernel_traitsIfffffjLj2560ELj1ELj1ELj4ELj16ENS_18Kernel_traits_baseILj2560EfffffjLj128EEEEELb0ELb0ELb1EEEvNS_9BwdParamsE
        .type           _ZN10layer_norm31ln_parallel_residual_bwd_kernelINS_13Kernel_traitsIfffffjLj2560ELj1ELj1ELj4ELj16ENS_18Kernel_traits_baseILj2560EfffffjLj128EEEEELb0ELb0ELb1EEEvNS_9BwdParamsE,@function
        .size           _ZN10layer_norm31ln_parallel_residual_bwd_kernelINS_13Kernel_traitsIfffffjLj2560ELj1ELj1ELj4ELj16ENS_18Kernel_traits_baseILj2560EfffffjLj128EEEEELb0ELb0ELb1EEEvNS_9BwdParamsE,(.L_x_5481 - _ZN10layer_norm31ln_parallel_residual_bwd_kernelINS_13Kernel_traitsIfffffjLj2560ELj1ELj1ELj4ELj16ENS_18Kernel_traits_baseILj2560EfffffjLj128EEEEELb0ELb0ELb1EEEvNS_9BwdParamsE)
        .other          _ZN10layer_norm31ln_parallel_residual_bwd_kernelINS_13Kernel_traitsIfffffjLj2560ELj1ELj1ELj4ELj16ENS_18Kernel_traits_baseILj2560EfffffjLj128EEEEELb0ELb0ELb1EEEvNS_9BwdParamsE,@"STO_CUDA_ENTRY STV_DEFAULT"
_ZN10layer_norm31ln_parallel_residual_bwd_kernelINS_13Kernel_traitsIfffffjLj2560ELj1ELj1ELj4ELj16ENS_18Kernel_traits_baseILj2560EfffffjLj128EEEEELb0ELb0ELb1EEEvNS_9BwdParamsE:
.text._ZN10layer_norm31ln_parallel_residual_bwd_kernelINS_13Kernel_traitsIfffffjLj2560ELj1ELj1ELj4ELj16ENS_18Kernel_traits_baseILj2560EfffffjLj128EEEEELb0ELb0ELb1EEEvNS_9BwdParamsE:
        /* <DEDUP_REMOVED lines=110> */
.L_x_4990:
[----:B------:R-:W2:Y:S01]  /*06e0*/  LDC.64 R210, c[0x0][0x3c0] ;  /* 0x0000f000ffd27b82 */ /* 0x000ea20000000a00 */
[----:B01----:R-:W-:-:S05]  /*06f0*/  IMAD R72, R208, UR16, RZ ;  /* 0x00000010d0487c24 */ /* 0x003fca000f8e02ff */
[----:B------:R-:W-:Y:S02]  /*0700*/  SHF.R.S32.HI R73, RZ, 0x1f, R72 ;  /* 0x0000001fff497819 */ /* 0x000fe40000011448 */
[----:B------:R-:W0:Y:S02]  /*0710*/  LDC.64 R104, c[0x0][0x430] ;  /* 0x00010c00ff687b82 */ /* 0x000e240000000a00 */
[----:B------:R-:W-:-:S04]  /*0720*/  LEA.HI R73, R73, R72, RZ, 0x2 ;  /* 0x0000004849497211 */ /* 0x000fc800078f10ff */
[----:B------:R-:W-:Y:S02]  /*0730*/  LEA.HI.SX32 R221, R73, R140, 0x1e ;  /* 0x0000008c49dd7211 */ /* 0x000fe400078ff2ff */
[----:B------:R-:W3:Y:S08]  /*0740*/  LDC.64 R156, c[0x0][0x3a8] ;  /* 0x0000ea00ff9c7b82 */ /* 0x000ef00000000a00 */
[----:B------:R-:W4:Y:S01]  /*0750*/  LDC.64 R108, c[0x0][0x428] ;  /* 0x00010a00ff6c7b82 */ /* 0x000f220000000a00 */
[----:B--2---:R-:W-:-:S07]  /*0760*/  IMAD.WIDE R210, R208, 0x4, R210 ;  /* 0x00000004d0d27825 */ /* 0x004fce00078e02d2 */
[----:B------:R-:W2:Y:S01]  /*0770*/  LDC.64 R98, c[0x0][0x3c8] ;  /* 0x0000f200ff627b82 */ /* 0x000ea20000000a00 */
[----:B------:R1:W2:Y:S01]  /*0780*/  LDG.E R210, desc[UR12][R210.64] ;  /* 0x0000000cd2d27981 */ /* 0x0002a2000c1e1900 */
[C---:B------:R-:W-:Y:S02]  /*0790*/  IADD3 R219, PT, PT, R221.reuse, 0x80, RZ ;  /* 0x00000080dddb7810 */ /* 0x040fe40007ffe0ff */
[C---:B------:R-:W-:Y:S02]  /*07a0*/  IADD3 R217, PT, PT, R221.reuse, 0x100, RZ ;  /* 0x00000100ddd97810 */ /* 0x040fe40007ffe0ff */
[C---:B------:R-:W-:Y:S01]  /*07b0*/  IADD3 R215, PT, PT, R221.reuse, 0x180, RZ ;  /* 0x00000180ddd77810 */ /* 0x040fe20007ffe0ff */
[C---:B0-----:R-:W-:Y:S01]  /*07c0*/  IMAD.WIDE.U32 R72, R221.reuse, 0x10, R104 ;  /* 0x00000010dd487825 */ /* 0x041fe200078e0068 */
[----:B-1----:R-:W-:-:S03]  /*07d0*/  IADD3 R211, PT, PT, R221, 0x200, RZ ;  /* 0x00000200ddd37810 */ /* 0x002fc60007ffe0ff */
[--C-:B---3--:R-:W-:Y:S02]  /*07e0*/  IMAD.WIDE.U32 R140, R221, 0x10, R156.reuse ;  /* 0x00000010dd8c7825 */ /* 0x108fe400078e009c */
[----:B------:R-:W3:Y:S02]  /*07f0*/  LDG.E.128 R72, desc[UR12][R72.64] ;  /* 0x0000000c48487981 */ /* 0x000ee4000c1e1d00 */
[--C-:B------:R-:W-:Y:S02]  /*0800*/  IMAD.WIDE.U32 R144, R219, 0x10, R156.reuse ;  /* 0x00000010db907825 */ /* 0x100fe400078e009c */
[----:B------:R-:W3:Y:S02]  /*0810*/  LDG.E.128 R140, desc[UR12][R140.64] ;  /* 0x0000000c8c8c7981 */ /* 0x000ee4000c1e1d00 */
[--C-:B------:R-:W-:Y:S02]  /*0820*/  IMAD.WIDE.U32 R148, R217, 0x10, R156.reuse ;  /* 0x00000010d9947825 */ /* 0x100fe400078e009c */
[----:B------:R-:W3:Y:S02]  /*0830*/  LDG.E.128 R144, desc[UR12][R144.64] ;  /* 0x0000000c90907981 */ /* 0x000ee4000c1e1d00 */
[----:B------:R-:W-:-:S02]  /*0840*/  IMAD.WIDE.U32 R152, R215, 0x10, R156 ;  /* 0x00000010d7987825 */ /* 0x000fc400078e009c */
[----:B------:R-:W3:Y:S02]  /*0850*/  LDG.E.128 R148, desc[UR12][R148.64] ;  /* 0x0000000c94947981 */ /* 0x000ee4000c1e1d00 */
[----:B------:R-:W-:Y:S02]  /*0860*/  IMAD.WIDE.U32 R156, R211, 0x10, R156 ;  /* 0x00000010d39c7825 */ /* 0x000fe400078e009c */
[----:B------:R-:W3:Y:S02]  /*0870*/  LDG.E.128 R152, desc[UR12][R152.64] ;  /* 0x0000000c98987981 */ /* 0x000ee4000c1e1d00 */
[----:B----4-:R-:W-:Y:S02]  /*0880*/  IMAD.WIDE.U32 R76, R221, 0x10, R108 ;  /* 0x00000010dd4c7825 */ /* 0x010fe400078e006c */
[----:B------:R-:W4:Y:S02]  /*0890*/  LDG.E.128 R156, desc[UR12][R156.64] ;  /* 0x0000000c9c9c7981 */ /* 0x000f24000c1e1d00 */
[----:B--2---:R-:W-:-:S02]  /*08a0*/  IMAD.WIDE R98, R208, 0x4, R98 ;  /* 0x00000004d0627825 */ /* 0x004fc400078e0262 */
[----:B------:R-:W2:Y:S04]  /*08b0*/  LDG.E.128 R76, desc[UR12][R76.64] ;  /* 0x0000000c4c4c7981 */ /* 0x000ea8000c1e1d00 */
[----:B------:R-:W2:Y:S01]  /*08c0*/  LDG.E R213, desc[UR12][R98.64] ;  /* 0x0000000c62d57981 */ /* 0x000ea2000c1e1900 */
[----:B------:R-:W-:-:S04]  /*08d0*/  IMAD.WIDE.U32 R80, R219, 0x10, R104 ;  /* 0x00000010db507825 */ /* 0x000fc800078e0068 */
[----:B------:R-:W-:Y:S02]  /*08e0*/  IMAD.WIDE.U32 R92, R219, 0x10, R108 ;  /* 0x00000010db5c7825 */ /* 0x000fe400078e006c */
[----:B------:R-:W2:Y:S04]  /*08f0*/  LDG.E.128 R80, desc[UR12][R80.64] ;  /* 0x0000000c50507981 */ /* 0x000ea8000c1e1d00 */
[----:B------:R-:W2:Y:S01]  /*0900*/  LDG.E.128 R92, desc[UR12][R92.64] ;  /* 0x0000000c5c5c7981 */ /* 0x000ea2000c1e1d00 */
        /* <DEDUP_REMOVED lines=12> */
[----:B------:R-:W-:-:S04]  /*09d0*/  ISETP.NE.U32.AND P1, PT, RZ, UR14, PT ;  /* 0x0000000eff007c0c */ /* 0x000fc8000bf25070 */
[----:B------:R-:W-:-:S13]  /*09e0*/  ISETP.NE.AND.EX P1, PT, RZ, UR15, PT, P1 ;  /* 0x0000000fff007c0c */ /* 0x000fda000bf25310 */
[----:B------:R-:W0:Y:S08]  /*09f0*/  @P1 LDC.64 R226, c[0x0][0x438] ;  /* 0x00010e00ffe21b82 */ /* 0x000e300000000a00 */
[----:B------:R-:W1:Y:S08]  /*0a00*/  @P1 LDC.64 R224, c[0x0][0x438] ;  /* 0x00010e00ffe01b82 */ /* 0x000e700000000a00 */
[----:B------:R-:W1:Y:S08]  /*0a10*/  @P1 LDC.64 R222, c[0x0][0x438] ;  /* 0x00010e00ffde1b82 */ /* 0x000e700000000a00 */
[----:B------:R-:W1:Y:S08]  /*0a20*/  @P1 LDC.64 R230, c[0x0][0x438] ;  /* 0x00010e00ffe61b82 */ /* 0x000e700000000a00 */
[----:B------:R-:W1:Y:S01]  /*0a30*/  @P1 LDC.64 R228, c[0x0][0x438] ;  /* 0x00010e00ffe41b82 */ /* 0x000e620000000a00 */
[----:B------:R-:W-:Y:S01]  /*0a40*/  ISETP.NE.AND P2, PT, RZ, UR11, PT ;  /* 0x0000000bff007c0c */ /* 0x000fe2000bf45270 */
[----:B0-----:R-:W-:-:S04]  /*0a50*/  @P1 IMAD.WIDE.U32 R226, R217, 0x10, R226 ;  /* 0x00000010d9e21825 */ /* 0x001fc800078e00e2 */
[----:B-1----:R-:W-:Y:S01]  /*0a60*/  @P1 IMAD.WIDE.U32 R224, R215, 0x10, R224 ;  /* 0x00000010d7e01825 */ /* 0x002fe200078e00e0 */
[----:B-----5:R-:W5:Y:S03]  /*0a70*/  @P1 LDG.E.128 R120, desc[UR12][R226.64] ;  /* 0x0000000ce2781981 */ /* 0x020f66000c1e1d00 */
[----:B------:R-:W-:Y:S01]  /*0a80*/  @P1 IMAD.WIDE.U32 R222, R211, 0x10, R222 ;  /* 0x00000010d3de1825 */ /* 0x000fe200078e00de */
[----:B------:R0:W5:Y:S04]  /*0a90*/  @P1 LDG.E.128 R124, desc[UR12][R224.64] ;  /* 0x0000000ce07c1981 */ /* 0x000168000c1e1d00 */
[----:B------:R1:W5:Y:S01]  /*0aa0*/  @P1 LDG.E.128 R128, desc[UR12][R222.64] ;  /* 0x0000000cde801981 */ /* 0x000362000c1e1d00 */
[----:B------:R-:W-:-:S05]  /*0ab0*/  @P1 IMAD.WIDE.U32 R230, R221, 0x10, R230 ;  /* 0x00000010dde61825 */ /* 0x000fca00078e00e6 */
[----:B------:R-:W5:Y:S01]  /*0ac0*/  @P1 LDG.E.128 R112, desc[UR12][R230.64] ;  /* 0x0000000ce6701981 */ /* 0x000f62000c1e1d00 */
[----:B------:R-:W-:-:S05]  /*0ad0*/  @P1 IMAD.WIDE.U32 R228, R219, 0x10, R228 ;  /* 0x00000010dbe41825 */ /* 0x000fca00078e00e4 */
[----:B------:R1:W5:Y:S01]  /*0ae0*/  @P1 LDG.E.128 R116, desc[UR12][R228.64] ;  /* 0x0000000ce4741981 */ /* 0x000362000c1e1d00 */
[----:B------:R-:W-:Y:S01]  /*0af0*/  FSEL R233, R210, RZ, !P2 ;  /* 0x000000ffd2e97208 */ /* 0x000fe20005000000 */
[----:B---3--:R-:W-:-:S04]  /*0b00*/  FMUL.FTZ R237, R48, R72 ;  /* 0x0000004830ed7220 */ /* 0x008fc80000410000 */
[C---:B------:R-:W-:Y:S01]  /*0b10*/  FADD.FTZ R232, -R233.reuse, R140 ;  /* 0x0000008ce9e87221 */ /* 0x040fe20000010100 */
[C---:B------:R-:W-:Y:S01]  /*0b20*/  FADD.FTZ R236, -R233.reuse, R141 ;  /* 0x0000008de9ec7221 */ /* 0x040fe20000010100 */
[C---:B------:R-:W-:Y:S01]  /*0b30*/  FADD.FTZ R234, -R233.reuse, R146 ;  /* 0x00000092e9ea7221 */ /* 0x040fe20000010100 */
[C---:B0-----:R-:W-:Y:S01]  /*0b40*/  FADD.FTZ R224, -R233.reuse, R147 ;  /* 0x00000093e9e07221 */ /* 0x041fe20000010100 */
[----:B------:R-:W-:Y:S01]  /*0b50*/  FMUL.FTZ R141, R50, R74 ;  /* 0x0000004a328d7220 */ /* 0x000fe20000410000 */
[C---:B------:R-:W-:Y:S01]  /*0b60*/  FADD.FTZ R238, -R233.reuse, R142 ;  /* 0x0000008ee9ee7221 */ /* 0x040fe20000010100 */
[----:B----4-:R-:W-:Y:S01]  /*0b70*/  FADD.FTZ R146, -R233, R156 ;  /* 0x0000009ce9927221 */ /* 0x010fe20000010100 */
[----:B------:R-:W-:Y:S01]  /*0b80*/  FMUL.FTZ R156, R49, R73 ;  /* 0x00000049319c7220 */ /* 0x000fe20000410000 */
[----:B--2---:R-:W-:Y:S01]  /*0b90*/  FFMA.FTZ R237, R68, R76, R237 ;  /* 0x0000004c44ed7223 */ /* 0x004fe200000100ed */
[----:B------:R-:W-:Y:S02]  /*0ba0*/  FMUL.FTZ R226, R213, R232 ;  /* 0x000000e8d5e27220 */ /* 0x000fe40000410000 */
[----:B------:R-:W-:Y:S01]  /*0bb0*/  FFMA.FTZ R232, R69, R77, R156 ;  /* 0x0000004d45e87223 */ /* 0x000fe2000001009c */
[----:B------:R-:W-:Y:S01]  /*0bc0*/  FADD.FTZ R147, RZ, R237 ;  /* 0x000000edff937221 */ /* 0x000fe20000010000 */
[----:B------:R-:W-:Y:S01]  /*0bd0*/  FMUL.FTZ R243, R213, R236 ;  /* 0x000000ecd5f37220 */ /* 0x000fe20000410000 */
[----:B-1----:R-:W-:Y:S01]  /*0be0*/  FFMA.FTZ R222, R226, R237, RZ ;  /* 0x000000ede2de7223 */ /* 0x002fe200000100ff */
[----:B------:R-:W-:Y:S01]  /*0bf0*/  FMUL.FTZ R228, R51, R75 ;  /* 0x0000004b33e47220 */ /* 0x000fe20000410000 */
[----:B------:R-:W-:Y:S01]  /*0c00*/  FFMA.FTZ R230, R70, R78, R141 ;  /* 0x0000004e46e67223 */ /* 0x000fe2000001008d */
[----:B------:R-:W-:Y:S01]  /*0c10*/  FADD.FTZ R147, R232, R147 ;  /* 0x00000093e8937221 */ /* 0x000fe20000010000 */
[----:B------:R-:W-:Y:S01]  /*0c20*/  FADD.FTZ R240, -R233, R143 ;  /* 0x0000008fe9f07221 */ /* 0x000fe20000010100 */
[----:B------:R-:W-:Y:S01]  /*0c30*/  FMUL.FTZ R241, R213, R238 ;  /* 0x000000eed5f17220 */ /* 0x000fe20000410000 */
        /* <DEDUP_REMOVED lines=8> */
[----:B------:R-:W-:Y:S01]  /*0cc0*/  FMUL.FTZ R240, R45, R81 ;  /* 0x000000512df07220 */ /* 0x000fe20000410000 */
[----:B------:R-:W-:Y:S01]  /*0cd0*/  FFMA.FTZ R229, R64, R92, R229 ;  /* 0x0000005c40e57223 */ /* 0x000fe200000100e5 */
[----:B------:R-:W-:Y:S01]  /*0ce0*/  FADD.FTZ R234, R228, R147 ;  /* 0x00000093e4ea7221 */ /* 0x000fe20000010000 */
[----:B------:R-:W-:Y:S01]  /*0cf0*/  FADD.FTZ R220, -R233, R145 ;  /* 0x00000091e9dc7221 */ /* 0x000fe20000010100 */
        /* <DEDUP_REMOVED lines=26> */
[C---:B------:R-:W-:Y:S01]  /*0ea0*/  FMUL.FTZ R224, R213.reuse, R224 ;  /* 0x000000e0d5e07220 */ /* 0x040fe20000410000 */
[C---:B------:R-:W-:Y:S01]  /*0eb0*/  FMUL.FTZ R210, R213.reuse, R212 ;  /* 0x000000d4d5d27220 */ /* 0x040fe20000410000 */
        /* <DEDUP_REMOVED lines=45> */
[----:B------:R-:W-:Y:S01]  /*1190*/  FFMA.FTZ R145, R53, R109, R150 ;  /* 0x0000006d35917223 */ /* 0x000fe20000010096 */
[----:B------:R-:W-:Y:S01]  /*11a0*/  FADD.FTZ R150, R146, R147 ;  /* 0x0000009392967221 */ /* 0x000fe20000010000 */
[----:B------:R-:W-:Y:S01]  /*11b0*/  FFMA.FTZ R148, R54, R110, R143 ;  /* 0x0000006e36947223 */ /* 0x000fe2000001008f */
        /* <DEDUP_REMOVED lines=44> */
.L_x_4949:
[----:B------:R-:W-:Y:S05]  /*1480*/  BSYNC.RECONVERGENT B0 ;  /* 0x0000000000007941 */ /* 0x000fea0003800200 */
.L_x_4948:
        /* <DEDUP_REMOVED lines=128> */
.L_x_4952:
        /* <DEDUP_REMOVED lines=17> */
.L_x_4951:
        /* <DEDUP_REMOVED lines=20> */
.L_x_4954:
        /* <DEDUP_REMOVED lines=21> */
.L_x_4950:
        /* <DEDUP_REMOVED lines=21> */
.L_x_4956:
        /* <DEDUP_REMOVED lines=17> */
.L_x_4955:
        /* <DEDUP_REMOVED lines=20> */
.L_x_4957:
        /* <DEDUP_REMOVED lines=20> */
.L_x_4953:
        /* <DEDUP_REMOVED lines=37> */
.L_x_4960:
        /* <DEDUP_REMOVED lines=17> */
.L_x_4959:
        /* <DEDUP_REMOVED lines=18> */
.L_x_4962:
        /* <DEDUP_REMOVED lines=13> */
.L_x_4958:
        /* <DEDUP_REMOVED lines=23> */
.L_x_4964:
        /* <DEDUP_REMOVED lines=17> */
.L_x_4963:
        /* <DEDUP_REMOVED lines=18> */
.L_x_4965:
        /* <DEDUP_REMOVED lines=12> */
.L_x_4961:
        /* <DEDUP_REMOVED lines=32> */
.L_x_4968:
        /* <DEDUP_REMOVED lines=17> */
.L_x_4967:
        /* <DEDUP_REMOVED lines=18> */
.L_x_4970:
        /* <DEDUP_REMOVED lines=13> */
.L_x_4966:
        /* <DEDUP_REMOVED lines=23> */
.L_x_4972:
        /* <DEDUP_REMOVED lines=17> */
.L_x_4971:
        /* <DEDUP_REMOVED lines=18> */
.L_x_4973:
        /* <DEDUP_REMOVED lines=12> */
.L_x_4969:
        /* <DEDUP_REMOVED lines=32> */
.L_x_4976:
        /* <DEDUP_REMOVED lines=17> */
.L_x_4975:
        /* <DEDUP_REMOVED lines=18> */
.L_x_4978:
        /* <DEDUP_REMOVED lines=13> */
.L_x_4974:
        /* <DEDUP_REMOVED lines=23> */
.L_x_4980:
        /* <DEDUP_REMOVED lines=17> */
.L_x_4979:
        /* <DEDUP_REMOVED lines=18> */
.L_x_4981:
        /* <DEDUP_REMOVED lines=12> */
.L_x_4977:
        /* <DEDUP_REMOVED lines=32> */
.L_x_4984:
        /* <DEDUP_REMOVED lines=17> */
.L_x_4983:
        /* <DEDUP_REMOVED lines=18> */
.L_x_4986:
        /* <DEDUP_REMOVED lines=13> */
.L_x_4982:
        /* <DEDUP_REMOVED lines=23> */
.L_x_4988:
        /* <DEDUP_REMOVED lines=17> */
.L_x_4987:
        /* <DEDUP_REMOVED lines=18> */
.L_x_4989:
        /* <DEDUP_REMOVED lines=12> */
.L_x_4985:
        /* <DEDUP_REMOVED lines=11> */
[----:B-1----:R-:W-:Y:S02]  /*4b90*/  MOV R73, R22 ;  /* 0x0000001600497202 */ /* 0x002fe40000000f00 */
        /* <DEDUP_REMOVED lines=78> */
.L_x_4947:
        /* <DEDUP_REMOVED lines=33> */
.L_x_4991:
        /* <DEDUP_REMOVED lines=15> */
.L_x_5481:


//--------------------- .text._ZN10layer_norm31ln_parallel_residual_bwd_kernelINS_13Kernel_traitsIfffffjLj2560ELj1ELj1ELj4ELj16ENS_18Kernel_traits_baseILj2560EfffffjLj128EEEEELb0ELb1ELb0EEEvNS_9BwdParamsE --------------------------
	.section	.text._ZN10layer_norm31ln_parallel_residual_bwd_kernelINS_13Kernel_traitsIfffffjLj2560ELj1ELj1ELj4ELj16ENS_18Kernel_traits_baseILj2560EfffffjLj128EEEEELb0ELb1ELb0EEEvNS_9BwdParamsE,"ax",@progbits
	.align	128
        .global         _ZN10layer_norm31ln_parallel_residual_bwd_kernelINS_13Kernel_traitsIfffffjLj2560ELj1ELj1ELj4ELj16ENS_18Kernel_traits_baseILj2560EfffffjLj128EEEEELb0ELb1ELb0EEEvNS_9BwdParamsE
        .type           _ZN10layer_norm31ln_parallel_residual_bwd_kernelINS_13Kernel_traitsIfffffjLj2560ELj1ELj1ELj4ELj16ENS_18Kernel_traits_baseILj2560EfffffjLj128EEEEELb0ELb1ELb0EEEvNS_9BwdParamsE,@function
        .size           _ZN10layer_norm31ln_parallel_residual_bwd_kernelINS_13Kernel_traitsIfffffjLj2560ELj1ELj1ELj4ELj16ENS_18Kernel_traits_baseILj2560EfffffjLj128EEEEELb0ELb1ELb0EEEvNS_9BwdParamsE,(.L_x_5482 - _ZN10layer_norm31ln_parallel_residual_bwd_kernelINS_13Kernel_traitsIfffffjLj2560ELj1ELj1ELj4ELj16ENS_18Kernel_traits_baseILj2560EfffffjLj128EEEEELb0ELb1ELb0EEEvNS_9BwdParamsE)
        .other          _ZN10layer_norm31ln_parallel_residual_bwd_kernelINS_13Kernel_traitsIfffffjLj2560ELj1ELj1ELj4ELj16ENS_18Kernel_traits_baseILj2560EfffffjLj128EEEEELb0ELb1ELb0EEEvNS_9BwdParamsE,@"STO_CUDA_ENTRY STV_DEFAULT"
_ZN10layer_norm31ln_parallel_residual_bwd_kernelINS_13Kernel_traitsIfffffjLj2560ELj1ELj1ELj4ELj16ENS_18Kernel_traits_baseILj2560EfffffjLj128EEEEELb0ELb1ELb0EEEvNS_9BwdParamsE:
.text._ZN10layer_norm31ln_parallel_residual_bwd_kernelINS_13Kernel_traitsIfffffjLj2560ELj1ELj1ELj4ELj16ENS_18Kernel_traits_baseILj2560EfffffjLj128EEEEELb0ELb1ELb0EEEvNS_9BwdParamsE:
        /* <DEDUP_REMOVED lines=28> */
[----:B--2---:R0:W5:Y:S02]  /*01c0*/  @P0 LDG.E.128 R20, desc[UR12][R8.64] ;  /* 0x0000000c08140981 */ /* 0x004164000c1e1d00 */
[----:B------:R-:W2:Y:S01]  /*01d0*/  @P3 LDC.64 R2, c[0x0][0x3d0] ;  /* 0x0000f400ff023b82 */ /* 0x000ea20000000a00 */
[C---:B-1----:R-:W-:Y:S01]  /*01e0*/  @P1 IMAD.WIDE.U32 R14, R5.reuse, 0x10, R12 ;  /* 0x00000010050e1825 */ /* 0x042fe200078e000c */
[----:B------:R-:W-:-:S04]  /*01f0*/  @P1 IADD3 R5, PT, PT, R5, 0x80, RZ ;  /* 0x0000008005051810 */ /* 0x000fc80007ffe0ff */
[----:B------:R0:W5:Y:S01]  /*0200*/  @P1 LDG.E.128 R24, desc[UR12][R14.64] ;  /* 0x0000000c0e181981 */ /* 0x000162000c1e1d00 */
[C---:B---3--:R-:W-:Y:S01]  /*0210*/  @P2 IMAD.WIDE.U32 R16, R5.reuse, 0x10, R16 ;  /* 0x0000001005102825 */ /* 0x048fe200078e0010 */
[----:B------:R-:W-:-:S04]  /*0220*/  @P2 IADD3 R5, PT, PT, R5, 0x80, RZ ;  /* 0x0000008005052810 */ /* 0x000fc80007ffe0ff */
[----:B------:R0:W5:Y:S01]  /*0230*/  @P2 LDG.E.128 R28, desc[UR12][R16.64] ;  /* 0x0000000c101c2981 */ /* 0x000162000c1e1d00 */
[----:B----4-:R-:W-:-:S05]  /*0240*/  @P4 IMAD.WIDE.U32 R12, R5, 0x10, R18 ;  /* 0x00000010050c4825 */ /* 0x010fca00078e0012 */
[----:B------:R0:W5:Y:S01]  /*0250*/  @P4 LDG.E.128 R32, desc[UR12][R12.64] ;  /* 0x0000000c0c204981 */ /* 0x000162000c1e1d00 */
[----:B--2---:R-:W-:-:S05]  /*0260*/  @P3 IMAD.WIDE.U32 R2, R4, 0x10, R2 ;  /* 0x0000001004023825 */ /* 0x004fca00078e0002 */
[----:B------:R0:W5:Y:S01]  /*0270*/  @P3 LDG.E.128 R36, desc[UR12][R2.64] ;  /* 0x0000000c02243981 */ /* 0x000162000c1e1d00 */
        /* <DEDUP_REMOVED lines=49> */
.L_x_5055:
[----:B----45:R-:W4:Y:S01]  /*0590*/  LDC.64 R10, c[0x0][0x3c0] ;  /* 0x0000f000ff0a7b82 */ /* 0x030f220000000a00 */
[----:B------:R-:W-:-:S07]  /*05a0*/  ISETP.NE.AND P4, PT, R113, RZ, PT ;  /* 0x000000ff7100720c */ /* 0x000fce0003f85270 */
[----:B0-----:R-:W0:Y:S01]  /*05b0*/  LDC R6, c[0x0][0x388] ;  /* 0x0000e200ff067b82 */ /* 0x001e220000000800 */
[----:B--234-:R-:W-:-:S07]  /*05c0*/  IMAD.WIDE R108, R9, 0x4, R10 ;  /* 0x00000004096c7825 */ /* 0x01cfce00078e020a */
[----:B------:R-:W4:Y:S01]  /*05d0*/  LDC.64 R10, c[0x0][0x3c8] ;  /* 0x0000f200ff0a7b82 */ /* 0x000f220000000a00 */
[----:B------:R-:W2:Y:S01]  /*05e0*/  LDG.E R108, desc[UR12][R108.64] ;  /* 0x0000000c6c6c7981 */ /* 0x000ea2000c1e1900 */
[----:B0-----:R-:W-:-:S05]  /*05f0*/  IMAD R8, R9, R6, RZ ;  /* 0x0000000609087224 */ /* 0x001fca00078e02ff */
[----:B------:R-:W-:-:S04]  /*0600*/  SHF.R.S32.HI R111, RZ, 0x1f, R8 ;  /* 0x0000001fff6f7819 */ /* 0x000fc80000011408 */
[----:B------:R-:W-:Y:S01]  /*0610*/  LEA.HI R111, R111, R8, RZ, 0x2 ;  /* 0x000000086f6f7211 */ /* 0x000fe200078f10ff */
[----:B------:R-:W-:Y:S01]  /*0620*/  BSSY.RECONVERGENT B0, `(.L_x_4993) ;  /* 0x0000036000007945 */ /* 0x000fe20003800200 */
[----:B------:R-:W-:Y:S02]  /*0630*/  ISETP.GE.U32.AND P6, PT, R7, 0x280, PT ;  /* 0x000002800700780c */ /* 0x000fe40003fc6070 */
[----:B------:R-:W-:Y:S01]  /*0640*/  LEA.HI.SX32 R8, R111, R4, 0x1e ;  /* 0x000000046f087211 */ /* 0x000fe200078ff2ff */
[----:B----4-:R-:W-:-:S04]  /*0650*/  IMAD.WIDE R10, R9, 0x4, R10 ;  /* 0x00000004090a7825 */ /* 0x010fc800078e020a */
[----:B------:R-:W-:Y:S01]  /*0660*/  HFMA2 R143, -RZ, RZ, 0, 0 ;  /* 0x00000000ff8f7431 */ /* 0x000fe200000001ff */
[C---:B------:R-:W-:Y:S02]  /*0670*/  ISETP.GE.U32.AND P0, PT, R7.reuse, 0x100, PT ;  /* 0x000001000700780c */ /* 0x040fe40003f06070 */
[C---:B------:R-:W-:Y:S01]  /*0680*/  ISETP.GE.U32.AND P1, PT, R7.reuse, 0x180, PT ;  /* 0x000001800700780c */ /* 0x040fe20003f26070 */
[----:B-----5:R0:W5:Y:S01]  /*0690*/  LDG.E R11, desc[UR12][R10.64] ;  /* 0x0000000c0a0b7981 */ /* 0x020162000c1e1900 */
[----:B------:R-:W-:Y:S02]  /*06a0*/  ISETP.GE.U32.AND P2, PT, R7, 0x200, PT ;  /* 0x000002000700780c */ /* 0x000fe40003f46070 */
[----:B------:R-:W-:Y:S02]  /*06b0*/  MOV R150, RZ ;  /* 0x000000ff00967202 */ /* 0x000fe40000000f00 */
[----:B------:R-:W-:Y:S02]  /*06c0*/  MOV R135, R8 ;  /* 0x0000000800877202 */ /* 0x000fe40000000f00 */
[----:B0-----:R-:W-:-:S02]  /*06d0*/  P2R R10, PR, RZ, 0x40 ;  /* 0x00000040ff0a7803 */ /* 0x001fc40000000000 */
[----:B--2---:R-:W-:Y:S01]  /*06e0*/  FSEL R134, R108, RZ, !P4 ;  /* 0x000000ff6c867208 */ /* 0x004fe20006000000 */
[----:B------:R-:W-:Y:S06]  /*06f0*/  @!P3 BRA `(.L_x_4994) ;  /* 0x0000000000a0b947 */ /* 0x000fec0003800000 */
        /* <DEDUP_REMOVED lines=9> */
[----:B----4-:R-:W-:-:S05]  /*0790*/  @P3 IMAD.WIDE.U32 R146, R8, 0x10, R146 ;  /* 0x0000001008923825 */ /* 0x010fca00078e0092 */
        /* <DEDUP_REMOVED lines=9> */
[----:B0-----:R-:W-:Y:S01]  /*0830*/  FMUL.FTZ R146, R11, R150 ;  /* 0x000000960b927220 */ /* 0x001fe20000410000 */
[----:B--2---:R-:W-:Y:S01]  /*0840*/  FMUL.FTZ R122, R36, R112 ;  /* 0x00000070247a7220 */ /* 0x004fe20000410000 */
[----:B------:R-:W-:Y:S01]  /*0850*/  FMUL.FTZ R133, R37, R113 ;  /* 0x0000007125857220 */ /* 0x000fe20000410000 */
[----:B------:R-:W-:Y:S01]  /*0860*/  FMUL.FTZ R148, R38, R114 ;  /* 0x0000007226947220 */ /* 0x000fe20000410000 */
[----:B------:R-:W-:Y:S01]  /*0870*/  FMUL.FTZ R141, R39, R115 ;  /* 0x00000073278d7220 */ /* 0x000fe20000410000 */
[----:B------:R-:W-:Y:S01]  /*0880*/  FADD.FTZ R108, RZ, R122 ;  /* 0x0000007aff6c7221 */ /* 0x000fe20000010000 */
[----:B------:R-:W-:Y:S01]  /*0890*/  FFMA.FTZ R109, R3, R122, RZ ;  /* 0x0000007a036d7223 */ /* 0x000fe200000100ff */
        /* <DEDUP_REMOVED lines=14> */
.L_x_4994:
[----:B-1-3--:R-:W-:Y:S05]  /*0980*/  BSYNC.RECONVERGENT B0 ;  /* 0x0000000000007941 */ /* 0x00afea0003800200 */
.L_x_4993:
[----:B------:R-:W-:Y:S04]  /*0990*/  BSSY.RECONVERGENT B0, `(.L_x_4995) ;  /* 0x000002a000007945 */ /* 0x000fe80003800200 */
[----:B------:R-:W-:Y:S05]  /*09a0*/  @!P0 BRA `(.L_x_4996) ;  /* 0x0000000000a08947 */ /* 0x000fea0003800000 */
[----:B------:R-:W0:Y:S01]  /*09b0*/  LDC.64 R108, c[0x0][0x3a8] ;  /* 0x0000ea00ff6c7b82 */ /* 0x000e220000000a00 */
[----:B------:R-:W-:-:S04]  /*09c0*/  ISETP.NE.U32.AND P3, PT, RZ, UR16, PT ;  /* 0x00000010ff007c0c */ /* 0x000fc8000bf65070 */
[----:B------:R-:W-:-:S03]  /*09d0*/  ISETP.NE.AND.EX P3, PT, RZ, UR17, PT, P3 ;  /* 0x00000011ff007c0c */ /* 0x000fc6000bf65330 */
[----:B------:R-:W1:Y:S01]  /*09e0*/  LDC.64 R12, c[0x0][0x428] ;  /* 0x00010a00ff0c7b82 */ /* 0x000e620000000a00 */
[----:B0-----:R-:W-:-:S06]  /*09f0*/  IMAD.WIDE.U32 R112, R135, 0x10, R108 ;  /* 0x0000001087707825 */ /* 0x001fcc00078e006c */
[----:B------:R-:W2:Y:S01]  /*0a00*/  LDG.E.128 R112, desc[UR12][R112.64] ;  /* 0x0000000c70707981 */ /* 0x000ea2000c1e1d00 */
[C---:B-1----:R-:W-:Y:S02]  /*0a10*/  IMAD.WIDE.U32 R108, R135.reuse, 0x10, R12 ;  /* 0x00000010876c7825 */ /* 0x042fe400078e000c */
[----:B------:R-:W0:Y:S04]  /*0a20*/  @P3 LDC.64 R12, c[0x0][0x438] ;  /* 0x00010e00ff0c3b82 */ /* 0x000e280000000a00 */
[----:B------:R-:W3:Y:S01]  /*0a30*/  LDG.E.128 R108, desc[UR12][R108.64] ;  /* 0x0000000c6c6c7981 */ /* 0x000ee2000c1e1d00 */
[----:B0-----:R-:W-:-:S05]  /*0a40*/  @P3 IMAD.WIDE.U32 R144, R135, 0x10, R12 ;  /* 0x0000001087903825 */ /* 0x001fca00078e000c */
[----:B------:R0:W5:Y:S01]  /*0a50*/  @P3 LDG.E.128 R84, desc[UR12][R144.64] ;  /* 0x0000000c90543981 */ /* 0x000162000c1e1d00 */
[----:B------:R-:W-:Y:S01]  /*0a60*/  IADD3 R135, PT, PT, R135, 0x80, RZ ;  /* 0x0000008087877810 */ /* 0x000fe20007ffe0ff */
[C---:B--2---:R-:W-:Y:S01]  /*0a70*/  FADD.FTZ R12, -R134.reuse, R112 ;  /* 0x00000070860c7221 */ /* 0x044fe20000010100 */
[C---:B------:R-:W-:Y:S01]  /*0a80*/  FADD.FTZ R120, -R134.reuse, R113 ;  /* 0x0000007186787221 */ /* 0x040fe20000010100 */
[C---:B------:R-:W-:Y:S01]  /*0a90*/  FADD.FTZ R114, -R134.reuse, R114 ;  /* 0x0000007286727221 */ /* 0x040fe20000010100 */
[----:B------:R-:W-:Y:S01]  /*0aa0*/  FADD.FTZ R142, -R134, R115 ;  /* 0x00000073868e7221 */ /* 0x000fe20000010100 */
[C---:B-----5:R-:W-:Y:S01]  /*0ab0*/  FMUL.FTZ R13, R11.reuse, R12 ;  /* 0x0000000c0b0d7220 */ /* 0x060fe20000410000 */
[C---:B------:R-:W-:Y:S01]  /*0ac0*/  FMUL.FTZ R12, R11.reuse, R120 ;  /* 0x000000780b0c7220 */ /* 0x040fe20000410000 */
[C---:B------:R-:W-:Y:S01]  /*0ad0*/  FMUL.FTZ R127, R11.reuse, R114 ;  /* 0x000000720b7f7220 */ /* 0x040fe20000410000 */
[----:B------:R-:W-:Y:S01]  /*0ae0*/  FMUL.FTZ R142, R11, R142 ;  /* 0x0000008e0b8e7220 */ /* 0x000fe20000410000 */
[----:B---3--:R-:W-:Y:S01]  /*0af0*/  FMUL.FTZ R120, R20, R108 ;  /* 0x0000006c14787220 */ /* 0x008fe20000410000 */
[----:B------:R-:W-:Y:S01]  /*0b00*/  FADD.FTZ R64, R64, R108 ;  /* 0x0000006c40407221 */ /* 0x000fe20000010000 */
[----:B------:R-:W-:Y:S01]  /*0b10*/  FFMA.FTZ R44, R108, R13, R44 ;  /* 0x0000000d6c2c7223 */ /* 0x000fe2000001002c */
[----:B------:R-:W-:Y:S01]  /*0b20*/  FADD.FTZ R65, R65, R109 ;  /* 0x0000006d41417221 */ /* 0x000fe20000010000 */
[----:B------:R-:W-:Y:S01]  /*0b30*/  FFMA.FTZ R45, R109, R12, R45 ;  /* 0x0000000c6d2d7223 */ /* 0x000fe2000001002d */
[----:B------:R-:W-:Y:S01]  /*0b40*/  FMUL.FTZ R129, R21, R109 ;  /* 0x0000006d15817220 */ /* 0x000fe20000410000 */
[----:B------:R-:W-:Y:S01]  /*0b50*/  FADD.FTZ R108, R143, R120 ;  /* 0x000000788f6c7221 */ /* 0x000fe20000010000 */
[----:B------:R-:W-:Y:S01]  /*0b60*/  FFMA.FTZ R109, R13, R120, R150 ;  /* 0x000000780d6d7223 */ /* 0x000fe20000010096 */
[----:B0-----:R-:W-:Y:S01]  /*0b70*/  FMUL.FTZ R144, R22, R110 ;  /* 0x0000006e16907220 */ /* 0x001fe20000410000 */
        /* <DEDUP_REMOVED lines=11> */
.L_x_4996:
[----:B------:R-:W-:Y:S05]  /*0c30*/  BSYNC.RECONVERGENT B0 ;  /* 0x0000000000007941 */ /* 0x000fea0003800200 */
.L_x_4995:
        /* <DEDUP_REMOVED lines=22> */
[----:B----4-:R-:W-:Y:S01]  /*0da0*/  FMUL.FTZ R118, R24, R108 ;  /* 0x0000006c18767220 */ /* 0x010fe20000410000 */
        /* <DEDUP_REMOVED lines=8> */
[----:B------:R-:W-:Y:S01]  /*0e30*/  FADD.FTZ R70, R70, R110 ;  /* 0x0000006e46467221 */ /* 0x000fe20000010000 */
        /* <DEDUP_REMOVED lines=10> */
.L_x_4998:
[----:B------:R-:W-:Y:S05]  /*0ee0*/  BSYNC.RECONVERGENT B0 ;  /* 0x0000000000007941 */ /* 0x000fea0003800200 */
.L_x_4997:
        /* <DEDUP_REMOVED lines=30> */
[----:B------:R-:W-:Y:S01]  /*10d0*/  FMUL.FTZ R136, R30, R110 ;  /* 0x0000006e1e887220 */ /* 0x000fe20000410000 */
[----:B------:R-:W-:Y:S01]  /*10e0*/  FADD.FTZ R74, R74, R110 ;  /* 0x0000006e4a4a7221 */ /* 0x000fe20000010000 */
[----:B0-----:R-:W-:Y:S01]  /*10f0*/  FADD.FTZ R113, R108, R123 ;  /* 0x0000007b6c717221 */ /* 0x001fe20000010000 */
        /* <DEDUP_REMOVED lines=9> */
.L_x_5000:
[----:B------:R-:W-:Y:S05]  /*1190*/  BSYNC.RECONVERGENT B0 ;  /* 0x0000000000007941 */ /* 0x000fea0003800200 */
.L_x_4999:
        /* <DEDUP_REMOVED lines=40> */
[----:B0-----:R-:W-:-:S07]  /*1420*/  FFMA.FTZ R150, R130, R128, R109 ;  /* 0x0000008082967223 */ /* 0x001fce000001006d */
.L_x_5002:
[----:B------:R-:W-:Y:S05]  /*1430*/  BSYNC.RECONVERGENT B0 ;  /* 0x0000000000007941 */ /* 0x000fea0003800200 */
.L_x_5001:
        /* <DEDUP_REMOVED lines=32> */
.L_x_5004:
[----:B------:R-:W-:Y:S05]  /*1640*/  BSYNC.RECONVERGENT B0 ;  /* 0x0000000000007941 */ /* 0x000fea0003800200 */
.L_x_5003:
        /* <DEDUP_REMOVED lines=54> */
.L_x_5009:
        /* <DEDUP_REMOVED lines=17> */
.L_x_5008:
        /* <DEDUP_REMOVED lines=20> */
.L_x_5011:
        /* <DEDUP_REMOVED lines=21> */
.L_x_5007:
        /* <DEDUP_REMOVED lines=21> */
.L_x_5013:
        /* <DEDUP_REMOVED lines=17> */
.L_x_5012:
        /* <DEDUP_REMOVED lines=20> */
.L_x_5014:
        /* <DEDUP_REMOVED lines=20> */
.L_x_5010:
        /* <DEDUP_REMOVED lines=14> */
.L_x_5006:
[----:B------:R-:W-:Y:S05]  /*2310*/  BSYNC.RECONVERGENT B0 ;  /* 0x0000000000007941 */ /* 0x000fea0003800200 */
.L_x_5005:
        /* <DEDUP_REMOVED lines=34> */
.L_x_5019:
        /* <DEDUP_REMOVED lines=17> */
.L_x_5018:
        /* <DEDUP_REMOVED lines=21> */
.L_x_5021:
        /* <DEDUP_REMOVED lines=13> */
.L_x_5017:
        /* <DEDUP_REMOVED lines=29> */
.L_x_5023:
        /* <DEDUP_REMOVED lines=17> */
.L_x_5022:
        /* <DEDUP_REMOVED lines=21> */
.L_x_5024:
        /* <DEDUP_REMOVED lines=12> */
.L_x_5020:
        /* <DEDUP_REMOVED lines=10> */
.L_x_5016:
[----:B------:R-:W-:Y:S05]  /*2e00*/  BSYNC.RECONVERGENT B0 ;  /* 0x0000000000007941 */ /* 0x000fea0003800200 */
.L_x_5015:
        /* <DEDUP_REMOVED lines=34> */
.L_x_5029:
        /* <DEDUP_REMOVED lines=17> */
.L_x_5028:
        /* <DEDUP_REMOVED lines=21> */
.L_x_5031:
        /* <DEDUP_REMOVED lines=13> */
.L_x_5027:
        /* <DEDUP_REMOVED lines=29> */
.L_x_5033:
        /* <DEDUP_REMOVED lines=17> */
.L_x_5032:
        /* <DEDUP_REMOVED lines=21> */
.L_x_5034:
        /* <DEDUP_REMOVED lines=12> */
.L_x_5030:
        /* <DEDUP_REMOVED lines=10> */
.L_x_5026:
[----:B------:R-:W-:Y:S05]  /*38f0*/  BSYNC.RECONVERGENT B0 ;  /* 0x0000000000007941 */ /* 0x000fea0003800200 */
.L_x_5025:
        /* <DEDUP_REMOVED lines=34> */
.L_x_5039:
        /* <DEDUP_REMOVED lines=17> */
.L_x_5038:
        /* <DEDUP_REMOVED lines=21> */
.L_x_5041:
        /* <DEDUP_REMOVED lines=13> */
.L_x_5037:
        /* <DEDUP_REMOVED lines=29> */
.L_x_5043:
        /* <DEDUP_REMOVED lines=17> */
.L_x_5042:
        /* <DEDUP_REMOVED lines=21> */
.L_x_5044:
        /* <DEDUP_REMOVED lines=12> */
.L_x_5040:
        /* <DEDUP_REMOVED lines=10> */
.L_x_5036:
[----:B------:R-:W-:Y:S05]  /*43e0*/  BSYNC.RECONVERGENT B0 ;  /* 0x0000000000007941 */ /* 0x000fea0003800200 */
.L_x_5035:
        /* <DEDUP_REMOVED lines=34> */
.L_x_5049:
        /* <DEDUP_REMOVED lines=17> */
.L_x_5048:
        /* <DEDUP_REMOVED lines=21> */
.L_x_5051:
        /* <DEDUP_REMOVED lines=13> */
.L_x_5047:
        /* <DEDUP_REMOVED lines=29> */
.L_x_5053:
        /* <DEDUP_REMOVED lines=17> */
.L_x_5052:
        /* <DEDUP_REMOVED lines=21> */
.L_x_5054:
        /* <DEDUP_REMOVED lines=12> */
.L_x_5050:
        /* <DEDUP_REMOVED lines=9> */
.L_x_5046:
[----:B------:R-:W-:Y:S05]  /*4ec0*/  BSYNC.RECONVERGENT B0 ;  /* 0x0000000000007941 */ /* 0x000fea0003800200 */
.L_x_5045:
[----:B------:R-:W-:Y:S01]  /*4ed0*/  ISETP.NE.AND P4, PT, R112, RZ, PT ;  /* 0x000000ff7000720c */ /* 0x000fe20003f85270 */
[----:B------:R-:W-:-:S12]  /*4ee0*/  UPLOP3.LUT UP1, UPT, UPT, UPT, UP1, 0x40, 0x4 ;  /* 0x000000000004789c */ /* 0x000fd80003f2e810 */
[----:B------:R-:W-:Y:S05]  /*4ef0*/  @!P4 BRA `(.L_x_5055) ;  /* 0xffffffb400a4c947 */ /* 0x000fea000383ffff */
.L_x_4992:
[----:B------:R-:W1:Y:S01]  /*4f00*/  LDC.64 R2, c[0x0][0x440] ;  /* 0x00011000ff027b82 */ /* 0x000e620000000a00 */
[----:B------:R-:W-:Y:S01]  /*4f10*/  ISETP.NE.AND P4, PT, R10, RZ, PT ;  /* 0x000000ff0a00720c */ /* 0x000fe20003f85270 */
[----:B------:R-:W-:-:S05]  /*4f20*/  IMAD R5, R6, UR11, RZ ;  /* 0x0000000b06057c24 */ /* 0x000fca000f8e02ff */
[----:B-----5:R-:W-:Y:S01]  /*4f30*/  LEA.HI R21, R5, R4, RZ, 0x1e ;  /* 0x0000000405157211 */ /* 0x020fe200078ff0ff */
[----:B------:R-:W0:Y:S08]  /*4f40*/  LDC.64 R8, c[0x0][0x448] ;  /* 0x00011200ff087b82 */ /* 0x000e300000000a00 */
        /* <DEDUP_REMOVED lines=34> */
.L_x_5056:
        /* <DEDUP_REMOVED lines=9> */
.L_x_5482:


//--------------------- .text._ZN10layer_norm31ln_parallel_residual_bwd_kernelINS_13Kernel_traitsIfffffjLj2560ELj1ELj1ELj4ELj16ENS_18Kernel_traits_baseILj2560EfffffjLj128EEEEELb0ELb1ELb1EEEvNS_9BwdParamsE --------------------------
	.section	.text._ZN10layer_norm31ln_parallel_residual_bwd_kernelINS_13Kernel_traitsIfffffjLj2560ELj1ELj1ELj4ELj16ENS_18Kernel_traits_baseILj2560EfffffjLj128EEEEELb0ELb1ELb1EEEvNS_9BwdParamsE,"ax",@progbits
	.align	128
        .global         _ZN10layer_norm31ln_parallel_residual_bwd_kernelINS_13Kernel_traitsIfffffjLj2560ELj1ELj1ELj4ELj16ENS_18Kernel_traits_baseILj2560EfffffjLj128EEEEELb0ELb1ELb1EEEvNS_9BwdParamsE
        .type           _ZN10layer_norm31ln_parallel_residual_bwd_kernelINS_13Kernel_traitsIfffffjLj2560ELj1ELj1ELj4ELj16ENS_18Kernel_traits_baseILj2560EfffffjLj128EEEEELb0ELb1ELb1EEEvNS_9BwdParamsE,@function
        .size           _ZN10layer_norm31ln_parallel_residual_bwd_kernelINS_13Kernel_traitsIfffffjLj2560ELj1ELj1ELj4ELj16ENS_18Kernel_traits_baseILj2560EfffffjLj128EEEEELb0ELb1ELb1EEEvNS_9BwdParamsE,(.L_x_5483 - _ZN10layer_norm31ln_parallel_residual_bwd_kernelINS_13Kernel_traitsIfffffjLj2560ELj1ELj1ELj4ELj16ENS_18Kernel_traits_baseILj2560EfffffjLj128EEEEELb0ELb1ELb1EEEvNS_9BwdParamsE)
        .other          _ZN10layer_norm31ln_parallel_residual_bwd_kernelINS_13Kernel_traitsIfffffjLj2560ELj1ELj1ELj4ELj16ENS_18Kernel_traits_baseILj2560EfffffjLj128EEEEELb0ELb1ELb1EEEvNS_9BwdParamsE,@"STO_CUDA_ENTRY STV_DEFAULT"
_ZN10layer_norm31ln_parallel_residual_bwd_kernelINS_13Kernel_traitsIfffffjLj2560ELj1ELj1ELj4ELj16ENS_18Kernel_traits_baseILj2560EfffffjLj128EEEEELb0ELb1ELb1EEEvNS_9BwdParamsE:
.text._ZN10layer_norm31ln_parallel_residual_bwd_kernelINS_13Kernel_traitsIfffffjLj2560ELj1ELj1ELj4ELj16ENS_18Kernel_traits_baseILj2560EfffffjLj128EEEEELb0ELb1ELb1EEEvNS_9BwdParamsE:
        /* <DEDUP_REMOVED lines=63> */
.L_x_5100:
[----:B--2---:R-:W1:Y:S01]  /*03f0*/  LDC.64 R40, c[0x0][0x3c0] ;  /* 0x0000f000ff287b82 */ /* 0x004e620000000a00 */
        /* <DEDUP_REMOVED lines=10> */
[----:B------:R0:W3:Y:S02]  /*04a0*/  LDG.E R137, desc[UR12][R40.64] ;  /* 0x0000000c28897981 */ /* 0x0000e4000c1e1900 */
[----:B0-----:R-:W-:-:S04]  /*04b0*/  IMAD.WIDE.U32 R40, R136, 0x10, R56 ;  /* 0x0000001088287825 */ /* 0x001fc800078e0038 */
        /* <DEDUP_REMOVED lines=9> */
[----:B-1----:R-:W-:Y:S02]  /*0550*/  IMAD.WIDE R48, R131, 0x4, R48 ;  /* 0x0000000483307825 */ /* 0x002fe400078e0230 */
        /* <DEDUP_REMOVED lines=45> */
[----:B------:R-:W-:Y:S01]  /*0830*/  FADD.FTZ R160, -R137, R88 ;  /* 0x0000005889a07221 */ /* 0x000fe20000010100 */
        /* <DEDUP_REMOVED lines=65> */
[C---:B------:R-:W-:Y:S01]  /*0c50*/  FMUL.FTZ R104, R133.reuse, R94 ;  /* 0x0000005e85687220 */ /* 0x040fe20000410000 */
        /* <DEDUP_REMOVED lines=54> */
.L_x_5059:
[----:B------:R-:W-:Y:S05]  /*0fc0*/  BSYNC.RECONVERGENT B0 ;  /* 0x0000000000007941 */ /* 0x000fea0003800200 */
.L_x_5058:
        /* <DEDUP_REMOVED lines=86> */
.L_x_5062:
        /* <DEDUP_REMOVED lines=17> */
.L_x_5061:
        /* <DEDUP_REMOVED lines=20> */
.L_x_5064:
        /* <DEDUP_REMOVED lines=21> */
.L_x_5060:
        /* <DEDUP_REMOVED lines=21> */
.L_x_5066:
        /* <DEDUP_REMOVED lines=17> */
.L_x_5065:
        /* <DEDUP_REMOVED lines=20> */
.L_x_5067:
        /* <DEDUP_REMOVED lines=20> */
.L_x_5063:
        /* <DEDUP_REMOVED lines=37> */
.L_x_5070:
        /* <DEDUP_REMOVED lines=17> */
.L_x_5069:
        /* <DEDUP_REMOVED lines=18> */
.L_x_5072:
        /* <DEDUP_REMOVED lines=13> */
.L_x_5068:
        /* <DEDUP_REMOVED lines=23> */
.L_x_5074:
        /* <DEDUP_REMOVED lines=17> */
.L_x_5073:
        /* <DEDUP_REMOVED lines=18> */
.L_x_5075:
        /* <DEDUP_REMOVED lines=12> */
.L_x_5071:
        /* <DEDUP_REMOVED lines=32> */
.L_x_5078:
        /* <DEDUP_REMOVED lines=17> */
.L_x_5077:
        /* <DEDUP_REMOVED lines=18> */
.L_x_5080:
        /* <DEDUP_REMOVED lines=13> */
.L_x_5076:
        /* <DEDUP_REMOVED lines=23> */
.L_x_5082:
        /* <DEDUP_REMOVED lines=17> */
.L_x_5081:
        /* <DEDUP_REMOVED lines=18> */
.L_x_5083:
        /* <DEDUP_REMOVED lines=12> */
.L_x_5079:
        /* <DEDUP_REMOVED lines=32> */
.L_x_5086:
        /* <DEDUP_REMOVED lines=17> */
.L_x_5085:
        /* <DEDUP_REMOVED lines=18> */
.L_x_5088:
        /* <DEDUP_REMOVED lines=13> */
.L_x_5084:
        /* <DEDUP_REMOVED lines=23> */
.L_x_5090:
        /* <DEDUP_REMOVED lines=17> */
.L_x_5089:
        /* <DEDUP_REMOVED lines=18> */
.L_x_5091:
        /* <DEDUP_REMOVED lines=12> */
.L_x_5087:
        /* <DEDUP_REMOVED lines=32> */
.L_x_5094:
        /* <DEDUP_REMOVED lines=17> */
.L_x_5093:
        /* <DEDUP_REMOVED lines=18> */
.L_x_5096:
        /* <DEDUP_REMOVED lines=13> */
.L_x_5092:
        /* <DEDUP_REMOVED lines=23> */
.L_x_5098:
        /* <DEDUP_REMOVED lines=17> */
.L_x_5097:
        /* <DEDUP_REMOVED lines=18> */
.L_x_5099:
        /* <DEDUP_REMOVED lines=12> */
.L_x_5095:
        /* <DEDUP_REMOVED lines=15> */
[----:B--2---:R-:W-:-:S02]  /*4470*/  MOV R44, R13 ;  /* 0x0000000d002c7202 */ /* 0x004fc40000000f00 */
        /* <DEDUP_REMOVED lines=34> */
.L_x_5057:
        /* <DEDUP_REMOVED lines=18> */
.L_x_5101:
        /* <DEDUP_REMOVED lines=12> */
.L_x_5483:


//--------------------- .text._ZN10layer_norm31ln_parallel_residual_bwd_kernelINS_13Kernel_traitsIfffffjLj2560ELj1ELj1ELj4ELj16ENS_18Kernel_traits_baseILj2560EfffffjLj128EEEEELb1ELb0ELb0EEEvNS_9BwdParamsE --------------------------
	.section	.text._ZN10layer_norm31ln_parallel_residual_bwd_kernelINS_13Kernel_traitsIfffffjLj2560ELj1ELj1ELj4ELj16ENS_18Kernel_traits_baseILj2560EfffffjLj128EEEEELb1ELb0ELb0EEEvNS_9BwdParamsE,"ax",@progbits
	.align	128
        .global         _ZN10layer_norm31ln_parallel_residual_bwd_kernelINS_13Kernel_traitsIfffffjLj2560ELj1ELj1ELj4ELj16ENS_18Kernel_traits_baseILj2560EfffffjLj128EEEEELb1ELb0ELb0EEEvNS_9BwdParamsE
        .type           _ZN10layer_norm31ln_parallel_residual_bwd_kernelINS_13Kernel_traitsIfffffjLj2560ELj1ELj1ELj4ELj16ENS_18Kernel_traits_baseILj2560EfffffjLj128EEEEELb1ELb0ELb0EEEvNS_9BwdParamsE,@function
        .size           _ZN10layer_norm31ln_parallel_residual_bwd_kernelINS_13Kernel_traitsIfffffjLj2560ELj1ELj1ELj4ELj16ENS_18Kernel_traits_baseILj2560EfffffjLj128EEEEELb1ELb0ELb0EEEvNS_9BwdParamsE,(.L_x_5484 - _ZN10layer_norm31ln_parallel_residual_bwd_kernelINS_13Kernel_traitsIfffffjLj2560ELj1ELj1ELj4ELj16ENS_18Kernel_traits_baseILj2560EfffffjLj128EEEEELb1ELb0ELb0EEEvNS_9BwdParamsE)
        .other          _ZN10layer_norm31ln_parallel_residual_bwd_kernelINS_13Kernel_traitsIfffffjLj2560ELj1ELj1ELj4ELj16ENS_18Kernel_traits_baseILj2560EfffffjLj128EEEEELb1ELb0ELb0EEEvNS_9BwdParamsE,@"STO_CUDA_ENTRY STV_DEFAULT"
_ZN10layer_norm31ln_parallel_residual_bwd_kernelINS_13Kernel_traitsIfffffjLj2560ELj1ELj1ELj4ELj16ENS_18Kernel_traits_baseILj2560EfffffjLj128EEEEELb1ELb0ELb0EEEvNS_9BwdParamsE:
.text._ZN10layer_norm31ln_parallel_residual_bwd_kernelINS_13Kernel_traitsIfffffjLj2560ELj1ELj1ELj4ELj16ENS_18Kernel_traits_baseILj2560EfffffjLj128EEEEELb1ELb0ELb0EEEvNS_9BwdParamsE:
        /* <DEDUP_REMOVED lines=22> */
[----:B------:R-:W0:Y:S03]  /*0160*/  LDC.64 R22, c[0x0][0x3d0] ;  /* 0x0000f400ff167b82 */ /* 0x000e260000000a00 */
[----:B------:R-:W-:Y:S01]  /*0170*/  P2R R0, PR, RZ, 0x10 ;  /* 0x00000010ff007803 */ /* 0x000fe20000000000 */
[----:B--2---:R-:W-:-:S04]  /*0180*/  @P0 IMAD.WIDE.U32 R2, R19, 0x10, R2 ;  /* 0x0000001013020825 */ /* 0x004fc800078e0002 */
[----:B------:R-:W2:Y:S01]  /*0190*/  LDC.64 R24, c[0x0][0x3d8] ;  /* 0x0000f600ff187b82 */ /* 0x000ea20000000a00 */
[C---:B---3--:R-:W-:Y:S01]  /*01a0*/  @P0 IMAD.WIDE.U32 R4, R19.reuse, 0x10, R4 ;  /* 0x0000001013040825 */ /* 0x048fe200078e0004 */
[----:B------:R-:W-:Y:S01]  /*01b0*/  @P0 LOP3.LUT R19, R19, 0x80, RZ, 0xfc, !PT ;  /* 0x0000008013130812 */ /* 0x000fe200078efcff */
[----:B------:R-:W5:Y:S04]  /*01c0*/  @P0 LDG.E.128 R28, desc[UR10][R2.64] ;  /* 0x0000000a021c0981 */ /* 0x000f68000c1e1d00 */
[C---:B----4-:R-:W-:Y:S01]  /*01d0*/  @P1 IMAD.WIDE.U32 R12, R19.reuse, 0x10, R8 ;  /* 0x00000010130c1825 */ /* 0x050fe200078e0008 */
[----:B------:R-:W5:Y:S01]  /*01e0*/  @P0 LDG.E.128 R32, desc[UR10][R4.64] ;  /* 0x0000000a04200981 */ /* 0x000f62000c1e1d00 */
[----:B------:R-:W3:Y:S02]  /*01f0*/  LDC.64 R26, c[0x0][0x3d0] ;  /* 0x0000f400ff1a7b82 */ /* 0x000ee40000000a00 */
[C---:B-1----:R-:W-:Y:S01]  /*0200*/  @P1 IMAD.WIDE.U32 R10, R19.reuse, 0x10, R6 ;  /* 0x00000010130a1825 */ /* 0x042fe200078e0006 */
[----:B------:R-:W-:Y:S01]  /*0210*/  @P1 IADD3 R19, PT, PT, R19, 0x80, RZ ;  /* 0x0000008013131810 */ /* 0x000fe20007ffe0ff */
[----:B------:R-:W5:Y:S04]  /*0220*/  @P1 LDG.E.128 R40, desc[UR10][R12.64] ;  /* 0x0000000a0c281981 */ /* 0x000f68000c1e1d00 */
[C---:B------:R-:W-:Y:S01]  /*0230*/  @P2 IMAD.WIDE.U32 R14, R19.reuse, 0x10, R14 ;  /* 0x00000010130e2825 */ /* 0x040fe200078e000e */
[----:B------:R-:W5:Y:S01]  /*0240*/  @P1 LDG.E.128 R36, desc[UR10][R10.64] ;  /* 0x0000000a0a241981 */ /* 0x000f62000c1e1d00 */
[----:B------:R-:W1:Y:S02]  /*0250*/  LDC.64 R68, c[0x0][0x3d8] ;  /* 0x0000f600ff447b82 */ /* 0x000e640000000a00 */
[C---:B0-----:R-:W-:Y:S01]  /*0260*/  @P2 IMAD.WIDE.U32 R16, R19.reuse, 0x10, R16 ;  /* 0x0000001013102825 */ /* 0x041fe200078e0010 */
[----:B------:R-:W-:Y:S01]  /*0270*/  @P2 IADD3 R19, PT, PT, R19, 0x80, RZ ;  /* 0x0000008013132810 */ /* 0x000fe20007ffe0ff */
[----:B------:R-:W5:Y:S04]  /*0280*/  @P2 LDG.E.128 R44, desc[UR10][R14.64] ;  /* 0x0000000a0e2c2981 */ /* 0x000f68000c1e1d00 */
[C---:B------:R-:W-:Y:S01]  /*0290*/  @P3 IMAD.WIDE.U32 R22, R19.reuse, 0x10, R22 ;  /* 0x0000001013163825 */ /* 0x040fe200078e0016 */
[----:B------:R-:W0:Y:S01]  /*02a0*/  S2UR UR4, SR_CTAID.X ;  /* 0x00000000000479c3 */ /* 0x000e220000002500 */
[----:B------:R0:W5:Y:S02]  /*02b0*/  @P2 LDG.E.128 R48, desc[UR10][R16.64] ;  /* 0x0000000a10302981 */ /* 0x000164000c1e1d00 */
[C---:B--2---:R-:W-:Y:S01]  /*02c0*/  @P3 IMAD.WIDE.U32 R24, R19.reuse, 0x10, R24 ;  /* 0x0000001013183825 */ /* 0x044fe200078e0018 */
[----:B------:R-:W-:Y:S01]  /*02d0*/  @P3 IADD3 R19, PT, PT, R19, 0x80, RZ ;  /* 0x0000008013133810 */ /* 0x000fe20007ffe0ff */
[----:B------:R2:W5:Y:S04]  /*02e0*/  @P3 LDG.E.128 R52, desc[UR10][R22.64] ;  /* 0x0000000a16343981 */ /* 0x000568000c1e1d00 */
[----:B------:R2:W5:Y:S01]  /*02f0*/  @P3 LDG.E.128 R56, desc[UR10][R24.64] ;  /* 0x0000000a18383981 */ /* 0x000562000c1e1d00 */
[----:B---3--:R-:W-:-:S04]  /*0300*/  @P4 IMAD.WIDE.U32 R6, R19, 0x10, R26 ;  /* 0x0000001013064825 */ /* 0x008fc800078e001a */
[----:B-1----:R-:W-:Y:S01]  /*0310*/  @P4 IMAD.WIDE.U32 R8, R19, 0x10, R68 ;  /* 0x0000001013084825 */ /* 0x002fe200078e0044 */
[----:B------:R2:W5:Y:S04]  /*0320*/  @P4 LDG.E.128 R60, desc[UR10][R6.64] ;  /* 0x0000000a063c4981 */ /* 0x000568000c1e1d00 */
[----:B------:R2:W5:Y:S01]  /*0330*/  @P4 LDG.E.128 R64, desc[UR10][R8.64] ;  /* 0x0000000a08404981 */ /* 0x000562000c1e1d00 */
        /* <DEDUP_REMOVED lines=42> */
[----:B--2---:R-:W-:Y:S06]  /*05e0*/  @P4 BRA `(.L_x_5102) ;  /* 0x0000007000684947 */ /* 0x004fec0003800000 */
        /* <DEDUP_REMOVED lines=50> */
.L_x_5165:
        /* <DEDUP_REMOVED lines=24> */
[----:B----4-:R-:W-:-:S07]  /*0a90*/  ISETP.NE.U32.AND P4, PT, RZ, UR12, PT ;  /* 0x0000000cff007c0c */ /* 0x010fce000bf85070 */
[----:B------:R-:W1:Y:S08]  /*0aa0*/  LDC.64 R176, c[0x0][0x430] ;  /* 0x00010c00ffb07b82 */ /* 0x000e700000000a00 */
[----:B------:R-:W2:Y:S01]  /*0ab0*/  LDC.64 R180, c[0x0][0x428] ;  /* 0x00010a00ffb47b82 */ /* 0x000ea20000000a00 */
[----:B0-----:R-:W-:-:S07]  /*0ac0*/  IMAD.WIDE.U32 R172, R15, 0x10, R172 ;  /* 0x000000100fac7825 */ /* 0x001fce00078e00ac */
[----:B------:R-:W0:Y:S01]  /*0ad0*/  LDC.64 R222, c[0x0][0x3b0] ;  /* 0x0000ec00ffde7b82 */ /* 0x000e220000000a00 */
[----:B------:R-:W4:Y:S01]  /*0ae0*/  LDG.E.128 R172, desc[UR10][R172.64] ;  /* 0x0000000aacac7981 */ /* 0x000f22000c1e1d00 */
[----:B-1----:R-:W-:-:S06]  /*0af0*/  IMAD.WIDE.U32 R176, R15, 0x10, R176 ;  /* 0x000000100fb07825 */ /* 0x002fcc00078e00b0 */
[----:B------:R-:W4:Y:S01]  /*0b00*/  LDG.E.128 R176, desc[UR10][R176.64] ;  /* 0x0000000ab0b07981 */ /* 0x000f22000c1e1d00 */
[----:B--2---:R-:W-:-:S06]  /*0b10*/  IMAD.WIDE.U32 R180, R15, 0x10, R180 ;  /* 0x000000100fb47825 */ /* 0x004fcc00078e00b4 */
[----:B------:R-:W2:Y:S01]  /*0b20*/  LDG.E.128 R180, desc[UR10][R180.64] ;  /* 0x0000000ab4b47981 */ /* 0x000ea2000c1e1d00 */
[----:B0-----:R-:W-:-:S05]  /*0b30*/  IMAD.WIDE.U32 R222, R15, 0x4, R222 ;  /* 0x000000040fde7825 */ /* 0x001fca00078e00de */
[----:B------:R-:W5:Y:S01]  /*0b40*/  LDG.E R13, desc[UR10][R222.64] ;  /* 0x0000000ade0d7981 */ /* 0x000f62000c1e1900 */
[----:B---3--:R-:W-:Y:S02]  /*0b50*/  ISETP.NE.U32.AND P0, PT, RZ, UR16, PT ;  /* 0x00000010ff007c0c */ /* 0x008fe4000bf05070 */
[----:B------:R-:W-:Y:S02]  /*0b60*/  ISETP.NE.AND.EX P4, PT, RZ, UR13, PT, P4 ;  /* 0x0000000dff007c0c */ /* 0x000fe4000bf85340 */
[----:B------:R-:W-:-:S11]  /*0b70*/  ISETP.NE.AND.EX P0, PT, RZ, UR17, PT, P0 ;  /* 0x00000011ff007c0c */ /* 0x000fd6000bf05300 */
[----:B------:R-:W0:Y:S08]  /*0b80*/  @P4 LDC.64 R220, c[0x0][0x3b8] ;  /* 0x0000ee00ffdc4b82 */ /* 0x000e300000000a00 */
[----:B------:R-:W1:Y:S01]  /*0b90*/  @P0 LDC.64 R218, c[0x0][0x438] ;  /* 0x00010e00ffda0b82 */ /* 0x000e620000000a00 */
[----:B0-----:R-:W-:-:S05]  /*0ba0*/  @P4 IMAD.WIDE.U32 R220, R15, 0x4, R220 ;  /* 0x000000040fdc4825 */ /* 0x001fca00078e00dc */
[----:B------:R-:W5:Y:S01]  /*0bb0*/  @P4 LDG.E R14, desc[UR10][R220.64] ;  /* 0x0000000adc0e4981 */ /* 0x000f62000c1e1900 */
[----:B-1----:R-:W-:-:S05]  /*0bc0*/  @P0 IMAD.WIDE.U32 R218, R15, 0x10, R218 ;  /* 0x000000100fda0825 */ /* 0x002fca00078e00da */
[----:B------:R0:W5:Y:S02]  /*0bd0*/  @P0 LDG.E.128 R140, desc[UR10][R218.64] ;  /* 0x0000000ada8c0981 */ /* 0x000164000c1e1d00 */
[----:B0-----:R-:W-:Y:S01]  /*0be0*/  IADD3 R218, PT, PT, R15, 0x80, RZ ;  /* 0x000000800fda7810 */ /* 0x001fe20007ffe0ff */
[C---:B----4-:R-:W-:Y:S01]  /*0bf0*/  FADD.FTZ R187, -R217.reuse, R172 ;  /* 0x000000acd9bb7221 */ /* 0x050fe20000010100 */
[----:B------:R-:W-:Y:S01]  /*0c00*/  FADD.FTZ R173, -R217, R173 ;  /* 0x000000add9ad7221 */ /* 0x000fe20000010100 */
[----:B------:R-:W-:Y:S01]  /*0c10*/  FMUL.FTZ R172, R33, R177 ;  /* 0x000000b121ac7220 */ /* 0x000fe20000410000 */
[----:B------:R-:W-:Y:S02]  /*0c20*/  FMUL.FTZ R185, R32, R176 ;  /* 0x000000b020b97220 */ /* 0x000fe40000410000 */
[----:B-----5:R-:W-:Y:S01]  /*0c30*/  FMUL.FTZ R188, R16, R173 ;  /* 0x000000ad10bc7220 */ /* 0x020fe20000410000 */
[----:B------:R-:W-:Y:S01]  /*0c40*/  FMUL.FTZ R173, R34, R178 ;  /* 0x000000b222ad7220 */ /* 0x000fe20000410000 */
[----:B------:R-:W-:Y:S01]  /*0c50*/  FMUL.FTZ R187, R16, R187 ;  /* 0x000000bb10bb7220 */ /* 0x000fe20000410000 */
[----:B--2---:R-:W-:Y:S01]  /*0c60*/  FFMA.FTZ R191, R29, R181, R172 ;  /* 0x000000b51dbf7223 */ /* 0x004fe200000100ac */
[----:B------:R-:W-:Y:S01]  /*0c70*/  FMUL.FTZ R172, R35, R179 ;  /* 0x000000b323ac7220 */ /* 0x000fe20000410000 */
[----:B------:R-:W-:Y:S01]  /*0c80*/  FFMA.FTZ R185, R28, R180, R185 ;  /* 0x000000b41cb97223 */ /* 0x000fe200000100b9 */
[----:B------:R-:W-:Y:S01]  /*0c90*/  FADD.FTZ R175, -R217, R175 ;  /* 0x000000afd9af7221 */ /* 0x000fe20000010100 */
[----:B------:R-:W-:Y:S01]  /*0ca0*/  FFMA.FTZ R200, R30, R182, R173 ;  /* 0x000000b61ec87223 */ /* 0x000fe200000100ad */
[----:B------:R-:W-:Y:S01]  /*0cb0*/  FFMA.FTZ R213, R31, R183, R172 ;  /* 0x000000b71fd57223 */ /* 0x000fe200000100ac */
        /* <DEDUP_REMOVED lines=27> */
.L_x_5104:
[----:B---34-:R-:W-:Y:S05]  /*0e70*/  BSYNC.RECONVERGENT B0 ;  /* 0x0000000000007941 */ /* 0x018fea0003800200 */
.L_x_5103:
[----:B------:R-:W-:Y:S04]  /*0e80*/  BSSY.RECONVERGENT B0, `(.L_x_5105) ;  /* 0x0000041000007945 */ /* 0x000fe80003800200 */
[----:B------:R-:W-:Y:S05]  /*0e90*/  @!P1 BRA `(.L_x_5106) ;  /* 0x0000000000fc9947 */ /* 0x000fea0003800000 */
[----:B------:R-:W0:Y:S01]  /*0ea0*/  LDC.64 R172, c[0x0][0x3a8] ;  /* 0x0000ea00ffac7b82 */ /* 0x000e220000000a00 */
[----:B------:R-:W-:Y:S02]  /*0eb0*/  ISETP.NE.U32.AND P4, PT, RZ, UR12, PT ;  /* 0x0000000cff007c0c */ /* 0x000fe4000bf85070 */
[----:B------:R-:W-:-:S05]  /*0ec0*/  ISETP.NE.U32.AND P0, PT, RZ, UR16, PT ;  /* 0x00000010ff007c0c */ /* 0x000fca000bf05070 */
[----:B------:R-:W1:Y:S08]  /*0ed0*/  LDC.64 R176, c[0x0][0x430] ;  /* 0x00010c00ffb07b82 */ /* 0x000e700000000a00 */
[----:B------:R-:W2:Y:S01]  /*0ee0*/  LDC.64 R180, c[0x0][0x428] ;  /* 0x00010a00ffb47b82 */ /* 0x000ea20000000a00 */
[----:B------:R-:W-:Y:S02]  /*0ef0*/  ISETP.NE.AND.EX P4, PT, RZ, UR13, PT, P4 ;  /* 0x0000000dff007c0c */ /* 0x000fe4000bf85340 */
[----:B------:R-:W-:Y:S01]  /*0f00*/  ISETP.NE.AND.EX P0, PT, RZ, UR17, PT, P0 ;  /* 0x00000011ff007c0c */ /* 0x000fe2000bf05300 */
[----:B0-----:R-:W-:-:S04]  /*0f10*/  IMAD.WIDE.U32 R172, R218, 0x10, R172 ;  /* 0x00000010daac7825 */ /* 0x001fc800078e00ac */
[----:B------:R-:W0:Y:S02]  /*0f20*/  LDC.64 R226, c[0x0][0x3b0] ;  /* 0x0000ec00ffe27b82 */ /* 0x000e240000000a00 */
[----:B------:R-:W3:Y:S01]  /*0f30*/  LDG.E.128 R172, desc[UR10][R172.64] ;  /* 0x0000000aacac7981 */ /* 0x000ee2000c1e1d00 */
[----:B-1----:R-:W-:-:S05]  /*0f40*/  IMAD.WIDE.U32 R176, R218, 0x10, R176 ;  /* 0x00000010dab07825 */ /* 0x002fca00078e00b0 */
[----:B------:R-:W1:Y:S01]  /*0f50*/  @P4 LDC.64 R224, c[0x0][0x3b8] ;  /* 0x0000ee00ffe04b82 */ /* 0x000e620000000a00 */
[----:B------:R-:W4:Y:S01]  /*0f60*/  LDG.E.128 R176, desc[UR10][R176.64] ;  /* 0x0000000ab0b07981 */ /* 0x000f22000c1e1d00 */
[----:B--2---:R-:W-:-:S06]  /*0f70*/  IMAD.WIDE.U32 R180, R218, 0x10, R180 ;  /* 0x00000010dab47825 */ /* 0x004fcc00078e00b4 */
[----:B------:R-:W2:Y:S01]  /*0f80*/  @P0 LDC.64 R222, c[0x0][0x438] ;  /* 0x00010e00ffde0b82 */ /* 0x000ea20000000a00 */
[----:B------:R-:W4:Y:S01]  /*0f90*/  LDG.E.128 R180, desc[UR10][R180.64] ;  /* 0x0000000ab4b47981 */ /* 0x000f22000c1e1d00 */
[----:B0-----:R-:W-:-:S05]  /*0fa0*/  IMAD.WIDE.U32 R226, R218, 0x4, R226 ;  /* 0x00000004dae27825 */ /* 0x001fca00078e00e2 */
[----:B------:R0:W5:Y:S01]  /*0fb0*/  LDG.E R11, desc[UR10][R226.64] ;  /* 0x0000000ae20b7981 */ /* 0x000162000c1e1900 */
[----:B-1----:R-:W-:-:S05]  /*0fc0*/  @P4 IMAD.WIDE.U32 R224, R218, 0x4, R224 ;  /* 0x00000004dae04825 */ /* 0x002fca00078e00e0 */
[----:B------:R0:W5:Y:S01]  /*0fd0*/  @P4 LDG.E R12, desc[UR10][R224.64] ;  /* 0x0000000ae00c4981 */ /* 0x000162000c1e1900 */
[----:B--2---:R-:W-:-:S05]  /*0fe0*/  @P0 IMAD.WIDE.U32 R222, R218, 0x10, R222 ;  /* 0x00000010dade0825 */ /* 0x004fca00078e00de */
[----:B------:R0:W5:Y:S01]  /*0ff0*/  @P0 LDG.E.128 R24, desc[UR10][R222.64] ;  /* 0x0000000ade180981 */ /* 0x000162000c1e1d00 */
[----:B------:R-:W-:Y:S01]  /*1000*/  IADD3 R218, PT, PT, R218, 0x80, RZ ;  /* 0x00000080dada7810 */ /* 0x000fe20007ffe0ff */
[C---:B---3--:R-:W-:Y:S01]  /*1010*/  FADD.FTZ R201, -R217.reuse, R173 ;  /* 0x000000add9c97221 */ /* 0x048fe20000010100 */
[----:B------:R-:W-:Y:S01]  /*1020*/  FADD.FTZ R23, -R217, R172 ;  /* 0x000000acd9177221 */ /* 0x000fe20000010100 */
[----:B----4-:R-:W-:Y:S01]  /*1030*/  FMUL.FTZ R173, R40, R176 ;  /* 0x000000b028ad7220 */ /* 0x010fe20000410000 */
[----:B------:R-:W-:Y:S02]  /*1040*/  FMUL.FTZ R172, R41, R177 ;  /* 0x000000b129ac7220 */ /* 0x000fe40000410000 */
[C---:B-----5:R-:W-:Y:S01]  /*1050*/  FMUL.FTZ R23, R16.reuse, R23 ;  /* 0x0000001710177220 */ /* 0x060fe20000410000 */
[----:B------:R-:W-:Y:S01]  /*1060*/  FMUL.FTZ R194, R16, R201 ;  /* 0x000000c910c27220 */ /* 0x000fe20000410000 */
[----:B------:R-:W-:Y:S01]  /*1070*/  FADD.FTZ R175, -R217, R175 ;  /* 0x000000afd9af7221 */ /* 0x000fe20000010100 */
[----:B------:R-:W-:Y:S01]  /*1080*/  FFMA.FTZ R186, R36, R180, R173 ;  /* 0x000000b424ba7223 */ /* 0x000fe200000100ad */
[----:B------:R-:W-:Y:S01]  /*1090*/  FMUL.FTZ R173, R42, R178 ;  /* 0x000000b22aad7220 */ /* 0x000fe20000410000 */
[----:B------:R-:W-:Y:S01]  /*10a0*/  FFMA.FTZ R201, R37, R181, R172 ;  /* 0x000000b525c97223 */ /* 0x000fe200000100ac */
[----:B------:R-:W-:Y:S01]  /*10b0*/  FADD.FTZ R209, -R217, R174 ;  /* 0x000000aed9d17221 */ /* 0x000fe20000010100 */
[----:B------:R-:W-:Y:S01]  /*10c0*/  FADD.FTZ R172, R219, R186 ;  /* 0x000000badbac7221 */ /* 0x000fe20000010000 */
[----:B------:R-:W-:Y:S01]  /*10d0*/  FFMA.FTZ R206, R38, R182, R173 ;  /* 0x000000b626ce7223 */ /* 0x000fe200000100ad */
[----:B------:R-:W-:Y:S01]  /*10e0*/  FFMA.FTZ R173, R23, R186, R220 ;  /* 0x000000ba17ad7223 */ /* 0x000fe200000100dc */
[----:B------:R-:W-:Y:S01]  /*10f0*/  FMUL.FTZ R216, R16, R175 ;  /* 0x000000af10d87220 */ /* 0x000fe20000410000 */
[----:B------:R-:W-:Y:S01]  /*1100*/  FMUL.FTZ R174, R43, R179 ;  /* 0x000000b32bae7220 */ /* 0x000fe20000410000 */
[----:B------:R-:W-:Y:S01]  /*1110*/  FADD.FTZ R175, R172, R201 ;  /* 0x000000c9acaf7221 */ /* 0x000fe20000010000 */
[----:B------:R-:W-:Y:S01]  /*1120*/  FMUL.FTZ R209, R16, R209 ;  /* 0x000000d110d17220 */ /* 0x000fe20000410000 */
[----:B------:R-:W-:Y:S01]  /*1130*/  FFMA.FTZ R172, R194, R201, R173 ;  /* 0x000000c9c2ac7223 */ /* 0x000fe200000100ad */
[----:B------:R-:W-:Y:S01]  /*1140*/  FFMA.FTZ R215, R39, R183, R174 ;  /* 0x000000b727d77223 */ /* 0x000fe200000100ae */
[----:B------:R-:W-:-:S02]  /*1150*/  FADD.FTZ R174, R175, R206 ;  /* 0x000000ceafae7221 */ /* 0x000fc40000010000 */
        /* <DEDUP_REMOVED lines=19> */
.L_x_5106:
[----:B------:R-:W-:Y:S05]  /*1290*/  BSYNC.RECONVERGENT B0 ;  /* 0x0000000000007941 */ /* 0x000fea0003800200 */
.L_x_5105:
        /* <DEDUP_REMOVED lines=26> */
[----:B------:R-:W-:-:S03]  /*1440*/  FADD.FTZ R199, -R217, R181 ;  /* 0x000000b5d9c77221 */ /* 0x000fc60000010100 */
[----:B-----5:R-:W-:Y:S01]  /*1450*/  FMUL.FTZ R21, R16, R21 ;  /* 0x0000001510157220 */ /* 0x020fe20000410000 */
[----:B----4-:R-:W-:Y:S01]  /*1460*/  FMUL.FTZ R181, R48, R172 ;  /* 0x000000ac30b57220 */ /* 0x010fe20000410000 */
[----:B------:R-:W-:Y:S01]  /*1470*/  FMUL.FTZ R192, R16, R199 ;  /* 0x000000c710c07220 */ /* 0x000fe20000410000 */
[----:B------:R-:W-:Y:S01]  /*1480*/  FADD.FTZ R128, R128, R172 ;  /* 0x000000ac80807221 */ /* 0x000fe20000010000 */
[----:B------:R-:W-:Y:S01]  /*1490*/  FADD.FTZ R92, R92, R176 ;  /* 0x000000b05c5c7221 */ /* 0x000fe20000010000 */
        /* <DEDUP_REMOVED lines=33> */
.L_x_5108:
[----:B------:R-:W-:Y:S05]  /*16b0*/  BSYNC.RECONVERGENT B0 ;  /* 0x0000000000007941 */ /* 0x000fea0003800200 */
.L_x_5107:
        /* <DEDUP_REMOVED lines=40> */
[----:B------:R-:W-:Y:S01]  /*1940*/  FADD.FTZ R175, R172, R197 ;  /* 0x000000c5acaf7221 */ /* 0x000fe20000010000 */
[----:B------:R-:W-:Y:S01]  /*1950*/  FMUL.FTZ R205, R16, R205 ;  /* 0x000000cd10cd7220 */ /* 0x000fe20000410000 */
[----:B------:R-:W-:Y:S01]  /*1960*/  FMUL.FTZ R208, R59, R179 ;  /* 0x000000b33bd07220 */ /* 0x000fe20000410000 */
[----:B------:R-:W-:Y:S01]  /*1970*/  FFMA.FTZ R172, R190, R197, R173 ;  /* 0x000000c5beac7223 */ /* 0x000fe200000100ad */
[----:B------:R-:W-:-:S02]  /*1980*/  FADD.FTZ R175, R175, R202 ;  /* 0x000000caafaf7221 */ /* 0x000fc40000010000 */
        /* <DEDUP_REMOVED lines=20> */
.L_x_5110:
[----:B------:R-:W-:Y:S05]  /*1ad0*/  BSYNC.RECONVERGENT B0 ;  /* 0x0000000000007941 */ /* 0x000fea0003800200 */
.L_x_5109:
        /* <DEDUP_REMOVED lines=14> */
[----:B------:R-:W4:Y:S07]  /*1bc0*/  LDG.E.128 R172, desc[UR10][R172.64] ;  /* 0x0000000aacac7981 */ /* 0x000f2e000c1e1d00 */
[----:B------:R-:W1:Y:S01]  /*1bd0*/  @P0 LDC.64 R2, c[0x0][0x438] ;  /* 0x00010e00ff020b82 */ /* 0x000e620000000a00 */
[----:B--2---:R-:W-:-:S06]  /*1be0*/  IMAD.WIDE.U32 R176, R218, 0x10, R176 ;  /* 0x00000010dab07825 */ /* 0x004fcc00078e00b0 */
[----:B------:R-:W2:Y:S01]  /*1bf0*/  LDG.E.128 R176, desc[UR10][R176.64] ;  /* 0x0000000ab0b07981 */ /* 0x000ea2000c1e1d00 */
[----:B0-----:R-:W-:-:S05]  /*1c00*/  IMAD.WIDE.U32 R224, R218, 0x4, R224 ;  /* 0x00000004dae07825 */ /* 0x001fca00078e00e0 */
[----:B------:R0:W5:Y:S01]  /*1c10*/  LDG.E R6, desc[UR10][R224.64] ;  /* 0x0000000ae0067981 */ /* 0x000162000c1e1900 */
[----:B-1----:R-:W-:-:S05]  /*1c20*/  @P4 IMAD.WIDE.U32 R222, R218, 0x4, R222 ;  /* 0x00000004dade4825 */ /* 0x002fca00078e00de */
[----:B------:R0:W5:Y:S01]  /*1c30*/  @P4 LDG.E R5, desc[UR10][R222.64] ;  /* 0x0000000ade054981 */ /* 0x000162000c1e1900 */
[----:B------:R-:W-:-:S05]  /*1c40*/  @P0 IMAD.WIDE.U32 R226, R218, 0x10, R2 ;  /* 0x00000010dae20825 */ /* 0x000fca00078e0002 */
[----:B------:R0:W5:Y:S01]  /*1c50*/  @P0 LDG.E.128 R160, desc[UR10][R226.64] ;  /* 0x0000000ae2a00981 */ /* 0x000162000c1e1d00 */
[C---:B---3--:R-:W-:Y:S01]  /*1c60*/  FADD.FTZ R3, -R217.reuse, R180 ;  /* 0x000000b4d9037221 */ /* 0x048fe20000010100 */
[----:B------:R-:W-:-:S03]  /*1c70*/  FADD.FTZ R189, -R217, R181 ;  /* 0x000000b5d9bd7221 */ /* 0x000fc60000010100 */
[C---:B-----5:R-:W-:Y:S01]  /*1c80*/  FMUL.FTZ R3, R16.reuse, R3 ;  /* 0x0000000310037220 */ /* 0x060fe20000410000 */
[----:B------:R-:W-:Y:S01]  /*1c90*/  FMUL.FTZ R4, R16, R189 ;  /* 0x000000bd10047220 */ /* 0x000fe20000410000 */
[----:B----4-:R-:W-:Y:S01]  /*1ca0*/  FMUL.FTZ R181, R64, R172 ;  /* 0x000000ac40b57220 */ /* 0x010fe20000410000 */
[----:B------:R-:W-:Y:S01]  /*1cb0*/  FMUL.FTZ R180, R65, R173 ;  /* 0x000000ad41b47220 */ /* 0x000fe20000410000 */
[----:B------:R-:W-:Y:S01]  /*1cc0*/  FADD.FTZ R136, R136, R172 ;  /* 0x000000ac88887221 */ /* 0x000fe20000010000 */
[-C--:B------:R-:W-:Y:S01]  /*1cd0*/  FFMA.FTZ R116, R172, R3.reuse, R116 ;  /* 0x00000003ac747223 */ /* 0x080fe20000010074 */
[----:B------:R-:W-:Y:S01]  /*1ce0*/  FADD.FTZ R195, -R217, R182 ;  /* 0x000000b6d9c37221 */ /* 0x000fe20000010100 */
[----:B------:R-:W-:Y:S01]  /*1cf0*/  FMUL.FTZ R193, R66, R174 ;  /* 0x000000ae42c17220 */ /* 0x000fe20000410000 */
[----:B--2---:R-:W-:Y:S01]  /*1d00*/  FFMA.FTZ R2, R60, R176, R181 ;  /* 0x000000b03c027223 */ /* 0x004fe200000100b5 */
[----:B------:R-:W-:Y:S01]  /*1d10*/  FADD.FTZ R100, R100, R176 ;  /* 0x000000b064647221 */ /* 0x000fe20000010000 */
[----:B------:R-:W-:Y:S01]  /*1d20*/  FFMA.FTZ R80, R176, R3, R80 ;  /* 0x00000003b0507223 */ /* 0x000fe20000010050 */
[----:B------:R-:W-:Y:S01]  /*1d30*/  FADD.FTZ R101, R101, R177 ;  /* 0x000000b165657221 */ /* 0x000fe20000010000 */
[----:B------:R-:W-:Y:S01]  /*1d40*/  FFMA.FTZ R189, R61, R177, R180 ;  /* 0x000000b13dbd7223 */ /* 0x000fe200000100b4 */
[----:B------:R-:W-:Y:S01]  /*1d50*/  FFMA.FTZ R81, R177, R4, R81 ;  /* 0x00000004b1517223 */ /* 0x000fe20000010051 */
[----:B------:R-:W-:Y:S01]  /*1d60*/  FMUL.FTZ R176, R67, R175 ;  /* 0x000000af43b07220 */ /* 0x000fe20000410000 */
[----:B------:R-:W-:Y:S01]  /*1d70*/  FADD.FTZ R172, R219, R2 ;  /* 0x00000002dbac7221 */ /* 0x000fe20000010000 */
[----:B------:R-:W-:Y:S01]  /*1d80*/  FFMA.FTZ R177, R3, R2, R220 ;  /* 0x0000000203b17223 */ /* 0x000fe200000100dc */
[----:B------:R-:W-:Y:S01]  /*1d90*/  FADD.FTZ R183, -R217, R183 ;  /* 0x000000b7d9b77221 */ /* 0x000fe20000010100 */
[----:B------:R-:W-:Y:S01]  /*1da0*/  FFMA.FTZ R211, R63, R179, R176 ;  /* 0x000000b33fd37223 */ /* 0x000fe200000100b0 */
        /* <DEDUP_REMOVED lines=17> */
[----:B------:R-:W-:Y:S01]  /*1ec0*/  FADD.FTZ R219, R172, R211 ;  /* 0x000000d3acdb7221 */ /* 0x000fe20000010000 */
[----:B0-----:R-:W-:-:S07]  /*1ed0*/  FFMA.FTZ R220, R196, R211, R173 ;  /* 0x000000d3c4dc7223 */ /* 0x001fce00000100ad */
.L_x_5112:
[----:B------:R-:W-:Y:S05]  /*1ee0*/  BSYNC.RECONVERGENT B0 ;  /* 0x0000000000007941 */ /* 0x000fea0003800200 */
.L_x_5111:
        /* <DEDUP_REMOVED lines=32> */
.L_x_5114:
[----:B------:R-:W-:Y:S05]  /*20f0*/  BSYNC.RECONVERGENT B0 ;  /* 0x0000000000007941 */ /* 0x000fea0003800200 */
.L_x_5113:
        /* <DEDUP_REMOVED lines=26> */
[----:B------:R-:W-:Y:S01]  /*22a0*/  FMUL.FTZ R177, R183, UR9 ;  /* 0x00000009b7b17c20 */ /* 0x000fe20008410000 */
[----:B------:R-:W-:Y:S01]  /*22b0*/  P2R R179, PR, RZ, 0x10 ;  /* 0x00000010ffb37803 */ /* 0x000fe20000000000 */
        /* <DEDUP_REMOVED lines=25> */
[----:B------:R-:W-:Y:S01]  /*2450*/  SEL R172, R173, RZ, P4 ;  /* 0x000000ffadac7207 */ /* 0x000fe20002000000 */
[----:B------:R-:W-:Y:S01]  /*2460*/  FADD.FTZ R173, R191, -R174 ;  /* 0x800000aebfad7221 */ /* 0x000fe20000010000 */
[----:B------:R-:W-:-:S03]  /*2470*/  LOP3.LUT P4, RZ, R13, 0xff00, RZ, 0xc0, !PT ;  /* 0x0000ff000dff7812 */ /* 0x000fc6000788c0ff */
[----:B------:R-:W-:-:S04]  /*2480*/  FMUL.FTZ R173, R16, R173 ;  /* 0x000000ad10ad7220 */ /* 0x000fc80000410000 */
[----:B------:R-:W-:-:S05]  /*2490*/  FMUL.FTZ R173, R173, UR14 ;  /* 0x0000000eadad7c20 */ /* 0x000fca0008410000 */
[----:B------:R-:W-:Y:S02]  /*24a0*/  SEL R173, R173, RZ, P4 ;  /* 0x000000ffadad7207 */ /* 0x000fe40002000000 */
[----:B------:R-:W-:-:S04]  /*24b0*/  LOP3.LUT P4, RZ, R13, 0xff0000, RZ, 0xc0, !PT ;  /* 0x00ff00000dff7812 */ /* 0x000fc8000788c0ff */
[----:B------:R-:W-:Y:S01]  /*24c0*/  SEL R174, R175, RZ, P4 ;  /* 0x000000ffafae7207 */ /* 0x000fe20002000000 */
[----:B------:R-:W-:Y:S01]  /*24d0*/  FADD.FTZ R175, R213, -R180 ;  /* 0x800000b4d5af7221 */ /* 0x000fe20000010000 */
[----:B------:R-:W-:-:S03]  /*24e0*/  ISETP.GE.U32.AND P4, PT, R13, 0x1000000, PT ;  /* 0x010000000d00780c */ /* 0x000fc60003f86070 */
[----:B------:R-:W-:-:S04]  /*24f0*/  FMUL.FTZ R175, R16, R175 ;  /* 0x000000af10af7220 */ /* 0x000fc80000410000 */
[----:B------:R-:W-:-:S05]  /*2500*/  FMUL.FTZ R175, R175, UR14 ;  /* 0x0000000eafaf7c20 */ /* 0x000fca0008410000 */
[----:B------:R-:W-:Y:S01]  /*2510*/  SEL R175, R175, RZ, P4 ;  /* 0x000000ffafaf7207 */ /* 0x000fe20002000000 */
[----:B------:R-:W-:Y:S06]  /*2520*/  BRA `(.L_x_5120) ;  /* 0x0000000c00807947 */ /* 0x000fec0003800000 */
.L_x_5119:
[-CC-:B------:R-:W-:Y:S01]  /*2530*/  FFMA.FTZ R164, R187, R176.reuse, R177.reuse ;  /* 0x000000b0bba47223 */ /* 0x180fe200000100b1 */
[-CC-:B------:R-:W-:Y:S01]  /*2540*/  FFMA.FTZ R166, R188, R176.reuse, R177.reuse ;  /* 0x000000b0bca67223 */ /* 0x180fe200000100b1 */
[-CC-:B------:R-:W-:Y:S01]  /*2550*/  FFMA.FTZ R167, R203, R176.reuse, R177.reuse ;  /* 0x000000b0cba77223 */ /* 0x180fe200000100b1 */
[----:B------:R-:W-:Y:S01]  /*2560*/  LOP3.LUT P4, RZ, R13, 0xff, RZ, 0xc0, !PT ;  /* 0x000000ff0dff7812 */ /* 0x000fe2000788c0ff */
[----:B------:R-:W-:Y:S01]  /*2570*/  FADD.FTZ R165, R185, -R164 ;  /* 0x800000a4b9a57221 */ /* 0x000fe20000010000 */
[----:B------:R-:W-:Y:S01]  /*2580*/  FFMA.FTZ R180, R198, R176, R177 ;  /* 0x000000b0c6b47223 */ /* 0x000fe200000100b1 */
[----:B------:R-:W-:Y:S02]  /*2590*/  FADD.FTZ R167, R200, -R167 ;  /* 0x800000a7c8a77221 */ /* 0x000fe40000010000 */
[C---:B-----5:R-:W-:Y:S01]  /*25a0*/  FMUL.FTZ R164, R16.reuse, R165 ;  /* 0x000000a510a47220 */ /* 0x060fe20000410000 */
[----:B------:R-:W-:Y:S01]  /*25b0*/  FADD.FTZ R165, R191, -R166 ;  /* 0x800000a6bfa57221 */ /* 0x000fe20000010000 */
[----:B------:R-:W-:Y:S01]  /*25c0*/  FMUL.FTZ R166, R16, R167 ;  /* 0x000000a710a67220 */ /* 0x000fe20000410000 */
[----:B------:R-:W-:Y:S01]  /*25d0*/  FADD.FTZ R167, R213, -R180 ;  /* 0x800000b4d5a77221 */ /* 0x000fe20000010000 */
[----:B------:R-:W-:Y:S01]  /*25e0*/  FMUL.FTZ R172, R164, UR14 ;  /* 0x0000000ea4ac7c20 */ /* 0x000fe20008410000 */
[----:B------:R-:W-:Y:S01]  /*25f0*/  FMUL.FTZ R165, R16, R165 ;  /* 0x000000a510a57220 */ /* 0x000fe20000410000 */
[----:B------:R-:W-:Y:S01]  /*2600*/  FMUL.FTZ R174, R166, UR14 ;  /* 0x0000000ea6ae7c20 */ /* 0x000fe20008410000 */
[----:B------:R-:W-:-:S02]  /*2610*/  FMUL.FTZ R167, R16, R167 ;  /* 0x000000a710a77220 */ /* 0x000fc40000410000 */
[----:B------:R-:W-:Y:S01]  /*2620*/  SEL R172, R172, RZ, P4 ;  /* 0x000000ffacac7207 */ /* 0x000fe20002000000 */
[----:B------:R-:W-:Y:S01]  /*2630*/  FMUL.FTZ R173, R165, UR14 ;  /* 0x0000000ea5ad7c20 */ /* 0x000fe20008410000 */
        /* <DEDUP_REMOVED lines=8> */
.L_x_5118:
        /* <DEDUP_REMOVED lines=8> */
[----:B------:R-:W-:Y:S01]  /*2740*/  LOP3.LUT P4, RZ, R13, 0xff, RZ, 0xc0, !PT ;  /* 0x000000ff0dff7812 */ /* 0x000fe2000788c0ff */
[----:B------:R-:W-:Y:S01]  /*2750*/  FADD.FTZ R173, R185, -R172 ;  /* 0x800000acb9ad7221 */ /* 0x000fe20000010000 */
[----:B------:R-:W-:Y:S01]  /*2760*/  FFMA.FTZ R180, R198, R176, R177 ;  /* 0x000000b0c6b47223 */ /* 0x000fe200000100b1 */
[----:B------:R-:W-:Y:S02]  /*2770*/  FADD.FTZ R175, R200, -R175 ;  /* 0x800000afc8af7221 */ /* 0x000fe40000010000 */
[C---:B-----5:R-:W-:Y:S01]  /*2780*/  FFMA.FTZ R172, R16.reuse, R173, R140 ;  /* 0x000000ad10ac7223 */ /* 0x060fe2000001008c */
[----:B------:R-:W-:Y:S01]  /*2790*/  FADD.FTZ R173, R191, -R174 ;  /* 0x800000aebfad7221 */ /* 0x000fe20000010000 */
[----:B------:R-:W-:Y:S01]  /*27a0*/  FFMA.FTZ R174, R16, R175, R142 ;  /* 0x000000af10ae7223 */ /* 0x000fe2000001008e */
[----:B------:R-:W-:Y:S01]  /*27b0*/  FADD.FTZ R175, R213, -R180 ;  /* 0x800000b4d5af7221 */ /* 0x000fe20000010000 */
[----:B------:R-:W-:Y:S01]  /*27c0*/  FMUL.FTZ R172, R172, UR14 ;  /* 0x0000000eacac7c20 */ /* 0x000fe20008410000 */
[----:B------:R-:W-:Y:S01]  /*27d0*/  FFMA.FTZ R173, R16, R173, R141 ;  /* 0x000000ad10ad7223 */ /* 0x000fe2000001008d */
[----:B------:R-:W-:Y:S01]  /*27e0*/  FMUL.FTZ R174, R174, UR14 ;  /* 0x0000000eaeae7c20 */ /* 0x000fe20008410000 */
[----:B------:R-:W-:-:S02]  /*27f0*/  FFMA.FTZ R175, R16, R175, R143 ;  /* 0x000000af10af7223 */ /* 0x000fc4000001008f */
        /* <DEDUP_REMOVED lines=10> */
.L_x_5121:
        /* <DEDUP_REMOVED lines=8> */
[C---:B-----5:R-:W-:Y:S01]  /*2920*/  FFMA.FTZ R164, R16.reuse, R165, R140 ;  /* 0x000000a510a47223 */ /* 0x060fe2000001008c */
[C---:B------:R-:W-:Y:S01]  /*2930*/  FFMA.FTZ R165, R16.reuse, R166, R141 ;  /* 0x000000a610a57223 */ /* 0x040fe2000001008d */
[----:B------:R-:W-:Y:S01]  /*2940*/  FFMA.FTZ R166, R16, R167, R142 ;  /* 0x000000a710a67223 */ /* 0x000fe2000001008e */
[----:B------:R-:W-:Y:S01]  /*2950*/  FADD.FTZ R180, R213, -R180 ;  /* 0x800000b4d5b47221 */ /* 0x000fe20000010000 */
[----:B------:R-:W-:Y:S01]  /*2960*/  FMUL.FTZ R172, R164, UR14 ;  /* 0x0000000ea4ac7c20 */ /* 0x000fe20008410000 */
[----:B------:R-:W-:Y:S01]  /*2970*/  FMUL.FTZ R173, R165, UR14 ;  /* 0x0000000ea5ad7c20 */ /* 0x000fe20008410000 */
[----:B------:R-:W-:Y:S01]  /*2980*/  FMUL.FTZ R174, R166, UR14 ;  /* 0x0000000ea6ae7c20 */ /* 0x000fe20008410000 */
[----:B------:R-:W-:-:S02]  /*2990*/  FFMA.FTZ R167, R16, R180, R143 ;  /* 0x000000b410a77223 */ /* 0x000fc4000001008f */
        /* <DEDUP_REMOVED lines=9> */
.L_x_5117:
        /* <DEDUP_REMOVED lines=19> */
[----:B------:R-:W-:Y:S02]  /*2b60*/  SEL R172, R169, RZ, P4 ;  /* 0x000000ffa9ac7207 */ /* 0x000fe40002000000 */
[----:B------:R-:W-:-:S04]  /*2b70*/  LOP3.LUT P4, RZ, R14, 0xff, RZ, 0xc0, !PT ;  /* 0x000000ff0eff7812 */ /* 0x000fc8000788c0ff */
[----:B------:R-:W-:Y:S01]  /*2b80*/  SEL R168, R169, RZ, P4 ;  /* 0x000000ffa9a87207 */ /* 0x000fe20002000000 */
[----:B------:R-:W-:Y:S01]  /*2b90*/  FADD.FTZ R169, R191, -R170 ;  /* 0x800000aabfa97221 */ /* 0x000fe20000010000 */
[----:B------:R-:W-:-:S03]  /*2ba0*/  LOP3.LUT P4, RZ, R13, 0xff00, RZ, 0xc0, !PT ;  /* 0x0000ff000dff7812 */ /* 0x000fc6000788c0ff */
[----:B------:R-:W-:-:S04]  /*2bb0*/  FMUL.FTZ R169, R16, R169 ;  /* 0x000000a910a97220 */ /* 0x000fc80000410000 */
[----:B------:R-:W-:-:S05]  /*2bc0*/  FMUL.FTZ R169, R169, UR14 ;  /* 0x0000000ea9a97c20 */ /* 0x000fca0008410000 */
[----:B------:R-:W-:Y:S02]  /*2bd0*/  SEL R173, R169, RZ, P4 ;  /* 0x000000ffa9ad7207 */ /* 0x000fe40002000000 */
[----:B------:R-:W-:-:S04]  /*2be0*/  LOP3.LUT P4, RZ, R14, 0xff00, RZ, 0xc0, !PT ;  /* 0x0000ff000eff7812 */ /* 0x000fc8000788c0ff */
[----:B------:R-:W-:Y:S02]  /*2bf0*/  SEL R169, R169, RZ, P4 ;  /* 0x000000ffa9a97207 */ /* 0x000fe40002000000 */
[----:B------:R-:W-:-:S04]  /*2c00*/  LOP3.LUT P4, RZ, R13, 0xff0000, RZ, 0xc0, !PT ;  /* 0x00ff00000dff7812 */ /* 0x000fc8000788c0ff */
[----:B------:R-:W-:Y:S02]  /*2c10*/  SEL R174, R171, RZ, P4 ;  /* 0x000000ffabae7207 */ /* 0x000fe40002000000 */
[----:B------:R-:W-:-:S04]  /*2c20*/  LOP3.LUT P4, RZ, R14, 0xff0000, RZ, 0xc0, !PT ;  /* 0x00ff00000eff7812 */ /* 0x000fc8000788c0ff */
[----:B------:R-:W-:Y:S01]  /*2c30*/  SEL R170, R171, RZ, P4 ;  /* 0x000000ffabaa7207 */ /* 0x000fe20002000000 */
[----:B------:R-:W-:Y:S01]  /*2c40*/  FADD.FTZ R171, R213, -R180 ;  /* 0x800000b4d5ab7221 */ /* 0x000fe20000010000 */
[----:B------:R-:W-:-:S03]  /*2c50*/  ISETP.GE.U32.AND P4, PT, R13, 0x1000000, PT ;  /* 0x010000000d00780c */ /* 0x000fc60003f86070 */
[----:B------:R-:W-:-:S04]  /*2c60*/  FMUL.FTZ R171, R16, R171 ;  /* 0x000000ab10ab7220 */ /* 0x000fc80000410000 */
[----:B------:R-:W-:-:S05]  /*2c70*/  FMUL.FTZ R171, R171, UR14 ;  /* 0x0000000eabab7c20 */ /* 0x000fca0008410000 */
[----:B------:R-:W-:Y:S02]  /*2c80*/  SEL R175, R171, RZ, P4 ;  /* 0x000000ffabaf7207 */ /* 0x000fe40002000000 */
[----:B------:R-:W-:-:S04]  /*2c90*/  ISETP.GE.U32.AND P4, PT, R14, 0x1000000, PT ;  /* 0x010000000e00780c */ /* 0x000fc80003f86070 */
[----:B------:R-:W-:Y:S01]  /*2ca0*/  SEL R171, R171, RZ, P4 ;  /* 0x000000ffabab7207 */ /* 0x000fe20002000000 */
[----:B------:R-:W-:Y:S08]  /*2cb0*/  BRA `(.L_x_5120) ;  /* 0x00000004009c7947 */ /* 0x000ff00003800000 */
.L_x_5123:
[-CC-:B------:R-:W-:Y:S01]  /*2cc0*/  FFMA.FTZ R164, R187, R176.reuse, R177.reuse ;  /* 0x000000b0bba47223 */ /* 0x180fe200000100b1 */
[-CC-:B------:R-:W-:Y:S01]  /*2cd0*/  FFMA.FTZ R166, R188, R176.reuse, R177.reuse ;  /* 0x000000b0bca67223 */ /* 0x180fe200000100b1 */
[----:B------:R-:W-:Y:S01]  /*2ce0*/  LOP3.LUT P4, RZ, R13, 0xff, RZ, 0xc0, !PT ;  /* 0x000000ff0dff7812 */ /* 0x000fe2000788c0ff */
[-CC-:B------:R-:W-:Y:S01]  /*2cf0*/  FFMA.FTZ R167, R203, R176.reuse, R177.reuse ;  /* 0x000000b0cba77223 */ /* 0x180fe200000100b1 */
[----:B------:R-:W-:Y:S01]  /*2d00*/  FADD.FTZ R165, R185, -R164 ;  /* 0x800000a4b9a57221 */ /* 0x000fe20000010000 */
[----:B------:R-:W-:Y:S02]  /*2d10*/  FFMA.FTZ R180, R198, R176, R177 ;  /* 0x000000b0c6b47223 */ /* 0x000fe400000100b1 */
[----:B------:R-:W-:Y:S01]  /*2d20*/  FADD.FTZ R167, R200, -R167 ;  /* 0x800000a7c8a77221 */ /* 0x000fe20000010000 */
[C---:B-----5:R-:W-:Y:S01]  /*2d30*/  FMUL.FTZ R164, R16.reuse, R165 ;  /* 0x000000a510a47220 */ /* 0x060fe20000410000 */
[----:B------:R-:W-:Y:S02]  /*2d40*/  FADD.FTZ R165, R191, -R166 ;  /* 0x800000a6bfa57221 */ /* 0x000fe40000010000 */
[----:B------:R-:W-:Y:S01]  /*2d50*/  FMUL.FTZ R166, R16, R167 ;  /* 0x000000a710a67220 */ /* 0x000fe20000410000 */
[----:B------:R-:W-:Y:S01]  /*2d60*/  FMUL.FTZ R168, R164, UR14 ;  /* 0x0000000ea4a87c20 */ /* 0x000fe20008410000 */
[----:B------:R-:W-:Y:S01]  /*2d70*/  FMUL.FTZ R165, R16, R165 ;  /* 0x000000a510a57220 */ /* 0x000fe20000410000 */
[----:B------:R-:W-:Y:S01]  /*2d80*/  FADD.FTZ R167, R213, -R180 ;  /* 0x800000b4d5a77221 */ /* 0x000fe20000010000 */
[----:B------:R-:W-:-:S02]  /*2d90*/  FMUL.FTZ R170, R166, UR14 ;  /* 0x0000000ea6aa7c20 */ /* 0x000fc40008410000 */
[----:B------:R-:W-:Y:S01]  /*2da0*/  SEL R172, R168, RZ, P4 ;  /* 0x000000ffa8ac7207 */ /* 0x000fe20002000000 */
[----:B------:R-:W-:Y:S01]  /*2db0*/  FMUL.FTZ R169, R165, UR14 ;  /* 0x0000000ea5a97c20 */ /* 0x000fe20008410000 */
[----:B------:R-:W-:Y:S01]  /*2dc0*/  LOP3.LUT P4, RZ, R14, 0xff, RZ, 0xc0, !PT ;  /* 0x000000ff0eff7812 */ /* 0x000fe2000788c0ff */
[----:B------:R-:W-:-:S03]  /*2dd0*/  FMUL.FTZ R167, R16, R167 ;  /* 0x000000a710a77220 */ /* 0x000fc60000410000 */
        /* <DEDUP_REMOVED lines=15> */
.L_x_5122:
        /* <DEDUP_REMOVED lines=10> */
[----:B------:R-:W-:Y:S01]  /*2f70*/  FADD.FTZ R170, R191, -R170 ;  /* 0x800000aabfaa7221 */ /* 0x000fe20000010000 */
[----:B------:R-:W-:Y:S01]  /*2f80*/  FFMA.FTZ R180, R198, R176, R177 ;  /* 0x000000b0c6b47223 */ /* 0x000fe200000100b1 */
[----:B------:R-:W-:Y:S01]  /*2f90*/  FADD.FTZ R171, R200, -R171 ;  /* 0x800000abc8ab7221 */ /* 0x000fe20000010000 */
[C---:B-----5:R-:W-:Y:S01]  /*2fa0*/  FFMA.FTZ R169, R16.reuse, R169, R140 ;  /* 0x000000a910a97223 */ /* 0x060fe2000001008c */
[C---:B------:R-:W-:Y:S01]  /*2fb0*/  FFMA.FTZ R170, R16.reuse, R170, R141 ;  /* 0x000000aa10aa7223 */ /* 0x040fe2000001008d */
[----:B------:R-:W-:Y:S01]  /*2fc0*/  FADD.FTZ R180, R213, -R180 ;  /* 0x800000b4d5b47221 */ /* 0x000fe20000010000 */
[----:B------:R-:W-:Y:S01]  /*2fd0*/  FFMA.FTZ R171, R16, R171, R142 ;  /* 0x000000ab10ab7223 */ /* 0x000fe2000001008e */
[----:B------:R-:W-:Y:S01]  /*2fe0*/  FMUL.FTZ R169, R169, UR14 ;  /* 0x0000000ea9a97c20 */ /* 0x000fe20008410000 */
[----:B------:R-:W-:Y:S01]  /*2ff0*/  FMUL.FTZ R170, R170, UR14 ;  /* 0x0000000eaaaa7c20 */ /* 0x000fe20008410000 */
[----:B------:R-:W-:Y:S01]  /*3000*/  FFMA.FTZ R180, R16, R180, R143 ;  /* 0x000000b410b47223 */ /* 0x000fe2000001008f */
        /* <DEDUP_REMOVED lines=18> */
.L_x_5124:
        /* <DEDUP_REMOVED lines=32> */
.L_x_5120:
        /* <DEDUP_REMOVED lines=14> */
.L_x_5116:
[----:B------:R-:W-:Y:S05]  /*3410*/  BSYNC.RECONVERGENT B0 ;  /* 0x0000000000007941 */ /* 0x000fea0003800200 */
.L_x_5115:
        /* <DEDUP_REMOVED lines=45> */
.L_x_5129:
        /* <DEDUP_REMOVED lines=33> */
.L_x_5128:
        /* <DEDUP_REMOVED lines=37> */
.L_x_5131:
[-CC-:B------:R-:W-:Y:S01]  /*3b50*/  FFMA.FTZ R169, R23, R176.reuse, R177.reuse ;  /* 0x000000b017a97223 */ /* 0x180fe200000100b1 */
[----:B------:R-:W-:Y:S01]  /*3b60*/  LOP3.LUT P6, RZ, R11, 0xff, RZ, 0xc0, !PT ;  /* 0x000000ff0bff7812 */ /* 0x000fe200078cc0ff */
        /* <DEDUP_REMOVED lines=31> */
.L_x_5127:
        /* <DEDUP_REMOVED lines=32> */
.L_x_5133:
        /* <DEDUP_REMOVED lines=25> */
.L_x_5132:
        /* <DEDUP_REMOVED lines=29> */
.L_x_5134:
        /* <DEDUP_REMOVED lines=23> */
[----:B------:R-:W-:-:S07]  /*4430*/  SEL R175, R175, RZ, P6 ;  /* 0x000000ffafaf7207 */ /* 0x000fce0003000000 */
.L_x_5130:
        /* <DEDUP_REMOVED lines=10> */
.L_x_5126:
[----:B------:R-:W-:Y:S05]  /*44e0*/  BSYNC.RECONVERGENT B0 ;  /* 0x0000000000007941 */ /* 0x000fea0003800200 */
.L_x_5125:
        /* <DEDUP_REMOVED lines=12> */
[-CC-:B0--3--:R-:W-:Y:S01]  /*45b0*/  FFMA.FTZ R165, R21, R176.reuse, R177.reuse ;  /* 0x000000b015a57223 */ /* 0x189fe200000100b1 */
        /* <DEDUP_REMOVED lines=10> */
[----:B------:R-:W-:Y:S01]  /*4660*/  FMUL.FTZ R169, R165, UR14 ;  /* 0x0000000ea5a97c20 */ /* 0x000fe20008410000 */
[----:B------:R-:W-:Y:S01]  /*4670*/  FFMA.FTZ R167, R214, R176, R177 ;  /* 0x000000b0d6a77223 */ /* 0x000fe200000100b1 */
[----:B------:R-:W-:-:S02]  /*4680*/  FMUL.FTZ R170, R166, UR14 ;  /* 0x0000000ea6aa7c20 */ /* 0x000fc40008410000 */
        /* <DEDUP_REMOVED lines=19> */
.L_x_5139:
        /* <DEDUP_REMOVED lines=25> */
[----:B------:R-:W-:-:S03]  /*4950*/  ISETP.GE.U32.AND P6, PT, R9, 0x1000000, PT ;  /* 0x010000000900780c */ /* 0x000fc60003fc6070 */
[----:B------:R-:W-:-:S04]  /*4960*/  FADD.FTZ R171, R212, -R171 ;  /* 0x800000abd4ab7221 */ /* 0x000fc80000010000 */
[----:B------:R-:W-:-:S04]  /*4970*/  FFMA.FTZ R171, R16, R171, R155 ;  /* 0x000000ab10ab7223 */ /* 0x000fc8000001009b */
[----:B------:R-:W-:-:S05]  /*4980*/  FMUL.FTZ R171, R171, UR14 ;  /* 0x0000000eabab7c20 */ /* 0x000fca0008410000 */
[----:B------:R-:W-:Y:S02]  /*4990*/  SEL R175, R171, RZ, P6 ;  /* 0x000000ffabaf7207 */ /* 0x000fe40003000000 */
[----:B------:R-:W-:-:S04]  /*49a0*/  ISETP.GE.U32.AND P6, PT, R10, 0x1000000, PT ;  /* 0x010000000a00780c */ /* 0x000fc80003fc6070 */
[----:B------:R-:W-:Y:S01]  /*49b0*/  SEL R171, R171, RZ, P6 ;  /* 0x000000ffabab7207 */ /* 0x000fe20003000000 */
[----:B------:R-:W-:Y:S08]  /*49c0*/  BRA `(.L_x_5140) ;  /* 0x0000000800d07947 */ /* 0x000ff00003800000 */
.L_x_5138:
[----:B0--3--:R-:W0:Y:S02]  /*49d0*/  LDC.64 R168, c[0x0][0x478] ;  /* 0x00011e00ffa87b82 */ /* 0x009e240000000a00 */
[----:B0-----:R-:W-:-:S04]  /*49e0*/  ISETP.NE.U32.AND P5, PT, R168, RZ, PT ;  /* 0x000000ffa800720c */ /* 0x001fc80003fa5070 */
[----:B------:R-:W-:-:S13]  /*49f0*/  ISETP.NE.AND.EX P5, PT, R169, RZ, PT, P5 ;  /* 0x000000ffa900720c */ /* 0x000fda0003fa5350 */
[----:B------:R-:W-:Y:S05]  /*4a00*/  @!P5 BRA `(.L_x_5141) ;  /* 0x000000000084d947 */ /* 0x000fea0003800000 */
[-CC-:B------:R-:W-:Y:S01]  /*4a10*/  FFMA.FTZ R165, R21, R176.reuse, R177.reuse ;  /* 0x000000b015a57223 */ /* 0x180fe200000100b1 */
[-CC-:B------:R-:W-:Y:S01]  /*4a20*/  FFMA.FTZ R166, R192, R176.reuse, R177.reuse ;  /* 0x000000b0c0a67223 */ /* 0x180fe200000100b1 */
[----:B------:R-:W-:Y:S01]  /*4a30*/  LOP3.LUT P6, RZ, R9, 0xff, RZ, 0xc0, !PT ;  /* 0x000000ff09ff7812 */ /* 0x000fe200078cc0ff */
[----:B------:R-:W-:Y:S01]  /*4a40*/  FFMA.FTZ R167, R207, R176, R177 ;  /* 0x000000b0cfa77223 */ /* 0x000fe200000100b1 */
[----:B------:R-:W-:-:S03]  /*4a50*/  FADD.FTZ R165, R22, -R165 ;  /* 0x800000a516a57221 */ /* 0x000fc60000010000 */
[----:B------:R-:W-:Y:S01]  /*4a60*/  FADD.FTZ R167, R204, -R167 ;  /* 0x800000a7cca77221 */ /* 0x000fe20000010000 */
[C---:B-----5:R-:W-:Y:S01]  /*4a70*/  FMUL.FTZ R164, R16.reuse, R165 ;  /* 0x000000a510a47220 */ /* 0x060fe20000410000 */
[----:B------:R-:W-:Y:S02]  /*4a80*/  FADD.FTZ R165, R199, -R166 ;  /* 0x800000a6c7a57221 */ /* 0x000fe40000010000 */
[----:B------:R-:W-:Y:S01]  /*4a90*/  FMUL.FTZ R166, R16, R167 ;  /* 0x000000a710a67220 */ /* 0x000fe20000410000 */
        /* <DEDUP_REMOVED lines=24> */
.L_x_5141:
        /* <DEDUP_REMOVED lines=27> */
[----:B------:R-:W-:-:S04]  /*4dd0*/  FMUL.FTZ R171, R16, R171 ;  /* 0x000000ab10ab7220 */ /* 0x000fc80000410000 */
[----:B------:R-:W-:-:S05]  /*4de0*/  FMUL.FTZ R171, R171, UR14 ;  /* 0x0000000eabab7c20 */ /* 0x000fca0008410000 */
[----:B------:R-:W-:Y:S02]  /*4df0*/  SEL R175, R171, RZ, P6 ;  /* 0x000000ffabaf7207 */ /* 0x000fe40003000000 */
[----:B------:R-:W-:-:S04]  /*4e00*/  ISETP.GE.U32.AND P6, PT, R10, 0x1000000, PT ;  /* 0x010000000a00780c */ /* 0x000fc80003fc6070 */
[----:B------:R-:W-:Y:S01]  /*4e10*/  SEL R171, R171, RZ, P6 ;  /* 0x000000ffabab7207 */ /* 0x000fe20003000000 */
[----:B------:R-:W-:Y:S08]  /*4e20*/  BRA `(.L_x_5140) ;  /* 0x0000000400b87947 */ /* 0x000ff00003800000 */
.L_x_5137:
[----:B------:R-:W-:-:S04]  /*4e30*/  UISETP.NE.U32.AND UP0, UPT, UR16, URZ, UPT ;  /* 0x000000ff1000728c */ /* 0x000fc8000bf05070 */
[----:B------:R-:W-:-:S09]  /*4e40*/  UISETP.NE.AND.EX UP0, UPT, UR17, URZ, UPT, UP0 ;  /* 0x000000ff1100728c */ /* 0x000fd2000bf05300 */
[----:B------:R-:W-:Y:S05]  /*4e50*/  BRA.U !UP0, `(.L_x_5142) ;  /* 0x0000000108d87547 */ /* 0x000fea000b800000 */
[----:B0--3--:R-:W0:Y:S02]  /*4e60*/  LDC.64 R172, c[0x0][0x478] ;  /* 0x00011e00ffac7b82 */ /* 0x009e240000000a00 */
[----:B0-----:R-:W-:-:S04]  /*4e70*/  ISETP.NE.U32.AND P5, PT, R172, RZ, PT ;  /* 0x000000ffac00720c */ /* 0x001fc80003fa5070 */
[----:B------:R-:W-:-:S13]  /*4e80*/  ISETP.NE.AND.EX P5, PT, R173, RZ, PT, P5 ;  /* 0x000000ffad00720c */ /* 0x000fda0003fa5350 */
[----:B------:R-:W-:Y:S05]  /*4e90*/  @!P5 BRA `(.L_x_5143) ;  /* 0x000000000064d947 */ /* 0x000fea0003800000 */
[-CC-:B------:R-:W-:Y:S01]  /*4ea0*/  FFMA.FTZ R165, R21, R176.reuse, R177.reuse ;  /* 0x000000b015a57223 */ /* 0x180fe200000100b1 */
[-CC-:B------:R-:W-:Y:S01]  /*4eb0*/  FFMA.FTZ R166, R192, R176.reuse, R177.reuse ;  /* 0x000000b0c0a67223 */ /* 0x180fe200000100b1 */
[----:B------:R-:W-:Y:S01]  /*4ec0*/  FFMA.FTZ R167, R207, R176, R177 ;  /* 0x000000b0cfa77223 */ /* 0x000fe200000100b1 */
[----:B------:R-:W-:Y:S01]  /*4ed0*/  LOP3.LUT P6, RZ, R9, 0xff, RZ, 0xc0, !PT ;  /* 0x000000ff09ff7812 */ /* 0x000fe200078cc0ff */
[----:B------:R-:W-:Y:S01]  /*4ee0*/  FADD.FTZ R165, R22, -R165 ;  /* 0x800000a516a57221 */ /* 0x000fe20000010000 */
[----:B------:R-:W-:Y:S01]  /*4ef0*/  FADD.FTZ R166, R199, -R166 ;  /* 0x800000a6c7a67221 */ /* 0x000fe20000010000 */
[----:B------:R-:W-:Y:S02]  /*4f00*/  FADD.FTZ R167, R204, -R167 ;  /* 0x800000a7cca77221 */ /* 0x000fe40000010000 */
[C---:B-----5:R-:W-:Y:S01]  /*4f10*/  FFMA.FTZ R164, R16.reuse, R165, R152 ;  /* 0x000000a510a47223 */ /* 0x060fe20000010098 */
[C---:B------:R-:W-:Y:S01]  /*4f20*/  FFMA.FTZ R165, R16.reuse, R166, R153 ;  /* 0x000000a610a57223 */ /* 0x040fe20000010099 */
[----:B------:R-:W-:Y:S01]  /*4f30*/  FFMA.FTZ R166, R16, R167, R154 ;  /* 0x000000a710a67223 */ /* 0x000fe2000001009a */
[----:B------:R-:W-:Y:S01]  /*4f40*/  FFMA.FTZ R167, R214, R176, R177 ;  /* 0x000000b0d6a77223 */ /* 0x000fe200000100b1 */
[----:B------:R-:W-:Y:S01]  /*4f50*/  FMUL.FTZ R172, R164, UR14 ;  /* 0x0000000ea4ac7c20 */ /* 0x000fe20008410000 */
[----:B------:R-:W-:Y:S01]  /*4f60*/  FMUL.FTZ R173, R165, UR14 ;  /* 0x0000000ea5ad7c20 */ /* 0x000fe20008410000 */
[----:B------:R-:W-:Y:S01]  /*4f70*/  FMUL.FTZ R174, R166, UR14 ;  /* 0x0000000ea6ae7c20 */ /* 0x000fe20008410000 */
[----:B------:R-:W-:-:S02]  /*4f80*/  FADD.FTZ R167, R212, -R167 ;  /* 0x800000a7d4a77221 */ /* 0x000fc40000010000 */
[----:B------:R-:W-:Y:S02]  /*4f90*/  SEL R172, R172, RZ, P6 ;  /* 0x000000ffacac7207 */ /* 0x000fe40003000000 */
[----:B------:R-:W-:Y:S01]  /*4fa0*/  LOP3.LUT P6, RZ, R9, 0xff00, RZ, 0xc0, !PT ;  /* 0x0000ff0009ff7812 */ /* 0x000fe200078cc0ff */
[----:B------:R-:W-:-:S03]  /*4fb0*/  FFMA.FTZ R167, R16, R167, R155 ;  /* 0x000000a710a77223 */ /* 0x000fc6000001009b */
[----:B------:R-:W-:Y:S01]  /*4fc0*/  SEL R173, R173, RZ, P6 ;  /* 0x000000ffadad7207 */ /* 0x000fe20003000000 */
[----:B------:R-:W-:Y:S01]  /*4fd0*/  FMUL.FTZ R175, R167, UR14 ;  /* 0x0000000ea7af7c20 */ /* 0x000fe20008410000 */
[----:B------:R-:W-:-:S04]  /*4fe0*/  LOP3.LUT P6, RZ, R9, 0xff0000, RZ, 0xc0, !PT ;  /* 0x00ff000009ff7812 */ /* 0x000fc800078cc0ff */
[----:B------:R-:W-:Y:S02]  /*4ff0*/  SEL R174, R174, RZ, P6 ;  /* 0x000000ffaeae7207 */ /* 0x000fe40003000000 */
[----:B------:R-:W-:-:S04]  /*5000*/  ISETP.GE.U32.AND P6, PT, R9, 0x1000000, PT ;  /* 0x010000000900780c */ /* 0x000fc80003fc6070 */
[----:B------:R-:W-:Y:S01]  /*5010*/  SEL R175, R175, RZ, P6 ;  /* 0x000000ffafaf7207 */ /* 0x000fe20003000000 */
[----:B------:R-:W-:Y:S08]  /*5020*/  BRA `(.L_x_5140) ;  /* 0x0000000400387947 */ /* 0x000ff00003800000 */
.L_x_5143:
        /* <DEDUP_REMOVED lines=9> */
[----:B------:R-:W-:-:S02]  /*50c0*/  FFMA.FTZ R175, R16, R175, R154 ;  /* 0x000000af10af7223 */ /* 0x000fc4000001009a */
[----:B------:R-:W-:Y:S01]  /*50d0*/  FMUL.FTZ R173, R173, UR14 ;  /* 0x0000000eadad7c20 */ /* 0x000fe20008410000 */
[----:B------:R-:W-:Y:S01]  /*50e0*/  FMUL.FTZ R174, R174, UR14 ;  /* 0x0000000eaeae7c20 */ /* 0x000fe20008410000 */
[----:B------:R-:W-:-:S03]  /*50f0*/  FMUL.FTZ R175, R175, UR14 ;  /* 0x0000000eafaf7c20 */ /* 0x000fc60008410000 */
        /* <DEDUP_REMOVED lines=10> */
[----:B------:R-:W-:Y:S01]  /*51a0*/  SEL R175, R175, RZ, P6 ;  /* 0x000000ffafaf7207 */ /* 0x000fe20003000000 */
[----:B------:R-:W-:Y:S06]  /*51b0*/  BRA `(.L_x_5140) ;  /* 0x0000000000d47947 */ /* 0x000fec0003800000 */
.L_x_5142:
[----:B0--3--:R-:W0:Y:S02]  /*51c0*/  LDC.64 R172, c[0x0][0x478] ;  /* 0x00011e00ffac7b82 */ /* 0x009e240000000a00 */
[----:B0-----:R-:W-:-:S04]  /*51d0*/  ISETP.NE.U32.AND P5, PT, R172, RZ, PT ;  /* 0x000000ffac00720c */ /* 0x001fc80003fa5070 */
[----:B------:R-:W-:-:S13]  /*51e0*/  ISETP.NE.AND.EX P5, PT, R173, RZ, PT, P5 ;  /* 0x000000ffad00720c */ /* 0x000fda0003fa5350 */
[----:B------:R-:W-:Y:S05]  /*51f0*/  @!P5 BRA `(.L_x_5144) ;  /* 0x000000000064d947 */ /* 0x000fea0003800000 */
[-CC-:B------:R-:W-:Y:S01]  /*5200*/  FFMA.FTZ R165, R21, R176.reuse, R177.reuse ;  /* 0x000000b015a57223 */ /* 0x180fe200000100b1 */
[-CC-:B------:R-:W-:Y:S01]  /*5210*/  FFMA.FTZ R166, R192, R176.reuse, R177.reuse ;  /* 0x000000b0c0a67223 */ /* 0x180fe200000100b1 */
[-C--:B------:R-:W-:Y:S01]  /*5220*/  FFMA.FTZ R167, R207, R176.reuse, R177 ;  /* 0x000000b0cfa77223 */ /* 0x080fe200000100b1 */
[----:B------:R-:W-:Y:S01]  /*5230*/  LOP3.LUT P6, RZ, R9, 0xff, RZ, 0xc0, !PT ;  /* 0x000000ff09ff7812 */ /* 0x000fe200078cc0ff */
[----:B------:R-:W-:Y:S02]  /*5240*/  FADD.FTZ R165, R22, -R165 ;  /* 0x800000a516a57221 */ /* 0x000fe40000010000 */
[----:B------:R-:W-:Y:S02]  /*5250*/  FADD.FTZ R167, R204, -R167 ;  /* 0x800000a7cca77221 */ /* 0x000fe40000010000 */
[C---:B-----5:R-:W-:Y:S01]  /*5260*/  FMUL.FTZ R164, R16.reuse, R165 ;  /* 0x000000a510a47220 */ /* 0x060fe20000410000 */
[----:B------:R-:W-:Y:S01]  /*5270*/  FADD.FTZ R165, R199, -R166 ;  /* 0x800000a6c7a57221 */ /* 0x000fe20000010000 */
[----:B------:R-:W-:Y:S01]  /*5280*/  FMUL.FTZ R166, R16, R167 ;  /* 0x000000a710a67220 */ /* 0x000fe20000410000 */
[----:B------:R-:W-:Y:S01]  /*5290*/  FFMA.FTZ R167, R214, R176, R177 ;  /* 0x000000b0d6a77223 */ /* 0x000fe200000100b1 */
[----:B------:R-:W-:Y:S01]  /*52a0*/  FMUL.FTZ R172, R164, UR14 ;  /* 0x0000000ea4ac7c20 */ /* 0x000fe20008410000 */
[----:B------:R-:W-:Y:S01]  /*52b0*/  FMUL.FTZ R165, R16, R165 ;  /* 0x000000a510a57220 */ /* 0x000fe20000410000 */
[----:B------:R-:W-:Y:S01]  /*52c0*/  FMUL.FTZ R174, R166, UR14 ;  /* 0x0000000ea6ae7c20 */ /* 0x000fe20008410000 */
[----:B------:R-:W-:-:S02]  /*52d0*/  FADD.FTZ R167, R212, -R167 ;  /* 0x800000a7d4a77221 */ /* 0x000fc40000010000 */
        /* <DEDUP_REMOVED lines=8> */
[----:B------:R-:W-:-:S04]  /*5360*/  ISETP.GE.U32.AND P6, PT, R9, 0x1000000, PT ;  /* 0x010000000900780c */ /* 0x000fc80003fc6070 */
[----:B------:R-:W-:Y:S01]  /*5370*/  SEL R175, R175, RZ, P6 ;  /* 0x000000ffafaf7207 */ /* 0x000fe20003000000 */
[----:B------:R-:W-:Y:S08]  /*5380*/  BRA `(.L_x_5140) ;  /* 0x0000000000607947 */ /* 0x000ff00003800000 */
.L_x_5144:
        /* <DEDUP_REMOVED lines=23> */
[----:B------:R-:W-:-:S07]  /*5500*/  SEL R175, R175, RZ, P6 ;  /* 0x000000ffafaf7207 */ /* 0x000fce0003000000 */
.L_x_5140:
        /* <DEDUP_REMOVED lines=10> */
.L_x_5136:
[----:B------:R-:W-:Y:S05]  /*55b0*/  BSYNC.RECONVERGENT B0 ;  /* 0x0000000000007941 */ /* 0x000fea0003800200 */
.L_x_5135:
        /* <DEDUP_REMOVED lines=12> */
[-CC-:B0--34-:R-:W-:Y:S01]  /*5680*/  FFMA.FTZ R165, R19, R176.reuse, R177.reuse ;  /* 0x000000b013a57223 */ /* 0x199fe200000100b1 */
        /* <DEDUP_REMOVED lines=32> */
.L_x_5149:
        /* <DEDUP_REMOVED lines=33> */
.L_x_5148:
[----:B0--34-:R-:W0:Y:S02]  /*5aa0*/  LDC.64 R168, c[0x0][0x478] ;  /* 0x00011e00ffa87b82 */ /* 0x019e240000000a00 */
        /* <DEDUP_REMOVED lines=36> */
.L_x_5151:
        /* <DEDUP_REMOVED lines=33> */
.L_x_5147:
[----:B------:R-:W-:-:S04]  /*5f00*/  UISETP.NE.U32.AND UP0, UPT, UR16, URZ, UPT ;  /* 0x000000ff1000728c */ /* 0x000fc8000bf05070 */
[----:B------:R-:W-:-:S09]  /*5f10*/  UISETP.NE.AND.EX UP0, UPT, UR17, URZ, UPT, UP0 ;  /* 0x000000ff1100728c */ /* 0x000fd2000bf05300 */
[----:B------:R-:W-:Y:S05]  /*5f20*/  BRA.U !UP0, `(.L_x_5152) ;  /* 0x0000000108d87547 */ /* 0x000fea000b800000 */
[----:B0--34-:R-:W0:Y:S02]  /*5f30*/  LDC.64 R172, c[0x0][0x478] ;  /* 0x00011e00ffac7b82 */ /* 0x019e240000000a00 */
        /* <DEDUP_REMOVED lines=28> */
.L_x_5153:
        /* <DEDUP_REMOVED lines=25> */
.L_x_5152:
[----:B0--34-:R-:W0:Y:S02]  /*6290*/  LDC.64 R172, c[0x0][0x478] ;  /* 0x00011e00ffac7b82 */ /* 0x019e240000000a00 */
        /* <DEDUP_REMOVED lines=28> */
.L_x_5154:
        /* <DEDUP_REMOVED lines=24> */
.L_x_5150:
        /* <DEDUP_REMOVED lines=10> */
.L_x_5146:
[----:B------:R-:W-:Y:S05]  /*6680*/  BSYNC.RECONVERGENT B0 ;  /* 0x0000000000007941 */ /* 0x000fea0003800200 */
.L_x_5145:
        /* <DEDUP_REMOVED lines=46> */
.L_x_5159:
[-CC-:B0--34-:R-:W-:Y:S01]  /*6970*/  FFMA.FTZ R169, R3, R176.reuse, R177.reuse ;  /* 0x000000b003a97223 */ /* 0x199fe200000100b1 */
        /* <DEDUP_REMOVED lines=32> */
.L_x_5158:
[----:B0--34-:R-:W0:Y:S02]  /*6b80*/  LDC.64 R168, c[0x0][0x478] ;  /* 0x00011e00ffa87b82 */ /* 0x019e240000000a00 */
[----:B0-----:R-:W-:-:S04]  /*6b90*/  ISETP.NE.U32.AND P5, PT, R168, RZ, PT ;  /* 0x000000ffa800720c */ /* 0x001fc80003fa5070 */
[----:B------:R-:W-:-:S13]  /*6ba0*/  ISETP.NE.AND.EX P5, PT, R169, RZ, PT, P5 ;  /* 0x000000ffa900720c */ /* 0x000fda0003fa5350 */
[----:B------:R-:W-:Y:S05]  /*6bb0*/  @!P5 BRA `(.L_x_5161) ;  /* 0x000000000084d947 */ /* 0x000fea0003800000 */
[-CC-:B------:R-:W-:Y:S01]  /*6bc0*/  FFMA.FTZ R165, R3, R176.reuse, R177.reuse ;  /* 0x000000b003a57223 */ /* 0x180fe200000100b1 */
[----:B------:R-:W-:Y:S01]  /*6bd0*/  FFMA.FTZ R166, R4, R176, R177 ;  /* 0x000000b004a67223 */ /* 0x000fe200000100b1 */
[----:B------:R-:W-:Y:S02]  /*6be0*/  LOP3.LUT P6, RZ, R6, 0xff, RZ, 0xc0, !PT ;  /* 0x000000ff06ff7812 */ /* 0x000fe400078cc0ff */
[----:B------:R-:W-:-:S04]  /*6bf0*/  FADD.FTZ R165, R2, -R165 ;  /* 0x800000a502a57221 */ /* 0x000fc80000010000 */
[----:B-----5:R-:W-:Y:S01]  /*6c00*/  FMUL.FTZ R164, R16, R165 ;  /* 0x000000a510a47220 */ /* 0x020fe20000410000 */
[----:B------:R-:W-:Y:S01]  /*6c10*/  FADD.FTZ R165, R189, -R166 ;  /* 0x800000a6bda57221 */ /* 0x000fe20000010000 */
[-CC-:B------:R-:W-:Y:S01]  /*6c20*/  FFMA.FTZ R166, R195, R176.reuse, R177.reuse ;  /* 0x000000b0c3a67223 */ /* 0x180fe200000100b1 */
[----:B------:R-:W-:Y:S01]  /*6c30*/  FFMA.FTZ R176, R196, R176, R177 ;  /* 0x000000b0c4b07223 */ /* 0x000fe200000100b1 */
[----:B------:R-:W-:Y:S01]  /*6c40*/  FMUL.FTZ R168, R164, UR14 ;  /* 0x0000000ea4a87c20 */ /* 0x000fe20008410000 */
[----:B------:R-:W-:Y:S01]  /*6c50*/  FMUL.FTZ R165, R16, R165 ;  /* 0x000000a510a57220 */ /* 0x000fe20000410000 */
[----:B------:R-:W-:-:S03]  /*6c60*/  FADD.FTZ R167, R193, -R166 ;  /* 0x800000a6c1a77221 */ /* 0x000fc60000010000 */
[----:B------:R-:W-:Y:S01]  /*6c70*/  SEL R172, R168, RZ, P6 ;  /* 0x000000ffa8ac7207 */ /* 0x000fe20003000000 */
[----:B------:R-:W-:Y:S01]  /*6c80*/  FMUL.FTZ R169, R165, UR14 ;  /* 0x0000000ea5a97c20 */ /* 0x000fe20008410000 */
[----:B------:R-:W-:Y:S01]  /*6c90*/  LOP3.LUT P6, RZ, R5, 0xff, RZ, 0xc0, !PT ;  /* 0x000000ff05ff7812 */ /* 0x000fe200078cc0ff */
[----:B------:R-:W-:Y:S01]  /*6ca0*/  FMUL.FTZ R166, R16, R167 ;  /* 0x000000a710a67220 */ /* 0x000fe20000410000 */
[----:B------:R-:W-:Y:S02]  /*6cb0*/  FADD.FTZ R167, R211, -R176 ;  /* 0x800000b0d3a77221 */ /* 0x000fe40000010000 */
        /* <DEDUP_REMOVED lines=17> */
.L_x_5161:
[-CC-:B------:R-:W-:Y:S01]  /*6dd0*/  FFMA.FTZ R169, R3, R176.reuse, R177.reuse ;  /* 0x000000b003a97223 */ /* 0x180fe200000100b1 */
[----:B------:R-:W-:Y:S01]  /*6de0*/  LOP3.LUT P6, RZ, R6, 0xff, RZ, 0xc0, !PT ;  /* 0x000000ff06ff7812 */ /* 0x000fe200078cc0ff */
[----:B------:R-:W-:Y:S02]  /*6df0*/  FFMA.FTZ R170, R4, R176, R177 ;  /* 0x000000b004aa7223 */ /* 0x000fe400000100b1 */
[----:B------:R-:W-:-:S04]  /*6e00*/  FADD.FTZ R169, R2, -R169 ;  /* 0x800000a902a97221 */ /* 0x000fc80000010000 */
[----:B-----5:R-:W-:-:S04]  /*6e10*/  FMUL.FTZ R169, R16, R169 ;  /* 0x000000a910a97220 */ /* 0x020fc80000410000 */
[----:B------:R-:W-:-:S05]  /*6e20*/  FMUL.FTZ R169, R169, UR14 ;  /* 0x0000000ea9a97c20 */ /* 0x000fca0008410000 */
[----:B------:R-:W-:Y:S02]  /*6e30*/  SEL R172, R169, RZ, P6 ;  /* 0x000000ffa9ac7207 */ /* 0x000fe40003000000 */
[----:B------:R-:W-:-:S04]  /*6e40*/  LOP3.LUT P6, RZ, R5, 0xff, RZ, 0xc0, !PT ;  /* 0x000000ff05ff7812 */ /* 0x000fc800078cc0ff */
[----:B------:R-:W-:Y:S01]  /*6e50*/  SEL R168, R169, RZ, P6 ;  /* 0x000000ffa9a87207 */ /* 0x000fe20003000000 */
[----:B------:R-:W-:Y:S01]  /*6e60*/  FADD.FTZ R169, R189, -R170 ;  /* 0x800000aabda97221 */ /* 0x000fe20000010000 */
[-CC-:B------:R-:W-:Y:S01]  /*6e70*/  FFMA.FTZ R170, R195, R176.reuse, R177.reuse ;  /* 0x000000b0c3aa7223 */ /* 0x180fe200000100b1 */
[----:B------:R-:W-:Y:S01]  /*6e80*/  LOP3.LUT P6, RZ, R6, 0xff00, RZ, 0xc0, !PT ;  /* 0x0000ff0006ff7812 */ /* 0x000fe200078cc0ff */
[----:B------:R-:W-:Y:S01]  /*6e90*/  FFMA.FTZ R176, R196, R176, R177 ;  /* 0x000000b0c4b07223 */ /* 0x000fe200000100b1 */
[----:B------:R-:W-:Y:S01]  /*6ea0*/  FMUL.FTZ R169, R16, R169 ;  /* 0x000000a910a97220 */ /* 0x000fe20000410000 */
[----:B------:R-:W-:-:S03]  /*6eb0*/  FADD.FTZ R171, R193, -R170 ;  /* 0x800000aac1ab7221 */ /* 0x000fc60000010000 */
[----:B------:R-:W-:Y:S01]  /*6ec0*/  FMUL.FTZ R169, R169, UR14 ;  /* 0x0000000ea9a97c20 */ /* 0x000fe20008410000 */
[----:B------:R-:W-:-:S04]  /*6ed0*/  FMUL.FTZ R171, R16, R171 ;  /* 0x000000ab10ab7220 */ /* 0x000fc80000410000 */
        /* <DEDUP_REMOVED lines=16> */
.L_x_5157:
        /* <DEDUP_REMOVED lines=32> */
.L_x_5163:
[-CC-:B------:R-:W-:Y:S01]  /*71e0*/  FFMA.FTZ R172, R196, R176.reuse, R177.reuse ;  /* 0x000000b0c4ac7223 */ /* 0x180fe200000100b1 */
[-CC-:B------:R-:W-:Y:S01]  /*71f0*/  FFMA.FTZ R173, R3, R176.reuse, R177.reuse ;  /* 0x000000b003ad7223 */ /* 0x180fe200000100b1 */
[-C--:B------:R-:W-:Y:S01]  /*7200*/  FFMA.FTZ R174, R4, R176.reuse, R177 ;  /* 0x000000b004ae7223 */ /* 0x080fe200000100b1 */
[----:B------:R-:W-:Y:S01]  /*7210*/  ISETP.GE.U32.AND P6, PT, R6, 0x1000000, PT ;  /* 0x010000000600780c */ /* 0x000fe20003fc6070 */
        /* <DEDUP_REMOVED lines=21> */
.L_x_5162:
        /* <DEDUP_REMOVED lines=26> */
[----:B------:R-:W-:-:S04]  /*7510*/  ISETP.GE.U32.AND P6, PT, R6, 0x1000000, PT ;  /* 0x010000000600780c */ /* 0x000fc80003fc6070 */
[----:B------:R-:W-:Y:S01]  /*7520*/  SEL R175, R175, RZ, P6 ;  /* 0x000000ffafaf7207 */ /* 0x000fe20003000000 */
[----:B------:R-:W-:Y:S08]  /*7530*/  BRA `(.L_x_5160) ;  /* 0x0000000000607947 */ /* 0x000ff00003800000 */
.L_x_5164:
[-CC-:B------:R-:W-:Y:S01]  /*7540*/  FFMA.FTZ R172, R196, R176.reuse, R177.reuse ;  /* 0x000000b0c4ac7223 */ /* 0x180fe200000100b1 */
[----:B------:R-:W-:Y:S01]  /*7550*/  ISETP.GE.U32.AND P6, PT, R6, 0x1000000, PT ;  /* 0x010000000600780c */ /* 0x000fe20003fc6070 */
[----:B------:R-:W-:Y:S02]  /*7560*/  FFMA.FTZ R174, R4, R176, R177 ;  /* 0x000000b004ae7223 */ /* 0x000fe400000100b1 */
[----:B------:R-:W-:-:S04]  /*7570*/  FADD.FTZ R173, R211, -R172 ;  /* 0x800000acd3ad7221 */ /* 0x000fc80000010000 */
[----:B-----5:R-:W-:-:S04]  /*7580*/  FMUL.FTZ R173, R16, R173 ;  /* 0x000000ad10ad7220 */ /* 0x020fc80000410000 */
[----:B------:R-:W-:-:S05]  /*7590*/  FMUL.FTZ R173, R173, UR14 ;  /* 0x0000000eadad7c20 */ /* 0x000fca0008410000 */
[----:B------:R-:W-:Y:S01]  /*75a0*/  SEL R175, R173, RZ, P6 ;  /* 0x000000ffadaf7207 */ /* 0x000fe20003000000 */
[-CC-:B------:R-:W-:Y:S01]  /*75b0*/  FFMA.FTZ R173, R3, R176.reuse, R177.reuse ;  /* 0x000000b003ad7223 */ /* 0x180fe200000100b1 */
[----:B------:R-:W-:Y:S01]  /*75c0*/  LOP3.LUT P6, RZ, R6, 0xff, RZ, 0xc0, !PT ;  /* 0x000000ff06ff7812 */ /* 0x000fe200078cc0ff */
[----:B------:R-:W-:Y:S02]  /*75d0*/  FFMA.FTZ R176, R195, R176, R177 ;  /* 0x000000b0c3b07223 */ /* 0x000fe400000100b1 */
[----:B------:R-:W-:Y:S02]  /*75e0*/  FADD.FTZ R173, R2, -R173 ;  /* 0x800000ad02ad7221 */ /* 0x000fe40000010000 */
[----:B------:R-:W-:Y:S02]  /*75f0*/  FADD.FTZ R177, R193, -R176 ;  /* 0x800000b0c1b17221 */ /* 0x000fe40000010000 */
[C---:B------:R-:W-:Y:S02]  /*7600*/  FMUL.FTZ R173, R16.reuse, R173 ;  /* 0x000000ad10ad7220 */ /* 0x040fe40000410000 */
[----:B------:R-:W-:-:S02]  /*7610*/  FMUL.FTZ R177, R16, R177 ;  /* 0x000000b110b17220 */ /* 0x000fc40000410000 */
[----:B------:R-:W-:Y:S02]  /*7620*/  FMUL.FTZ R173, R173, UR14 ;  /* 0x0000000eadad7c20 */ /* 0x000fe40008410000 */
[----:B------:R-:W-:-:S03]  /*7630*/  FMUL.FTZ R177, R177, UR14 ;  /* 0x0000000eb1b17c20 */ /* 0x000fc60008410000 */
[----:B------:R-:W-:Y:S01]  /*7640*/  SEL R172, R173, RZ, P6 ;  /* 0x000000ffadac7207 */ /* 0x000fe20003000000 */
[----:B------:R-:W-:Y:S01]  /*7650*/  FADD.FTZ R173, R189, -R174 ;  /* 0x800000aebdad7221 */ /* 0x000fe20000010000 */
[----:B------:R-:W-:-:S03]  /*7660*/  LOP3.LUT P6, RZ, R6, 0xff00, RZ, 0xc0, !PT ;  /* 0x0000ff0006ff7812 */ /* 0x000fc600078cc0ff */
[----:B------:R-:W-:-:S04]  /*7670*/  FMUL.FTZ R173, R16, R173 ;  /* 0x000000ad10ad7220 */ /* 0x000fc80000410000 */
[----:B------:R-:W-:-:S05]  /*7680*/  FMUL.FTZ R173, R173, UR14 ;  /* 0x0000000eadad7c20 */ /* 0x000fca0008410000 */
[----:B------:R-:W-:Y:S02]  /*7690*/  SEL R173, R173, RZ, P6 ;  /* 0x000000ffadad7207 */ /* 0x000fe40003000000 */
[----:B------:R-:W-:-:S04]  /*76a0*/  LOP3.LUT P6, RZ, R6, 0xff0000, RZ, 0xc0, !PT ;  /* 0x00ff000006ff7812 */ /* 0x000fc800078cc0ff */
[----:B------:R-:W-:-:S09]  /*76b0*/  SEL R174, R177, RZ, P6 ;  /* 0x000000ffb1ae7207 */ /* 0x000fd20003000000 */
.L_x_5160:
        /* <DEDUP_REMOVED lines=9> */
.L_x_5156:
[----:B------:R-:W-:Y:S05]  /*7750*/  BSYNC.RECONVERGENT B0 ;  /* 0x0000000000007941 */ /* 0x000fea0003800200 */
.L_x_5155:
[----:B------:R-:W-:Y:S01]  /*7760*/  ISETP.NE.AND P4, PT, R178, RZ, PT ;  /* 0x000000ffb200720c */ /* 0x000fe20003f85270 */
[----:B------:R-:W-:-:S12]  /*7770*/  UPLOP3.LUT UP1, UPT, UPT, UPT, UP1, 0x40, 0x4 ;  /* 0x000000000004789c */ /* 0x000fd80003f2e810 */
[----:B------:R-:W-:Y:S05]  /*7780*/  @!P4 BRA `(.L_x_5165) ;  /* 0xffffff900060c947 */ /* 0x000fea000383ffff */
.L_x_5102:
[----:B------:R-:W1:Y:S01]  /*7790*/  S2UR UR4, SR_CTAID.X ;  /* 0x00000000000479c3 */ /* 0x000e620000002500 */
[----:B------:R-:W-:Y:S01]  /*77a0*/  BSSY.RECONVERGENT B0, `(.L_x_5166) ;  /* 0x0000011000007945 */ /* 0x000fe20003800200 */
[----:B-1----:R-:W-:-:S05]  /*77b0*/  IMAD R3, R20, UR4, RZ ;  /* 0x0000000414037c24 */ /* 0x002fca000f8e02ff */
[----:B------:R-:W-:Y:S01]  /*77c0*/  LEA.HI R11, R3, R182, RZ, 0x1e ;  /* 0x000000b6030b7211 */ /* 0x000fe200078ff0ff */
[----:B------:R-:W-:Y:S06]  /*77d0*/  @!P0 BRA `(.L_x_5167) ;  /* 0x0000000000348947 */ /* 0x000fec0003800000 */
[----:B------:R-:W1:Y:S08]  /*77e0*/  LDC.64 R2, c[0x0][0x440] ;  /* 0x00011000ff027b82 */ /* 0x000e700000000a00 */
        /* <DEDUP_REMOVED lines=12> */
.L_x_5167:
[----:B------:R-:W-:Y:S05]  /*78b0*/  BSYNC.RECONVERGENT B0 ;  /* 0x0000000000007941 */ /* 0x000fea0003800200 */
.L_x_5166:
        /* <DEDUP_REMOVED lines=15> */
.L_x_5169:
[----:B------:R-:W-:Y:S05]  /*79b0*/  BSYNC.RECONVERGENT B0 ;  /* 0x0000000000007941 */ /* 0x000fea0003800200 */
.L_x_5168:
        /* <DEDUP_REMOVED lines=15> */
.L_x_5171:
[----:B------:R-:W-:Y:S05]  /*7ab0*/  BSYNC.RECONVERGENT B0 ;  /* 0x0000000000007941 */ /* 0x000fea0003800200 */
.L_x_5170:
        /* <DEDUP_REMOVED lines=15> */
.L_x_5173:
[----:B------:R-:W-:Y:S05]  /*7bb0*/  BSYNC.RECONVERGENT B0 ;  /* 0x0000000000007941 */ /* 0x000fea0003800200 */
.L_x_5172:
        /* <DEDUP_REMOVED lines=15> */
.L_x_5174:
        /* <DEDUP_REMOVED lines=13> */
.L_x_5484:


//--------------------- .text._ZN10layer_norm31ln_parallel_residual_bwd_kernelINS_13Kernel_traitsIfffffjLj2560ELj1ELj1ELj4ELj16ENS_18Kernel_traits_baseILj2560EfffffjLj128EEEEELb1ELb0ELb1EEEvNS_9BwdParamsE --------------------------
	.section	.text._ZN10layer_norm31ln_parallel_residual_bwd_kernelINS_13Kernel_traitsIfffffjLj2560ELj1ELj1ELj4ELj16ENS_18Kernel_traits_baseILj2560EfffffjLj128EEEEELb1ELb0ELb1EEEvNS_9BwdParamsE,"ax",@progbits
	.align	128
        .global         _ZN10layer_norm31ln_parallel_residual_bwd_kernelINS_13Kernel_traitsIfffffjLj2560ELj1ELj1ELj4ELj16ENS_18Kernel_traits_baseILj2560EfffffjLj128EEEEELb1ELb0ELb1EEEvNS_9BwdParamsE
        .type           _ZN10layer_norm31ln_parallel_residual_bwd_kernelINS_13Kernel_traitsIfffffjLj2560ELj1ELj1ELj4ELj16ENS_18Kernel_traits_baseILj2560EfffffjLj128EEEEELb1ELb0ELb1EEEvNS_9BwdParamsE,@function
        .size           _ZN10layer_norm31ln_parallel_residual_bwd_kernelINS_13Kernel_traitsIfffffjLj2560ELj1ELj1ELj4ELj16ENS_18Kernel_traits_baseILj2560EfffffjLj128EEEEELb1ELb0ELb1EEEvNS_9BwdParamsE,(.L_x_5485 - _ZN10layer_norm31ln_parallel_residual_bwd_kernelINS_13Kernel_traitsIfffffjLj2560ELj1ELj1ELj4ELj16ENS_18Kernel_traits_baseILj2560EfffffjLj128EEEEELb1ELb0ELb1EEEvNS_9BwdParamsE)
        .other          _ZN10layer_norm31ln_parallel_residual_bwd_kernelINS_13Kernel_traitsIfffffjLj2560ELj1ELj1ELj4ELj16ENS_18Kernel_traits_baseILj2560EfffffjLj128EEEEELb1ELb0ELb1EEEvNS_9BwdParamsE,@"STO_CUDA_ENTRY STV_DEFAULT"
_ZN10layer_norm31ln_parallel_residual_bwd_kernelINS_13Kernel_traitsIfffffjLj2560ELj1ELj1ELj4ELj16ENS_18Kernel_traits_baseILj2560EfffffjLj128EEEEELb1ELb0ELb1EEEvNS_9BwdParamsE:
.text._ZN10layer_norm31ln_parallel_residual_bwd_kernelINS_13Kernel_traitsIfffffjLj2560ELj1ELj1ELj4ELj16ENS_18Kernel_traits_baseILj2560EfffffjLj128EEEEELb1ELb0ELb1EEEvNS_9BwdParamsE:
        /* <DEDUP_REMOVED lines=111> */
.L_x_5218:
[----:B-1----:R-:W3:Y:S01]  /*06f0*/  LDC.64 R72, c[0x0][0x3c0] ;  /* 0x0000f000ff487b82 */ /* 0x002ee20000000a00 */
[----:B--2---:R-:W-:-:S05]  /*0700*/  IMAD R74, R208, UR13, RZ ;  /* 0x0000000dd04a7c24 */ /* 0x004fca000f8e02ff */
[----:B------:R-:W-:Y:S02]  /*0710*/  SHF.R.S32.HI R75, RZ, 0x1f, R74 ;  /* 0x0000001fff4b7819 */ /* 0x000fe4000001144a */
[----:B------:R-:W2:Y:S02]  /*0720*/  LDC.64 R104, c[0x0][0x430] ;  /* 0x00010c00ff687b82 */ /* 0x000ea40000000a00 */
[----:B------:R-:W-:-:S04]  /*0730*/  LEA.HI R75, R75, R74, RZ, 0x2 ;  /* 0x0000004a4b4b7211 */ /* 0x000fc800078f10ff */
[----:B------:R-:W-:Y:S02]  /*0740*/  LEA.HI.SX32 R224, R75, R140, 0x1e ;  /* 0x0000008c4be07211 */ /* 0x000fe400078ff2ff */
[----:B------:R-:W4:Y:S08]  /*0750*/  LDC.64 R156, c[0x0][0x3a8] ;  /* 0x0000ea00ff9c7b82 */ /* 0x000f300000000a00 */
[----:B------:R-:W1:Y:S01]  /*0760*/  LDC.64 R108, c[0x0][0x428] ;  /* 0x00010a00ff6c7b82 */ /* 0x000e620000000a00 */
[----:B---3--:R-:W-:-:S07]  /*0770*/  IMAD.WIDE R72, R208, 0x4, R72 ;  /* 0x00000004d0487825 */ /* 0x008fce00078e0248 */
[----:B------:R-:W3:Y:S01]  /*0780*/  LDC.64 R98, c[0x0][0x3c8] ;  /* 0x0000f200ff627b82 */ /* 0x000ee20000000a00 */
[C---:B------:R-:W-:Y:S01]  /*0790*/  IADD3 R222, PT, PT, R224.reuse, 0x80, RZ ;  /* 0x00000080e0de7810 */ /* 0x040fe20007ffe0ff */
[----:B------:R2:W3:Y:S01]  /*07a0*/  LDG.E R218, desc[UR10][R72.64] ;  /* 0x0000000a48da7981 */ /* 0x0004e2000c1e1900 */
[C---:B------:R-:W-:Y:S02]  /*07b0*/  IADD3 R216, PT, PT, R224.reuse, 0x180, RZ ;  /* 0x00000180e0d87810 */ /* 0x040fe40007ffe0ff */
[C---:B------:R-:W-:Y:S02]  /*07c0*/  IADD3 R220, PT, PT, R224.reuse, 0x100, RZ ;  /* 0x00000100e0dc7810 */ /* 0x040fe40007ffe0ff */
[C---:B------:R-:W-:Y:S01]  /*07d0*/  IADD3 R210, PT, PT, R224.reuse, 0x200, RZ ;  /* 0x00000200e0d27810 */ /* 0x040fe20007ffe0ff */
[C---:B----4-:R-:W-:Y:S01]  /*07e0*/  IMAD.WIDE.U32 R140, R224.reuse, 0x10, R156 ;  /* 0x00000010e08c7825 */ /* 0x050fe200078e009c */
[----:B0-----:R-:W-:Y:S01]  /*07f0*/  ISETP.NE.U32.AND P0, PT, RZ, UR16, PT ;  /* 0x00000010ff007c0c */ /* 0x001fe2000bf05070 */
[----:B------:R-:W0:Y:S02]  /*0800*/  LDC.64 R232, c[0x0][0x3b0] ;  /* 0x0000ec00ffe87b82 */ /* 0x000e240000000a00 */
[----:B--2---:R-:W-:-:S02]  /*0810*/  IMAD.WIDE.U32 R72, R224, 0x10, R104 ;  /* 0x00000010e0487825 */ /* 0x004fc400078e0068 */
[----:B------:R-:W2:Y:S02]  /*0820*/  LDG.E.128 R140, desc[UR10][R140.64] ;  /* 0x0000000a8c8c7981 */ /* 0x000ea4000c1e1d00 */
[--C-:B------:R-:W-:Y:S02]  /*0830*/  IMAD.WIDE.U32 R144, R222, 0x10, R156.reuse ;  /* 0x00000010de907825 */ /* 0x100fe400078e009c */
[----:B------:R-:W4:Y:S02]  /*0840*/  LDG.E.128 R72, desc[UR10][R72.64] ;  /* 0x0000000a48487981 */ /* 0x000f24000c1e1d00 */
[--C-:B------:R-:W-:Y:S02]  /*0850*/  IMAD.WIDE.U32 R152, R216, 0x10, R156.reuse ;  /* 0x00000010d8987825 */ /* 0x100fe400078e009c */
[----:B------:R-:W4:Y:S02]  /*0860*/  LDG.E.128 R144, desc[UR10][R144.64] ;  /* 0x0000000a90907981 */ /* 0x000f24000c1e1d00 */
[----:B------:R-:W-:-:S02]  /*0870*/  IMAD.WIDE.U32 R148, R220, 0x10, R156 ;  /* 0x00000010dc947825 */ /* 0x000fc400078e009c */
[----:B------:R-:W4:Y:S02]  /*0880*/  LDG.E.128 R152, desc[UR10][R152.64] ;  /* 0x0000000a98987981 */ /* 0x000f24000c1e1d00 */
[----:B-1----:R-:W-:Y:S02]  /*0890*/  IMAD.WIDE.U32 R76, R224, 0x10, R108 ;  /* 0x00000010e04c7825 */ /* 0x002fe400078e006c */
[----:B------:R-:W4:Y:S02]  /*08a0*/  LDG.E.128 R148, desc[UR10][R148.64] ;  /* 0x0000000a94947981 */ /* 0x000f24000c1e1d00 */
[----:B------:R-:W-:Y:S02]  /*08b0*/  IMAD.WIDE.U32 R156, R210, 0x10, R156 ;  /* 0x00000010d29c7825 */ /* 0x000fe400078e009c */
[----:B------:R-:W4:Y:S02]  /*08c0*/  LDG.E.128 R76, desc[UR10][R76.64] ;  /* 0x0000000a4c4c7981 */ /* 0x000f24000c1e1d00 */
[----:B---3--:R-:W-:-:S02]  /*08d0*/  IMAD.WIDE R98, R208, 0x4, R98 ;  /* 0x00000004d0627825 */ /* 0x008fc400078e0262 */
[----:B------:R-:W3:Y:S02]  /*08e0*/  LDG.E.128 R156, desc[UR10][R156.64] ;  /* 0x0000000a9c9c7981 */ /* 0x000ee4000c1e1d00 */
[C---:B------:R-:W-:Y:S02]  /*08f0*/  IMAD.WIDE.U32 R80, R222.reuse, 0x10, R104 ;  /* 0x00000010de507825 */ /* 0x040fe400078e0068 */
[----:B------:R-:W3:Y:S02]  /*0900*/  LDG.E R217, desc[UR10][R98.64] ;  /* 0x0000000a62d97981 */ /* 0x000ee4000c1e1900 */
        /* <DEDUP_REMOVED lines=16> */
[----:B------:R-:W-:-:S11]  /*0a10*/  ISETP.NE.U32.AND P1, PT, RZ, UR14, PT ;  /* 0x0000000eff007c0c */ /* 0x000fd6000bf25070 */
[----:B------:R-:W1:Y:S01]  /*0a20*/  @P0 LDC.64 R230, c[0x0][0x3b8] ;  /* 0x0000ee00ffe60b82 */ /* 0x000e620000000a00 */
[----:B------:R-:W-:-:S07]  /*0a30*/  ISETP.NE.AND.EX P1, PT, RZ, UR15, PT, P1 ;  /* 0x0000000fff007c0c */ /* 0x000fce000bf25310 */
[----:B------:R-:W0:Y:S08]  /*0a40*/  @P0 LDC.64 R240, c[0x0][0x3b8] ;  /* 0x0000ee00fff00b82 */ /* 0x000e300000000a00 */
[----:B------:R-:W0:Y:S08]  /*0a50*/  @P0 LDC.64 R228, c[0x0][0x3b8] ;  /* 0x0000ee00ffe40b82 */ /* 0x000e300000000a00 */
[----:B------:R-:W0:Y:S01]  /*0a60*/  @P0 LDC.64 R236, c[0x0][0x3b8] ;  /* 0x0000ee00ffec0b82 */ /* 0x000e220000000a00 */
[----:B-1----:R-:W-:Y:S01]  /*0a70*/  @P0 IMAD.WIDE.U32 R244, R216, 0x4, R230 ;  /* 0x00000004d8f40825 */ /* 0x002fe200078e00e6 */
[----:B------:R-:W-:-:S03]  /*0a80*/  ISETP.NE.AND P4, PT, RZ, UR12, PT ;  /* 0x0000000cff007c0c */ /* 0x000fc6000bf85270 */
[C---:B0-----:R-:W-:Y:S01]  /*0a90*/  IMAD.WIDE.U32 R242, R224.reuse, 0x4, R232 ;  /* 0x00000004e0f27825 */ /* 0x041fe200078e00e8 */
[----:B-----5:R-:W5:Y:S02]  /*0aa0*/  @P0 LDG.E R214, desc[UR10][R244.64] ;  /* 0x0000000af4d60981 */ /* 0x020f64000c1e1900 */
[----:B------:R-:W0:Y:S01]  /*0ab0*/  @P1 LDC.64 R230, c[0x0][0x438] ;  /* 0x00010e00ffe61b82 */ /* 0x000e220000000a00 */
[----:B------:R-:W-:Y:S01]  /*0ac0*/  @P0 IMAD.WIDE.U32 R240, R224, 0x4, R240 ;  /* 0x00000004e0f00825 */ /* 0x000fe200078e00f0 */
[----:B------:R-:W5:Y:S04]  /*0ad0*/  LDG.E R225, desc[UR10][R242.64] ;  /* 0x0000000af2e17981 */ /* 0x000f68000c1e1900 */
[----:B------:R1:W5:Y:S02]  /*0ae0*/  @P0 LDG.E R211, desc[UR10][R240.64] ;  /* 0x0000000af0d30981 */ /* 0x000364000c1e1900 */
[----:B------:R-:W0:Y:S01]  /*0af0*/  @P0 LDC.64 R234, c[0x0][0x3b8] ;  /* 0x0000ee00ffea0b82 */ /* 0x000e220000000a00 */
[----:B------:R-:W-:-:S05]  /*0b00*/  @P0 IMAD.WIDE.U32 R246, R210, 0x4, R228 ;  /* 0x00000004d2f60825 */ /* 0x000fca00078e00e4 */
[----:B------:R-:W5:Y:S02]  /*0b10*/  @P0 LDG.E R215, desc[UR10][R246.64] ;  /* 0x0000000af6d70981 */ /* 0x000f64000c1e1900 */
[----:B------:R-:W0:Y:S08]  /*0b20*/  @P1 LDC.64 R238, c[0x0][0x438] ;  /* 0x00010e00ffee1b82 */ /* 0x000e300000000a00 */
[----:B------:R-:W0:Y:S01]  /*0b30*/  @P1 LDC.64 R226, c[0x0][0x438] ;  /* 0x00010e00ffe21b82 */ /* 0x000e220000000a00 */
[----:B-1----:R-:W-:-:S04]  /*0b40*/  IMAD.WIDE.U32 R240, R222, 0x4, R232 ;  /* 0x00000004def07825 */ /* 0x002fc800078e00e8 */
[----:B------:R-:W-:Y:S01]  /*0b50*/  @P0 IMAD.WIDE.U32 R236, R222, 0x4, R236 ;  /* 0x00000004deec0825 */ /* 0x000fe200078e00ec */
[----:B------:R-:W5:Y:S02]  /*0b60*/  LDG.E R223, desc[UR10][R240.64] ;  /* 0x0000000af0df7981 */ /* 0x000f64000c1e1900 */
[----:B------:R-:W1:Y:S02]  /*0b70*/  @P1 LDC.64 R228, c[0x0][0x438] ;  /* 0x00010e00ffe41b82 */ /* 0x000e640000000a00 */
[----:B------:R0:W5:Y:S02]  /*0b80*/  @P0 LDG.E R212, desc[UR10][R236.64] ;  /* 0x0000000aecd40981 */ /* 0x000164000c1e1900 */
[----:B0-----:R-:W-:-:S04]  /*0b90*/  @P1 IMAD.WIDE.U32 R230, R220, 0x10, R230 ;  /* 0x00000010dce61825 */ /* 0x001fc800078e00e6 */
[C---:B------:R-:W-:Y:S01]  /*0ba0*/  @P0 IMAD.WIDE.U32 R234, R220.reuse, 0x4, R234 ;  /* 0x00000004dcea0825 */ /* 0x040fe200078e00ea */
[----:B------:R-:W5:Y:S03]  /*0bb0*/  @P1 LDG.E.128 R120, desc[UR10][R230.64] ;  /* 0x0000000ae6781981 */ /* 0x000f66000c1e1d00 */
[----:B------:R-:W-:Y:S01]  /*0bc0*/  IMAD.WIDE.U32 R236, R220, 0x4, R232 ;  /* 0x00000004dcec7825 */ /* 0x000fe200078e00e8 */
[----:B------:R0:W5:Y:S03]  /*0bd0*/  @P0 LDG.E R213, desc[UR10][R234.64] ;  /* 0x0000000aead50981 */ /* 0x000166000c1e1900 */
[----:B------:R-:W-:Y:S01]  /*0be0*/  @P1 IMAD.WIDE.U32 R238, R222, 0x10, R238 ;  /* 0x00000010deee1825 */ /* 0x000fe200078e00ee */
[----:B------:R4:W5:Y:S03]  /*0bf0*/  LDG.E R221, desc[UR10][R236.64] ;  /* 0x0000000aecdd7981 */ /* 0x000966000c1e1900 */
[----:B------:R-:W-:Y:S01]  /*0c00*/  @P1 IMAD.WIDE.U32 R248, R224, 0x10, R226 ;  /* 0x00000010e0f81825 */ /* 0x000fe200078e00e2 */
[----:B------:R3:W5:Y:S01]  /*0c10*/  @P1 LDG.E.128 R116, desc[UR10][R238.64] ;  /* 0x0000000aee741981 */ /* 0x000762000c1e1d00 */
[----:B------:R-:W2:Y:S02]  /*0c20*/  @P1 LDC.64 R226, c[0x0][0x438] ;  /* 0x00010e00ffe21b82 */ /* 0x000ea40000000a00 */
[--C-:B0-----:R-:W-:Y:S01]  /*0c30*/  IMAD.WIDE.U32 R234, R216, 0x4, R232.reuse ;  /* 0x00000004d8ea7825 */ /* 0x101fe200078e00e8 */
[----:B------:R0:W5:Y:S03]  /*0c40*/  @P1 LDG.E.128 R112, desc[UR10][R248.64] ;  /* 0x0000000af8701981 */ /* 0x000166000c1e1d00 */
[----:B------:R-:W-:Y:S01]  /*0c50*/  IMAD.WIDE.U32 R232, R210, 0x4, R232 ;  /* 0x00000004d2e87825 */ /* 0x000fe200078e00e8 */
[----:B------:R-:W5:Y:S03]  /*0c60*/  LDG.E R219, desc[UR10][R234.64] ;  /* 0x0000000aeadb7981 */ /* 0x000f66000c1e1900 */
[----:B-1----:R-:W-:-:S05]  /*0c70*/  @P1 IMAD.WIDE.U32 R228, R216, 0x10, R228 ;  /* 0x00000010d8e41825 */ /* 0x002fca00078e00e4 */
[----:B------:R-:W5:Y:S01]  /*0c80*/  @P1 LDG.E.128 R124, desc[UR10][R228.64] ;  /* 0x0000000ae47c1981 */ /* 0x000f62000c1e1d00 */
[----:B--2---:R-:W-:-:S05]  /*0c90*/  @P1 IMAD.WIDE.U32 R226, R210, 0x10, R226 ;  /* 0x00000010d2e21825 */ /* 0x004fca00078e00e2 */
[----:B------:R-:W5:Y:S01]  /*0ca0*/  @P1 LDG.E.128 R128, desc[UR10][R226.64] ;  /* 0x0000000ae2801981 */ /* 0x000f62000c1e1d00 */
[----:B------:R-:W-:-:S03]  /*0cb0*/  FSEL R240, R218, RZ, !P4 ;  /* 0x000000ffdaf07208 */ /* 0x000fc60006000000 */
[----:B------:R1:W5:Y:S02]  /*0cc0*/  LDG.E R218, desc[UR10][R232.64] ;  /* 0x0000000ae8da7981 */ /* 0x000364000c1e1900 */
[----:B------:R-:W-:Y:S01]  /*0cd0*/  FADD.FTZ R246, -R240, R141 ;  /* 0x0000008df0f67221 */ /* 0x000fe20000010100 */
[----:B----4-:R-:W-:Y:S01]  /*0ce0*/  FMUL.FTZ R247, R48, R72 ;  /* 0x0000004830f77220 */ /* 0x010fe20000410000 */
[C---:B------:R-:W-:Y:S01]  /*0cf0*/  FADD.FTZ R141, -R240.reuse, R144 ;  /* 0x00000090f08d7221 */ /* 0x040fe20000010100 */
[C---:B------:R-:W-:Y:S01]  /*0d00*/  FADD.FTZ R236, -R240.reuse, R146 ;  /* 0x00000092f0ec7221 */ /* 0x040fe20000010100 */
[C---:B------:R-:W-:Y:S01]  /*0d10*/  FADD.FTZ R144, -R240.reuse, R154 ;  /* 0x0000009af0907221 */ /* 0x040fe20000010100 */
[----:B------:R-:W-:Y:S01]  /*0d20*/  FMUL.FTZ R154, R49, R73 ;  /* 0x00000049319a7220 */ /* 0x000fe20000410000 */
[C---:B------:R-:W-:Y:S01]  /*0d30*/  FADD.FTZ R242, -R240.reuse, R142 ;  /* 0x0000008ef0f27221 */ /* 0x040fe20000010100 */
[C---:B------:R-:W-:Y:S01]  /*0d40*/  FADD.FTZ R244, -R240.reuse, R143 ;  /* 0x0000008ff0f47221 */ /* 0x040fe20000010100 */
[----:B------:R-:W-:Y:S01]  /*0d50*/  FADD.FTZ R230, -R240, R148 ;  /* 0x00000094f0e67221 */ /* 0x000fe20000010100 */
[----:B------:R-:W-:Y:S01]  /*0d60*/  FMUL.FTZ R143, R50, R74 ;  /* 0x0000004a328f7220 */ /* 0x000fe20000410000 */
[----:B------:R-:W-:Y:S01]  /*0d70*/  FFMA.FTZ R247, R68, R76, R247 ;  /* 0x0000004c44f77223 */ /* 0x000fe200000100f7 */
[----:B------:R-:W-:Y:S01]  /*0d80*/  FFMA.FTZ R245, R69, R77, R154 ;  /* 0x0000004d45f57223 */ /* 0x000fe2000001009a */
[C---:B---3--:R-:W-:Y:S01]  /*0d90*/  FADD.FTZ R146, -R240.reuse, R156 ;  /* 0x0000009cf0927221 */ /* 0x048fe20000010100 */
[----:B------:R-:W-:Y:S01]  /*0da0*/  FMUL.FTZ R156, R51, R75 ;  /* 0x0000004b339c7220 */ /* 0x000fe20000410000 */
[C---:B------:R-:W-:Y:S01]  /*0db0*/  FADD.FTZ R148, -R240.reuse, R158 ;  /* 0x0000009ef0947221 */ /* 0x040fe20000010100 */
[----:B------:R-:W-:Y:S01]  /*0dc0*/  FADD.FTZ R158, RZ, R247 ;  /* 0x000000f7ff9e7221 */ /* 0x000fe20000010000 */
[C---:B------:R-:W-:Y:S01]  /*0dd0*/  FADD.FTZ R238, -R240.reuse, R147 ;  /* 0x00000093f0ee7221 */ /* 0x040fe20000010100 */
[----:B------:R-:W-:Y:S01]  /*0de0*/  FMUL.FTZ R243, R217, R242 ;  /* 0x000000f2d9f37220 */ /* 0x000fe20000410000 */
[----:B------:R-:W-:Y:S01]  /*0df0*/  FFMA.FTZ R241, R71, R79, R156 ;  /* 0x0000004f47f17223 */ /* 0x000fe2000001009c */
[----:B0-----:R-:W-:Y:S01]  /*0e00*/  FADD.FTZ R248, -R240, R140 ;  /* 0x0000008cf0f87221 */ /* 0x001fe20000010100 */
[----:B------:R-:W-:Y:S01]  /*0e10*/  FFMA.FTZ R242, R70, R78, R143 ;  /* 0x0000004e46f27223 */ /* 0x000fe2000001008f */
[----:B------:R-:W-:Y:S01]  /*0e20*/  FMUL.FTZ R156, R47, R83 ;  /* 0x000000532f9c7220 */ /* 0x000fe20000410000 */
[----:B------:R-:W-:Y:S01]  /*0e30*/  FADD.FTZ R143, R245, R158 ;  /* 0x0000009ef58f7221 */ /* 0x000fe20000010000 */
[C---:B-1----:R-:W-:Y:S01]  /*0e40*/  FMUL.FTZ R233, R217.reuse, R238 ;  /* 0x000000eed9e97220 */ /* 0x042fe20000410000 */
[----:B------:R-:W-:Y:S01]  /*0e50*/  FMUL.FTZ R248, R217, R248 ;  /* 0x000000f8d9f87220 */ /* 0x000fe20000410000 */
[----:B------:R-:W-:Y:S01]  /*0e60*/  FFMA.FTZ R238, R67, R87, R156 ;  /* 0x0000005743ee7223 */ /* 0x000fe2000001009c */
[C---:B------:R-:W-:Y:S01]  /*0e70*/  FADD.FTZ R234, -R240.reuse, R145 ;  /* 0x00000091f0ea7221 */ /* 0x040fe20000010100 */
[----:B------:R-:W-:Y:S01]  /*0e80*/  FADD.FTZ R228, -R240, R150 ;  /* 0x00000096f0e47221 */ /* 0x000fe20000010100 */
[----:B------:R-:W-:Y:S01]  /*0e90*/  FMUL.FTZ R239, R44, R80 ;  /* 0x000000502cef7220 */ /* 0x000fe20000410000 */
[----:B------:R-:W-:Y:S01]  /*0ea0*/  FADD.FTZ R156, R242, R143 ;  /* 0x0000008ff29c7221 */ /* 0x000fe20000010000 */
        /* <DEDUP_REMOVED lines=8> */
[C---:B------:R-:W-:Y:S01]  /*0f30*/  FMUL.FTZ R240, R217.reuse, R141 ;  /* 0x0000008dd9f07220 */ /* 0x040fe20000410000 */
[C---:B------:R-:W-:Y:S01]  /*0f40*/  FMUL.FTZ R246, R217.reuse, R246 ;  /* 0x000000f6d9f67220 */ /* 0x040fe20000410000 */
[----:B------:R-:W-:Y:S01]  /*0f50*/  FFMA.FTZ R141, R248, R247, RZ ;  /* 0x000000f7f88d7223 */ /* 0x000fe200000100ff */
        /* <DEDUP_REMOVED lines=8> */
[----:B------:R-:W-:Y:S01]  /*0fe0*/  FMUL.FTZ R244, R217, R244 ;  /* 0x000000f4d9f47220 */ /* 0x000fe20000410000 */
        /* <DEDUP_REMOVED lines=24> */
[----:B------:R-:W-:Y:S01]  /*1170*/  FADD.FTZ R158, R232, R143 ;  /* 0x0000008fe89e7221 */ /* 0x000fe20000010000 */
[----:B------:R-:W-:Y:S01]  /*1180*/  FFMA.FTZ R154, R56, R100, R141 ;  /* 0x00000064389a7223 */ /* 0x000fe2000001008d */
[----:B------:R-:W-:-:S02]  /*1190*/  FFMA.FTZ R141, R159, R230, R156 ;  /* 0x000000e69f8d7223 */ /* 0x000fc4000001009c */
[----:B------:R-:W-:Y:S01]  /*11a0*/  FADD.FTZ R143, R231, R158 ;  /* 0x0000009ee78f7221 */ /* 0x000fe20000010000 */
[----:B------:R-:W-:Y:S01]  /*11b0*/  FMUL.FTZ R156, R37, R97 ;  /* 0x00000061259c7220 */ /* 0x000fe20000410000 */
[C---:B------:R-:W-:Y:S01]  /*11c0*/  FMUL.FTZ R153, R217.reuse, R144 ;  /* 0x00000090d9997220 */ /* 0x040fe20000410000 */
[C---:B------:R-:W-:Y:S01]  /*11d0*/  FMUL.FTZ R227, R217.reuse, R228 ;  /* 0x000000e4d9e37220 */ /* 0x040fe20000410000 */
[----:B------:R-:W-:Y:S01]  /*11e0*/  FMUL.FTZ R152, R217, R250 ;  /* 0x000000fad9987220 */ /* 0x000fe20000410000 */
[----:B------:R-:W-:Y:S01]  /*11f0*/  FFMA.FTZ R144, R226, R229, R141 ;  /* 0x000000e5e2907223 */ /* 0x000fe2000001008d */
[----:B------:R-:W-:Y:S01]  /*1200*/  FADD.FTZ R250, R154, R143 ;  /* 0x0000008f9afa7221 */ /* 0x000fe20000010000 */
[----:B------:R-:W-:Y:S01]  /*1210*/  FMUL.FTZ R143, R38, R98 ;  /* 0x00000062268f7220 */ /* 0x000fe20000410000 */
[----:B------:R-:W-:Y:S01]  /*1220*/  FFMA.FTZ R155, R57, R101, R156 ;  /* 0x00000065399b7223 */ /* 0x000fe2000001009c */
        /* <DEDUP_REMOVED lines=66> */
.L_x_5177:
[----:B------:R-:W-:Y:S05]  /*1650*/  BSYNC.RECONVERGENT B0 ;  /* 0x0000000000007941 */ /* 0x000fea0003800200 */
.L_x_5176:
        /* <DEDUP_REMOVED lines=140> */
.L_x_5180:
        /* <DEDUP_REMOVED lines=25> */
.L_x_5179:
        /* <DEDUP_REMOVED lines=30> */
.L_x_5182:
        /* <DEDUP_REMOVED lines=25> */
.L_x_5178:
        /* <DEDUP_REMOVED lines=41> */
.L_x_5184:
        /* <DEDUP_REMOVED lines=33> */
.L_x_5183:
        /* <DEDUP_REMOVED lines=38> */
.L_x_5185:
        /* <DEDUP_REMOVED lines=32> */
.L_x_5181:
        /* <DEDUP_REMOVED lines=47> */
.L_x_5188:
        /* <DEDUP_REMOVED lines=33> */
.L_x_5187:
        /* <DEDUP_REMOVED lines=34> */
.L_x_5190:
        /* <DEDUP_REMOVED lines=33> */
.L_x_5186:
        /* <DEDUP_REMOVED lines=27> */
.L_x_5192:
        /* <DEDUP_REMOVED lines=25> */
.L_x_5191:
        /* <DEDUP_REMOVED lines=26> */
.L_x_5193:
        /* <DEDUP_REMOVED lines=24> */
.L_x_5189:
        /* <DEDUP_REMOVED lines=44> */
.L_x_5196:
        /* <DEDUP_REMOVED lines=33> */
.L_x_5195:
        /* <DEDUP_REMOVED lines=34> */
.L_x_5198:
        /* <DEDUP_REMOVED lines=33> */
.L_x_5194:
        /* <DEDUP_REMOVED lines=27> */
.L_x_5200:
        /* <DEDUP_REMOVED lines=25> */
.L_x_5199:
        /* <DEDUP_REMOVED lines=26> */
.L_x_5201:
        /* <DEDUP_REMOVED lines=24> */
.L_x_5197:
        /* <DEDUP_REMOVED lines=44> */
.L_x_5204:
        /* <DEDUP_REMOVED lines=33> */
.L_x_5203:
        /* <DEDUP_REMOVED lines=34> */
.L_x_5206:
        /* <DEDUP_REMOVED lines=33> */
.L_x_5202:
        /* <DEDUP_REMOVED lines=27> */
.L_x_5208:
        /* <DEDUP_REMOVED lines=25> */
.L_x_5207:
        /* <DEDUP_REMOVED lines=26> */
.L_x_5209:
        /* <DEDUP_REMOVED lines=24> */
.L_x_5205:
        /* <DEDUP_REMOVED lines=44> */
.L_x_5212:
        /* <DEDUP_REMOVED lines=33> */
.L_x_5211:
        /* <DEDUP_REMOVED lines=34> */
.L_x_5214:
        /* <DEDUP_REMOVED lines=33> */
.L_x_5210:
        /* <DEDUP_REMOVED lines=27> */
.L_x_5216:
        /* <DEDUP_REMOVED lines=25> */
.L_x_5215:
        /* <DEDUP_REMOVED lines=26> */
.L_x_5217:
        /* <DEDUP_REMOVED lines=24> */
.L_x_5213:
        /* <DEDUP_REMOVED lines=90> */
.L_x_5175:
        /* <DEDUP_REMOVED lines=33> */
.L_x_5219:
        /* <DEDUP_REMOVED lines=16> */
.L_x_5485:


//--------------------- .text._ZN10layer_norm22ln_bwd_finalize_kernelINS_22Kernel_traits_finalizeILj2560EfffffjLb0ELj1024ELj4ENS_18Kernel_traits_baseILj2560EfffffjLj1024EEEEELb0ELb0EEEvNS_9BwdParamsE --------------------------
	.section	.text._ZN10layer_norm22ln_bwd_finalize_kernelINS_22Kernel_traits_finalizeILj2560EfffffjLb0ELj1024ELj4ENS_18Kernel_traits_baseILj2560EfffffjLj1024EEEEELb0ELb0EEEvNS_9BwdParamsE,"ax",@progbits
	.align	128
        .global         _ZN10layer_norm22ln_bwd_finalize_kernelINS_22Kernel_traits_finalizeILj2560EfffffjLb0ELj1024ELj4ENS_18Kernel_traits_baseILj2560EfffffjLj1024EEEEELb0ELb0EEEvNS_9BwdParamsE
        .type           _ZN10layer_norm22ln_bwd_finalize_kernelINS_22Kernel_traits_finalizeILj2560EfffffjLb0ELj1024ELj4ENS_18Kernel_traits_baseILj2560EfffffjLj1024EEEEELb0ELb0EEEvNS_9BwdParamsE,@function
        .size           _ZN10layer_norm22ln_bwd_finalize_kernelINS_22Kernel_traits_finalizeILj2560EfffffjLb0ELj1024ELj4ENS_18Kernel_traits_baseILj2560EfffffjLj1024EEEEELb0ELb0EEEvNS_9BwdParamsE,(.L_x_5486 - _ZN10layer_norm22ln_bwd_finalize_kernelINS_22Kernel_traits_finalizeILj2560EfffffjLb0ELj1024ELj4ENS_18Kernel_traits_baseILj2560EfffffjLj1024EEEEELb0ELb0EEEvNS_9BwdParamsE)
        .other          _ZN10layer_norm22ln_bwd_finalize_kernelINS_22Kernel_traits_finalizeILj2560EfffffjLb0ELj1024ELj4ENS_18Kernel_traits_baseILj2560EfffffjLj1024EEEEELb0ELb0EEEvNS_9BwdParamsE,@"STO_CUDA_ENTRY STV_DEFAULT"
_ZN10layer_norm22ln_bwd_finalize_kernelINS_22Kernel_traits_finalizeILj2560EfffffjLb0ELj1024ELj4ENS_18Kernel_traits_baseILj2560EfffffjLj1024EEEEELb0ELb0EEEvNS_9BwdParamsE:
.text._ZN10layer_norm22ln_bwd_finalize_kernelINS_22Kernel_traits_finalizeILj2560EfffffjLb0ELj1024ELj4ENS_18Kernel_traits_baseILj2560EfffffjLj1024EEEEELb0ELb0EEEvNS_9BwdParamsE:
        /* <DEDUP_REMOVED lines=82> */
.L_x_5224:
        /* <DEDUP_REMOVED lines=118> */
.L_x_5223:
[----:B------:R-:W-:Y:S05]  /*0c80*/  BSYNC.RECONVERGENT B1 ;  /* 0x0000000000017941 */ /* 0x000fea0003800200 */
.L_x_5222:
        /* <DEDUP_REMOVED lines=75> */
.L_x_5226:
[----:B------:R-:W-:Y:S05]  /*1140*/  BSYNC.RECONVERGENT B1 ;  /* 0x0000000000017941 */ /* 0x000fea0003800200 */
.L_x_5225:
        /* <DEDUP_REMOVED lines=37> */
.L_x_5228:
[----:B------:R-:W-:Y:S05]  /*13a0*/  BSYNC.RECONVERGENT B1 ;  /* 0x0000000000017941 */ /* 0x000fea0003800200 */
.L_x_5227:
[----:B------:R-:W-:Y:S05]  /*13b0*/  @!P1 BRA `(.L_x_5221) ;  /* 0x0000000000409947 */ /* 0x000fea0003800000 */
[----:B------:R-:W0:Y:S01]  /*13c0*/  LDC.64 R6, c[0x0][0x440] ;  /* 0x00011000ff067b82 */ /* 0x000e220000000a00 */
[----:B------:R-:W-:Y:S01]  /*13d0*/  IMAD R59, R2, R56, R59 ;  /* 0x00000038023b7224 */ /* 0x000fe200078e023b */
[----:B------:R-:W-:Y:S02]  /*13e0*/  LOP3.LUT R8, R8, 0x1f, RZ, 0xc0, !PT ;  /* 0x0000001f08087812 */ /* 0x000fe400078ec0ff */
[----:B------:R-:W-:Y:S02]  /*13f0*/  IADD3 R9, PT, PT, -R9, RZ, RZ ;  /* 0x000000ff09097210 */ /* 0x000fe40007ffe1ff */
[----:B------:R-:W-:Y:S02]  /*1400*/  IADD3 R59, PT, PT, R8, R59, RZ ;  /* 0x0000003b083b7210 */ /* 0x000fe40007ffe0ff */
[----:B------:R-:W1:Y:S05]  /*1410*/  LDC.64 R10, c[0x0][0x448] ;  /* 0x00011200ff0a7b82 */ /* 0x000e6a0000000a00 */
.L_x_5229:
        /* <DEDUP_REMOVED lines=10> */
.L_x_5221:
[----:B------:R-:W-:Y:S05]  /*14c0*/  BSYNC.RECONVERGENT B0 ;  /* 0x0000000000007941 */ /* 0x000fea0003800200 */
.L_x_5220:
        /* <DEDUP_REMOVED lines=57> */
.L_x_5230:
        /* <DEDUP_REMOVED lines=10> */
.L_x_5486:


//--------------------- .text._ZN10layer_norm40ln_parallel_residual_bwd_finalize_kernelINS_22Kernel_traits_finalizeILj2560EfffffjLb0ELj1024ELj4ENS_18Kernel_traits_baseILj2560EfffffjLj1024EEEEELb0EEEvNS_9BwdParamsE --------------------------
	.section	.text._ZN10layer_norm40ln_parallel_residual_bwd_finalize_kernelINS_22Kernel_traits_finalizeILj2560EfffffjLb0ELj1024ELj4ENS_18Kernel_traits_baseILj2560EfffffjLj1024EEEEELb0EEEvNS_9BwdParamsE,"ax",@progbits
	.align	128
        .global         _ZN10layer_norm40ln_parallel_residual_bwd_finalize_kernelINS_22Kernel_traits_finalizeILj2560EfffffjLb0ELj1024ELj4ENS_18Kernel_traits_baseILj2560EfffffjLj1024EEEEELb0EEEvNS_9BwdParamsE
        .type           _ZN10layer_norm40ln_parallel_residual_bwd_finalize_kernelINS_22Kernel_traits_finalizeILj2560EfffffjLb0ELj1024ELj4ENS_18Kernel_traits_baseILj2560EfffffjLj1024EEEEELb0EEEvNS_9BwdParamsE,@function
        .size           _ZN10layer_norm40ln_parallel_residual_bwd_finalize_kernelINS_22Kernel_traits_finalizeILj2560EfffffjLb0ELj1024ELj4ENS_18Kernel_traits_baseILj2560EfffffjLj1024EEEEELb0EEEvNS_9BwdParamsE,(.L_x_5487 - _ZN10layer_norm40ln_parallel_residual_bwd_finalize_kernelINS_22Kernel_traits_finalizeILj2560EfffffjLb0ELj1024ELj4ENS_18Kernel_traits_baseILj2560EfffffjLj1024EEEEELb0EEEvNS_9BwdParamsE)
        .other          _ZN10layer_norm40ln_parallel_residual_bwd_finalize_kernelINS_22Kernel_traits_finalizeILj2560EfffffjLb0ELj1024ELj4ENS_18Kernel_traits_baseILj2560EfffffjLj1024EEEEELb0EEEvNS_9BwdParamsE,@"STO_CUDA_ENTRY STV_DEFAULT"
_ZN10layer_norm40ln_parallel_residual_bwd_finalize_kernelINS_22Kernel_traits_finalizeILj2560EfffffjLb0ELj1024ELj4ENS_18Kernel_traits_baseILj2560EfffffjLj1024EEEEELb0EEEvNS_9BwdParamsE:
.text._ZN10layer_norm40ln_parallel_residual_bwd_finalize_kernelINS_22Kernel_traits_finalizeILj2560EfffffjLb0ELj1024ELj4ENS_18Kernel_traits_baseILj2560EfffffjLj1024EEEEELb0EEEvNS_9BwdParamsE:
        /* <DEDUP_REMOVED lines=60> */
.L_x_5235:
        /* <DEDUP_REMOVED lines=112> */
.L_x_5234:
[----:B------:R-:W-:Y:S05]  /*0ac0*/  BSYNC.RECONVERGENT B1 ;  /* 0x0000000000017941 */ /* 0x000fea0003800200 */
.L_x_5233:
        /* <DEDUP_REMOVED lines=65> */
.L_x_5237:
[----:B------:R-:W-:Y:S05]  /*0ee0*/  BSYNC.RECONVERGENT B1 ;  /* 0x0000000000017941 */ /* 0x000fea0003800200 */
.L_x_5236:
        /* <DEDUP_REMOVED lines=36> */
.L_x_5239:
[----:B------:R-:W-:Y:S05]  /*1130*/  BSYNC.RECONVERGENT B1 ;  /* 0x0000000000017941 */ /* 0x000fea0003800200 */
.L_x_5238:
        /* <DEDUP_REMOVED lines=18> */
.L_x_5232:
[----:B------:R-:W-:Y:S05]  /*1260*/  BSYNC.RECONVERGENT B0 ;  /* 0x0000000000007941 */ /* 0x000fea0003800200 */
.L_x_5231:
        /* <DEDUP_REMOVED lines=90> */
.L_x_5240:
        /* <DEDUP_REMOVED lines=15> */
.L_x_5487:


//--------------------- .text._ZN10layer_norm31ln_parallel_residual_bwd_kernelINS_13Kernel_traitsIfffffjLj2560ELj1ELj1ELj4ELj16ENS_18Kernel_traits_baseILj2560EfffffjLj128EEEEELb1ELb1ELb0EEEvNS_9BwdParamsE --------------------------
	.section	.text._ZN10layer_norm31ln_parallel_residual_bwd_kernelINS_13Kernel_traitsIfffffjLj2560ELj1ELj1ELj4ELj16ENS_18Kernel_traits_baseILj2560EfffffjLj128EEEEELb1ELb1ELb0EEEvNS_9BwdParamsE,"ax",@progbits
	.align	128
        .global         _ZN10layer_norm31ln_parallel_residual_bwd_kernelINS_13Kernel_traitsIfffffjLj2560ELj1ELj1ELj4ELj16ENS_18Kernel_traits_baseILj2560EfffffjLj128EEEEELb1ELb1ELb0EEEvNS_9BwdParamsE
        .type           _ZN10layer_norm31ln_parallel_residual_bwd_kernelINS_13Kernel_traitsIfffffjLj2560ELj1ELj1ELj4ELj16ENS_18Kernel_traits_baseILj2560EfffffjLj128EEEEELb1ELb1ELb0EEEvNS_9BwdParamsE,@function
        .size           _ZN10layer_norm31ln_parallel_residual_bwd_kernelINS_13Kernel_traitsIfffffjLj2560ELj1ELj1ELj4ELj16ENS_18Kernel_traits_baseILj2560EfffffjLj128EEEEELb1ELb1ELb0EEEvNS_9BwdParamsE,(.L_x_5488 - _ZN10layer_norm31ln_parallel_residual_bwd_kernelINS_13Kernel_traitsIfffffjLj2560ELj1ELj1ELj4ELj16ENS_18Kernel_traits_baseILj2560EfffffjLj128EEEEELb1ELb1ELb0EEEvNS_9BwdParamsE)
        .other          _ZN10layer_norm31ln_parallel_residual_bwd_kernelINS_13Kernel_traitsIfffffjLj2560ELj1ELj1ELj4ELj16ENS_18Kernel_traits_baseILj2560EfffffjLj128EEEEELb1ELb1ELb0EEEvNS_9BwdParamsE,@"STO_CUDA_ENTRY STV_DEFAULT"
_ZN10layer_norm31ln_parallel_residual_bwd_kernelINS_13Kernel_traitsIfffffjLj2560ELj1ELj1ELj4ELj16ENS_18Kernel_traits_baseILj2560EfffffjLj128EEEEELb1ELb1ELb0EEEvNS_9BwdParamsE:
.text._ZN10layer_norm31ln_parallel_residual_bwd_kernelINS_13Kernel_traitsIfffffjLj2560ELj1ELj1ELj4ELj16ENS_18Kernel_traits_baseILj2560EfffffjLj128EEEEELb1ELb1ELb0EEEvNS_9BwdParamsE:
        /* <DEDUP_REMOVED lines=31> */
[C---:B0-----:R-:W-:Y:S01]  /*01f0*/  @P2 IMAD.WIDE.U32 R10, R17.reuse, 0x10, R10 ;  /* 0x00000010110a2825 */ /* 0x041fe200078e000a */
[----:B------:R-:W-:-:S04]  /*0200*/  @P2 IADD3 R17, PT, PT, R17, 0x80, RZ ;  /* 0x0000008011112810 */ /* 0x000fc80007ffe0ff */
        /* <DEDUP_REMOVED lines=57> */
.L_x_5304:
[----:B-1----:R-:W-:Y:S02]  /*05a0*/  UIMAD.WIDE UR22, UR9, 0x4, UR14 ;  /* 0x00000004091678a5 */ /* 0x002fe4000f8e020e */
[----:B------:R-:W-:-:S04]  /*05b0*/  UIMAD.WIDE UR6, UR9, 0x4, UR12 ;  /* 0x00000004090678a5 */ /* 0x000fc8000f8e020c */
[----:B0--34-:R-:W-:Y:S02]  /*05c0*/  MOV R108, UR22 ;  /* 0x00000016006c7c02 */ /* 0x019fe40008000f00 */
[----:B------:R-:W-:Y:S02]  /*05d0*/  MOV R109, UR23 ;  /* 0x00000017006d7c02 */ /* 0x000fe40008000f00 */
[----:B------:R-:W-:Y:S02]  /*05e0*/  MOV R110, UR6 ;  /* 0x00000006006e7c02 */ /* 0x000fe40008000f00 */
[----:B------:R-:W-:Y:S01]  /*05f0*/  MOV R111, UR7 ;  /* 0x00000007006f7c02 */ /* 0x000fe20008000f00 */
[----:B------:R-:W3:Y:S04]  /*0600*/  LDG.E R108, desc[UR10][R108.64] ;  /* 0x0000000a6c6c7981 */ /* 0x000ee8000c1e1900 */
[----:B------:R-:W4:Y:S01]  /*0610*/  LDG.E R110, desc[UR10][R110.64] ;  /* 0x0000000a6e6e7981 */ /* 0x000f22000c1e1900 */
        /* <DEDUP_REMOVED lines=14> */
[----:B---3--:R-:W-:Y:S02]  /*0700*/  R2UR UR23, R108 ;  /* 0x000000006c1772ca */ /* 0x008fe400000e0000 */
[----:B----4-:R-:W-:Y:S01]  /*0710*/  FSEL R145, R110, RZ, P0 ;  /* 0x000000ff6e917208 */ /* 0x010fe20000000000 */
        /* <DEDUP_REMOVED lines=15> */
[----:B------:R-:W5:Y:S01]  /*0810*/  LDG.E R10, desc[UR10][R154.64] ;  /* 0x0000000a9a0a7981 */ /* 0x000f62000c1e1900 */
[----:B0-----:R-:W-:-:S05]  /*0820*/  @P5 IMAD.WIDE.U32 R152, R12, 0x4, R152 ;  /* 0x000000040c985825 */ /* 0x001fca00078e0098 */
[----:B------:R0:W5:Y:S01]  /*0830*/  @P5 LDG.E R11, desc[UR10][R152.64] ;  /* 0x0000000a980b5981 */ /* 0x000162000c1e1900 */
[----:B-1----:R-:W-:-:S05]  /*0840*/  @P0 IMAD.WIDE.U32 R150, R12, 0x10, R150 ;  /* 0x000000100c960825 */ /* 0x002fca00078e0096 */
[----:B------:R1:W5:Y:S01]  /*0850*/  @P0 LDG.E.128 R80, desc[UR10][R150.64] ;  /* 0x0000000a96500981 */ /* 0x000362000c1e1d00 */
[C---:B---3--:R-:W-:Y:S01]  /*0860*/  FADD.FTZ R3, -R145.reuse, R108 ;  /* 0x0000006c91037221 */ /* 0x048fe20000010100 */
[----:B------:R-:W-:-:S03]  /*0870*/  FADD.FTZ R109, -R145, R109 ;  /* 0x0000006d916d7221 */ /* 0x000fc60000010100 */
[----:B------:R-:W-:Y:S01]  /*0880*/  FMUL.FTZ R3, R3, UR23 ;  /* 0x0000001703037c20 */ /* 0x000fe20008410000 */
[----:B----45:R-:W-:Y:S01]  /*0890*/  FMUL.FTZ R128, R24, R112 ;  /* 0x0000007018807220 */ /* 0x030fe20000410000 */
[----:B------:R-:W-:Y:S01]  /*08a0*/  FMUL.FTZ R118, R109, UR23 ;  /* 0x000000176d767c20 */ /* 0x000fe20008410000 */
[----:B------:R-:W-:Y:S01]  /*08b0*/  FMUL.FTZ R137, R25, R113 ;  /* 0x0000007119897220 */ /* 0x000fe20000410000 */
[----:B------:R-:W-:Y:S01]  /*08c0*/  FADD.FTZ R110, -R145, R110 ;  /* 0x0000006e916e7221 */ /* 0x000fe20000010100 */
[----:B------:R-:W-:Y:S01]  /*08d0*/  FADD.FTZ R108, RZ, R128 ;  /* 0x00000080ff6c7221 */ /* 0x000fe20000010000 */
[----:B------:R-:W-:Y:S01]  /*08e0*/  FFMA.FTZ R109, R3, R128, RZ ;  /* 0x00000080036d7223 */ /* 0x000fe200000100ff */
[----:B------:R-:W-:Y:S01]  /*08f0*/  FADD.FTZ R147, -R145, R111 ;  /* 0x0000006f91937221 */ /* 0x000fe20000010100 */
[----:B------:R-:W-:Y:S01]  /*0900*/  FMUL.FTZ R135, R110, UR23 ;  /* 0x000000176e877c20 */ /* 0x000fe20008410000 */
[----:B------:R-:W-:Y:S01]  /*0910*/  FADD.FTZ R111, R108, R137 ;  /* 0x000000896c6f7221 */ /* 0x000fe20000010000 */
[----:B0-----:R-:W-:Y:S01]  /*0920*/  FMUL.FTZ R152, R26, R114 ;  /* 0x000000721a987220 */ /* 0x001fe20000410000 */
[----:B------:R-:W-:Y:S01]  /*0930*/  FFMA.FTZ R108, R118, R137, R109 ;  /* 0x00000089766c7223 */ /* 0x000fe2000001006d */
[----:B------:R-:W-:Y:S01]  /*0940*/  FMUL.FTZ R143, R27, R115 ;  /* 0x000000731b8f7220 */ /* 0x000fe20000410000 */
[----:B-1----:R-:W-:Y:S01]  /*0950*/  FMUL.FTZ R150, R147, UR23 ;  /* 0x0000001793967c20 */ /* 0x002fe20008410000 */
        /* <DEDUP_REMOVED lines=10> */
[----:B------:R-:W-:Y:S01]  /*0a00*/  IADD3 R147, PT, PT, R12, 0x80, RZ ;  /* 0x000000800c937810 */ /* 0x000fe20007ffe0ff */
[----:B------:R-:W-:Y:S01]  /*0a10*/  FADD.FTZ R149, R110, R143 ;  /* 0x0000008f6e957221 */ /* 0x000fe20000010000 */
[----:B------:R-:W-:-:S07]  /*0a20*/  FFMA.FTZ R154, R150, R143, R109 ;  /* 0x0000008f969a7223 */ /* 0x000fce000001006d */
.L_x_5243:
[----:B------:R-:W-:Y:S05]  /*0a30*/  BSYNC.RECONVERGENT B0 ;  /* 0x0000000000007941 */ /* 0x000fea0003800200 */
.L_x_5242:
        /* <DEDUP_REMOVED lines=21> */
[----:B------:R-:W-:Y:S01]  /*0b90*/  IADD3 R147, PT, PT, R147, 0x80, RZ ;  /* 0x0000008093937810 */ /* 0x000fe20007ffe0ff */
[C---:B---3--:R-:W-:Y:S01]  /*0ba0*/  FADD.FTZ R108, -R145.reuse, R108 ;  /* 0x0000006c916c7221 */ /* 0x048fe20000010100 */
[----:B------:R-:W-:-:S03]  /*0bb0*/  FADD.FTZ R109, -R145, R109 ;  /* 0x0000006d916d7221 */ /* 0x000fc60000010100 */
[----:B------:R-:W-:Y:S01]  /*0bc0*/  FMUL.FTZ R117, R108, UR23 ;  /* 0x000000176c757c20 */ /* 0x000fe20008410000 */
[----:B----45:R-:W-:Y:S01]  /*0bd0*/  FMUL.FTZ R126, R28, R112 ;  /* 0x000000701c7e7220 */ /* 0x030fe20000410000 */
[----:B------:R-:W-:Y:S01]  /*0be0*/  FMUL.FTZ R116, R109, UR23 ;  /* 0x000000176d747c20 */ /* 0x000fe20008410000 */
[----:B------:R-:W-:Y:S01]  /*0bf0*/  FMUL.FTZ R133, R29, R113 ;  /* 0x000000711d857220 */ /* 0x000fe20000410000 */
[----:B------:R-:W-:Y:S01]  /*0c00*/  FADD.FTZ R110, -R145, R110 ;  /* 0x0000006e916e7221 */ /* 0x000fe20000010100 */
[----:B------:R-:W-:Y:S01]  /*0c10*/  FADD.FTZ R108, R149, R126 ;  /* 0x0000007e956c7221 */ /* 0x000fe20000010000 */
[----:B------:R-:W-:Y:S01]  /*0c20*/  FFMA.FTZ R109, R117, R126, R154 ;  /* 0x0000007e756d7223 */ /* 0x000fe2000001009a */
[----:B------:R-:W-:Y:S01]  /*0c30*/  FADD.FTZ R146, -R145, R111 ;  /* 0x0000006f91927221 */ /* 0x000fe20000010100 */
[----:B------:R-:W-:Y:S01]  /*0c40*/  FMUL.FTZ R131, R110, UR23 ;  /* 0x000000176e837c20 */ /* 0x000fe20008410000 */
[----:B------:R-:W-:Y:S01]  /*0c50*/  FADD.FTZ R111, R108, R133 ;  /* 0x000000856c6f7221 */ /* 0x000fe20000010000 */
[----:B------:R-:W-:Y:S01]  /*0c60*/  FMUL.FTZ R148, R30, R114 ;  /* 0x000000721e947220 */ /* 0x000fe20000410000 */
        /* <DEDUP_REMOVED lines=14> */
[----:B--2---:R-:W-:-:S07]  /*0d50*/  FFMA.FTZ R154, R146, R141, R109 ;  /* 0x0000008d929a7223 */ /* 0x004fce000001006d */
.L_x_5245:
[----:B------:R-:W-:Y:S05]  /*0d60*/  BSYNC.RECONVERGENT B0 ;  /* 0x0000000000007941 */ /* 0x000fea0003800200 */
.L_x_5244:
        /* <DEDUP_REMOVED lines=26> */
[----:B------:R-:W-:Y:S01]  /*0f10*/  FMUL.FTZ R129, R33, R113 ;  /* 0x0000007121817220 */ /* 0x000fe20000410000 */
[----:B------:R-:W-:Y:S01]  /*0f20*/  FADD.FTZ R110, -R145, R110 ;  /* 0x0000006e916e7221 */ /* 0x000fe20000010100 */
[----:B------:R-:W-:Y:S01]  /*0f30*/  FMUL.FTZ R18, R18, UR23 ;  /* 0x0000001712127c20 */ /* 0x000fe20008410000 */
        /* <DEDUP_REMOVED lines=21> */
.L_x_5247:
[----:B------:R-:W-:Y:S05]  /*1090*/  BSYNC.RECONVERGENT B0 ;  /* 0x0000000000007941 */ /* 0x000fea0003800200 */
.L_x_5246:
        /* <DEDUP_REMOVED lines=18> */
[----:B------:R-:W5:Y:S01]  /*11c0*/  @P0 LDG.E.128 R96, desc[UR10][R156.64] ;  /* 0x0000000a9c600981 */ /* 0x000f62000c1e1d00 */
[----:B-1----:R-:W-:-:S05]  /*11d0*/  @P5 IMAD.WIDE.U32 R122, R147, 0x4, R122 ;  /* 0x00000004937a5825 */ /* 0x002fca00078e007a */
[----:B------:R4:W5:Y:S01]  /*11e0*/  @P5 LDG.E R5, desc[UR10][R122.64] ;  /* 0x0000000a7a055981 */ /* 0x000962000c1e1900 */
        /* <DEDUP_REMOVED lines=29> */
.L_x_5249:
[----:B------:R-:W-:Y:S05]  /*13c0*/  BSYNC.RECONVERGENT B0 ;  /* 0x0000000000007941 */ /* 0x000fea0003800200 */
.L_x_5248:
        /* <DEDUP_REMOVED lines=49> */
.L_x_5251:
[----:B------:R-:W-:Y:S05]  /*16e0*/  BSYNC.RECONVERGENT B0 ;  /* 0x0000000000007941 */ /* 0x000fea0003800200 */
.L_x_5250:
        /* <DEDUP_REMOVED lines=32> */
.L_x_5253:
[----:B------:R-:W-:Y:S05]  /*18f0*/  BSYNC.RECONVERGENT B0 ;  /* 0x0000000000007941 */ /* 0x000fea0003800200 */
.L_x_5252:
        /* <DEDUP_REMOVED lines=63> */
.L_x_5258:
        /* <DEDUP_REMOVED lines=25> */
.L_x_5257:
        /* <DEDUP_REMOVED lines=28> */
.L_x_5260:
        /* <DEDUP_REMOVED lines=25> */
.L_x_5256:
        /* <DEDUP_REMOVED lines=9> */
[----:B------:R-:W-:Y:S01]  /*2260*/  LOP3.LUT P0, RZ, R10, 0xff, RZ, 0xc0, !PT ;  /* 0x000000ff0aff7812 */ /* 0x000fe2000780c0ff */
        /* <DEDUP_REMOVED lines=29> */
.L_x_5262:
[--C-:B------:R-:W-:Y:S01]  /*2440*/  FFMA.FTZ R85, R3, UR6, R147.reuse ;  /* 0x0000000603557c23 */ /* 0x100fe20008010093 */
[--C-:B------:R-:W-:Y:S01]  /*2450*/  FFMA.FTZ R84, R118, UR6, R147.reuse ;  /* 0x0000000676547c23 */ /* 0x100fe20008010093 */
[----:B------:R-:W-:Y:S01]  /*2460*/  LOP3.LUT P6, RZ, R10, 0xff, RZ, 0xc0, !PT ;  /* 0x000000ff0aff7812 */ /* 0x000fe200078cc0ff */
[----:B------:R-:W-:Y:S01]  /*2470*/  FFMA.FTZ R86, R150, UR6, R147 ;  /* 0x0000000696567c23 */ /* 0x000fe20008010093 */
[----:B------:R-:W-:Y:S01]  /*2480*/  FADD.FTZ R85, R128, -R85 ;  /* 0x8000005580557221 */ /* 0x000fe20000010000 */
[----:B------:R-:W-:Y:S01]  /*2490*/  FADD.FTZ R105, R137, -R84 ;  /* 0x8000005489697221 */ /* 0x000fe20000010000 */
[----:B------:R-:W-:Y:S01]  /*24a0*/  LOP3.LUT P0, RZ, R11, 0xff, RZ, 0xc0, !PT ;  /* 0x000000ff0bff7812 */ /* 0x000fe2000780c0ff */
[----:B------:R-:W-:Y:S01]  /*24b0*/  FADD.FTZ R107, R143, -R86 ;  /* 0x800000568f6b7221 */ /* 0x000fe20000010000 */
[----:B------:R-:W-:Y:S01]  /*24c0*/  FMUL.FTZ R104, R85, UR23 ;  /* 0x0000001755687c20 */ /* 0x000fe20008410000 */
[----:B------:R-:W-:Y:S01]  /*24d0*/  FFMA.FTZ R85, R135, UR6, R147 ;  /* 0x0000000687557c23 */ /* 0x000fe20008010093 */
[----:B------:R-:W-:Y:S01]  /*24e0*/  FMUL.FTZ R105, R105, UR23 ;  /* 0x0000001769697c20 */ /* 0x000fe20008410000 */
[----:B------:R-:W-:Y:S01]  /*24f0*/  FMUL.FTZ R107, R107, UR23 ;  /* 0x000000176b6b7c20 */ /* 0x000fe20008410000 */
[----:B------:R-:W-:Y:S01]  /*2500*/  FMUL.FTZ R84, R104, UR25 ;  /* 0x0000001968547c20 */ /* 0x000fe20008410000 */
[----:B------:R-:W-:-:S02]  /*2510*/  FADD.FTZ R85, R152, -R85 ;  /* 0x8000005598557221 */ /* 0x000fc40000010000 */
[----:B------:R-:W-:Y:S02]  /*2520*/  FMUL.FTZ R87, R107, UR25 ;  /* 0x000000196b577c20 */ /* 0x000fe40008410000 */
[----:B------:R-:W-:Y:S01]  /*2530*/  FMUL.FTZ R106, R85, UR23 ;  /* 0x00000017556a7c20 */ /* 0x000fe20008410000 */
[----:B------:R-:W-:Y:S01]  /*2540*/  SEL R108, R84, RZ, P6 ;  /* 0x000000ff546c7207 */ /* 0x000fe20003000000 */
[----:B------:R-:W-:Y:S01]  /*2550*/  FMUL.FTZ R85, R105, UR25 ;  /* 0x0000001969557c20 */ /* 0x000fe20008410000 */
[----:B------:R-:W-:Y:S01]  /*2560*/  LOP3.LUT P6, RZ, R10, 0xff00, RZ, 0xc0, !PT ;  /* 0x0000ff000aff7812 */ /* 0x000fe200078cc0ff */
[----:B------:R-:W-:Y:S01]  /*2570*/  FMUL.FTZ R86, R106, UR25 ;  /* 0x000000196a567c20 */ /* 0x000fe20008410000 */
[----:B------:R-:W-:Y:S02]  /*2580*/  SEL R84, R84, RZ, P0 ;  /* 0x000000ff54547207 */ /* 0x000fe40000000000 */
[----:B------:R-:W-:Y:S02]  /*2590*/  LOP3.LUT P0, RZ, R11, 0xff00, RZ, 0xc0, !PT ;  /* 0x0000ff000bff7812 */ /* 0x000fe4000780c0ff */
[----:B------:R-:W-:-:S02]  /*25a0*/  SEL R109, R85, RZ, P6 ;  /* 0x000000ff556d7207 */ /* 0x000fc40003000000 */
[----:B------:R-:W-:Y:S02]  /*25b0*/  LOP3.LUT P6, RZ, R10, 0xff0000, RZ, 0xc0, !PT ;  /* 0x00ff00000aff7812 */ /* 0x000fe400078cc0ff */
[----:B------:R-:W-:Y:S02]  /*25c0*/  SEL R85, R85, RZ, P0 ;  /* 0x000000ff55557207 */ /* 0x000fe40000000000 */
[----:B------:R-:W-:Y:S02]  /*25d0*/  LOP3.LUT P0, RZ, R11, 0xff0000, RZ, 0xc0, !PT ;  /* 0x00ff00000bff7812 */ /* 0x000fe4000780c0ff */
[----:B------:R-:W-:Y:S02]  /*25e0*/  SEL R110, R86, RZ, P6 ;  /* 0x000000ff566e7207 */ /* 0x000fe40003000000 */
[----:B------:R-:W-:Y:S02]  /*25f0*/  ISETP.GE.U32.AND P6, PT, R10, 0x1000000, PT ;  /* 0x010000000a00780c */ /* 0x000fe40003fc6070 */
[----:B------:R-:W-:-:S02]  /*2600*/  SEL R86, R86, RZ, P0 ;  /* 0x000000ff56567207 */ /* 0x000fc40000000000 */
[----:B------:R-:W-:Y:S02]  /*2610*/  ISETP.GE.U32.AND P0, PT, R11, 0x1000000, PT ;  /* 0x010000000b00780c */ /* 0x000fe40003f06070 */
[C---:B------:R-:W-:Y:S02]  /*2620*/  SEL R111, R87.reuse, RZ, P6 ;  /* 0x000000ff576f7207 */ /* 0x040fe40003000000 */
[----:B------:R-:W-:Y:S01]  /*2630*/  SEL R87, R87, RZ, P0 ;  /* 0x000000ff57577207 */ /* 0x000fe20000000000 */
[----:B------:R-:W-:Y:S08]  /*2640*/  BRA `(.L_x_5259) ;  /* 0x0000000400107947 */ /* 0x000ff00003800000 */
.L_x_5261:
        /* <DEDUP_REMOVED lines=36> */
.L_x_5263:
[--C-:B------:R-:W-:Y:S01]  /*2890*/  FFMA.FTZ R85, R3, UR6, R147.reuse ;  /* 0x0000000603557c23 */ /* 0x100fe20008010093 */
[----:B------:R-:W-:Y:S01]  /*28a0*/  FFMA.FTZ R84, R118, UR6, R147 ;  /* 0x0000000676547c23 */ /* 0x000fe20008010093 */
[----:B------:R-:W-:Y:S02]  /*28b0*/  LOP3.LUT P6, RZ, R10, 0xff, RZ, 0xc0, !PT ;  /* 0x000000ff0aff7812 */ /* 0x000fe400078cc0ff */
[----:B------:R-:W-:Y:S01]  /*28c0*/  FADD.FTZ R85, R128, -R85 ;  /* 0x8000005580557221 */ /* 0x000fe20000010000 */
[----:B------:R-:W-:Y:S01]  /*28d0*/  FADD.FTZ R86, R137, -R84 ;  /* 0x8000005489567221 */ /* 0x000fe20000010000 */
[----:B------:R-:W-:Y:S02]  /*28e0*/  LOP3.LUT P0, RZ, R11, 0xff, RZ, 0xc0, !PT ;  /* 0x000000ff0bff7812 */ /* 0x000fe4000780c0ff */
[----:B------:R-:W-:Y:S01]  /*28f0*/  FFMA.FTZ R104, R85, UR23, R80 ;  /* 0x0000001755687c23 */ /* 0x000fe20008010050 */
[----:B------:R-:W-:Y:S01]  /*2900*/  FFMA.FTZ R85, R135, UR6, R147 ;  /* 0x0000000687557c23 */ /* 0x000fe20008010093 */
[----:B------:R-:W-:Y:S01]  /*2910*/  FFMA.FTZ R105, R86, UR23, R81 ;  /* 0x0000001756697c23 */ /* 0x000fe20008010051 */
[----:B------:R-:W-:Y:S01]  /*2920*/  FFMA.FTZ R86, R150, UR6, R147 ;  /* 0x0000000696567c23 */ /* 0x000fe20008010093 */
[----:B------:R-:W-:Y:S01]  /*2930*/  FMUL.FTZ R84, R104, UR25 ;  /* 0x0000001968547c20 */ /* 0x000fe20008410000 */
[----:B------:R-:W-:-:S02]  /*2940*/  FADD.FTZ R85, R152, -R85 ;  /* 0x8000005598557221 */ /* 0x000fc40000010000 */
[----:B------:R-:W-:Y:S02]  /*2950*/  FADD.FTZ R110, R143, -R86 ;  /* 0x800000568f6e7221 */ /* 0x000fe40000010000 */
[----:B------:R-:W-:Y:S01]  /*2960*/  FFMA.FTZ R106, R85, UR23, R82 ;  /* 0x00000017556a7c23 */ /* 0x000fe20008010052 */
[----:B------:R-:W-:Y:S01]  /*2970*/  SEL R108, R84, RZ, P6 ;  /* 0x000000ff546c7207 */ /* 0x000fe20003000000 */
[----:B------:R-:W-:Y:S01]  /*2980*/  FMUL.FTZ R85, R105, UR25 ;  /* 0x0000001969557c20 */ /* 0x000fe20008410000 */
[----:B------:R-:W-:Y:S01]  /*2990*/  LOP3.LUT P6, RZ, R10, 0xff00, RZ, 0xc0, !PT ;  /* 0x0000ff000aff7812 */ /* 0x000fe200078cc0ff */
[----:B------:R-:W-:Y:S01]  /*29a0*/  FMUL.FTZ R86, R106, UR25 ;  /* 0x000000196a567c20 */ /* 0x000fe20008410000 */
[----:B------:R-:W-:Y:S01]  /*29b0*/  SEL R84, R84, RZ, P0 ;  /* 0x000000ff54547207 */ /* 0x000fe20000000000 */
[----:B------:R-:W-:Y:S01]  /*29c0*/  FFMA.FTZ R107, R110, UR23, R83 ;  /* 0x000000176e6b7c23 */ /* 0x000fe20008010053 */
[----:B------:R-:W-:Y:S02]  /*29d0*/  LOP3.LUT P0, RZ, R11, 0xff00, RZ, 0xc0, !PT ;  /* 0x0000ff000bff7812 */ /* 0x000fe4000780c0ff */
        /* <DEDUP_REMOVED lines=11> */
.L_x_5259:
        /* <DEDUP_REMOVED lines=14> */
.L_x_5255:
[----:B------:R-:W-:Y:S05]  /*2b70*/  BSYNC.RECONVERGENT B0 ;  /* 0x0000000000007941 */ /* 0x000fea0003800200 */
.L_x_5254:
        /* <DEDUP_REMOVED lines=12> */
[----:B------:R-:W-:Y:S01]  /*2c40*/  FFMA.FTZ R84, R116, UR6, R147 ;  /* 0x0000000674547c23 */ /* 0x000fe20008010093 */
[----:B------:R-:W-:Y:S02]  /*2c50*/  LOP3.LUT P6, RZ, R8, 0xff, RZ, 0xc0, !PT ;  /* 0x000000ff08ff7812 */ /* 0x000fe400078cc0ff */
[----:B------:R-:W-:Y:S01]  /*2c60*/  FADD.FTZ R85, R126, -R85 ;  /* 0x800000557e557221 */ /* 0x000fe20000010000 */
[----:B------:R-:W-:-:S03]  /*2c70*/  FADD.FTZ R86, R133, -R84 ;  /* 0x8000005485567221 */ /* 0x000fc60000010000 */
[----:B------:R-:W-:Y:S01]  /*2c80*/  FFMA.FTZ R104, R85, UR23, R20 ;  /* 0x0000001755687c23 */ /* 0x000fe20008010014 */
[----:B------:R-:W-:Y:S01]  /*2c90*/  FFMA.FTZ R85, R131, UR6, R147 ;  /* 0x0000000683557c23 */ /* 0x000fe20008010093 */
[----:B------:R-:W-:Y:S01]  /*2ca0*/  FFMA.FTZ R105, R86, UR23, R21 ;  /* 0x0000001756697c23 */ /* 0x000fe20008010015 */
[----:B------:R-:W-:Y:S01]  /*2cb0*/  FFMA.FTZ R86, R146, UR6, R147 ;  /* 0x0000000692567c23 */ /* 0x000fe20008010093 */
[----:B------:R-:W-:Y:S01]  /*2cc0*/  FMUL.FTZ R84, R104, UR25 ;  /* 0x0000001968547c20 */ /* 0x000fe20008410000 */
[----:B------:R-:W-:Y:S01]  /*2cd0*/  FADD.FTZ R87, R148, -R85 ;  /* 0x8000005594577221 */ /* 0x000fe20000010000 */
[----:B------:R-:W-:Y:S01]  /*2ce0*/  FMUL.FTZ R85, R105, UR25 ;  /* 0x0000001969557c20 */ /* 0x000fe20008410000 */
[----:B------:R-:W-:Y:S02]  /*2cf0*/  FADD.FTZ R110, R141, -R86 ;  /* 0x800000568d6e7221 */ /* 0x000fe40000010000 */
[----:B------:R-:W-:Y:S01]  /*2d00*/  SEL R108, R84, RZ, P6 ;  /* 0x000000ff546c7207 */ /* 0x000fe20003000000 */
[----:B------:R-:W-:Y:S01]  /*2d10*/  FFMA.FTZ R106, R87, UR23, R22 ;  /* 0x00000017576a7c23 */ /* 0x000fe20008010016 */
[----:B------:R-:W-:Y:S01]  /*2d20*/  LOP3.LUT P6, RZ, R9, 0xff, RZ, 0xc0, !PT ;  /* 0x000000ff09ff7812 */ /* 0x000fe200078cc0ff */
[----:B------:R-:W-:-:S02]  /*2d30*/  FFMA.FTZ R107, R110, UR23, R23 ;  /* 0x000000176e6b7c23 */ /* 0x000fc40008010017 */
        /* <DEDUP_REMOVED lines=16> */
.L_x_5268:
[--C-:B0-----:R-:W-:Y:S01]  /*2e40*/  FFMA.FTZ R85, R117, UR6, R147.reuse ;  /* 0x0000000675557c23 */ /* 0x101fe20008010093 */
[--C-:B------:R-:W-:Y:S01]  /*2e50*/  FFMA.FTZ R84, R116, UR6, R147.reuse ;  /* 0x0000000674547c23 */ /* 0x100fe20008010093 */
[----:B------:R-:W-:Y:S01]  /*2e60*/  LOP3.LUT P6, RZ, R8, 0xff, RZ, 0xc0, !PT ;  /* 0x000000ff08ff7812 */ /* 0x000fe200078cc0ff */
        /* <DEDUP_REMOVED lines=30> */
.L_x_5267:
[----:B------:R-:W-:-:S04]  /*3050*/  UISETP.NE.U32.AND UP0, UPT, UR4, URZ, UPT ;  /* 0x000000ff0400728c */ /* 0x000fc8000bf05070 */
[----:B------:R-:W-:-:S09]  /*3060*/  UISETP.NE.AND.EX UP0, UPT, UR5, URZ, UPT, UP0 ;  /* 0x000000ff0500728c */ /* 0x000fd2000bf05300 */
[----:B------:R-:W-:Y:S05]  /*3070*/  BRA.U !UP0, `(.L_x_5270) ;  /* 0x0000000108847547 */ /* 0x000fea000b800000 */
[--C-:B0-----:R-:W-:Y:S01]  /*3080*/  FFMA.FTZ R85, R117, UR6, R147.reuse ;  /* 0x0000000675557c23 */ /* 0x101fe20008010093 */
[--C-:B------:R-:W-:Y:S01]  /*3090*/  FFMA.FTZ R84, R116, UR6, R147.reuse ;  /* 0x0000000674547c23 */ /* 0x100fe20008010093 */
[----:B------:R-:W-:Y:S01]  /*30a0*/  LOP3.LUT P6, RZ, R8, 0xff, RZ, 0xc0, !PT ;  /* 0x000000ff08ff7812 */ /* 0x000fe200078cc0ff */
[----:B------:R-:W-:Y:S01]  /*30b0*/  FFMA.FTZ R86, R146, UR6, R147 ;  /* 0x0000000692567c23 */ /* 0x000fe20008010093 */
[----:B------:R-:W-:Y:S01]  /*30c0*/  FADD.FTZ R85, R126, -R85 ;  /* 0x800000557e557221 */ /* 0x000fe20000010000 */
[----:B------:R-:W-:Y:S02]  /*30d0*/  FADD.FTZ R105, R133, -R84 ;  /* 0x8000005485697221 */ /* 0x000fe40000010000 */
[----:B------:R-:W-:Y:S01]  /*30e0*/  FADD.FTZ R107, R141, -R86 ;  /* 0x800000568d6b7221 */ /* 0x000fe20000010000 */
[----:B------:R-:W-:Y:S01]  /*30f0*/  FMUL.FTZ R104, R85, UR23 ;  /* 0x0000001755687c20 */ /* 0x000fe20008410000 */
[----:B------:R-:W-:Y:S01]  /*3100*/  FFMA.FTZ R85, R131, UR6, R147 ;  /* 0x0000000683557c23 */ /* 0x000fe20008010093 */
[----:B------:R-:W-:Y:S01]  /*3110*/  FMUL.FTZ R105, R105, UR23 ;  /* 0x0000001769697c20 */ /* 0x000fe20008410000 */
[----:B------:R-:W-:Y:S01]  /*3120*/  FMUL.FTZ R107, R107, UR23 ;  /* 0x000000176b6b7c20 */ /* 0x000fe20008410000 */
[----:B------:R-:W-:Y:S01]  /*3130*/  FMUL.FTZ R84, R104, UR25 ;  /* 0x0000001968547c20 */ /* 0x000fe20008410000 */
[----:B------:R-:W-:Y:S01]  /*3140*/  FADD.FTZ R106, R148, -R85 ;  /* 0x80000055946a7221 */ /* 0x000fe20000010000 */
[----:B------:R-:W-:Y:S01]  /*3150*/  FMUL.FTZ R85, R105, UR25 ;  /* 0x0000001969557c20 */ /* 0x000fe20008410000 */
        /* <DEDUP_REMOVED lines=19> */
.L_x_5270:
        /* <DEDUP_REMOVED lines=33> */
.L_x_5266:
        /* <DEDUP_REMOVED lines=9> */
[----:B------:R-:W-:Y:S01]  /*3530*/  LOP3.LUT P6, RZ, R8, 0xff, RZ, 0xc0, !PT ;  /* 0x000000ff08ff7812 */ /* 0x000fe200078cc0ff */
        /* <DEDUP_REMOVED lines=21> */
.L_x_5272:
        /* <DEDUP_REMOVED lines=25> */
.L_x_5271:
        /* <DEDUP_REMOVED lines=28> */
.L_x_5273:
        /* <DEDUP_REMOVED lines=24> */
.L_x_5269:
        /* <DEDUP_REMOVED lines=13> */
.L_x_5265:
[----:B------:R-:W-:Y:S05]  /*3c30*/  BSYNC.RECONVERGENT B0 ;  /* 0x0000000000007941 */ /* 0x000fea0003800200 */
.L_x_5264:
        /* <DEDUP_REMOVED lines=44> */
.L_x_5278:
[--C-:B01----:R-:W-:Y:S01]  /*3f00*/  FFMA.FTZ R85, R19, UR6, R147.reuse ;  /* 0x0000000613557c23 */ /* 0x103fe20008010093 */
        /* <DEDUP_REMOVED lines=32> */
.L_x_5277:
[----:B------:R-:W-:-:S04]  /*4110*/  UISETP.NE.U32.AND UP0, UPT, UR4, URZ, UPT ;  /* 0x000000ff0400728c */ /* 0x000fc8000bf05070 */
[----:B------:R-:W-:-:S09]  /*4120*/  UISETP.NE.AND.EX UP0, UPT, UR5, URZ, UPT, UP0 ;  /* 0x000000ff0500728c */ /* 0x000fd2000bf05300 */
[----:B------:R-:W-:Y:S05]  /*4130*/  BRA.U !UP0, `(.L_x_5280) ;  /* 0x0000000108847547 */ /* 0x000fea000b800000 */
[--C-:B01----:R-:W-:Y:S01]  /*4140*/  FFMA.FTZ R85, R19, UR6, R147.reuse ;  /* 0x0000000613557c23 */ /* 0x103fe20008010093 */
        /* <DEDUP_REMOVED lines=32> */
.L_x_5280:
        /* <DEDUP_REMOVED lines=33> */
.L_x_5276:
        /* <DEDUP_REMOVED lines=31> */
.L_x_5282:
        /* <DEDUP_REMOVED lines=25> */
.L_x_5281:
        /* <DEDUP_REMOVED lines=28> */
.L_x_5283:
        /* <DEDUP_REMOVED lines=24> */
.L_x_5279:
        /* <DEDUP_REMOVED lines=13> */
.L_x_5275:
[----:B------:R-:W-:Y:S05]  /*4cf0*/  BSYNC.RECONVERGENT B0 ;  /* 0x0000000000007941 */ /* 0x000fea0003800200 */
.L_x_5274:
        /* <DEDUP_REMOVED lines=13> */
[----:B------:R-:W-:Y:S01]  /*4dd0*/  LOP3.LUT P6, RZ, R4, 0xff, RZ, 0xc0, !PT ;  /* 0x000000ff04ff7812 */ /* 0x000fe200078cc0ff */
        /* <DEDUP_REMOVED lines=9> */
[----:B------:R-:W-:Y:S01]  /*4e70*/  FADD.FTZ R87, R140, -R85 ;  /* 0x800000558c577221 */ /* 0x000fe20000010000 */
[----:B------:R-:W-:-:S03]  /*4e80*/  FMUL.FTZ R85, R105, UR25 ;  /* 0x0000001969557c20 */ /* 0x000fc60008410000 */
[----:B------:R-:W-:Y:S01]  /*4e90*/  SEL R108, R84, RZ, P6 ;  /* 0x000000ff546c7207 */ /* 0x000fe20003000000 */
[----:B------:R-:W-:Y:S01]  /*4ea0*/  FFMA.FTZ R106, R87, UR23, R98 ;  /* 0x00000017576a7c23 */ /* 0x000fe20008010062 */
[----:B------:R-:W-:Y:S01]  /*4eb0*/  LOP3.LUT P6, RZ, R5, 0xff, RZ, 0xc0, !PT ;  /* 0x000000ff05ff7812 */ /* 0x000fe200078cc0ff */
[----:B------:R-:W-:Y:S02]  /*4ec0*/  FMUL.FTZ R87, R107, UR25 ;  /* 0x000000196b577c20 */ /* 0x000fe40008410000 */
        /* <DEDUP_REMOVED lines=15> */
.L_x_5288:
        /* <DEDUP_REMOVED lines=33> */
.L_x_5287:
        /* <DEDUP_REMOVED lines=36> */
.L_x_5290:
        /* <DEDUP_REMOVED lines=33> */
.L_x_5286:
        /* <DEDUP_REMOVED lines=31> */
.L_x_5292:
        /* <DEDUP_REMOVED lines=25> */
.L_x_5291:
        /* <DEDUP_REMOVED lines=28> */
.L_x_5293:
        /* <DEDUP_REMOVED lines=24> */
.L_x_5289:
        /* <DEDUP_REMOVED lines=13> */
.L_x_5285:
[----:B------:R-:W-:Y:S05]  /*5db0*/  BSYNC.RECONVERGENT B0 ;  /* 0x0000000000007941 */ /* 0x000fea0003800200 */
.L_x_5284:
        /* <DEDUP_REMOVED lines=44> */
.L_x_5298:
[--C-:B01-34-:R-:W-:Y:S01]  /*6080*/  FFMA.FTZ R85, R15, UR6, R147.reuse ;  /* 0x000000060f557c23 */ /* 0x11bfe20008010093 */
        /* <DEDUP_REMOVED lines=32> */
.L_x_5297:
        /* <DEDUP_REMOVED lines=8> */
[----:B------:R-:W-:Y:S01]  /*6310*/  FMUL.FTZ R104, R85, UR23 ;  /* 0x0000001755687c20 */ /* 0x000fe20008410000 */
[--C-:B------:R-:W-:Y:S01]  /*6320*/  FFMA.FTZ R85, R119, UR6, R147.reuse ;  /* 0x0000000677557c23 */ /* 0x100fe20008010093 */
[----:B------:R-:W-:Y:S01]  /*6330*/  FMUL.FTZ R105, R105, UR23 ;  /* 0x0000001769697c20 */ /* 0x000fe20008410000 */
[----:B------:R-:W-:Y:S01]  /*6340*/  FFMA.FTZ R147, R132, UR6, R147 ;  /* 0x0000000684937c23 */ /* 0x000fe20008010093 */
[----:B------:R-:W-:Y:S01]  /*6350*/  FMUL.FTZ R84, R104, UR25 ;  /* 0x0000001968547c20 */ /* 0x000fe20008410000 */
[----:B------:R-:W-:Y:S01]  /*6360*/  FADD.FTZ R106, R134, -R85 ;  /* 0x80000055866a7221 */ /* 0x000fe20000010000 */
[----:B------:R-:W-:Y:S01]  /*6370*/  FMUL.FTZ R85, R105, UR25 ;  /* 0x0000001969557c20 */ /* 0x000fe20008410000 */
[----:B------:R-:W-:Y:S02]  /*6380*/  FADD.FTZ R147, R130, -R147 ;  /* 0x8000009382937221 */ /* 0x000fe40000010000 */
[----:B------:R-:W-:Y:S01]  /*6390*/  SEL R108, R84, RZ, P6 ;  /* 0x000000ff546c7207 */ /* 0x000fe20003000000 */
[----:B------:R-:W-:Y:S01]  /*63a0*/  FMUL.FTZ R106, R106, UR23 ;  /* 0x000000176a6a7c20 */ /* 0x000fe20008410000 */
[----:B------:R-:W-:Y:S01]  /*63b0*/  LOP3.LUT P6, RZ, R0, 0xff, RZ, 0xc0, !PT ;  /* 0x000000ff00ff7812 */ /* 0x000fe200078cc0ff */
[----:B------:R-:W-:-:S02]  /*63c0*/  FMUL.FTZ R107, R147, UR23 ;  /* 0x00000017936b7c20 */ /* 0x000fc40008410000 */
        /* <DEDUP_REMOVED lines=16> */
.L_x_5300:
        /* <DEDUP_REMOVED lines=33> */
.L_x_5296:
        /* <DEDUP_REMOVED lines=31> */
.L_x_5302:
[--C-:B01-34-:R-:W-:Y:S01]  /*68d0*/  FFMA.FTZ R111, R132, UR6, R147.reuse ;  /* 0x00000006846f7c23 */ /* 0x11bfe20008010093 */
[--C-:B------:R-:W-:Y:S01]  /*68e0*/  FFMA.FTZ R109, R15, UR6, R147.reuse ;  /* 0x000000060f6d7c23 */ /* 0x100fe20008010093 */
[----:B------:R-:W-:Y:S01]  /*68f0*/  FFMA.FTZ R108, R14, UR6, R147 ;  /* 0x000000060e6c7c23 */ /* 0x000fe20008010093 */
[----:B------:R-:W-:Y:S01]  /*6900*/  ISETP.GE.U32.AND P6, PT, R2, 0x1000000, PT ;  /* 0x010000000200780c */ /* 0x000fe20003fc6070 */
        /* <DEDUP_REMOVED lines=9> */
[----:B------:R-:W-:-:S02]  /*69a0*/  FMUL.FTZ R109, R109, UR25 ;  /* 0x000000196d6d7c20 */ /* 0x000fc40008410000 */
[----:B------:R-:W-:Y:S02]  /*69b0*/  FFMA.FTZ R147, R147, UR23, R102 ;  /* 0x0000001793937c23 */ /* 0x000fe40008010066 */
        /* <DEDUP_REMOVED lines=10> */
.L_x_5301:
        /* <DEDUP_REMOVED lines=28> */
.L_x_5303:
        /* <DEDUP_REMOVED lines=22> */
[----:B------:R-:W-:-:S04]  /*6d80*/  LOP3.LUT P6, RZ, R2, 0xff0000, RZ, 0xc0, !PT ;  /* 0x00ff000002ff7812 */ /* 0x000fc800078cc0ff */
[----:B------:R-:W-:-:S09]  /*6d90*/  SEL R110, R147, RZ, P6 ;  /* 0x000000ff936e7207 */ /* 0x000fd20003000000 */
.L_x_5299:
        /* <DEDUP_REMOVED lines=12> */
.L_x_5295:
[----:B------:R-:W-:Y:S05]  /*6e60*/  BSYNC.RECONVERGENT B0 ;  /* 0x0000000000007941 */ /* 0x000fea0003800200 */
.L_x_5294:
[----:B------:R-:W-:Y:S01]  /*6e70*/  UPLOP3.LUT UP1, UPT, UPT, UPT, UP1, 0x40, 0x4 ;  /* 0x000000000004789c */ /* 0x000fe20003f2e810 */
[----:B------:R-:W-:Y:S10]  /*6e80*/  BRA.U !UP3, `(.L_x_5304) ;  /* 0xffffff950bc47547 */ /* 0x000ff4000b83ffff */
.L_x_5241:
[----:B------:R-:W2:Y:S08]  /*6e90*/  S2UR UR6, SR_CTAID.X ;  /* 0x00000000000679c3 */ /* 0x000eb00000002500 */
[----:B------:R-:W1:Y:S08]  /*6ea0*/  LDC.64 R2, c[0x0][0x440] ;  /* 0x00011000ff027b82 */ /* 0x000e700000000a00 */
        /* <DEDUP_REMOVED lines=38> */
.L_x_5305:
        /* <DEDUP_REMOVED lines=15> */
.L_x_5488:


//--------------------- .text._ZN10layer_norm22ln_bwd_finalize_kernelINS_22Kernel_traits_finalizeILj2560EfffffjLb0ELj1024ELj4ENS_18Kernel_traits_baseILj2560EfffffjLj1024EEEEELb0ELb1EEEvNS_9BwdParamsE --------------------------
	.section	.text._ZN10layer_norm22ln_bwd_finalize_kernelINS_22Kernel_traits_finalizeILj2560EfffffjLb0ELj1024ELj4ENS_18Kernel_traits_baseILj2560EfffffjLj1024EEEEELb0ELb1EEEvNS_9BwdParamsE,"ax",@progbits
	.align	128
        .global         _ZN10layer_norm22ln_bwd_finalize_kernelINS_22Kernel_traits_finalizeILj2560EfffffjLb0ELj1024ELj4ENS_18Kernel_traits_baseILj2560EfffffjLj1024EEEEELb0ELb1EEEvNS_9BwdParamsE
        .type           _ZN10layer_norm22ln_bwd_finalize_kernelINS_22Kernel_traits_finalizeILj2560EfffffjLb0ELj1024ELj4ENS_18Kernel_traits_baseILj2560EfffffjLj1024EEEEELb0ELb1EEEvNS_9BwdParamsE,@function
        .size           _ZN10layer_norm22ln_bwd_finalize_kernelINS_22Kernel_traits_finalizeILj2560EfffffjLb0ELj1024ELj4ENS_18Kernel_traits_baseILj2560EfffffjLj1024EEEEELb0ELb1EEEvNS_9BwdParamsE,(.L_x_5489 - _ZN10layer_norm22ln_bwd_finalize_kernelINS_22Kernel_traits_finalizeILj2560EfffffjLb0ELj1024ELj4ENS_18Kernel_traits_baseILj2560EfffffjLj1024EEEEELb0ELb1EEEvNS_9BwdParamsE)
        .other          _ZN10layer_norm22ln_bwd_finalize_kernelINS_22Kernel_traits_finalizeILj2560EfffffjLb0ELj1024ELj4ENS_18Kernel_traits_baseILj2560EfffffjLj1024EEEEELb0ELb1EEEvNS_9BwdParamsE,@"STO_CUDA_ENTRY STV_DEFAULT"
_ZN10layer_norm22ln_bwd_finalize_kernelINS_22Kernel_traits_finalizeILj2560EfffffjLb0ELj1024ELj4ENS_18Kernel_traits_baseILj2560EfffffjLj1024EEEEELb0ELb1EEEvNS_9BwdParamsE:
.text._ZN10layer_norm22ln_bwd_finalize_kernelINS_22Kernel_traits_finalizeILj2560EfffffjLb0ELj1024ELj4ENS_18Kernel_traits_baseILj2560EfffffjLj1024EEEEELb0ELb1EEEvNS_9BwdParamsE:
        /* <DEDUP_REMOVED lines=81> */
.L_x_5310:
        /* <DEDUP_REMOVED lines=118> */
.L_x_5309:
[----:B------:R-:W-:Y:S05]  /*0c70*/  BSYNC.RECONVERGENT B1 ;  /* 0x0000000000017941 */ /* 0x000fea0003800200 */
.L_x_5308:
        /* <DEDUP_REMOVED lines=77> */
.L_x_5312:
[----:B------:R-:W-:Y:S05]  /*1150*/  BSYNC.RECONVERGENT B1 ;  /* 0x0000000000017941 */ /* 0x000fea0003800200 */
.L_x_5311:
        /* <DEDUP_REMOVED lines=38> */
.L_x_5314:
[----:B------:R-:W-:Y:S05]  /*13c0*/  BSYNC.RECONVERGENT B1 ;  /* 0x0000000000017941 */ /* 0x000fea0003800200 */
.L_x_5313:
        /* <DEDUP_REMOVED lines=8> */
.L_x_5315:
        /* <DEDUP_REMOVED lines=10> */
.L_x_5307:
[----:B------:R-:W-:Y:S05]  /*14f0*/  BSYNC.RECONVERGENT B0 ;  /* 0x0000000000007941 */ /* 0x000fea0003800200 */
.L_x_5306:
        /* <DEDUP_REMOVED lines=55> */
.L_x_5316:
        /* <DEDUP_REMOVED lines=9> */
.L_x_5489:


//--------------------- .text._ZN10layer_norm40ln_parallel_residual_bwd_finalize_kernelINS_22Kernel_traits_finalizeILj2560EfffffjLb0ELj1024ELj4ENS_18Kernel_traits_baseILj2560EfffffjLj1024EEEEELb1EEEvNS_9BwdParamsE --------------------------
	.section	.text._ZN10layer_norm40ln_parallel_residual_bwd_finalize_kernelINS_22Kernel_traits_finalizeILj2560EfffffjLb0ELj1024ELj4ENS_18Kernel_traits_baseILj2560EfffffjLj1024EEEEELb1EEEvNS_9BwdParamsE,"ax",@progbits
	.align	128
        .global         _ZN10layer_norm40ln_parallel_residual_bwd_finalize_kernelINS_22Kernel_traits_finalizeILj2560EfffffjLb0ELj1024ELj4ENS_18Kernel_traits_baseILj2560EfffffjLj1024EEEEELb1EEEvNS_9BwdParamsE
        .type           _ZN10layer_norm40ln_parallel_residual_bwd_finalize_kernelINS_22Kernel_traits_finalizeILj2560EfffffjLb0ELj1024ELj4ENS_18Kernel_traits_baseILj2560EfffffjLj1024EEEEELb1EEEvNS_9BwdParamsE,@function
        .size           _ZN10layer_norm40ln_parallel_residual_bwd_finalize_kernelINS_22Kernel_traits_finalizeILj2560EfffffjLb0ELj1024ELj4ENS_18Kernel_traits_baseILj2560EfffffjLj1024EEEEELb1EEEvNS_9BwdParamsE,(.L_x_5490 - _ZN10layer_norm40ln_parallel_residual_bwd_finalize_kernelINS_22Kernel_traits_finalizeILj2560EfffffjLb0ELj1024ELj4ENS_18Kernel_traits_baseILj2560EfffffjLj1024EEEEELb1EEEvNS_9BwdParamsE)
        .other          _ZN10layer_norm40ln_parallel_residual_bwd_finalize_kernelINS_22Kernel_traits_finalizeILj2560EfffffjLb0ELj1024ELj4ENS_18Kernel_traits_baseILj2560EfffffjLj1024EEEEELb1EEEvNS_9BwdParamsE,@"STO_CUDA_ENTRY STV_DEFAULT"
_ZN10layer_norm40ln_parallel_residual_bwd_finalize_kernelINS_22Kernel_traits_finalizeILj2560EfffffjLb0ELj1024ELj4ENS_18Kernel_traits_baseILj2560EfffffjLj1024EEEEELb1EEEvNS_9BwdParamsE:
.text._ZN10layer_norm40ln_parallel_residual_bwd_finalize_kernelINS_22Kernel_traits_finalizeILj2560EfffffjLb0ELj1024ELj4ENS_18Kernel_traits_baseILj2560EfffffjLj1024EEEEELb1EEEvNS_9BwdParamsE:
        /* <DEDUP_REMOVED lines=60> */
.L_x_5321:
        /* <DEDUP_REMOVED lines=112> */
.L_x_5320:
[----:B------:R-:W-:Y:S05]  /*0ac0*/  BSYNC.RECONVERGENT B1 ;  /* 0x0000000000017941 */ /* 0x000fea0003800200 */
.L_x_5319:
        /* <DEDUP_REMOVED lines=66> */
.L_x_5323:
[----:B------:R-:W-:Y:S05]  /*0ef0*/  BSYNC.RECONVERGENT B1 ;  /* 0x0000000000017941 */ /* 0x000fea0003800200 */
.L_x_5322:
        /* <DEDUP_REMOVED lines=37> */
.L_x_5325:
[----:B------:R-:W-:Y:S05]  /*1150*/  BSYNC.RECONVERGENT B1 ;  /* 0x0000000000017941 */ /* 0x000fea0003800200 */
.L_x_5324:
        /* <DEDUP_REMOVED lines=19> */
.L_x_5318:
[----:B------:R-:W-:Y:S05]  /*1290*/  BSYNC.RECONVERGENT B0 ;  /* 0x0000000000007941 */ /* 0x000fea0003800200 */
.L_x_5317:
        /* <DEDUP_REMOVED lines=88> */
.L_x_5326:
        /* <DEDUP_REMOVED lines=14> */
.L_x_5490:


//--------------------- .text._ZN10layer_norm31ln_parallel_residual_bwd_kernelINS_13Kernel_traitsIfffffjLj2560ELj1ELj1ELj4ELj16ENS_18Kernel_traits_baseILj2560EfffffjLj128EEEEELb1ELb1ELb1EEEvNS_9BwdParamsE --------------------------
	.section	.text._ZN10layer_norm31ln_parallel_residual_bwd_kernelINS_13Kernel_traitsIfffffjLj2560ELj1ELj1ELj4ELj16ENS_18Kernel_traits_baseILj2560EfffffjLj128EEEEELb1ELb1ELb1EEEvNS_9BwdParamsE,"ax",@progbits
	.align	128
        .global         _ZN10layer_norm31ln_parallel_residual_bwd_kernelINS_13Kernel_traitsIfffffjLj2560ELj1ELj1ELj4ELj16ENS_18Kernel_traits_baseILj2560EfffffjLj128EEEEELb1ELb1ELb1EEEvNS_9BwdParamsE
        .type           _ZN10layer_norm31ln_parallel_residual_bwd_kernelINS_13Kernel_traitsIfffffjLj2560ELj1ELj1ELj4ELj16ENS_18Kernel_traits_baseILj2560EfffffjLj128EEEEELb1ELb1ELb1EEEvNS_9BwdParamsE,@function
        .size           _ZN10layer_norm31ln_parallel_residual_bwd_kernelINS_13Kernel_traitsIfffffjLj2560ELj1ELj1ELj4ELj16ENS_18Kernel_traits_baseILj2560EfffffjLj128EEEEELb1ELb1ELb1EEEvNS_9BwdParamsE,(.L_x_5491 - _ZN10layer_norm31ln_parallel_residual_bwd_kernelINS_13Kernel_traitsIfffffjLj2560ELj1ELj1ELj4ELj16ENS_18Kernel_traits_baseILj2560EfffffjLj128EEEEELb1ELb1ELb1EEEvNS_9BwdParamsE)
        .other          _ZN10layer_norm31ln_parallel_residual_bwd_kernelINS_13Kernel_traitsIfffffjLj2560ELj1ELj1ELj4ELj16ENS_18Kernel_traits_baseILj2560EfffffjLj128EEEEELb1ELb1ELb1EEEvNS_9BwdParamsE,@"STO_CUDA_ENTRY STV_DEFAULT"
_ZN10layer_norm31ln_parallel_residual_bwd_kernelINS_13Kernel_traitsIfffffjLj2560ELj1ELj1ELj4ELj16ENS_18Kernel_traits_baseILj2560EfffffjLj128EEEEELb1ELb1ELb1EEEvNS_9BwdParamsE:
.text._ZN10layer_norm31ln_parallel_residual_bwd_kernelINS_13Kernel_traitsIfffffjLj2560ELj1ELj1ELj4ELj16ENS_18Kernel_traits_baseILj2560EfffffjLj128EEEEELb1ELb1ELb1EEEvNS_9BwdParamsE:
        /* <DEDUP_REMOVED lines=32> */
[----:B------:R-:W-:Y:S02]  /*0200*/  MOV R139, UR4 ;  /* 0x00000004008b7c02 */ /* 0x000fe40008000f00 */
[----:B------:R-:W-:Y:S02]  /*0210*/  CS2R R4, SRZ ;  /* 0x0000000000047805 */ /* 0x000fe4000001ff00 */
[----:B------:R-:W-:-:S02]  /*0220*/  MOV R0, RZ ;  /* 0x000000ff00007202 */ /* 0x000fc40000000f00 */
[----:B------:R-:W-:Y:S02]  /*0230*/  CS2R R6, SRZ ;  /* 0x0000000000067805 */ /* 0x000fe4000001ff00 */
[----:B------:R-:W-:Y:S02]  /*0240*/  CS2R R8, SRZ ;  /* 0x0000000000087805 */ /* 0x000fe4000001ff00 */
[----:B------:R-:W-:Y:S02]  /*0250*/  CS2R R10, SRZ ;  /* 0x00000000000a7805 */ /* 0x000fe4000001ff00 */
[----:B------:R-:W-:Y:S02]  /*0260*/  CS2R R12, SRZ ;  /* 0x00000000000c7805 */ /* 0x000fe4000001ff00 */
[----:B------:R-:W-:Y:S02]  /*0270*/  CS2R R14, SRZ ;  /* 0x00000000000e7805 */ /* 0x000fe4000001ff00 */
[----:B------:R-:W-:-:S02]  /*0280*/  CS2R R16, SRZ ;  /* 0x0000000000107805 */ /* 0x000fc4000001ff00 */
[----:B------:R-:W-:Y:S01]  /*0290*/  CS2R R18, SRZ ;  /* 0x0000000000127805 */ /* 0x000fe2000001ff00 */
[----:B-1----:R-:W-:Y:S01]  /*02a0*/  UISETP.NE.U32.AND UP0, UPT, UR6, URZ, UPT ;  /* 0x000000ff0600728c */ /* 0x002fe2000bf05070 */
[----:B------:R-:W-:Y:S02]  /*02b0*/  CS2R R108, SRZ ;  /* 0x00000000006c7805 */ /* 0x000fe4000001ff00 */
[----:B------:R-:W-:Y:S02]  /*02c0*/  CS2R R110, SRZ ;  /* 0x00000000006e7805 */ /* 0x000fe4000001ff00 */
[----:B------:R-:W-:Y:S01]  /*02d0*/  CS2R R112, SRZ ;  /* 0x0000000000707805 */ /* 0x000fe2000001ff00 */
[----:B------:R-:W-:Y:S01]  /*02e0*/  UISETP.NE.AND.EX UP0, UPT, UR7, URZ, UPT, UP0 ;  /* 0x000000ff0700728c */ /* 0x000fe2000bf05300 */
[----:B0-----:R-:W-:Y:S01]  /*02f0*/  IMAD.WIDE.U32 R2, R80, 0x10, R2 ;  /* 0x0000001050027825 */ /* 0x001fe200078e0002 */
[----:B---3--:R-:W-:Y:S01]  /*0300*/  UISETP.NE.AND UP2, UPT, UR5, URZ, UPT ;  /* 0x000000ff0500728c */ /* 0x008fe2000bf45270 */
[----:B------:R-:W-:-:S02]  /*0310*/  CS2R R114, SRZ ;  /* 0x0000000000727805 */ /* 0x000fc4000001ff00 */
[----:B------:R-:W-:Y:S02]  /*0320*/  CS2R R116, SRZ ;  /* 0x0000000000747805 */ /* 0x000fe4000001ff00 */
[----:B------:R-:W-:Y:S01]  /*0330*/  CS2R R118, SRZ ;  /* 0x0000000000767805 */ /* 0x000fe2000001ff00 */
[----:B--2---:R-:W5:Y:S01]  /*0340*/  LDG.E.128 R36, desc[UR10][R2.64] ;  /* 0x0000000a02247981 */ /* 0x004f62000c1e1d00 */
[----:B------:R-:W-:Y:S02]  /*0350*/  CS2R R120, SRZ ;  /* 0x0000000000787805 */ /* 0x000fe4000001ff00 */
[----:B------:R-:W-:Y:S02]  /*0360*/  CS2R R122, SRZ ;  /* 0x00000000007a7805 */ /* 0x000fe4000001ff00 */
[----:B------:R-:W-:Y:S01]  /*0370*/  PLOP3.LUT P3, PT, PT, PT, UP2, 0x80, 0x8 ;  /* 0x000000000008781c */ /* 0x000fe20003f6f028 */
[----:B------:R-:W5:Y:S01]  /*0380*/  LDG.E.128 R32, desc[UR10][R2.64+0x800] ;  /* 0x0008000a02207981 */ /* 0x000f62000c1e1d00 */
[----:B------:R-:W-:-:S02]  /*0390*/  PLOP3.LUT P0, PT, PT, PT, UP0, 0x80, 0x8 ;  /* 0x000000000008781c */ /* 0x000fc40003f0f008 */
[----:B------:R-:W-:Y:S02]  /*03a0*/  CS2R R126, SRZ ;  /* 0x00000000007e7805 */ /* 0x000fe4000001ff00 */
[----:B------:R-:W-:Y:S01]  /*03b0*/  MOV R133, RZ ;  /* 0x000000ff00857202 */ /* 0x000fe20000000f00 */
[----:B------:R-:W5:Y:S01]  /*03c0*/  LDG.E.128 R28, desc[UR10][R2.64+0x1000] ;  /* 0x0010000a021c7981 */ /* 0x000f62000c1e1d00 */
[----:B------:R-:W-:Y:S01]  /*03d0*/  UPLOP3.LUT UP1, UPT, UPT, UPT, UPT, 0x40, 0x4 ;  /* 0x000000000004789c */ /* 0x000fe20003f2e870 */
[----:B------:R-:W0:Y:S02]  /*03e0*/  LDCU UR6, c[0x0][0x408] ;  /* 0x00008100ff0677ac */ /* 0x000e240008000800 */
[----:B------:R-:W5:Y:S01]  /*03f0*/  LDG.E.128 R24, desc[UR10][R2.64+0x1800] ;  /* 0x0018000a02187981 */ /* 0x000f62000c1e1d00 */
[----:B------:R-:W1:Y:S03]  /*0400*/  LDCU UR12, c[0x0][0x388] ;  /* 0x00007100ff0c77ac */ /* 0x000e660008000800 */
[----:B------:R2:W5:Y:S01]  /*0410*/  LDG.E.128 R20, desc[UR10][R2.64+0x2000] ;  /* 0x0020000a02147981 */ /* 0x000562000c1e1d00 */
[----:B------:R-:W3:Y:S01]  /*0420*/  LDCU UR13, c[0x0][0x400] ;  /* 0x00008000ff0d77ac */ /* 0x000ee20008000800 */
[----:B------:R-:W4:Y:S01]  /*0430*/  LDCU.64 UR8, c[0x0][0x478] ;  /* 0x00008f00ff0877ac */ /* 0x000f220008000a00 */
[----:B--2---:R-:W-:Y:S01]  /*0440*/  CS2R R2, SRZ ;  /* 0x0000000000027805 */ /* 0x004fe2000001ff00 */
[----:B------:R-:W2:Y:S06]  /*0450*/  LDCU.64 UR14, c[0x0][0x470] ;  /* 0x00008e00ff0e77ac */ /* 0x000eac0008000a00 */
.L_x_5370:
[----:B0-----:R-:W0:Y:S01]  /*0460*/  LDC.64 R42, c[0x0][0x3c0] ;  /* 0x0000f000ff2a7b82 */ /* 0x001e220000000a00 */
[----:B-1----:R-:W-:-:S05]  /*0470*/  IMAD R76, R139, UR12, RZ ;  /* 0x0000000c8b4c7c24 */ /* 0x002fca000f8e02ff */
[----:B------:R-:W-:Y:S02]  /*0480*/  SHF.R.S32.HI R77, RZ, 0x1f, R76 ;  /* 0x0000001fff4d7819 */ /* 0x000fe4000001144c */
[----:B------:R-:W1:Y:S02]  /*0490*/  LDC.64 R40, c[0x0][0x3a8] ;  /* 0x0000ea00ff287b82 */ /* 0x000e640000000a00 */
[----:B------:R-:W-:-:S04]  /*04a0*/  LEA.HI R77, R77, R76, RZ, 0x2 ;  /* 0x0000004c4d4d7211 */ /* 0x000fc800078f10ff */
[----:B------:R-:W-:Y:S02]  /*04b0*/  LEA.HI.SX32 R147, R77, R80, 0x1e ;  /* 0x000000504d937211 */ /* 0x000fe400078ff2ff */
[----:B------:R-:W3:Y:S08]  /*04c0*/  LDC.64 R46, c[0x0][0x3c8] ;  /* 0x0000f200ff2e7b82 */ /* 0x000ef00000000a00 */
[----:B------:R-:W4:Y:S01]  /*04d0*/  LDC.64 R44, c[0x0][0x428] ;  /* 0x00010a00ff2c7b82 */ /* 0x000f220000000a00 */
[----:B0-----:R-:W-:Y:S01]  /*04e0*/  IMAD.WIDE R42, R139, 0x4, R42 ;  /* 0x000000048b2a7825 */ /* 0x001fe200078e022a */
[----:B------:R-:W-:-:S04]  /*04f0*/  IADD3 R145, PT, PT, R147, 0x80, RZ ;  /* 0x0000008093917810 */ /* 0x000fc80007ffe0ff */
[----:B------:R-:W4:Y:S01]  /*0500*/  LDG.E R143, desc[UR10][R42.64] ;  /* 0x0000000a2a8f7981 */ /* 0x000f22000c1e1900 */
[----:B-1----:R-:W-:Y:S01]  /*0510*/  IMAD.WIDE.U32 R76, R147, 0x10, R40 ;  /* 0x00000010934c7825 */ /* 0x002fe200078e0028 */
[----:B------:R-:W0:Y:S05]  /*0520*/  @P0 LDC.64 R128, c[0x0][0x438] ;  /* 0x00010e00ff800b82 */ /* 0x000e2a0000000a00 */
[----:B------:R-:W4:Y:S01]  /*0530*/  LDG.E.128 R76, desc[UR10][R76.64] ;  /* 0x0000000a4c4c7981 */ /* 0x000f22000c1e1d00 */
[----:B---3--:R-:W-:Y:S01]  /*0540*/  IMAD.WIDE R46, R139, 0x4, R46 ;  /* 0x000000048b2e7825 */ /* 0x008fe200078e022e */
[----:B--2---:R-:W-:Y:S01]  /*0550*/  ISETP.NE.U32.AND P1, PT, RZ, UR14, PT ;  /* 0x0000000eff007c0c */ /* 0x004fe2000bf25070 */
[----:B------:R-:W1:Y:S02]  /*0560*/  LDC.64 R124, c[0x0][0x438] ;  /* 0x00010e00ff7c7b82 */ /* 0x000e640000000a00 */
[----:B------:R-:W-:Y:S01]  /*0570*/  IMAD.WIDE.U32 R84, R145, 0x10, R40 ;  /* 0x0000001091547825 */ /* 0x000fe200078e0028 */
[----:B------:R-:W2:Y:S03]  /*0580*/  LDG.E R141, desc[UR10][R46.64] ;  /* 0x0000000a2e8d7981 */ /* 0x000ea6000c1e1900 */
[C---:B----4-:R-:W-:Y:S01]  /*0590*/  IMAD.WIDE.U32 R80, R147.reuse, 0x10, R44 ;  /* 0x0000001093507825 */ /* 0x050fe200078e002c */
[C---:B------:R-:W-:Y:S01]  /*05a0*/  IADD3 R142, PT, PT, R147.reuse, 0x100, RZ ;  /* 0x00000100938e7810 */ /* 0x040fe20007ffe0ff */
[----:B------:R-:W3:Y:S04]  /*05b0*/  LDG.E.128 R84, desc[UR10][R84.64] ;  /* 0x0000000a54547981 */ /* 0x000ee8000c1e1d00 */
[----:B------:R-:W4:Y:S01]  /*05c0*/  LDG.E.128 R80, desc[UR10][R80.64] ;  /* 0x0000000a50507981 */ /* 0x000f22000c1e1d00 */
        /* <DEDUP_REMOVED lines=18> */
[----:B-----5:R0:W5:Y:S07]  /*06f0*/  @P0 LDG.E.128 R48, desc[UR10][R156.64] ;  /* 0x0000000a9c300981 */ /* 0x02016e000c1e1d00 */
        /* <DEDUP_REMOVED lines=43> */
[----:B------:R-:W-:-:S05]  /*09b0*/  FSEL R155, R143, RZ, !P3 ;  /* 0x000000ff8f9b7208 */ /* 0x000fca0005800000 */
[C---:B------:R-:W-:Y:S01]  /*09c0*/  FADD.FTZ R76, -R155.reuse, R76 ;  /* 0x0000004c9b4c7221 */ /* 0x040fe20000010100 */
[C---:B------:R-:W-:Y:S01]  /*09d0*/  FADD.FTZ R150, -R155.reuse, R77 ;  /* 0x0000004d9b967221 */ /* 0x040fe20000010100 */
[----:B------:R-:W-:Y:S02]  /*09e0*/  FADD.FTZ R78, -R155, R78 ;  /* 0x0000004e9b4e7221 */ /* 0x000fe40000010100 */
[C---:B--2---:R-:W-:Y:S01]  /*09f0*/  FMUL.FTZ R143, R141.reuse, R76 ;  /* 0x0000004c8d8f7220 */ /* 0x044fe20000410000 */
[----:B-1----:R-:W-:Y:S01]  /*0a00*/  FMUL.FTZ R149, R141, R150 ;  /* 0x000000968d957220 */ /* 0x002fe20000410000 */
[----:B------:R-:W-:Y:S01]  /*0a10*/  FADD.FTZ R76, -R155, R79 ;  /* 0x0000004f9b4c7221 */ /* 0x000fe20000010100 */
[----:B------:R-:W-:Y:S01]  /*0a20*/  FMUL.FTZ R150, R141, R78 ;  /* 0x0000004e8d967220 */ /* 0x000fe20000410000 */
[----:B----4-:R-:W-:Y:S01]  /*0a30*/  FMUL.FTZ R152, R36, R80 ;  /* 0x0000005024987220 */ /* 0x010fe20000410000 */
[C---:B------:R-:W-:Y:S01]  /*0a40*/  FADD.FTZ R16, R81.reuse, R16 ;  /* 0x0000001051107221 */ /* 0x040fe20000010000 */
[----:B------:R-:W-:Y:S01]  /*0a50*/  FFMA.FTZ R126, R81, R149, R126 ;  /* 0x00000095517e7223 */ /* 0x000fe2000001007e */
[----:B------:R-:W-:Y:S01]  /*0a60*/  FMUL.FTZ R154, R37, R81 ;  /* 0x00000051259a7220 */ /* 0x000fe20000410000 */
[----:B------:R-:W-:Y:S01]  /*0a70*/  FMUL.FTZ R81, R141, R76 ;  /* 0x0000004c8d517220 */ /* 0x000fe20000410000 */
[----:B---3--:R-:W-:Y:S01]  /*0a80*/  FADD.FTZ R76, -R155, R85 ;  /* 0x000000559b4c7221 */ /* 0x008fe20000010100 */
        /* <DEDUP_REMOVED lines=13> */
[C---:B------:R-:W-:Y:S01]  /*0b60*/  FMUL.FTZ R82, R141.reuse, R82 ;  /* 0x000000528d527220 */ /* 0x040fe20000410000 */
        /* <DEDUP_REMOVED lines=127> */
.L_x_5329:
[----:B------:R-:W-:Y:S05]  /*1360*/  BSYNC.RECONVERGENT B0 ;  /* 0x0000000000007941 */ /* 0x000fea0003800200 */
.L_x_5328:
        /* <DEDUP_REMOVED lines=77> */
.L_x_5332:
        /* <DEDUP_REMOVED lines=25> */
.L_x_5331:
        /* <DEDUP_REMOVED lines=30> */
.L_x_5334:
        /* <DEDUP_REMOVED lines=25> */
.L_x_5330:
        /* <DEDUP_REMOVED lines=17> */
[C---:B------:R-:W-:Y:S01]  /*1e50*/  FMUL.FTZ R154, R141.reuse, R154 ;  /* 0x0000009a8d9a7220 */ /* 0x040fe20000410000 */
        /* <DEDUP_REMOVED lines=23> */
.L_x_5336:
        /* <DEDUP_REMOVED lines=33> */
.L_x_5335:
        /* <DEDUP_REMOVED lines=38> */
.L_x_5337:
        /* <DEDUP_REMOVED lines=32> */
.L_x_5333:
        /* <DEDUP_REMOVED lines=47> */
.L_x_5340:
        /* <DEDUP_REMOVED lines=33> */
.L_x_5339:
        /* <DEDUP_REMOVED lines=34> */
.L_x_5342:
        /* <DEDUP_REMOVED lines=33> */
.L_x_5338:
        /* <DEDUP_REMOVED lines=27> */
.L_x_5344:
        /* <DEDUP_REMOVED lines=25> */
.L_x_5343:
        /* <DEDUP_REMOVED lines=26> */
.L_x_5345:
        /* <DEDUP_REMOVED lines=24> */
.L_x_5341:
        /* <DEDUP_REMOVED lines=44> */
.L_x_5348:
        /* <DEDUP_REMOVED lines=33> */
.L_x_5347:
        /* <DEDUP_REMOVED lines=34> */
.L_x_5350:
        /* <DEDUP_REMOVED lines=33> */
.L_x_5346:
        /* <DEDUP_REMOVED lines=27> */
.L_x_5352:
        /* <DEDUP_REMOVED lines=25> */
.L_x_5351:
        /* <DEDUP_REMOVED lines=26> */
.L_x_5353:
        /* <DEDUP_REMOVED lines=24> */
.L_x_5349:
        /* <DEDUP_REMOVED lines=44> */
.L_x_5356:
        /* <DEDUP_REMOVED lines=33> */
.L_x_5355:
        /* <DEDUP_REMOVED lines=34> */
.L_x_5358:
        /* <DEDUP_REMOVED lines=33> */
.L_x_5354:
        /* <DEDUP_REMOVED lines=27> */
.L_x_5360:
        /* <DEDUP_REMOVED lines=25> */
.L_x_5359:
        /* <DEDUP_REMOVED lines=26> */
.L_x_5361:
        /* <DEDUP_REMOVED lines=24> */
.L_x_5357:
        /* <DEDUP_REMOVED lines=44> */
.L_x_5364:
        /* <DEDUP_REMOVED lines=33> */
.L_x_5363:
        /* <DEDUP_REMOVED lines=34> */
.L_x_5366:
        /* <DEDUP_REMOVED lines=33> */
.L_x_5362:
        /* <DEDUP_REMOVED lines=27> */
.L_x_5368:
        /* <DEDUP_REMOVED lines=25> */
.L_x_5367:
        /* <DEDUP_REMOVED lines=26> */
.L_x_5369:
        /* <DEDUP_REMOVED lines=24> */
.L_x_5365:
        /* <DEDUP_REMOVED lines=14> */
[----:B0-----:R-:W-:Y:S02]  /*64d0*/  MOV R40, R13 ;  /* 0x0000000d00287202 */ /* 0x001fe40000000f00 */
        /* <DEDUP_REMOVED lines=35> */
.L_x_5327:
        /* <DEDUP_REMOVED lines=19> */
.L_x_5371:
        /* <DEDUP_REMOVED lines=12> */
.L_x_5491:


//--------------------- .nv.shared._ZN10layer_norm31ln_parallel_residual_bwd_kernelINS_13Kernel_traitsI13__nv_bfloat16S2_S2_S2_fjLj2560ELj1ELj1ELj4ELj8ENS_18Kernel_traits_baseILj2560ES2_S2_S2_S2_fjLj128EEEEELb0ELb0ELb0EEEvNS_9BwdParamsE --------------------------
	.section	.nv.shared._ZN10layer_norm31ln_parallel_residual_bwd_kernelINS_13Kernel_traitsI13__nv_bfloat16S2_S2_S2_fjLj2560ELj1ELj1ELj4ELj8ENS_18Kernel_traits_baseILj2560ES2_S2_S2_S2_fjLj128EEEEELb0ELb0ELb0EEEvNS_9BwdParamsE,"aw",@nobits
	.sectionflags	@""
	.align	16
	.zero		1024


//--------------------- .nv.shared.reserved.0     --------------------------
	.section	.nv.shared.reserved.0,"aw",@nobits
	.weak		__nv_reservedSMEM_offset_0_alias
	.size		__nv_reservedSMEM_offset_0_alias, 0, 64
	.other		__nv_reservedSMEM_offset_0_alias,@"STO_CUDA_RESERVED_SHARED STV_DEFAULT"
__nv_reservedSMEM_offset_0_alias:
	.zero		0
	.zero		64


//--------------------- .nv.shared._ZN10layer_norm31ln_parallel_residual_bwd_kernelINS_13Kernel_traitsI13__nv_bfloat16S2_S2_S2_fjLj2560ELj1ELj1ELj4ELj8ENS_18Kernel_traits_baseILj2560ES2_S2_S2_S2_fjLj128EEEEELb0ELb0ELb1EEEvNS_9BwdParamsE --------------------------
	.section	.nv.shared._ZN10layer_norm31ln_parallel_residual_bwd_kernelINS_13Kernel_traitsI13__nv_bfloat16S2_S2_S2_fjLj2560ELj1ELj1ELj4ELj8ENS_18Kernel_traits_baseILj2560ES2_S2_S2_S2_fjLj128EEEEELb0ELb0ELb1EEEvNS_9BwdParamsE,"aw",@nobits
	.sectionflags	@""
	.align	16
	.zero		1024


//--------------------- .nv.shared._ZN10layer_norm31ln_parallel_residual_bwd_kernelINS_13Kernel_traitsI13__nv_bfloat16S2_S2_S2_fjLj2560ELj1ELj1ELj4ELj8ENS_18Kernel_traits_baseILj2560ES2_S2_S2_S2_fjLj128EEEEELb0ELb1ELb0EEEvNS_9BwdParamsE --------------------------
	.section	.nv.shared._ZN10layer_norm31ln_parallel_residual_bwd_kernelINS_13Kernel_traitsI13__nv_bfloat16S2_S2_S2_fjLj2560ELj1ELj1ELj4ELj8ENS_18Kernel_traits_baseILj2560ES2_S2_S2_S2_fjLj128EEEEELb0ELb1ELb0EEEvNS_9BwdParamsE,"aw",@nobits
	.sectionflags	@""
	.align	16
	.zero		1024


//--------------------- .nv.shared._ZN10layer_norm31ln_parallel_residual_bwd_kernelINS_13Kernel_traitsI13__nv_bfloat16S2_S2_S2_fjLj2560ELj1ELj1ELj4ELj8ENS_18Kernel_traits_baseILj2560ES2_S2_S2_S2_fjLj128EEEEELb0ELb1ELb1EEEvNS_9BwdParamsE --------------------------
	.section	.nv.shared._ZN10layer_norm31ln_parallel_residual_bwd_kernelINS_13Kernel_traitsI13__nv_bfloat16S2_S2_S2_fjLj2560ELj1ELj1ELj4ELj8ENS_18Kernel_traits_baseILj2560ES2_S2_S2_S2_fjLj128EEEEELb0ELb1ELb1EEEvNS_9BwdParamsE,"aw",@nobits
	.sectionflags	@""
	.align	16
	.zero		1024


//--------------------- .nv.shared._ZN10layer_norm31ln_parallel_residual_bwd_kernelINS_13Kernel_traitsI13__nv_bfloat16S2_S2_S2_fjLj2560ELj1ELj1ELj4ELj8ENS_18Kernel_traits_baseILj2560ES2_S2_S2_S2_fjLj128EEEEELb1ELb0ELb0EEEvNS_9BwdParamsE --------------------------
	.section	.nv.shared._ZN10layer_norm31ln_parallel_residual_bwd_kernelINS_13Kernel_traitsI13__nv_bfloat16S2_S2_S2_fjLj2560ELj1ELj1ELj4ELj8ENS_18Kernel_traits_baseILj2560ES2_S2_S2_S2_fjLj128EEEEELb1ELb0ELb0EEEvNS_9BwdParamsE,"aw",@nobits
	.sectionflags	@""
	.align	16
	.zero		1024


//--------------------- .nv.shared._ZN10layer_norm31ln_parallel_residual_bwd_kernelINS_13Kernel_traitsI13__nv_bfloat16S2_S2_S2_fjLj2560ELj1ELj1ELj4ELj8ENS_18Kernel_traits_baseILj2560ES2_S2_S2_S2_fjLj128EEEEELb1ELb0ELb1EEEvNS_9BwdParamsE --------------------------
	.section	.nv.shared._ZN10layer_norm31ln_parallel_residual_bwd_kernelINS_13Kernel_traitsI13__nv_bfloat16S2_S2_S2_fjLj2560ELj1ELj1ELj4ELj8ENS_18Kernel_traits_baseILj2560ES2_S2_S2_S2_fjLj128EEEEELb1ELb0ELb1EEEvNS_9BwdParamsE,"aw",@nobits
	.sectionflags	@""
	.align	16
	.zero		1024


//--------------------- .nv.shared._ZN10layer_norm22ln_bwd_finalize_kernelINS_22Kernel_traits_finalizeILj2560E13__nv_bfloat16S2_S2_S2_fjLb0ELj1024ELj4ENS_18Kernel_traits_baseILj2560ES2_S2_S2_S2_fjLj1024EEEEELb0ELb0EEEvNS_9BwdParamsE --------------------------
	.section	.nv.shared._ZN10layer_norm22ln_bwd_finalize_kernelINS_22Kernel_traits_finalizeILj2560E13__nv_bfloat16S2_S2_S2_fjLb0ELj1024ELj4ENS_18Kernel_traits_baseILj2560ES2_S2_S2_S2_fjLj1024EEEEELb0ELb0EEEvNS_9BwdParamsE,"aw",@nobits
	.sectionflags	@""
	.align	16
.nv.shared._ZN10layer_norm22ln_bwd_finalize_kernelINS_22Kernel_traits_finalizeILj2560E13__nv_bfloat16S2_S2_S2_fjLb0ELj1024ELj4ENS_18Kernel_traits_baseILj2560ES2_S2_S2_S2_fjLj1024EEEEELb0ELb0EEEvNS_9BwdParamsE:
	.zero		9472


//--------------------- .nv.shared._ZN10layer_norm40ln_parallel_residual_bwd_finalize_kernelINS_22Kernel_traits_finalizeILj2560E13__nv_bfloat16S2_S2_S2_fjLb0ELj1024ELj4ENS_18Kernel_traits_baseILj2560ES2_S2_S2_S2_fjLj1024EEEEELb0EEEvNS_9BwdParamsE --------------------------
	.section	.nv.shared._ZN10layer_norm40ln_parallel_residual_bwd_finalize_kernelINS_22Kernel_traits_finalizeILj2560E13__nv_bfloat16S2_S2_S2_fjLb0ELj1024ELj4ENS_18Kernel_traits_baseILj2560ES2_S2_S2_S2_fjLj1024EEEEELb0EEEvNS_9BwdParamsE,"aw",@nobits
	.sectionflags	@""
	.align	16
.nv.shared._ZN10layer_norm40ln_parallel_residual_bwd_finalize_kernelINS_22Kernel_traits_finalizeILj2560E13__nv_bfloat16S2_S2_S2_fjLb0ELj1024ELj4ENS_18Kernel_traits_baseILj2560ES2_S2_S2_S2_fjLj1024EEEEELb0EEEvNS_9BwdParamsE:
	.zero		17920


//--------------------- .nv.shared._ZN10layer_norm31ln_parallel_residual_bwd_kernelINS_13Kernel_traitsI13__nv_bfloat16S2_S2_S2_fjLj2560ELj1ELj1ELj4ELj8ENS_18Kernel_traits_baseILj2560ES2_S2_S2_S2_fjLj128EEEEELb1ELb1ELb0EEEvNS_9BwdParamsE --------------------------
	.section	.nv.shared._ZN10layer_norm31ln_parallel_residual_bwd_kernelINS_13Kernel_traitsI13__nv_bfloat16S2_S2_S2_fjLj2560ELj1ELj1ELj4ELj8ENS_18Kernel_traits_baseILj2560ES2_S2_S2_S2_fjLj128EEEEELb1ELb1ELb0EEEvNS_9BwdParamsE,"aw",@nobits
	.sectionflags	@""
	.align	16
	.zero		1024


//--------------------- .nv.shared._ZN10layer_norm22ln_bwd_finalize_kernelINS_22Kernel_traits_finalizeILj2560E13__nv_bfloat16S2_S2_S2_fjLb0ELj1024ELj4ENS_18Kernel_traits_baseILj2560ES2_S2_S2_S2_fjLj1024EEEEELb0ELb1EEEvNS_9BwdParamsE --------------------------
	.section	.nv.shared._ZN10layer_norm22ln_bwd_finalize_kernelINS_22Kernel_traits_finalizeILj2560E13__nv_bfloat16S2_S2_S2_fjLb0ELj1024ELj4ENS_18Kernel_traits_baseILj2560ES2_S2_S2_S2_fjLj1024EEEEELb0ELb1EEEvNS_9BwdParamsE,"aw",@nobits
	.sectionflags	@""
	.align	16
.nv.shared._ZN10layer_norm22ln_bwd_finalize_kernelINS_22Kernel_traits_finalizeILj2560E13__nv_bfloat16S2_S2_S2_fjLb0ELj1024ELj4ENS_18Kernel_traits_baseILj2560ES2_S2_S2_S2_fjLj1024EEEEELb0ELb1EEEvNS_9BwdParamsE:
	.zero		9472


//--------------------- .nv.shared._ZN10layer_norm40ln_parallel_residual_bwd_finalize_kernelINS_22Kernel_traits_finalizeILj2560E13__nv_bfloat16S2_S2_S2_fjLb0ELj1024ELj4ENS_18Kernel_traits_baseILj2560ES2_S2_S2_S2_fjLj1024EEEEELb1EEEvNS_9BwdParamsE --------------------------
	.section	.nv.shared._ZN10layer_norm40ln_parallel_residual_bwd_finalize_kernelINS_22Kernel_traits_finalizeILj2560E13__nv_bfloat16S2_S2_S2_fjLb0ELj1024ELj4ENS_18Kernel_traits_baseILj2560ES2_S2_S2_S2_fjLj1024EEEEELb1EEEvNS_9BwdParamsE,"aw",@nobits
	.sectionflags	@""
	.align	16
.nv.shared._ZN10layer_norm40ln_parallel_residual_bwd_finalize_kernelINS_22Kernel_traits_finalizeILj2560E13__nv_bfloat16S2_S2_S2_fjLb0ELj1024ELj4ENS_18Kernel_traits_baseILj2560ES2_S2_S2_S2_fjLj1024EEEEELb1EEEvNS_9BwdParamsE:
	.zero		17920


//--------------------- .nv.shared._ZN10layer_norm31ln_parallel_residual_bwd_kernelINS_13Kernel_traitsI13__nv_bfloat16S2_S2_S2_fjLj2560ELj1ELj1ELj4ELj8ENS_18Kernel_traits_baseILj2560ES2_S2_S2_S2_fjLj128EEEEELb1ELb1ELb1EEEvNS_9BwdParamsE --------------------------
	.section	.nv.shared._ZN10layer_norm31ln_parallel_residual_bwd_kernelINS_13Kernel_traitsI13__nv_bfloat16S2_S2_S2_fjLj2560ELj1ELj1ELj4ELj8ENS_18Kernel_traits_baseILj2560ES2_S2_S2_S2_fjLj128EEEEELb1ELb1ELb1EEEvNS_9BwdParamsE,"aw",@nobits
	.sectionflags	@""
	.align	16
	.zero		1024


//--------------------- .nv.shared._ZN10layer_norm31ln_parallel_residual_bwd_kernelINS_13Kernel_traitsI6__halfS2_S2_S2_fjLj2560ELj1ELj1ELj4ELj8ENS_18Kernel_traits_baseILj2560ES2_S2_S2_S2_fjLj128EEEEELb0ELb0ELb0EEEvNS_9BwdParamsE --------------------------
	.section	.nv.shared._ZN10layer_norm31ln_parallel_residual_bwd_kernelINS_13Kernel_traitsI6__halfS2_S2_S2_fjLj2560ELj1ELj1ELj4ELj8ENS_18Kernel_traits_baseILj2560ES2_S2_S2_S2_fjLj128EEEEELb0ELb0ELb0EEEvNS_9BwdParamsE,"aw",@nobits
	.sectionflags	@""
	.align	16
	.zero		1024


//--------------------- .nv.shared._ZN10layer_norm31ln_parallel_residual_bwd_kernelINS_13Kernel_traitsI6__halfS2_S2_S2_fjLj2560ELj1ELj1ELj4ELj8ENS_18Kernel_traits_baseILj2560ES2_S2_S2_S2_fjLj128EEEEELb0ELb0ELb1EEEvNS_9BwdParamsE --------------------------
	.section	.nv.shared._ZN10layer_norm31ln_parallel_residual_bwd_kernelINS_13Kernel_traitsI6__halfS2_S2_S2_fjLj2560ELj1ELj1ELj4ELj8ENS_18Kernel_traits_baseILj2560ES2_S2_S2_S2_fjLj128EEEEELb0ELb0ELb1EEEvNS_9BwdParamsE,"aw",@nobits
	.sectionflags	@""
	.align	16
	.zero		1024


//--------------------- .nv.shared._ZN10layer_norm31ln_parallel_residual_bwd_kernelINS_13Kernel_traitsI6__halfS2_S2_S2_fjLj2560ELj1ELj1ELj4ELj8ENS_18Kernel_traits_baseILj2560ES2_S2_S2_S2_fjLj128EEEEELb0ELb1ELb0EEEvNS_9BwdParamsE --------------------------
	.section	.nv.shared._ZN10layer_norm31ln_parallel_residual_bwd_kernelINS_13Kernel_traitsI6__halfS2_S2_S2_fjLj2560ELj1ELj1ELj4ELj8ENS_18Kernel_traits_baseILj2560ES2_S2_S2_S2_fjLj128EEEEELb0ELb1ELb0EEEvNS_9BwdParamsE,"aw",@nobits
	.sectionflags	@""
	.align	16
	.zero		1024


//--------------------- .nv.shared._ZN10layer_norm31ln_parallel_residual_bwd_kernelINS_13Kernel_traitsI6__halfS2_S2_S2_fjLj2560ELj1ELj1ELj4ELj8ENS_18Kernel_traits_baseILj2560ES2_S2_S2_S2_fjLj128EEEEELb0ELb1ELb1EEEvNS_9BwdParamsE --------------------------
	.section	.nv.shared._ZN10layer_norm31ln_parallel_residual_bwd_kernelINS_13Kernel_traitsI6__halfS2_S2_S2_fjLj2560ELj1ELj1ELj4ELj8ENS_18Kernel_traits_baseILj2560ES2_S2_S2_S2_fjLj128EEEEELb0ELb1ELb1EEEvNS_9BwdParamsE,"aw",@nobits
	.sectionflags	@""
	.align	16
	.zero		1024


//--------------------- .nv.shared._ZN10layer_norm31ln_parallel_residual_bwd_kernelINS_13Kernel_traitsI6__halfS2_S2_S2_fjLj2560ELj1ELj1ELj4ELj8ENS_18Kernel_traits_baseILj2560ES2_S2_S2_S2_fjLj128EEEEELb1ELb0ELb0EEEvNS_9BwdParamsE --------------------------
	.section	.nv.shared._ZN10layer_norm31ln_parallel_residual_bwd_kernelINS_13Kernel_traitsI6__halfS2_S2_S2_fjLj2560ELj1ELj1ELj4ELj8ENS_18Kernel_traits_baseILj2560ES2_S2_S2_S2_fjLj128EEEEELb1ELb0ELb0EEEvNS_9BwdParamsE,"aw",@nobits
	.sectionflags	@""
	.align	16
	.zero		1024


//--------------------- .nv.shared._ZN10layer_norm31ln_parallel_residual_bwd_kernelINS_13Kernel_traitsI6__halfS2_S2_S2_fjLj2560ELj1ELj1ELj4ELj8ENS_18Kernel_traits_baseILj2560ES2_S2_S2_S2_fjLj128EEEEELb1ELb0ELb1EEEvNS_9BwdParamsE --------------------------
	.section	.nv.shared._ZN10layer_norm31ln_parallel_residual_bwd_kernelINS_13Kernel_traitsI6__halfS2_S2_S2_fjLj2560ELj1ELj1ELj4ELj8ENS_18Kernel_traits_baseILj2560ES2_S2_S2_S2_fjLj128EEEEELb1ELb0ELb1EEEvNS_9BwdParamsE,"aw",@nobits
	.sectionflags	@""
	.align	16
	.zero		1024


//--------------------- .nv.shared._ZN10layer_norm22ln_bwd_finalize_kernelINS_22Kernel_traits_finalizeILj2560E6__halfS2_S2_S2_fjLb0ELj1024ELj4ENS_18Kernel_traits_baseILj2560ES2_S2_S2_S2_fjLj1024EEEEELb0ELb0EEEvNS_9BwdParamsE --------------------------
	.section	.nv.shared._ZN10layer_norm22ln_bwd_finalize_kernelINS_22Kernel_traits_finalizeILj2560E6__halfS2_S2_S2_fjLb0ELj1024ELj4ENS_18Kernel_traits_baseILj2560ES2_S2_S2_S2_fjLj1024EEEEELb0ELb0EEEvNS_9BwdParamsE,"aw",@nobits
	.sectionflags	@""
	.align	16
.nv.shared._ZN10layer_norm22ln_bwd_finalize_kernelINS_22Kernel_traits_finalizeILj2560E6__halfS2_S2_S2_fjLb0ELj1024ELj4ENS_18Kernel_traits_baseILj2560ES2_S2_S2_S2_fjLj1024EEEEELb0ELb0EEEvNS_9BwdParamsE:
	.zero		9472


//--------------------- .nv.shared._ZN10layer_norm40ln_parallel_residual_bwd_finalize_kernelINS_22Kernel_traits_finalizeILj2560E6__halfS2_S2_S2_fjLb0ELj1024ELj4ENS_18Kernel_traits_baseILj2560ES2_S2_S2_S2_fjLj1024EEEEELb0EEEvNS_9BwdParamsE --------------------------
	.section	.nv.shared._ZN10layer_norm40ln_parallel_residual_bwd_finalize_kernelINS_22Kernel_traits_finalizeILj2560E6__halfS2_S2_S2_fjLb0ELj1024ELj4ENS_18Kernel_traits_baseILj2560ES2_S2_S2_S2_fjLj1024EEEEELb0EEEvNS_9BwdParamsE,"aw",@nobits
	.sectionflags	@""
	.align	16
.nv.shared._ZN10layer_norm40ln_parallel_residual_bwd_finalize_kernelINS_22Kernel_traits_finalizeILj2560E6__halfS2_S2_S2_fjLb0ELj1024ELj4ENS_18Kernel_traits_baseILj2560ES2_S2_S2_S2_fjLj1024EEEEELb0EEEvNS_9BwdParamsE:
	.zero		17920


//--------------------- .nv.shared._ZN10layer_norm31ln_parallel_residual_bwd_kernelINS_13Kernel_traitsI6__halfS2_S2_S2_fjLj2560ELj1ELj1ELj4ELj8ENS_18Kernel_traits_baseILj2560ES2_S2_S2_S2_fjLj128EEEEELb1ELb1ELb0EEEvNS_9BwdParamsE --------------------------
	.section	.nv.shared._ZN10layer_norm31ln_parallel_residual_bwd_kernelINS_13Kernel_traitsI6__halfS2_S2_S2_fjLj2560ELj1ELj1ELj4ELj8ENS_18Kernel_traits_baseILj2560ES2_S2_S2_S2_fjLj128EEEEELb1ELb1ELb0EEEvNS_9BwdParamsE,"aw",@nobits
	.sectionflags	@""
	.align	16
	.zero		1024


//--------------------- .nv.shared._ZN10layer_norm22ln_bwd_finalize_kernelINS_22Kernel_traits_finalizeILj2560E6__halfS2_S2_S2_fjLb0ELj1024ELj4ENS_18Kernel_traits_baseILj2560ES2_S2_S2_S2_fjLj1024EEEEELb0ELb1EEEvNS_9BwdParamsE --------------------------
	.section	.nv.shared._ZN10layer_norm22ln_bwd_finalize_kernelINS_22Kernel_traits_finalizeILj2560E6__halfS2_S2_S2_fjLb0ELj1024ELj4ENS_18Kernel_traits_baseILj2560ES2_S2_S2_S2_fjLj1024EEEEELb0ELb1EEEvNS_9BwdParamsE,"aw",@nobits
	.sectionflags	@""
	.align	16
.nv.shared._ZN10layer_norm22ln_bwd_finalize_kernelINS_22Kernel_traits_finalizeILj2560E6__halfS2_S2_S2_fjLb0ELj1024ELj4ENS_18Kernel_traits_baseILj2560ES2_S2_S2_S2_fjLj1024EEEEELb0ELb1EEEvNS_9BwdParamsE:
	.zero		9472


//--------------------- .nv.shared._ZN10layer_norm40ln_parallel_residual_bwd_finalize_kernelINS_22Kernel_traits_finalizeILj2560E6__halfS2_S2_S2_fjLb0ELj1024ELj4ENS_18Kernel_traits_baseILj2560ES2_S2_S2_S2_fjLj1024EEEEELb1EEEvNS_9BwdParamsE --------------------------
	.section	.nv.shared._ZN10layer_norm40ln_parallel_residual_bwd_finalize_kernelINS_22Kernel_traits_finalizeILj2560E6__halfS2_S2_S2_fjLb0ELj1024ELj4ENS_18Kernel_traits_baseILj2560ES2_S2_S2_S2_fjLj1024EEEEELb1EEEvNS_9BwdParamsE,"aw",@nobits
	.sectionflags	@""
	.align	16
.nv.shared._ZN10layer_norm40ln_parallel_residual_bwd_finalize_kernelINS_22Kernel_traits_finalizeILj2560E6__halfS2_S2_S2_fjLb0ELj1024ELj4ENS_18Kernel_traits_baseILj2560ES2_S2_S2_S2_fjLj1024EEEEELb1EEEvNS_9BwdParamsE:
	.zero		17920


//--------------------- .nv.shared._ZN10layer_norm31ln_parallel_residual_bwd_kernelINS_13Kernel_traitsI6__halfS2_S2_S2_fjLj2560ELj1ELj1ELj4ELj8ENS_18Kernel_traits_baseILj2560ES2_S2_S2_S2_fjLj128EEEEELb1ELb1ELb1EEEvNS_9BwdParamsE --------------------------
	.section	.nv.shared._ZN10layer_norm31ln_parallel_residual_bwd_kernelINS_13Kernel_traitsI6__halfS2_S2_S2_fjLj2560ELj1ELj1ELj4ELj8ENS_18Kernel_traits_baseILj2560ES2_S2_S2_S2_fjLj128EEEEELb1ELb1ELb1EEEvNS_9BwdParamsE,"aw",@nobits
	.sectionflags	@""
	.align	16
	.zero		1024


//--------------------- .nv.shared._ZN10layer_norm31ln_parallel_residual_bwd_kernelINS_13Kernel_traitsIf13__nv_bfloat16S2_S2_fjLj2560ELj1ELj1ELj4ELj8ENS_18Kernel_traits_baseILj2560EfS2_S2_S2_fjLj128EEEEELb0ELb0ELb0EEEvNS_9BwdParamsE --------------------------
	.section	.nv.shared._ZN10layer_norm31ln_parallel_residual_bwd_kernelINS_13Kernel_traitsIf13__nv_bfloat16S2_S2_fjLj2560ELj1ELj1ELj4ELj8ENS_18Kernel_traits_baseILj2560EfS2_S2_S2_fjLj128EEEEELb0ELb0ELb0EEEvNS_9BwdParamsE,"aw",@nobits
	.sectionflags	@""
	.align	16
	.zero		1024


//--------------------- .nv.shared._ZN10layer_norm31ln_parallel_residual_bwd_kernelINS_13Kernel_traitsIf13__nv_bfloat16S2_S2_fjLj2560ELj1ELj1ELj4ELj8ENS_18Kernel_traits_baseILj2560EfS2_S2_S2_fjLj128EEEEELb0ELb0ELb1EEEvNS_9BwdParamsE --------------------------
	.section	.nv.shared._ZN10layer_norm31ln_parallel_residual_bwd_kernelINS_13Kernel_traitsIf13__nv_bfloat16S2_S2_fjLj2560ELj1ELj1ELj4ELj8ENS_18Kernel_traits_baseILj2560EfS2_S2_S2_fjLj128EEEEELb0ELb0ELb1EEEvNS_9BwdParamsE,"aw",@nobits
	.sectionflags	@""
	.align	16
	.zero		1024


//--------------------- .nv.shared._ZN10layer_norm31ln_parallel_residual_bwd_kernelINS_13Kernel_traitsIf13__nv_bfloat16S2_S2_fjLj2560ELj1ELj1ELj4ELj8ENS_18Kernel_traits_baseILj2560EfS2_S2_S2_fjLj128EEEEELb0ELb1ELb0EEEvNS_9BwdParamsE --------------------------
	.section	.nv.shared._ZN10layer_norm31ln_parallel_residual_bwd_kernelINS_13Kernel_traitsIf13__nv_bfloat16S2_S2_fjLj2560ELj1ELj1ELj4ELj8ENS_18Kernel_traits_baseILj2560EfS2_S2_S2_fjLj128EEEEELb0ELb1ELb0EEEvNS_9BwdParamsE,"aw",@nobits
	.sectionflags	@""
	.align	16
	.zero		1024


//--------------------- .nv.shared._ZN10layer_norm31ln_parallel_residual_bwd_kernelINS_13Kernel_traitsIf13__nv_bfloat16S2_S2_fjLj2560ELj1ELj1ELj4ELj8ENS_18Kernel_traits_baseILj2560EfS2_S2_S2_fjLj128EEEEELb0ELb1ELb1EEEvNS_9BwdParamsE --------------------------
	.section	.nv.shared._ZN10layer_norm31ln_parallel_residual_bwd_kernelINS_13Kernel_traitsIf13__nv_bfloat16S2_S2_fjLj2560ELj1ELj1ELj4ELj8ENS_18Kernel_traits_baseILj2560EfS2_S2_S2_fjLj128EEEEELb0ELb1ELb1EEEvNS_9BwdParamsE,"aw",@nobits
	.sectionflags	@""
	.align	16
	.zero		1024


//--------------------- .nv.shared._ZN10layer_norm31ln_parallel_residual_bwd_kernelINS_13Kernel_traitsIf13__nv_bfloat16S2_S2_fjLj2560ELj1ELj1ELj4ELj8ENS_18Kernel_traits_baseILj2560EfS2_S2_S2_fjLj128EEEEELb1ELb0ELb0EEEvNS_9BwdParamsE --------------------------
	.section	.nv.shared._ZN10layer_norm31ln_parallel_residual_bwd_kernelINS_13Kernel_traitsIf13__nv_bfloat16S2_S2_fjLj2560ELj1ELj1ELj4ELj8ENS_18Kernel_traits_baseILj2560EfS2_S2_S2_fjLj128EEEEELb1ELb0ELb0EEEvNS_9BwdParamsE,"aw",@nobits
	.sectionflags	@""
	.align	16
	.zero		1024


//--------------------- .nv.shared._ZN10layer_norm31ln_parallel_residual_bwd_kernelINS_13Kernel_traitsIf13__nv_bfloat16S2_S2_fjLj2560ELj1ELj1ELj4ELj8ENS_18Kernel_traits_baseILj2560EfS2_S2_S2_fjLj128EEEEELb1ELb0ELb1EEEvNS_9BwdParamsE --------------------------
	.section	.nv.shared._ZN10layer_norm31ln_parallel_residual_bwd_kernelINS_13Kernel_traitsIf13__nv_bfloat16S2_S2_fjLj2560ELj1ELj1ELj4ELj8ENS_18Kernel_traits_baseILj2560EfS2_S2_S2_fjLj128EEEEELb1ELb0ELb1EEEvNS_9BwdParamsE,"aw",@nobits
	.sectionflags	@""
	.align	16
	.zero		1024


//--------------------- .nv.shared._ZN10layer_norm22ln_bwd_finalize_kernelINS_22Kernel_traits_finalizeILj2560Ef13__nv_bfloat16S2_S2_fjLb0ELj1024ELj4ENS_18Kernel_traits_baseILj2560EfS2_S2_S2_fjLj1024EEEEELb0ELb0EEEvNS_9BwdParamsE --------------------------
	.section	.nv.shared._ZN10layer_norm22ln_bwd_finalize_kernelINS_22Kernel_traits_finalizeILj2560Ef13__nv_bfloat16S2_S2_fjLb0ELj1024ELj4ENS_18Kernel_traits_baseILj2560EfS2_S2_S2_fjLj1024EEEEELb0ELb0EEEvNS_9BwdParamsE,"aw",@nobits
	.sectionflags	@""
	.align	16
.nv.shared._ZN10layer_norm22ln_bwd_finalize_kernelINS_22Kernel_traits_finalizeILj2560Ef13__nv_bfloat16S2_S2_fjLb0ELj1024ELj4ENS_18Kernel_traits_baseILj2560EfS2_S2_S2_fjLj1024EEEEELb0ELb0EEEvNS_9BwdParamsE:
	.zero		9472


//--------------------- .nv.shared._ZN10layer_norm40ln_parallel_residual_bwd_finalize_kernelINS_22Kernel_traits_finalizeILj2560Ef13__nv_bfloat16S2_S2_fjLb0ELj1024ELj4ENS_18Kernel_traits_baseILj2560EfS2_S2_S2_fjLj1024EEEEELb0EEEvNS_9BwdParamsE --------------------------
	.section	.nv.shared._ZN10layer_norm40ln_parallel_residual_bwd_finalize_kernelINS_22Kernel_traits_finalizeILj2560Ef13__nv_bfloat16S2_S2_fjLb0ELj1024ELj4ENS_18Kernel_traits_baseILj2560EfS2_S2_S2_fjLj1024EEEEELb0EEEvNS_9BwdParamsE,"aw",@nobits
	.sectionflags	@""
	.align	16
.nv.shared._ZN10layer_norm40ln_parallel_residual_bwd_finalize_kernelINS_22Kernel_traits_finalizeILj2560Ef13__nv_bfloat16S2_S2_fjLb0ELj1024ELj4ENS_18Kernel_traits_baseILj2560EfS2_S2_S2_fjLj1024EEEEELb0EEEvNS_9BwdParamsE:
	.zero		17920


//--------------------- .nv.shared._ZN10layer_norm31ln_parallel_residual_bwd_kernelINS_13Kernel_traitsIf13__nv_bfloat16S2_S2_fjLj2560ELj1ELj1ELj4ELj8ENS_18Kernel_traits_baseILj2560EfS2_S2_S2_fjLj128EEEEELb1ELb1ELb0EEEvNS_9BwdParamsE --------------------------
	.section	.nv.shared._ZN10layer_norm31ln_parallel_residual_bwd_kernelINS_13Kernel_traitsIf13__nv_bfloat16S2_S2_fjLj2560ELj1ELj1ELj4ELj8ENS_18Kernel_traits_baseILj2560EfS2_S2_S2_fjLj128EEEEELb1ELb1ELb0EEEvNS_9BwdParamsE,"aw",@nobits
	.sectionflags	@""
	.align	16
	.zero		1024


//--------------------- .nv.shared._ZN10layer_norm22ln_bwd_finalize_kernelINS_22Kernel_traits_finalizeILj2560Ef13__nv_bfloat16S2_S2_fjLb0ELj1024ELj4ENS_18Kernel_traits_baseILj2560EfS2_S2_S2_fjLj1024EEEEELb0ELb1EEEvNS_9BwdParamsE --------------------------
	.section	.nv.shared._ZN10layer_norm22ln_bwd_finalize_kernelINS_22Kernel_traits_finalizeILj2560Ef13__nv_bfloat16S2_S2_fjLb0ELj1024ELj4ENS_18Kernel_traits_baseILj2560EfS2_S2_S2_fjLj1024EEEEELb0ELb1EEEvNS_9BwdParamsE,"aw",@nobits
	.sectionflags	@""
	.align	16
.nv.shared._ZN10layer_norm22ln_bwd_finalize_kernelINS_22Kernel_traits_finalizeILj2560Ef13__nv_bfloat16S2_S2_fjLb0ELj1024ELj4ENS_18Kernel_traits_baseILj2560EfS2_S2_S2_fjLj1024EEEEELb0ELb1EEEvNS_9BwdParamsE:
	.zero		9472


//--------------------- .nv.shared._ZN10layer_norm40ln_parallel_residual_bwd_finalize_kernelINS_22Kernel_traits_finalizeILj2560Ef13__nv_bfloat16S2_S2_fjLb0ELj1024ELj4ENS_18Kernel_traits_baseILj2560EfS2_S2_S2_fjLj1024EEEEELb1EEEvNS_9BwdParamsE --------------------------
	.section	.nv.shared._ZN10layer_norm40ln_parallel_residual_bwd_finalize_kernelINS_22Kernel_traits_finalizeILj2560Ef13__nv_bfloat16S2_S2_fjLb0ELj1024ELj4ENS_18Kernel_traits_baseILj2560EfS2_S2_S2_fjLj1024EEEEELb1EEEvNS_9BwdParamsE,"aw",@nobits
	.sectionflags	@""
	.align	16
.nv.shared._ZN10layer_norm40ln_parallel_residual_bwd_finalize_kernelINS_22Kernel_traits_finalizeILj2560Ef13__nv_bfloat16S2_S2_fjLb0ELj1024ELj4ENS_18Kernel_traits_baseILj2560EfS2_S2_S2_fjLj1024EEEEELb1EEEvNS_9BwdParamsE:
	.zero		17920


//--------------------- .nv.shared._ZN10layer_norm31ln_parallel_residual_bwd_kernelINS_13Kernel_traitsIf13__nv_bfloat16S2_S2_fjLj2560ELj1ELj1ELj4ELj8ENS_18Kernel_traits_baseILj2560EfS2_S2_S2_fjLj128EEEEELb1ELb1ELb1EEEvNS_9BwdParamsE --------------------------
	.section	.nv.shared._ZN10layer_norm31ln_parallel_residual_bwd_kernelINS_13Kernel_traitsIf13__nv_bfloat16S2_S2_fjLj2560ELj1ELj1ELj4ELj8ENS_18Kernel_traits_baseILj2560EfS2_S2_S2_fjLj128EEEEELb1ELb1ELb1EEEvNS_9BwdParamsE,"aw",@nobits
	.sectionflags	@""
	.align	16
	.zero		1024


//--------------------- .nv.shared._ZN10layer_norm31ln_parallel_residual_bwd_kernelINS_13Kernel_traitsI13__nv_bfloat16S2_fS2_fjLj2560ELj1ELj1ELj4ELj8ENS_18Kernel_traits_baseILj2560ES2_S2_fS2_fjLj128EEEEELb0ELb0ELb0EEEvNS_9BwdParamsE --------------------------
	.section	.nv.shared._ZN10layer_norm31ln_parallel_residual_bwd_kernelINS_13Kernel_traitsI13__nv_bfloat16S2_fS2_fjLj2560ELj1ELj1ELj4ELj8ENS_18Kernel_traits_baseILj2560ES2_S2_fS2_fjLj128EEEEELb0ELb0ELb0EEEvNS_9BwdParamsE,"aw",@nobits
	.sectionflags	@""
	.align	16
	.zero		1024


//--------------------- .nv.shared._ZN10layer_norm31ln_parallel_residual_bwd_kernelINS_13Kernel_traitsI13__nv_bfloat16S2_fS2_fjLj2560ELj1ELj1ELj4ELj8ENS_18Kernel_traits_baseILj2560ES2_S2_fS2_fjLj128EEEEELb0ELb0ELb1EEEvNS_9BwdParamsE --------------------------
	.section	.nv.shared._ZN10layer_norm31ln_parallel_residual_bwd_kernelINS_13Kernel_traitsI13__nv_bfloat16S2_fS2_fjLj2560ELj1ELj1ELj4ELj8ENS_18Kernel_traits_baseILj2560ES2_S2_fS2_fjLj128EEEEELb0ELb0ELb1EEEvNS_9BwdParamsE,"aw",@nobits
	.sectionflags	@""
	.align	16
	.zero		1024


//--------------------- .nv.shared._ZN10layer_norm31ln_parallel_residual_bwd_kernelINS_13Kernel_traitsI13__nv_bfloat16S2_fS2_fjLj2560ELj1ELj1ELj4ELj8ENS_18Kernel_traits_baseILj2560ES2_S2_fS2_fjLj128EEEEELb0ELb1ELb0EEEvNS_9BwdParamsE --------------------------
	.section	.nv.shared._ZN10layer_norm31ln_parallel_residual_bwd_kernelINS_13Kernel_traitsI13__nv_bfloat16S2_fS2_fjLj2560ELj1ELj1ELj4ELj8ENS_18Kernel_traits_baseILj2560ES2_S2_fS2_fjLj128EEEEELb0ELb1ELb0EEEvNS_9BwdParamsE,"aw",@nobits
	.sectionflags	@""
	.align	16
	.zero		1024


//--------------------- .nv.shared._ZN10layer_norm31ln_parallel_residual_bwd_kernelINS_13Kernel_traitsI13__nv_bfloat16S2_fS2_fjLj2560ELj1ELj1ELj4ELj8ENS_18Kernel_traits_baseILj2560ES2_S2_fS2_fjLj128EEEEELb0ELb1ELb1EEEvNS_9BwdParamsE --------------------------
	.section	.nv.shared._ZN10layer_norm31ln_parallel_residual_bwd_kernelINS_13Kernel_traitsI13__nv_bfloat16S2_fS2_fjLj2560ELj1ELj1ELj4ELj8ENS_18Kernel_traits_baseILj2560ES2_S2_fS2_fjLj128EEEEELb0ELb1ELb1EEEvNS_9BwdParamsE,"aw",@nobits
	.sectionflags	@""
	.align	16
	.zero		1024


//--------------------- .nv.shared._ZN10layer_norm31ln_parallel_residual_bwd_kernelINS_13Kernel_traitsI13__nv_bfloat16S2_fS2_fjLj2560ELj1ELj1ELj4ELj8ENS_18Kernel_traits_baseILj2560ES2_S2_fS2_fjLj128EEEEELb1ELb0ELb0EEEvNS_9BwdParamsE --------------------------
	.section	.nv.shared._ZN10layer_norm31ln_parallel_residual_bwd_kernelINS_13Kernel_traitsI13__nv_bfloat16S2_fS2_fjLj2560ELj1ELj1ELj4ELj8ENS_18Kernel_traits_baseILj2560ES2_S2_fS2_fjLj128EEEEELb1ELb0ELb0EEEvNS_9BwdParamsE,"aw",@nobits
	.sectionflags	@""
	.align	16
	.zero		1024


//--------------------- .nv.shared._ZN10layer_norm31ln_parallel_residual_bwd_kernelINS_13Kernel_traitsI13__nv_bfloat16S2_fS2_fjLj2560ELj1ELj1ELj4ELj8ENS_18Kernel_traits_baseILj2560ES2_S2_fS2_fjLj128EEEEELb1ELb0ELb1EEEvNS_9BwdParamsE --------------------------
	.section	.nv.shared._ZN10layer_norm31ln_parallel_residual_bwd_kernelINS_13Kernel_traitsI13__nv_bfloat16S2_fS2_fjLj2560ELj1ELj1ELj4ELj8ENS_18Kernel_traits_baseILj2560ES2_S2_fS2_fjLj128EEEEELb1ELb0ELb1EEEvNS_9BwdParamsE,"aw",@nobits
	.sectionflags	@""
	.align	16
	.zero		1024


//--------------------- .nv.shared._ZN10layer_norm22ln_bwd_finalize_kernelINS_22Kernel_traits_finalizeILj2560E13__nv_bfloat16S2_fS2_fjLb0ELj1024ELj4ENS_18Kernel_traits_baseILj2560ES2_S2_fS2_fjLj1024EEEEELb0ELb0EEEvNS_9BwdParamsE --------------------------
	.section	.nv.shared._ZN10layer_norm22ln_bwd_finalize_kernelINS_22Kernel_traits_finalizeILj2560E13__nv_bfloat16S2_fS2_fjLb0ELj1024ELj4ENS_18Kernel_traits_baseILj2560ES2_S2_fS2_fjLj1024EEEEELb0ELb0EEEvNS_9BwdParamsE,"aw",@nobits
	.sectionflags	@""
	.align	16
.nv.shared._ZN10layer_norm22ln_bwd_finalize_kernelINS_22Kernel_traits_finalizeILj2560E13__nv_bfloat16S2_fS2_fjLb0ELj1024ELj4ENS_18Kernel_traits_baseILj2560ES2_S2_fS2_fjLj1024EEEEELb0ELb0EEEvNS_9BwdParamsE:
	.zero		9472


//--------------------- .nv.shared._ZN10layer_norm40ln_parallel_residual_bwd_finalize_kernelINS_22Kernel_traits_finalizeILj2560E13__nv_bfloat16S2_fS2_fjLb0ELj1024ELj4ENS_18Kernel_traits_baseILj2560ES2_S2_fS2_fjLj1024EEEEELb0EEEvNS_9BwdParamsE --------------------------
	.section	.nv.shared._ZN10layer_norm40ln_parallel_residual_bwd_finalize_kernelINS_22Kernel_traits_finalizeILj2560E13__nv_bfloat16S2_fS2_fjLb0ELj1024ELj4ENS_18Kernel_traits_baseILj2560ES2_S2_fS2_fjLj1024EEEEELb0EEEvNS_9BwdParamsE,"aw",@nobits
	.sectionflags	@""
	.align	16
.nv.shared._ZN10layer_norm40ln_parallel_residual_bwd_finalize_kernelINS_22Kernel_traits_finalizeILj2560E13__nv_bfloat16S2_fS2_fjLb0ELj1024ELj4ENS_18Kernel_traits_baseILj2560ES2_S2_fS2_fjLj1024EEEEELb0EEEvNS_9BwdParamsE:
	.zero		17920


//--------------------- .nv.shared._ZN10layer_norm31ln_parallel_residual_bwd_kernelINS_13Kernel_traitsI13__nv_bfloat16S2_fS2_fjLj2560ELj1ELj1ELj4ELj8ENS_18Kernel_traits_baseILj2560ES2_S2_fS2_fjLj128EEEEELb1ELb1ELb0EEEvNS_9BwdParamsE --------------------------
	.section	.nv.shared._ZN10layer_norm31ln_parallel_residual_bwd_kernelINS_13Kernel_traitsI13__nv_bfloat16S2_fS2_fjLj2560ELj1ELj1ELj4ELj8ENS_18Kernel_traits_baseILj2560ES2_S2_fS2_fjLj128EEEEELb1ELb1ELb0EEEvNS_9BwdParamsE,"aw",@nobits
	.sectionflags	@""
	.align	16
	.zero		1024


//--------------------- .nv.shared._ZN10layer_norm22ln_bwd_finalize_kernelINS_22Kernel_traits_finalizeILj2560E13__nv_bfloat16S2_fS2_fjLb0ELj1024ELj4ENS_18Kernel_traits_baseILj2560ES2_S2_fS2_fjLj1024EEEEELb0ELb1EEEvNS_9BwdParamsE --------------------------
	.section	.nv.shared._ZN10layer_norm22ln_bwd_finalize_kernelINS_22Kernel_traits_finalizeILj2560E13__nv_bfloat16S2_fS2_fjLb0ELj1024ELj4ENS_18Kernel_traits_baseILj2560ES2_S2_fS2_fjLj1024EEEEELb0ELb1EEEvNS_9BwdParamsE,"aw",@nobits
	.sectionflags	@""
	.align	16
.nv.shared._ZN10layer_norm22ln_bwd_finalize_kernelINS_22Kernel_traits_finalizeILj2560E13__nv_bfloat16S2_fS2_fjLb0ELj1024ELj4ENS_18Kernel_traits_baseILj2560ES2_S2_fS2_fjLj1024EEEEELb0ELb1EEEvNS_9BwdParamsE:
	.zero		9472


//--------------------- .nv.shared._ZN10layer_norm40ln_parallel_residual_bwd_finalize_kernelINS_22Kernel_traits_finalizeILj2560E13__nv_bfloat16S2_fS2_fjLb0ELj1024ELj4ENS_18Kernel_traits_baseILj2560ES2_S2_fS2_fjLj1024EEEEELb1EEEvNS_9BwdParamsE --------------------------
	.section	.nv.shared._ZN10layer_norm40ln_parallel_residual_bwd_finalize_kernelINS_22Kernel_traits_finalizeILj2560E13__nv_bfloat16S2_fS2_fjLb0ELj1024ELj4ENS_18Kernel_traits_baseILj2560ES2_S2_fS2_fjLj1024EEEEELb1EEEvNS_9BwdParamsE,"aw",@nobits
	.sectionflags	@""
	.align	16
.nv.shared._ZN10layer_norm40ln_parallel_residual_bwd_finalize_kernelINS_22Kernel_traits_finalizeILj2560E13__nv_bfloat16S2_fS2_fjLb0ELj1024ELj4ENS_18Kernel_traits_baseILj2560ES2_S2_fS2_fjLj1024EEEEELb1EEEvNS_9BwdParamsE:
	.zero		17920


//--------------------- .nv.shared._ZN10layer_norm31ln_parallel_residual_bwd_kernelINS_13Kernel_traitsI13__nv_bfloat16S2_fS2_fjLj2560ELj1ELj1ELj4ELj8ENS_18Kernel_traits_baseILj2560ES2_S2_fS2_fjLj128EEEEELb1ELb1ELb1EEEvNS_9BwdParamsE --------------------------
	.section	.nv.shared._ZN10layer_norm31ln_parallel_residual_bwd_kernelINS_13Kernel_traitsI13__nv_bfloat16S2_fS2_fjLj2560ELj1ELj1ELj4ELj8ENS_18Kernel_traits_baseILj2560ES2_S2_fS2_fjLj128EEEEELb1ELb1ELb1EEEvNS_9BwdParamsE,"aw",@nobits
	.sectionflags	@""
	.align	16
	.zero		1024


//--------------------- .nv.shared._ZN10layer_norm31ln_parallel_residual_bwd_kernelINS_13Kernel_traitsIf13__nv_bfloat16fS2_fjLj2560ELj1ELj1ELj4ELj8ENS_18Kernel_traits_baseILj2560EfS2_fS2_fjLj128EEEEELb0ELb0ELb0EEEvNS_9BwdParamsE --------------------------
	.section	.nv.shared._ZN10layer_norm31ln_parallel_residual_bwd_kernelINS_13Kernel_traitsIf13__nv_bfloat16fS2_fjLj2560ELj1ELj1ELj4ELj8ENS_18Kernel_traits_baseILj2560EfS2_fS2_fjLj128EEEEELb0ELb0ELb0EEEvNS_9BwdParamsE,"aw",@nobits
	.sectionflags	@""
	.align	16
	.zero		1024


//--------------------- .nv.shared._ZN10layer_norm31ln_parallel_residual_bwd_kernelINS_13Kernel_traitsIf13__nv_bfloat16fS2_fjLj2560ELj1ELj1ELj4ELj8ENS_18Kernel_traits_baseILj2560EfS2_fS2_fjLj128EEEEELb0ELb0ELb1EEEvNS_9BwdParamsE --------------------------
	.section	.nv.shared._ZN10layer_norm31ln_parallel_residual_bwd_kernelINS_13Kernel_traitsIf13__nv_bfloat16fS2_fjLj2560ELj1ELj1ELj4ELj8ENS_18Kernel_traits_baseILj2560EfS2_fS2_fjLj128EEEEELb0ELb0ELb1EEEvNS_9BwdParamsE,"aw",@nobits
	.sectionflags	@""
	.align	16
	.zero		1024


//--------------------- .nv.shared._ZN10layer_norm31ln_parallel_residual_bwd_kernelINS_13Kernel_traitsIf13__nv_bfloat16fS2_fjLj2560ELj1ELj1ELj4ELj8ENS_18Kernel_traits_baseILj2560EfS2_fS2_fjLj128EEEEELb0ELb1ELb0EEEvNS_9BwdParamsE --------------------------
	.section	.nv.shared._ZN10layer_norm31ln_parallel_residual_bwd_kernelINS_13Kernel_traitsIf13__nv_bfloat16fS2_fjLj2560ELj1ELj1ELj4ELj8ENS_18Kernel_traits_baseILj2560EfS2_fS2_fjLj128EEEEELb0ELb1ELb0EEEvNS_9BwdParamsE,"aw",@nobits
	.sectionflags	@""
	.align	16
	.zero		1024


//--------------------- .nv.shared._ZN10layer_norm31ln_parallel_residual_bwd_kernelINS_13Kernel_traitsIf13__nv_bfloat16fS2_fjLj2560ELj1ELj1ELj4ELj8ENS_18Kernel_traits_baseILj2560EfS2_fS2_fjLj128EEEEELb0ELb1ELb1EEEvNS_9BwdParamsE --------------------------
	.section	.nv.shared._ZN10layer_norm31ln_parallel_residual_bwd_kernelINS_13Kernel_traitsIf13__nv_bfloat16fS2_fjLj2560ELj1ELj1ELj4ELj8ENS_18Kernel_traits_baseILj2560EfS2_fS2_fjLj128EEEEELb0ELb1ELb1EEEvNS_9BwdParamsE,"aw",@nobits
	.sectionflags	@""
	.align	16
	.zero		1024


//--------------------- .nv.shared._ZN10layer_norm31ln_parallel_residual_bwd_kernelINS_13Kernel_traitsIf13__nv_bfloat16fS2_fjLj2560ELj1ELj1ELj4ELj8ENS_18Kernel_traits_baseILj2560EfS2_fS2_fjLj128EEEEELb1ELb0ELb0EEEvNS_9BwdParamsE --------------------------
	.section	.nv.shared._ZN10layer_norm31ln_parallel_residual_bwd_kernelINS_13Kernel_traitsIf13__nv_bfloat16fS2_fjLj2560ELj1ELj1ELj4ELj8ENS_18Kernel_traits_baseILj2560EfS2_fS2_fjLj128EEEEELb1ELb0ELb0EEEvNS_9BwdParamsE,"aw",@nobits
	.sectionflags	@""
	.align	16
	.zero		1024


//--------------------- .nv.shared._ZN10layer_norm31ln_parallel_residual_bwd_kernelINS_13Kernel_traitsIf13__nv_bfloat16fS2_fjLj2560ELj1ELj1ELj4ELj8ENS_18Kernel_traits_baseILj2560EfS2_fS2_fjLj128EEEEELb1ELb0ELb1EEEvNS_9BwdParamsE --------------------------
	.section	.nv.shared._ZN10layer_norm31ln_parallel_residual_bwd_kernelINS_13Kernel_traitsIf13__nv_bfloat16fS2_fjLj2560ELj1ELj1ELj4ELj8ENS_18Kernel_traits_baseILj2560EfS2_fS2_fjLj128EEEEELb1ELb0ELb1EEEvNS_9BwdParamsE,"aw",@nobits
	.sectionflags	@""
	.align	16
	.zero		1024


//--------------------- .nv.shared._ZN10layer_norm22ln_bwd_finalize_kernelINS_22Kernel_traits_finalizeILj2560Ef13__nv_bfloat16fS2_fjLb0ELj1024ELj4ENS_18Kernel_traits_baseILj2560EfS2_fS2_fjLj1024EEEEELb0ELb0EEEvNS_9BwdParamsE --------------------------
	.section	.nv.shared._ZN10layer_norm22ln_bwd_finalize_kernelINS_22Kernel_traits_finalizeILj2560Ef13__nv_bfloat16fS2_fjLb0ELj1024ELj4ENS_18Kernel_traits_baseILj2560EfS2_fS2_fjLj1024EEEEELb0ELb0EEEvNS_9BwdParamsE,"aw",@nobits
	.sectionflags	@""
	.align	16
.nv.shared._ZN10layer_norm22ln_bwd_finalize_kernelINS_22Kernel_traits_finalizeILj2560Ef13__nv_bfloat16fS2_fjLb0ELj1024ELj4ENS_18Kernel_traits_baseILj2560EfS2_fS2_fjLj1024EEEEELb0ELb0EEEvNS_9BwdParamsE:
	.zero		9472


//--------------------- .nv.shared._ZN10layer_norm40ln_parallel_residual_bwd_finalize_kernelINS_22Kernel_traits_finalizeILj2560Ef13__nv_bfloat16fS2_fjLb0ELj1024ELj4ENS_18Kernel_traits_baseILj2560EfS2_fS2_fjLj1024EEEEELb0EEEvNS_9BwdParamsE --------------------------
	.section	.nv.shared._ZN10layer_norm40ln_parallel_residual_bwd_finalize_kernelINS_22Kernel_traits_finalizeILj2560Ef13__nv_bfloat16fS2_fjLb0ELj1024ELj4ENS_18Kernel_traits_baseILj2560EfS2_fS2_fjLj1024EEEEELb0EEEvNS_9BwdParamsE,"aw",@nobits
	.sectionflags	@""
	.align	16
.nv.shared._ZN10layer_norm40ln_parallel_residual_bwd_finalize_kernelINS_22Kernel_traits_finalizeILj2560Ef13__nv_bfloat16fS2_fjLb0ELj1024ELj4ENS_18Kernel_traits_baseILj2560EfS2_fS2_fjLj1024EEEEELb0EEEvNS_9BwdParamsE:
	.zero		17920


//--------------------- .nv.shared._ZN10layer_norm31ln_parallel_residual_bwd_kernelINS_13Kernel_traitsIf13__nv_bfloat16fS2_fjLj2560ELj1ELj1ELj4ELj8ENS_18Kernel_traits_baseILj2560EfS2_fS2_fjLj128EEEEELb1ELb1ELb0EEEvNS_9BwdParamsE --------------------------
	.section	.nv.shared._ZN10layer_norm31ln_parallel_residual_bwd_kernelINS_13Kernel_traitsIf13__nv_bfloat16fS2_fjLj2560ELj1ELj1ELj4ELj8ENS_18Kernel_traits_baseILj2560EfS2_fS2_fjLj128EEEEELb1ELb1ELb0EEEvNS_9BwdParamsE,"aw",@nobits
	.sectionflags	@""
	.align	16
	.zero		1024


//--------------------- .nv.shared._ZN10layer_norm22ln_bwd_finalize_kernelINS_22Kernel_traits_finalizeILj2560Ef13__nv_bfloat16fS2_fjLb0ELj1024ELj4ENS_18Kernel_traits_baseILj2560EfS2_fS2_fjLj1024EEEEELb0ELb1EEEvNS_9BwdParamsE --------------------------
	.section	.nv.shared._ZN10layer_norm22ln_bwd_finalize_kernelINS_22Kernel_traits_finalizeILj2560Ef13__nv_bfloat16fS2_fjLb0ELj1024ELj4ENS_18Kernel_traits_baseILj2560EfS2_fS2_fjLj1024EEEEELb0ELb1EEEvNS_9BwdParamsE,"aw",@nobits
	.sectionflags	@""
	.align	16
.nv.shared._ZN10layer_norm22ln_bwd_finalize_kernelINS_22Kernel_traits_finalizeILj2560Ef13__nv_bfloat16fS2_fjLb0ELj1024ELj4ENS_18Kernel_traits_baseILj2560EfS2_fS2_fjLj1024EEEEELb0ELb1EEEvNS_9BwdParamsE:
	.zero		9472


//--------------------- .nv.shared._ZN10layer_norm40ln_parallel_residual_bwd_finalize_kernelINS_22Kernel_traits_finalizeILj2560Ef13__nv_bfloat16fS2_fjLb0ELj1024ELj4ENS_18Kernel_traits_baseILj2560EfS2_fS2_fjLj1024EEEEELb1EEEvNS_9BwdParamsE --------------------------
	.section	.nv.shared._ZN10layer_norm40ln_parallel_residual_bwd_finalize_kernelINS_22Kernel_traits_finalizeILj2560Ef13__nv_bfloat16fS2_fjLb0ELj1024ELj4ENS_18Kernel_traits_baseILj2560EfS2_fS2_fjLj1024EEEEELb1EEEvNS_9BwdParamsE,"aw",@nobits
	.sectionflags	@""
	.align	16
.nv.shared._ZN10layer_norm40ln_parallel_residual_bwd_finalize_kernelINS_22Kernel_traits_finalizeILj2560Ef13__nv_bfloat16fS2_fjLb0ELj1024ELj4ENS_18Kernel_traits_baseILj2560EfS2_fS2_fjLj1024EEEEELb1EEEvNS_9BwdParamsE:
	.zero		17920


//--------------------- .nv.shared._ZN10layer_norm31ln_parallel_residual_bwd_kernelINS_13Kernel_traitsIf13__nv_bfloat16fS2_fjLj2560ELj1ELj1ELj4ELj8ENS_18Kernel_traits_baseILj2560EfS2_fS2_fjLj128EEEEELb1ELb1ELb1EEEvNS_9BwdParamsE --------------------------
	.section	.nv.shared._ZN10layer_norm31ln_parallel_residual_bwd_kernelINS_13Kernel_traitsIf13__nv_bfloat16fS2_fjLj2560ELj1ELj1ELj4ELj8ENS_18Kernel_traits_baseILj2560EfS2_fS2_fjLj128EEEEELb1ELb1ELb1EEEvNS_9BwdParamsE,"aw",@nobits
	.sectionflags	@""
	.align	16
	.zero		1024


//--------------------- .nv.shared._ZN10layer_norm31ln_parallel_residual_bwd_kernelINS_13Kernel_traitsIf6__halfS2_S2_fjLj2560ELj1ELj1ELj4ELj8ENS_18Kernel_traits_baseILj2560EfS2_S2_S2_fjLj128EEEEELb0ELb0ELb0EEEvNS_9BwdParamsE --------------------------
	.section	.nv.shared._ZN10layer_norm31ln_parallel_residual_bwd_kernelINS_13Kernel_traitsIf6__halfS2_S2_fjLj2560ELj1ELj1ELj4ELj8ENS_18Kernel_traits_baseILj2560EfS2_S2_S2_fjLj128EEEEELb0ELb0ELb0EEEvNS_9BwdParamsE,"aw",@nobits
	.sectionflags	@""
	.align	16
	.zero		1024


//--------------------- .nv.shared._ZN10layer_norm31ln_parallel_residual_bwd_kernelINS_13Kernel_traitsIf6__halfS2_S2_fjLj2560ELj1ELj1ELj4ELj8ENS_18Kernel_traits_baseILj2560EfS2_S2_S2_fjLj128EEEEELb0ELb0ELb1EEEvNS_9BwdParamsE --------------------------
	.section	.nv.shared._ZN10layer_norm31ln_parallel_residual_bwd_kernelINS_13Kernel_traitsIf6__halfS2_S2_fjLj2560ELj1ELj1ELj4ELj8ENS_18Kernel_traits_baseILj2560EfS2_S2_S2_fjLj128EEEEELb0ELb0ELb1EEEvNS_9BwdParamsE,"aw",@nobits
	.sectionflags	@""
	.align	16
	.zero		1024


//--------------------- .nv.shared._ZN10layer_norm31ln_parallel_residual_bwd_kernelINS_13Kernel_traitsIf6__halfS2_S2_fjLj2560ELj1ELj1ELj4ELj8ENS_18Kernel_traits_baseILj2560EfS2_S2_S2_fjLj128EEEEELb0ELb1ELb0EEEvNS_9BwdParamsE --------------------------
	.section	.nv.shared._ZN10layer_norm31ln_parallel_residual_bwd_kernelINS_13Kernel_traitsIf6__halfS2_S2_fjLj2560ELj1ELj1ELj4ELj8ENS_18Kernel_traits_baseILj2560EfS2_S2_S2_fjLj128EEEEELb0ELb1ELb0EEEvNS_9BwdParamsE,"aw",@nobits
	.sectionflags	@""
	.align	16
	.zero		1024


//--------------------- .nv.shared._ZN10layer_norm31ln_parallel_residual_bwd_kernelINS_13Kernel_traitsIf6__halfS2_S2_fjLj2560ELj1ELj1ELj4ELj8ENS_18Kernel_traits_baseILj2560EfS2_S2_S2_fjLj128EEEEELb0ELb1ELb1EEEvNS_9BwdParamsE --------------------------
	.section	.nv.shared._ZN10layer_norm31ln_parallel_residual_bwd_kernelINS_13Kernel_traitsIf6__halfS2_S2_fjLj2560ELj1ELj1ELj4ELj8ENS_18Kernel_traits_baseILj2560EfS2_S2_S2_fjLj128EEEEELb0ELb1ELb1EEEvNS_9BwdParamsE,"aw",@nobits
	.sectionflags	@""
	.align	16
	.zero		1024


//--------------------- .nv.shared._ZN10layer_norm31ln_parallel_residual_bwd_kernelINS_13Kernel_traitsIf6__halfS2_S2_fjLj2560ELj1ELj1ELj4ELj8ENS_18Kernel_traits_baseILj2560EfS2_S2_S2_fjLj128EEEEELb1ELb0ELb0EEEvNS_9BwdParamsE --------------------------
	.section	.nv.shared._ZN10layer_norm31ln_parallel_residual_bwd_kernelINS_13Kernel_traitsIf6__halfS2_S2_fjLj2560ELj1ELj1ELj4ELj8ENS_18Kernel_traits_baseILj2560EfS2_S2_S2_fjLj128EEEEELb1ELb0ELb0EEEvNS_9BwdParamsE,"aw",@nobits
	.sectionflags	@""
	.align	16
	.zero		1024


//--------------------- .nv.shared._ZN10layer_norm31ln_parallel_residual_bwd_kernelINS_13Kernel_traitsIf6__halfS2_S2_fjLj2560ELj1ELj1ELj4ELj8ENS_18Kernel_traits_baseILj2560EfS2_S2_S2_fjLj128EEEEELb1ELb0ELb1EEEvNS_9BwdParamsE --------------------------
	.section	.nv.shared._ZN10layer_norm31ln_parallel_residual_bwd_kernelINS_13Kernel_traitsIf6__halfS2_S2_fjLj2560ELj1ELj1ELj4ELj8ENS_18Kernel_traits_baseILj2560EfS2_S2_S2_fjLj128EEEEELb1ELb0ELb1EEEvNS_9BwdParamsE,"aw",@nobits
	.sectionflags	@""
	.align	16
	.zero		1024


//--------------------- .nv.shared._ZN10layer_norm22ln_bwd_finalize_kernelINS_22Kernel_traits_finalizeILj2560Ef6__halfS2_S2_fjLb0ELj1024ELj4ENS_18Kernel_traits_baseILj2560EfS2_S2_S2_fjLj1024EEEEELb0ELb0EEEvNS_9BwdParamsE --------------------------
	.section	.nv.shared._ZN10layer_norm22ln_bwd_finalize_kernelINS_22Kernel_traits_finalizeILj2560Ef6__halfS2_S2_fjLb0ELj1024ELj4ENS_18Kernel_traits_baseILj2560EfS2_S2_S2_fjLj1024EEEEELb0ELb0EEEvNS_9BwdParamsE,"aw",@nobits
	.sectionflags	@""
	.align	16
.nv.shared._ZN10layer_norm22ln_bwd_finalize_kernelINS_22Kernel_traits_finalizeILj2560Ef6__halfS2_S2_fjLb0ELj1024ELj4ENS_18Kernel_traits_baseILj2560EfS2_S2_S2_fjLj1024EEEEELb0ELb0EEEvNS_9BwdParamsE:
	.zero		9472


//--------------------- .nv.shared._ZN10layer_norm40ln_parallel_residual_bwd_finalize_kernelINS_22Kernel_traits_finalizeILj2560Ef6__halfS2_S2_fjLb0ELj1024ELj4ENS_18Kernel_traits_baseILj2560EfS2_S2_S2_fjLj1024EEEEELb0EEEvNS_9BwdParamsE --------------------------
	.section	.nv.shared._ZN10layer_norm40ln_parallel_residual_bwd_finalize_kernelINS_22Kernel_traits_finalizeILj2560Ef6__halfS2_S2_fjLb0ELj1024ELj4ENS_18Kernel_traits_baseILj2560EfS2_S2_S2_fjLj1024EEEEELb0EEEvNS_9BwdParamsE,"aw",@nobits
	.sectionflags	@""
	.align	16
.nv.shared._ZN10layer_norm40ln_parallel_residual_bwd_finalize_kernelINS_22Kernel_traits_finalizeILj2560Ef6__halfS2_S2_fjLb0ELj1024ELj4ENS_18Kernel_traits_baseILj2560EfS2_S2_S2_fjLj1024EEEEELb0EEEvNS_9BwdParamsE:
	.zero		17920


//--------------------- .nv.shared._ZN10layer_norm31ln_parallel_residual_bwd_kernelINS_13Kernel_traitsIf6__halfS2_S2_fjLj2560ELj1ELj1ELj4ELj8ENS_18Kernel_traits_baseILj2560EfS2_S2_S2_fjLj128EEEEELb1ELb1ELb0EEEvNS_9BwdParamsE --------------------------
	.section	.nv.shared._ZN10layer_norm31ln_parallel_residual_bwd_kernelINS_13Kernel_traitsIf6__halfS2_S2_fjLj2560ELj1ELj1ELj4ELj8ENS_18Kernel_traits_baseILj2560EfS2_S2_S2_fjLj128EEEEELb1ELb1ELb0EEEvNS_9BwdParamsE,"aw",@nobits
	.sectionflags	@""
	.align	16
	.zero		1024


//--------------------- .nv.shared._ZN10layer_norm22ln_bwd_finalize_kernelINS_22Kernel_traits_finalizeILj2560Ef6__halfS2_S2_fjLb0ELj1024ELj4ENS_18Kernel_traits_baseILj2560EfS2_S2_S2_fjLj1024EEEEELb0ELb1EEEvNS_9BwdParamsE --------------------------
	.section	.nv.shared._ZN10layer_norm22ln_bwd_finalize_kernelINS_22Kernel_traits_finalizeILj2560Ef6__halfS2_S2_fjLb0ELj1024ELj4ENS_18Kernel_traits_baseILj2560EfS2_S2_S2_fjLj1024EEEEELb0ELb1EEEvNS_9BwdParamsE,"aw",@nobits
	.sectionflags	@""
	.align	16
.nv.shared._ZN10layer_norm22ln_bwd_finalize_kernelINS_22Kernel_traits_finalizeILj2560Ef6__halfS2_S2_fjLb0ELj1024ELj4ENS_18Kernel_traits_baseILj2560EfS2_S2_S2_fjLj1024EEEEELb0ELb1EEEvNS_9BwdParamsE:
	.zero		9472


//--------------------- .nv.shared._ZN10layer_norm40ln_parallel_residual_bwd_finalize_kernelINS_22Kernel_traits_finalizeILj2560Ef6__halfS2_S2_fjLb0ELj1024ELj4ENS_18Kernel_traits_baseILj2560EfS2_S2_S2_fjLj1024EEEEELb1EEEvNS_9BwdParamsE --------------------------
	.section	.nv.shared._ZN10layer_norm40ln_parallel_residual_bwd_finalize_kernelINS_22Kernel_traits_finalizeILj2560Ef6__halfS2_S2_fjLb0ELj1024ELj4ENS_18Kernel_traits_baseILj2560EfS2_S2_S2_fjLj1024EEEEELb1EEEvNS_9BwdParamsE,"aw",@nobits
	.sectionflags	@""
	.align	16
.nv.shared._ZN10layer_norm40ln_parallel_residual_bwd_finalize_kernelINS_22Kernel_traits_finalizeILj2560Ef6__halfS2_S2_fjLb0ELj1024ELj4ENS_18Kernel_traits_baseILj2560EfS2_S2_S2_fjLj1024EEEEELb1EEEvNS_9BwdParamsE:
	.zero		17920


//--------------------- .nv.shared._ZN10layer_norm31ln_parallel_residual_bwd_kernelINS_13Kernel_traitsIf6__halfS2_S2_fjLj2560ELj1ELj1ELj4ELj8ENS_18Kernel_traits_baseILj2560EfS2_S2_S2_fjLj128EEEEELb1ELb1ELb1EEEvNS_9BwdParamsE --------------------------
	.section	.nv.shared._ZN10layer_norm31ln_parallel_residual_bwd_kernelINS_13Kernel_traitsIf6__halfS2_S2_fjLj2560ELj1ELj1ELj4ELj8ENS_18Kernel_traits_baseILj2560EfS2_S2_S2_fjLj128EEEEELb1ELb1ELb1EEEvNS_9BwdParamsE,"aw",@nobits
	.sectionflags	@""
	.align	16
	.zero		1024


//--------------------- .nv.shared._ZN10layer_norm31ln_parallel_residual_bwd_kernelINS_13Kernel_traitsI6__halfS2_fS2_fjLj2560ELj1ELj1ELj4ELj8ENS_18Kernel_traits_baseILj2560ES2_S2_fS2_fjLj128EEEEELb0ELb0ELb0EEEvNS_9BwdParamsE --------------------------
	.section	.nv.shared._ZN10layer_norm31ln_parallel_residual_bwd_kernelINS_13Kernel_traitsI6__halfS2_fS2_fjLj2560ELj1ELj1ELj4ELj8ENS_18Kernel_traits_baseILj2560ES2_S2_fS2_fjLj128EEEEELb0ELb0ELb0EEEvNS_9BwdParamsE,"aw",@nobits
	.sectionflags	@""
	.align	16
	.zero		1024


//--------------------- .nv.shared._ZN10layer_norm31ln_parallel_residual_bwd_kernelINS_13Kernel_traitsI6__halfS2_fS2_fjLj2560ELj1ELj1ELj4ELj8ENS_18Kernel_traits_baseILj2560ES2_S2_fS2_fjLj128EEEEELb0ELb0ELb1EEEvNS_9BwdParamsE --------------------------
	.section	.nv.shared._ZN10layer_norm31ln_parallel_residual_bwd_kernelINS_13Kernel_traitsI6__halfS2_fS2_fjLj2560ELj1ELj1ELj4ELj8ENS_18Kernel_traits_baseILj2560ES2_S2_fS2_fjLj128EEEEELb0ELb0ELb1EEEvNS_9BwdParamsE,"aw",@nobits
	.sectionflags	@""
	.align	16
	.zero		1024


//--------------------- .nv.shared._ZN10layer_norm31ln_parallel_residual_bwd_kernelINS_13Kernel_traitsI6__halfS2_fS2_fjLj2560ELj1ELj1ELj4ELj8ENS_18Kernel_traits_baseILj2560ES2_S2_fS2_fjLj128EEEEELb0ELb1ELb0EEEvNS_9BwdParamsE --------------------------
	.section	.nv.shared._ZN10layer_norm31ln_parallel_residual_bwd_kernelINS_13Kernel_traitsI6__halfS2_fS2_fjLj2560ELj1ELj1ELj4ELj8ENS_18Kernel_traits_baseILj2560ES2_S2_fS2_fjLj128EEEEELb0ELb1ELb0EEEvNS_9BwdParamsE,"aw",@nobits
	.sectionflags	@""
	.align	16
	.zero		1024


//--------------------- .nv.shared._ZN10layer_norm31ln_parallel_residual_bwd_kernelINS_13Kernel_traitsI6__halfS2_fS2_fjLj2560ELj1ELj1ELj4ELj8ENS_18Kernel_traits_baseILj2560ES2_S2_fS2_fjLj128EEEEELb0ELb1ELb1EEEvNS_9BwdParamsE --------------------------
	.section	.nv.shared._ZN10layer_norm31ln_parallel_residual_bwd_kernelINS_13Kernel_traitsI6__halfS2_fS2_fjLj2560ELj1ELj1ELj4ELj8ENS_18Kernel_traits_baseILj2560ES2_S2_fS2_fjLj128EEEEELb0ELb1ELb1EEEvNS_9BwdParamsE,"aw",@nobits
	.sectionflags	@""
	.align	16
	.zero		1024


//--------------------- .nv.shared._ZN10layer_norm31ln_parallel_residual_bwd_kernelINS_13Kernel_traitsI6__halfS2_fS2_fjLj2560ELj1ELj1ELj4ELj8ENS_18Kernel_traits_baseILj2560ES2_S2_fS2_fjLj128EEEEELb1ELb0ELb0EEEvNS_9BwdParamsE --------------------------
	.section	.nv.shared._ZN10layer_norm31ln_parallel_residual_bwd_kernelINS_13Kernel_traitsI6__halfS2_fS2_fjLj2560ELj1ELj1ELj4ELj8ENS_18Kernel_traits_baseILj2560ES2_S2_fS2_fjLj128EEEEELb1ELb0ELb0EEEvNS_9BwdParamsE,"aw",@nobits
	.sectionflags	@""
	.align	16
	.zero		1024


//--------------------- .nv.shared._ZN10layer_norm31ln_parallel_residual_bwd_kernelINS_13Kernel_traitsI6__halfS2_fS2_fjLj2560ELj1ELj1ELj4ELj8ENS_18Kernel_traits_baseILj2560ES2_S2_fS2_fjLj128EEEEELb1ELb0ELb1EEEvNS_9BwdParamsE --------------------------
	.section	.nv.shared._ZN10layer_norm31ln_parallel_residual_bwd_kernelINS_13Kernel_traitsI6__halfS2_fS2_fjLj2560ELj1ELj1ELj4ELj8ENS_18Kernel_traits_baseILj2560ES2_S2_fS2_fjLj128EEEEELb1ELb0ELb1EEEvNS_9BwdParamsE,"aw",@nobits
	.sectionflags	@""
	.align	16
	.zero		1024


//--------------------- .nv.shared._ZN10layer_norm22ln_bwd_finalize_kernelINS_22Kernel_traits_finalizeILj2560E6__halfS2_fS2_fjLb0ELj1024ELj4ENS_18Kernel_traits_baseILj2560ES2_S2_fS2_fjLj1024EEEEELb0ELb0EEEvNS_9BwdParamsE --------------------------
	.section	.nv.shared._ZN10layer_norm22ln_bwd_finalize_kernelINS_22Kernel_traits_finalizeILj2560E6__halfS2_fS2_fjLb0ELj1024ELj4ENS_18Kernel_traits_baseILj2560ES2_S2_fS2_fjLj1024EEEEELb0ELb0EEEvNS_9BwdParamsE,"aw",@nobits
	.sectionflags	@""
	.align	16
.nv.shared._ZN10layer_norm22ln_bwd_finalize_kernelINS_22Kernel_traits_finalizeILj2560E6__halfS2_fS2_fjLb0ELj1024ELj4ENS_18Kernel_traits_baseILj2560ES2_S2_fS2_fjLj1024EEEEELb0ELb0EEEvNS_9BwdParamsE:
	.zero		9472


//--------------------- .nv.shared._ZN10layer_norm40ln_parallel_residual_bwd_finalize_kernelINS_22Kernel_traits_finalizeILj2560E6__halfS2_fS2_fjLb0ELj1024ELj4ENS_18Kernel_traits_baseILj2560ES2_S2_fS2_fjLj1024EEEEELb0EEEvNS_9BwdParamsE --------------------------
	.section	.nv.shared._ZN10layer_norm40ln_parallel_residual_bwd_finalize_kernelINS_22Kernel_traits_finalizeILj2560E6__halfS2_fS2_fjLb0ELj1024ELj4ENS_18Kernel_traits_baseILj2560ES2_S2_fS2_fjLj1024EEEEELb0EEEvNS_9BwdParamsE,"aw",@nobits
	.sectionflags	@""
	.align	16
.nv.shared._ZN10layer_norm40ln_parallel_residual_bwd_finalize_kernelINS_22Kernel_traits_finalizeILj2560E6__halfS2_fS2_fjLb0ELj1024ELj4ENS_18Kernel_traits_baseILj2560ES2_S2_fS2_fjLj1024EEEEELb0EEEvNS_9BwdParamsE:
	.zero		17920


//--------------------- .nv.shared._ZN10layer_norm31ln_parallel_residual_bwd_kernelINS_13Kernel_traitsI6__halfS2_fS2_fjLj2560ELj1ELj1ELj4ELj8ENS_18Kernel_traits_baseILj2560ES2_S2_fS2_fjLj128EEEEELb1ELb1ELb0EEEvNS_9BwdParamsE --------------------------
	.section	.nv.shared._ZN10layer_norm31ln_parallel_residual_bwd_kernelINS_13Kernel_traitsI6__halfS2_fS2_fjLj2560ELj1ELj1ELj4ELj8ENS_18Kernel_traits_baseILj2560ES2_S2_fS2_fjLj128EEEEELb1ELb1ELb0EEEvNS_9BwdParamsE,"aw",@nobits
	.sectionflags	@""
	.align	16
	.zero		1024


//--------------------- .nv.shared._ZN10layer_norm22ln_bwd_finalize_kernelINS_22Kernel_traits_finalizeILj2560E6__halfS2_fS2_fjLb0ELj1024ELj4ENS_18Kernel_traits_baseILj2560ES2_S2_fS2_fjLj1024EEEEELb0ELb1EEEvNS_9BwdParamsE --------------------------
	.section	.nv.shared._ZN10layer_norm22ln_bwd_finalize_kernelINS_22Kernel_traits_finalizeILj2560E6__halfS2_fS2_fjLb0ELj1024ELj4ENS_18Kernel_traits_baseILj2560ES2_S2_fS2_fjLj1024EEEEELb0ELb1EEEvNS_9BwdParamsE,"aw",@nobits
	.sectionflags	@""
	.align	16
.nv.shared._ZN10layer_norm22ln_bwd_finalize_kernelINS_22Kernel_traits_finalizeILj2560E6__halfS2_fS2_fjLb0ELj1024ELj4ENS_18Kernel_traits_baseILj2560ES2_S2_fS2_fjLj1024EEEEELb0ELb1EEEvNS_9BwdParamsE:
	.zero		9472


//--------------------- .nv.shared._ZN10layer_norm40ln_parallel_residual_bwd_finalize_kernelINS_22Kernel_traits_finalizeILj2560E6__halfS2_fS2_fjLb0ELj1024ELj4ENS_18Kernel_traits_baseILj2560ES2_S2_fS2_fjLj1024EEEEELb1EEEvNS_9BwdParamsE --------------------------
	.section	.nv.shared._ZN10layer_norm40ln_parallel_residual_bwd_finalize_kernelINS_22Kernel_traits_finalizeILj2560E6__halfS2_fS2_fjLb0ELj1024ELj4ENS_18Kernel_traits_baseILj2560ES2_S2_fS2_fjLj1024EEEEELb1EEEvNS_9BwdParamsE,"aw",@nobits
	.sectionflags	@""
	.align	16
.nv.shared._ZN10layer_norm40ln_parallel_residual_bwd_finalize_kernelINS_22Kernel_traits_finalizeILj2560E6__halfS2_fS2_fjLb0ELj1024ELj4ENS_18Kernel_traits_baseILj2560ES2_S2_fS2_fjLj1024EEEEELb1EEEvNS_9BwdParamsE:
	.zero		17920


//--------------------- .nv.shared._ZN10layer_norm31ln_parallel_residual_bwd_kernelINS_13Kernel_traitsI6__halfS2_fS2_fjLj2560ELj1ELj1ELj4ELj8ENS_18Kernel_traits_baseILj2560ES2_S2_fS2_fjLj128EEEEELb1ELb1ELb1EEEvNS_9BwdParamsE --------------------------
	.section	.nv.shared._ZN10layer_norm31ln_parallel_residual_bwd_kernelINS_13Kernel_traitsI6__halfS2_fS2_fjLj2560ELj1ELj1ELj4ELj8ENS_18Kernel_traits_baseILj2560ES2_S2_fS2_fjLj128EEEEELb1ELb1ELb1EEEvNS_9BwdParamsE,"aw",@nobits
	.sectionflags	@""
	.align	16
	.zero		1024


//--------------------- .nv.shared._ZN10layer_norm31ln_parallel_residual_bwd_kernelINS_13Kernel_traitsIf6__halffS2_fjLj2560ELj1ELj1ELj4ELj8ENS_18Kernel_traits_baseILj2560EfS2_fS2_fjLj128EEEEELb0ELb0ELb0EEEvNS_9BwdParamsE --------------------------
	.section	.nv.shared._ZN10layer_norm31ln_parallel_residual_bwd_kernelINS_13Kernel_traitsIf6__halffS2_fjLj2560ELj1ELj1ELj4ELj8ENS_18Kernel_traits_baseILj2560EfS2_fS2_fjLj128EEEEELb0ELb0ELb0EEEvNS_9BwdParamsE,"aw",@nobits
	.sectionflags	@""
	.align	16
	.zero		1024


//--------------------- .nv.shared._ZN10layer_norm31ln_parallel_residual_bwd_kernelINS_13Kernel_traitsIf6__halffS2_fjLj2560ELj1ELj1ELj4ELj8ENS_18Kernel_traits_baseILj2560EfS2_fS2_fjLj128EEEEELb0ELb0ELb1EEEvNS_9BwdParamsE --------------------------
	.section	.nv.shared._ZN10layer_norm31ln_parallel_residual_bwd_kernelINS_13Kernel_traitsIf6__halffS2_fjLj2560ELj1ELj1ELj4ELj8ENS_18Kernel_traits_baseILj2560EfS2_fS2_fjLj128EEEEELb0ELb0ELb1EEEvNS_9BwdParamsE,"aw",@nobits
	.sectionflags	@""
	.align	16
	.zero		1024


//--------------------- .nv.shared._ZN10layer_norm31ln_parallel_residual_bwd_kernelINS_13Kernel_traitsIf6__halffS2_fjLj2560ELj1ELj1ELj4ELj8ENS_18Kernel_traits_baseILj2560EfS2_fS2_fjLj128EEEEELb0ELb1ELb0EEEvNS_9BwdParamsE --------------------------
	.section	.nv.shared._ZN10layer_norm31ln_parallel_residual_bwd_kernelINS_13Kernel_traitsIf6__halffS2_fjLj2560ELj1ELj1ELj4ELj8ENS_18Kernel_traits_baseILj2560EfS2_fS2_fjLj128EEEEELb0ELb1ELb0EEEvNS_9BwdParamsE,"aw",@nobits
	.sectionflags	@""
	.align	16
	.zero		1024


//--------------------- .nv.shared._ZN10layer_norm31ln_parallel_residual_bwd_kernelINS_13Kernel_traitsIf6__halffS2_fjLj2560ELj1ELj1ELj4ELj8ENS_18Kernel_traits_baseILj2560EfS2_fS2_fjLj128EEEEELb0ELb1ELb1EEEvNS_9BwdParamsE --------------------------
	.section	.nv.shared._ZN10layer_norm31ln_parallel_residual_bwd_kernelINS_13Kernel_traitsIf6__halffS2_fjLj2560ELj1ELj1ELj4ELj8ENS_18Kernel_traits_baseILj2560EfS2_fS2_fjLj128EEEEELb0ELb1ELb1EEEvNS_9BwdParamsE,"aw",@nobits
	.sectionflags	@""
	.align	16
	.zero		1024


//--------------------- .nv.shared._ZN10layer_norm31ln_parallel_residual_bwd_kernelINS_13Kernel_traitsIf6__halffS2_fjLj2560ELj1ELj1ELj4ELj8ENS_18Kernel_traits_baseILj2560EfS2_fS2_fjLj128EEEEELb1ELb0ELb0EEEvNS_9BwdParamsE --------------------------
	.section	.nv.shared._ZN10layer_norm31ln_parallel_residual_bwd_kernelINS_13Kernel_traitsIf6__halffS2_fjLj2560ELj1ELj1ELj4ELj8ENS_18Kernel_traits_baseILj2560EfS2_fS2_fjLj128EEEEELb1ELb0ELb0EEEvNS_9BwdParamsE,"aw",@nobits
	.sectionflags	@""
	.align	16
	.zero		1024


//--------------------- .nv.shared._ZN10layer_norm31ln_parallel_residual_bwd_kernelINS_13Kernel_traitsIf6__halffS2_fjLj2560ELj1ELj1ELj4ELj8ENS_18Kernel_traits_baseILj2560EfS2_fS2_fjLj128EEEEELb1ELb0ELb1EEEvNS_9BwdParamsE --------------------------
	.section	.nv.shared._ZN10layer_norm31ln_parallel_residual_bwd_kernelINS_13Kernel_traitsIf6__halffS2_fjLj2560ELj1ELj1ELj4ELj8ENS_18Kernel_traits_baseILj2560EfS2_fS2_fjLj128EEEEELb1ELb0ELb1EEEvNS_9BwdParamsE,"aw",@nobits
	.sectionflags	@""
	.align	16
	.zero		1024


//--------------------- .nv.shared._ZN10layer_norm22ln_bwd_finalize_kernelINS_22Kernel_traits_finalizeILj2560Ef6__halffS2_fjLb0ELj1024ELj4ENS_18Kernel_traits_baseILj2560EfS2_fS2_fjLj1024EEEEELb0ELb0EEEvNS_9BwdParamsE --------------------------
	.section	.nv.shared._ZN10layer_norm22ln_bwd_finalize_kernelINS_22Kernel_traits_finalizeILj2560Ef6__halffS2_fjLb0ELj1024ELj4ENS_18Kernel_traits_baseILj2560EfS2_fS2_fjLj1024EEEEELb0ELb0EEEvNS_9BwdParamsE,"aw",@nobits
	.sectionflags	@""
	.align	16
.nv.shared._ZN10layer_norm22ln_bwd_finalize_kernelINS_22Kernel_traits_finalizeILj2560Ef6__halffS2_fjLb0ELj1024ELj4ENS_18Kernel_traits_baseILj2560EfS2_fS2_fjLj1024EEEEELb0ELb0EEEvNS_9BwdParamsE:
	.zero		9472


//--------------------- .nv.shared._ZN10layer_norm40ln_parallel_residual_bwd_finalize_kernelINS_22Kernel_traits_finalizeILj2560Ef6__halffS2_fjLb0ELj1024ELj4ENS_18Kernel_traits_baseILj2560EfS2_fS2_fjLj1024EEEEELb0EEEvNS_9BwdParamsE --------------------------
	.section	.nv.shared._ZN10layer_norm40ln_parallel_residual_bwd_finalize_kernelINS_22Kernel_traits_finalizeILj2560Ef6__halffS2_fjLb0ELj1024ELj4ENS_18Kernel_traits_baseILj2560EfS2_fS2_fjLj1024EEEEELb0EEEvNS_9BwdParamsE,"aw",@nobits
	.sectionflags	@""
	.align	16
.nv.shared._ZN10layer_norm40ln_parallel_residual_bwd_finalize_kernelINS_22Kernel_traits_finalizeILj2560Ef6__halffS2_fjLb0ELj1024ELj4ENS_18Kernel_traits_baseILj2560EfS2_fS2_fjLj1024EEEEELb0EEEvNS_9BwdParamsE:
	.zero		17920


//--------------------- .nv.shared._ZN10layer_norm31ln_parallel_residual_bwd_kernelINS_13Kernel_traitsIf6__halffS2_fjLj2560ELj1ELj1ELj4ELj8ENS_18Kernel_traits_baseILj2560EfS2_fS2_fjLj128EEEEELb1ELb1ELb0EEEvNS_9BwdParamsE --------------------------
	.section	.nv.shared._ZN10layer_norm31ln_parallel_residual_bwd_kernelINS_13Kernel_traitsIf6__halffS2_fjLj2560ELj1ELj1ELj4ELj8ENS_18Kernel_traits_baseILj2560EfS2_fS2_fjLj128EEEEELb1ELb1ELb0EEEvNS_9BwdParamsE,"aw",@nobits
	.sectionflags	@""
	.align	16
	.zero		1024


//--------------------- .nv.shared._ZN10layer_norm22ln_bwd_finalize_kernelINS_22Kernel_traits_finalizeILj2560Ef6__halffS2_fjLb0ELj1024ELj4ENS_18Kernel_traits_baseILj2560EfS2_fS2_fjLj1024EEEEELb0ELb1EEEvNS_9BwdParamsE --------------------------
	.section	.nv.shared._ZN10layer_norm22ln_bwd_finalize_kernelINS_22Kernel_traits_finalizeILj2560Ef6__halffS2_fjLb0ELj1024ELj4ENS_18Kernel_traits_baseILj2560EfS2_fS2_fjLj1024EEEEELb0ELb1EEEvNS_9BwdParamsE,"aw",@nobits
	.sectionflags	@""
	.align	16
.nv.shared._ZN10layer_norm22ln_bwd_finalize_kernelINS_22Kernel_traits_finalizeILj2560Ef6__halffS2_fjLb0ELj1024ELj4ENS_18Kernel_traits_baseILj2560EfS2_fS2_fjLj1024EEEEELb0ELb1EEEvNS_9BwdParamsE:
	.zero		9472


//--------------------- .nv.shared._ZN10layer_norm40ln_parallel_residual_bwd_finalize_kernelINS_22Kernel_traits_finalizeILj2560Ef6__halffS2_fjLb0ELj1024ELj4ENS_18Kernel_traits_baseILj2560EfS2_fS2_fjLj1024EEEEELb1EEEvNS_9BwdParamsE --------------------------
	.section	.nv.shared._ZN10layer_norm40ln_parallel_residual_bwd_finalize_kernelINS_22Kernel_traits_finalizeILj2560Ef6__halffS2_fjLb0ELj1024ELj4ENS_18Kernel_traits_baseILj2560EfS2_fS2_fjLj1024EEEEELb1EEEvNS_9BwdParamsE,"aw",@nobits
	.sectionflags	@""
	.align	16
.nv.shared._ZN10layer_norm40ln_parallel_residual_bwd_finalize_kernelINS_22Kernel_traits_finalizeILj2560Ef6__halffS2_fjLb0ELj1024ELj4ENS_18Kernel_traits_baseILj2560EfS2_fS2_fjLj1024EEEEELb1EEEvNS_9BwdParamsE:
	.zero		17920


//--------------------- .nv.shared._ZN10layer_norm31ln_parallel_residual_bwd_kernelINS_13Kernel_traitsIf6__halffS2_fjLj2560ELj1ELj1ELj4ELj8ENS_18Kernel_traits_baseILj2560EfS2_fS2_fjLj128EEEEELb1ELb1ELb1EEEvNS_9BwdParamsE --------------------------
	.section	.nv.shared._ZN10layer_norm31ln_parallel_residual_bwd_kernelINS_13Kernel_traitsIf6__halffS2_fjLj2560ELj1ELj1ELj4ELj8ENS_18Kernel_traits_baseILj2560EfS2_fS2_fjLj128EEEEELb1ELb1ELb1EEEvNS_9BwdParamsE,"aw",@nobits
	.sectionflags	@""
	.align	16
	.zero		1024


//--------------------- .nv.shared._ZN10layer_norm31ln_parallel_residual_bwd_kernelINS_13Kernel_traitsI6__halfffffjLj2560ELj1ELj1ELj4ELj16ENS_18Kernel_traits_baseILj2560ES2_ffffjLj128EEEEELb0ELb0ELb0EEEvNS_9BwdParamsE --------------------------
	.section	.nv.shared._ZN10layer_norm31ln_parallel_residual_bwd_kernelINS_13Kernel_traitsI6__halfffffjLj2560ELj1ELj1ELj4ELj16ENS_18Kernel_traits_baseILj2560ES2_ffffjLj128EEEEELb0ELb0ELb0EEEvNS_9BwdParamsE,"aw",@nobits
	.sectionflags	@""
	.align	16
	.zero		1024


//--------------------- .nv.shared._ZN10layer_norm31ln_parallel_residual_bwd_kernelINS_13Kernel_traitsI6__halfffffjLj2560ELj1ELj1ELj4ELj16ENS_18Kernel_traits_baseILj2560ES2_ffffjLj128EEEEELb0ELb0ELb1EEEvNS_9BwdParamsE --------------------------
	.section	.nv.shared._ZN10layer_norm31ln_parallel_residual_bwd_kernelINS_13Kernel_traitsI6__halfffffjLj2560ELj1ELj1ELj4ELj16ENS_18Kernel_traits_baseILj2560ES2_ffffjLj128EEEEELb0ELb0ELb1EEEvNS_9BwdParamsE,"aw",@nobits
	.sectionflags	@""
	.align	16
	.zero		1024


//--------------------- .nv.shared._ZN10layer_norm31ln_parallel_residual_bwd_kernelINS_13Kernel_traitsI6__halfffffjLj2560ELj1ELj1ELj4ELj16ENS_18Kernel_traits_baseILj2560ES2_ffffjLj128EEEEELb0ELb1ELb0EEEvNS_9BwdParamsE --------------------------
	.section	.nv.shared._ZN10layer_norm31ln_parallel_residual_bwd_kernelINS_13Kernel_traitsI6__halfffffjLj2560ELj1ELj1ELj4ELj16ENS_18Kernel_traits_baseILj2560ES2_ffffjLj128EEEEELb0ELb1ELb0EEEvNS_9BwdParamsE,"aw",@nobits
	.sectionflags	@""
	.align	16
	.zero		1024


//--------------------- .nv.shared._ZN10layer_norm31ln_parallel_residual_bwd_kernelINS_13Kernel_traitsI6__halfffffjLj2560ELj1ELj1ELj4ELj16ENS_18Kernel_traits_baseILj2560ES2_ffffjLj128EEEEELb0ELb1ELb1EEEvNS_9BwdParamsE --------------------------
	.section	.nv.shared._ZN10layer_norm31ln_parallel_residual_bwd_kernelINS_13Kernel_traitsI6__halfffffjLj2560ELj1ELj1ELj4ELj16ENS_18Kernel_traits_baseILj2560ES2_ffffjLj128EEEEELb0ELb1ELb1EEEvNS_9BwdParamsE,"aw",@nobits
	.sectionflags	@""
	.align	16
	.zero		1024


//--------------------- .nv.shared._ZN10layer_norm31ln_parallel_residual_bwd_kernelINS_13Kernel_traitsI6__halfffffjLj2560ELj1ELj1ELj4ELj16ENS_18Kernel_traits_baseILj2560ES2_ffffjLj128EEEEELb1ELb0ELb0EEEvNS_9BwdParamsE --------------------------
	.section	.nv.shared._ZN10layer_norm31ln_parallel_residual_bwd_kernelINS_13Kernel_traitsI6__halfffffjLj2560ELj1ELj1ELj4ELj16ENS_18Kernel_traits_baseILj2560ES2_ffffjLj128EEEEELb1ELb0ELb0EEEvNS_9BwdParamsE,"aw",@nobits
	.sectionflags	@""
	.align	16
	.zero		1024


//--------------------- .nv.shared._ZN10layer_norm31ln_parallel_residual_bwd_kernelINS_13Kernel_traitsI6__halfffffjLj2560ELj1ELj1ELj4ELj16ENS_18Kernel_traits_baseILj2560ES2_ffffjLj128EEEEELb1ELb0ELb1EEEvNS_9BwdParamsE --------------------------
	.section	.nv.shared._ZN10layer_norm31ln_parallel_residual_bwd_kernelINS_13Kernel_traitsI6__halfffffjLj2560ELj1ELj1ELj4ELj16ENS_18Kernel_traits_baseILj2560ES2_ffffjLj128EEEEELb1ELb0ELb1EEEvNS_9BwdParamsE,"aw",@nobits
	.sectionflags	@""
	.align	16
	.zero		1024


//--------------------- .nv.shared._ZN10layer_norm22ln_bwd_finalize_kernelINS_22Kernel_traits_finalizeILj2560E6__halfffffjLb0ELj1024ELj4ENS_18Kernel_traits_baseILj2560ES2_ffffjLj1024EEEEELb0ELb0EEEvNS_9BwdParamsE --------------------------
	.section	.nv.shared._ZN10layer_norm22ln_bwd_finalize_kernelINS_22Kernel_traits_finalizeILj2560E6__halfffffjLb0ELj1024ELj4ENS_18Kernel_traits_baseILj2560ES2_ffffjLj1024EEEEELb0ELb0EEEvNS_9BwdParamsE,"aw",@nobits
	.sectionflags	@""
	.align	16
.nv.shared._ZN10layer_norm22ln_bwd_finalize_kernelINS_22Kernel_traits_finalizeILj2560E6__halfffffjLb0ELj1024ELj4ENS_18Kernel_traits_baseILj2560ES2_ffffjLj1024EEEEELb0ELb0EEEvNS_9BwdParamsE:
	.zero		9472


//--------------------- .nv.shared._ZN10layer_norm40ln_parallel_residual_bwd_finalize_kernelINS_22Kernel_traits_finalizeILj2560E6__halfffffjLb0ELj1024ELj4ENS_18Kernel_traits_baseILj2560ES2_ffffjLj1024EEEEELb0EEEvNS_9BwdParamsE --------------------------
	.section	.nv.shared._ZN10layer_norm40ln_parallel_residual_bwd_finalize_kernelINS_22Kernel_traits_finalizeILj2560E6__halfffffjLb0ELj1024ELj4ENS_18Kernel_traits_baseILj2560ES2_ffffjLj1024EEEEELb0EEEvNS_9BwdParamsE,"aw",@nobits
	.sectionflags	@""
	.align	16
.nv.shared._ZN10layer_norm40ln_parallel_residual_bwd_finalize_kernelINS_22Kernel_traits_finalizeILj2560E6__halfffffjLb0ELj1024ELj4ENS_18Kernel_traits_baseILj2560ES2_ffffjLj1024EEEEELb0EEEvNS_9BwdParamsE:
	.zero		17920


//--------------------- .nv.shared._ZN10layer_norm31ln_parallel_residual_bwd_kernelINS_13Kernel_traitsI6__halfffffjLj2560ELj1ELj1ELj4ELj16ENS_18Kernel_traits_baseILj2560ES2_ffffjLj128EEEEELb1ELb1ELb0EEEvNS_9BwdParamsE --------------------------
	.section	.nv.shared._ZN10layer_norm31ln_parallel_residual_bwd_kernelINS_13Kernel_traitsI6__halfffffjLj2560ELj1ELj1ELj4ELj16ENS_18Kernel_traits_baseILj2560ES2_ffffjLj128EEEEELb1ELb1ELb0EEEvNS_9BwdParamsE,"aw",@nobits
	.sectionflags	@""
	.align	16
	.zero		1024


//--------------------- .nv.shared._ZN10layer_norm22ln_bwd_finalize_kernelINS_22Kernel_traits_finalizeILj2560E6__halfffffjLb0ELj1024ELj4ENS_18Kernel_traits_baseILj2560ES2_ffffjLj1024EEEEELb0ELb1EEEvNS_9BwdParamsE --------------------------
	.section	.nv.shared._ZN10layer_norm22ln_bwd_finalize_kernelINS_22Kernel_traits_finalizeILj2560E6__halfffffjLb0ELj1024ELj4ENS_18Kernel_traits_baseILj2560ES2_ffffjLj1024EEEEELb0ELb1EEEvNS_9BwdParamsE,"aw",@nobits
	.sectionflags	@""
	.align	16
.nv.shared._ZN10layer_norm22ln_bwd_finalize_kernelINS_22Kernel_traits_finalizeILj2560E6__halfffffjLb0ELj1024ELj4ENS_18Kernel_traits_baseILj2560ES2_ffffjLj1024EEEEELb0ELb1EEEvNS_9BwdParamsE:
	.zero		9472


//--------------------- .nv.shared._ZN10layer_norm40ln_parallel_residual_bwd_finalize_kernelINS_22Kernel_traits_finalizeILj2560E6__halfffffjLb0ELj1024ELj4ENS_18Kernel_traits_baseILj2560ES2_ffffjLj1024EEEEELb1EEEvNS_9BwdParamsE --------------------------
	.section	.nv.shared._ZN10layer_norm40ln_parallel_residual_bwd_finalize_kernelINS_22Kernel_traits_finalizeILj2560E6__halfffffjLb0ELj1024ELj4ENS_18Kernel_traits_baseILj2560ES2_ffffjLj1024EEEEELb1EEEvNS_9BwdParamsE,"aw",@nobits
	.sectionflags	@""
	.align	16
.nv.shared._ZN10layer_norm40ln_parallel_residual_bwd_finalize_kernelINS_22Kernel_traits_finalizeILj2560E6__halfffffjLb0ELj1024ELj4ENS_18Kernel_traits_baseILj2560ES2_ffffjLj1024EEEEELb1EEEvNS_9BwdParamsE:
	.zero		17920


//--------------------- .nv.shared._ZN10layer_norm31ln_parallel_residual_bwd_kernelINS_13Kernel_traitsI6__halfffffjLj2560ELj1ELj1ELj4ELj16ENS_18Kernel_traits_baseILj2560ES2_ffffjLj128EEEEELb1ELb1ELb1EEEvNS_9BwdParamsE --------------------------
	.section	.nv.shared._ZN10layer_norm31ln_parallel_residual_bwd_kernelINS_13Kernel_traitsI6__halfffffjLj2560ELj1ELj1ELj4ELj16ENS_18Kernel_traits_baseILj2560ES2_ffffjLj128EEEEELb1ELb1ELb1EEEvNS_9BwdParamsE,"aw",@nobits
	.sectionflags	@""
	.align	16
	.zero		1024


//--------------------- .nv.shared._ZN10layer_norm31ln_parallel_residual_bwd_kernelINS_13Kernel_traitsIfffffjLj2560ELj1ELj1ELj4ELj16ENS_18Kernel_traits_baseILj2560EfffffjLj128EEEEELb0ELb0ELb0EEEvNS_9BwdParamsE --------------------------
	.section	.nv.shared._ZN10layer_norm31ln_parallel_residual_bwd_kernelINS_13Kernel_traitsIfffffjLj2560ELj1ELj1ELj4ELj16ENS_18Kernel_traits_baseILj2560EfffffjLj128EEEEELb0ELb0ELb0EEEvNS_9BwdParamsE,"aw",@nobits
	.sectionflags	@""
	.align	16
	.zero		1024


//--------------------- .nv.shared._ZN10layer_norm31ln_parallel_residual_bwd_kernelINS_13Kernel_traitsIfffffjLj2560ELj1ELj1ELj4ELj16ENS_18Kernel_traits_baseILj2560EfffffjLj128EEEEELb0ELb0ELb1EEEvNS_9BwdParamsE --------------------------
	.section	.nv.shared._ZN10layer_norm31ln_parallel_residual_bwd_kernelINS_13Kernel_traitsIfffffjLj2560ELj1ELj1ELj4ELj16ENS_18Kernel_traits_baseILj2560EfffffjLj128EEEEELb0ELb0ELb1EEEvNS_9BwdParamsE,"aw",@nobits
	.sectionflags	@""
	.align	16
	.zero		1024


//--------------------- .nv.shared._ZN10layer_norm31ln_parallel_residual_bwd_kernelINS_13Kernel_traitsIfffffjLj2560ELj1ELj1ELj4ELj16ENS_18Kernel_traits_baseILj2560EfffffjLj128EEEEELb0ELb1ELb0EEEvNS_9BwdParamsE --------------------------
	.section	.nv.shared._ZN10layer_norm31ln_parallel_residual_bwd_kernelINS_13Kernel_traitsIfffffjLj2560ELj1ELj1ELj4ELj16ENS_18Kernel_traits_baseILj2560EfffffjLj128EEEEELb0ELb1ELb0EEEvNS_9BwdParamsE,"aw",@nobits
	.sectionflags	@""
	.align	16
	.zero		1024


//--------------------- .nv.shared._ZN10layer_norm31ln_parallel_residual_bwd_kernelINS_13Kernel_traitsIfffffjLj2560ELj1ELj1ELj4ELj16ENS_18Kernel_traits_baseILj2560EfffffjLj128EEEEELb0ELb1ELb1EEEvNS_9BwdParamsE --------------------------
	.section	.nv.shared._ZN10layer_norm31ln_parallel_residual_bwd_kernelINS_13Kernel_traitsIfffffjLj2560ELj1ELj1ELj4ELj16ENS_18Kernel_traits_baseILj2560EfffffjLj128EEEEELb0ELb1ELb1EEEvNS_9BwdParamsE,"aw",@nobits
	.sectionflags	@""
	.align	16
	.zero		1024


//--------------------- .nv.shared._ZN10layer_norm31ln_parallel_residual_bwd_kernelINS_13Kernel_traitsIfffffjLj2560ELj1ELj1ELj4ELj16ENS_18Kernel_traits_baseILj2560EfffffjLj128EEEEELb1ELb0ELb0EEEvNS_9BwdParamsE --------------------------
	.section	.nv.shared._ZN10layer_norm31ln_parallel_residual_bwd_kernelINS_13Kernel_traitsIfffffjLj2560ELj1ELj1ELj4ELj16ENS_18Kernel_traits_baseILj2560EfffffjLj128EEEEELb1ELb0ELb0EEEvNS_9BwdParamsE,"aw",@nobits
	.sectionflags	@""
	.align	16
	.zero		1024


//--------------------- .nv.shared._ZN10layer_norm31ln_parallel_residual_bwd_kernelINS_13Kernel_traitsIfffffjLj2560ELj1ELj1ELj4ELj16ENS_18Kernel_traits_baseILj2560EfffffjLj128EEEEELb1ELb0ELb1EEEvNS_9BwdParamsE --------------------------
	.section	.nv.shared._ZN10layer_norm31ln_parallel_residual_bwd_kernelINS_13Kernel_traitsIfffffjLj2560ELj1ELj1ELj4ELj16ENS_18Kernel_traits_baseILj2560EfffffjLj128EEEEELb1ELb0ELb1EEEvNS_9BwdParamsE,"aw",@nobits
	.sectionflags	@""
	.align	16
	.zero		1024


//--------------------- .nv.shared._ZN10layer_norm22ln_bwd_finalize_kernelINS_22Kernel_traits_finalizeILj2560EfffffjLb0ELj1024ELj4ENS_18Kernel_traits_baseILj2560EfffffjLj1024EEEEELb0ELb0EEEvNS_9BwdParamsE --------------------------
	.section	.nv.shared._ZN10layer_norm22ln_bwd_finalize_kernelINS_22Kernel_traits_finalizeILj2560EfffffjLb0ELj1024ELj4ENS_18Kernel_traits_baseILj2560EfffffjLj1024EEEEELb0ELb0EEEvNS_9BwdParamsE,"aw",@nobits
	.sectionflags	@""
	.align	16
.nv.shared._ZN10layer_norm22ln_bwd_finalize_kernelINS_22Kernel_traits_finalizeILj2560EfffffjLb0ELj1024ELj4ENS_18Kernel_traits_baseILj2560EfffffjLj1024EEEEELb0ELb0EEEvNS_9BwdParamsE:
	.zero		9472


//--------------------- .nv.shared._ZN10layer_norm40ln_parallel_residual_bwd_finalize_kernelINS_22Kernel_traits_finalizeILj2560EfffffjLb0ELj1024ELj4ENS_18Kernel_traits_baseILj2560EfffffjLj1024EEEEELb0EEEvNS_9BwdParamsE --------------------------
	.section	.nv.shared._ZN10layer_norm40ln_parallel_residual_bwd_finalize_kernelINS_22Kernel_traits_finalizeILj2560EfffffjLb0ELj1024ELj4ENS_18Kernel_traits_baseILj2560EfffffjLj1024EEEEELb0EEEvNS_9BwdParamsE,"aw",@nobits
	.sectionflags	@""
	.align	16
.nv.shared._ZN10layer_norm40ln_parallel_residual_bwd_finalize_kernelINS_22Kernel_traits_finalizeILj2560EfffffjLb0ELj1024ELj4ENS_18Kernel_traits_baseILj2560EfffffjLj1024EEEEELb0EEEvNS_9BwdParamsE:
	.zero		17920


//--------------------- .nv.shared._ZN10layer_norm31ln_parallel_residual_bwd_kernelINS_13Kernel_traitsIfffffjLj2560ELj1ELj1ELj4ELj16ENS_18Kernel_traits_baseILj2560EfffffjLj128EEEEELb1ELb1ELb0EEEvNS_9BwdParamsE --------------------------
	.section	.nv.shared._ZN10layer_norm31ln_parallel_residual_bwd_kernelINS_13Kernel_traitsIfffffjLj2560ELj1ELj1ELj4ELj16ENS_18Kernel_traits_baseILj2560EfffffjLj128EEEEELb1ELb1ELb0EEEvNS_9BwdParamsE,"aw",@nobits
	.sectionflags	@""
	.align	16
	.zero		1024


//--------------------- .nv.shared._ZN10layer_norm22ln_bwd_finalize_kernelINS_22Kernel_traits_finalizeILj2560EfffffjLb0ELj1024ELj4ENS_18Kernel_traits_baseILj2560EfffffjLj1024EEEEELb0ELb1EEEvNS_9BwdParamsE --------------------------
	.section	.nv.shared._ZN10layer_norm22ln_bwd_finalize_kernelINS_22Kernel_traits_finalizeILj2560EfffffjLb0ELj1024ELj4ENS_18Kernel_traits_baseILj2560EfffffjLj1024EEEEELb0ELb1EEEvNS_9BwdParamsE,"aw",@nobits
	.sectionflags	@""
	.align	16
.nv.shared._ZN10layer_norm22ln_bwd_finalize_kernelINS_22Kernel_traits_finalizeILj2560EfffffjLb0ELj1024ELj4ENS_18Kernel_traits_baseILj2560EfffffjLj1024EEEEELb0ELb1EEEvNS_9BwdParamsE:
	.zero		9472


//--------------------- .nv.shared._ZN10layer_norm40ln_parallel_residual_bwd_finalize_kernelINS_22Kernel_traits_finalizeILj2560EfffffjLb0ELj1024ELj4ENS_18Kernel_traits_baseILj2560EfffffjLj1024EEEEELb1EEEvNS_9BwdParamsE --------------------------
	.section	.nv.shared._ZN10layer_norm40ln_parallel_residual_bwd_finalize_kernelINS_22Kernel_traits_finalizeILj2560EfffffjLb0ELj1024ELj4ENS_18Kernel_traits_baseILj2560EfffffjLj1024EEEEELb1EEEvNS_9BwdParamsE,"aw",@nobits
	.sectionflags	@""
	.align	16
.nv.shared._ZN10layer_norm40ln_parallel_residual_bwd_finalize_kernelINS_22Kernel_traits_finalizeILj2560EfffffjLb0ELj1024ELj4ENS_18Kernel_traits_baseILj2560EfffffjLj1024EEEEELb1EEEvNS_9BwdParamsE:
	.zero		17920


//--------------------- .nv.shared._ZN10layer_norm31ln_parallel_residual_bwd_kernelINS_13Kernel_traitsIfffffjLj2560ELj1ELj1ELj4ELj16ENS_18Kernel_traits_baseILj2560EfffffjLj128EEEEELb1ELb1ELb1EEEvNS_9BwdParamsE --------------------------
	.section	.nv.shared._ZN10layer_norm31ln_parallel_residual_bwd_kernelINS_13Kernel_traitsIfffffjLj2560ELj1ELj1ELj4ELj16ENS_18Kernel_traits_baseILj2560EfffffjLj128EEEEELb1ELb1ELb1EEEvNS_9BwdParamsE,"aw",@nobits
	.sectionflags	@""
	.align	16
	.zero		1024


//--------------------- .nv.constant0._ZN10layer_norm31ln_parallel_residual_bwd_kernelINS_13Kernel_traitsI13__nv_bfloat16S2_S2_S2_fjLj2560ELj1ELj1ELj4ELj8ENS_18Kernel_traits_baseILj2560ES2_S2_S2_S2_fjLj128EEEEELb0ELb0ELb0EEEvNS_9BwdParamsE --------------------------
	.section	.nv.constant0._ZN10layer_norm31ln_parallel_residual_bwd_kernelINS_13Kernel_traitsI13__nv_bfloat16S2_S2_S2_fjLj2560ELj1ELj1ELj4ELj8ENS_18Kernel_traits_baseILj2560ES2_S2_S2_S2_fjLj128EEEEELb0ELb0ELb0EEEvNS_9BwdParamsE,"a",@progbits
	.sectionflags	@""
	.align	4
.nv.constant0._ZN10layer_norm31ln_parallel_residual_bwd_kernelINS_13Kernel_traitsI13__nv_bfloat16S2_S2_S2_fjLj2560ELj1ELj1ELj4ELj8ENS_18Kernel_traits_baseILj2560ES2_S2_S2_S2_fjLj128EEEEELb0ELb0ELb0EEEvNS_9BwdParamsE:
	.zero		1192


//--------------------- .nv.constant0._ZN10layer_norm31ln_parallel_residual_bwd_kernelINS_13Kernel_traitsI13__nv_bfloat16S2_S2_S2_fjLj2560ELj1ELj1ELj4ELj8ENS_18Kernel_traits_baseILj2560ES2_S2_S2_S2_fjLj128EEEEELb0ELb0ELb1EEEvNS_9BwdParamsE --------------------------
	.section	.nv.constant0._ZN10layer_norm31ln_parallel_residual_bwd_kernelINS_13Kernel_traitsI13__nv_bfloat16S2_S2_S2_fjLj2560ELj1ELj1ELj4ELj8ENS_18Kernel_traits_baseILj2560ES2_S2_S2_S2_fjLj128EEEEELb0ELb0ELb1EEEvNS_9BwdParamsE,"a",@progbits
	.sectionflags	@""
	.align	4
.nv.constant0._ZN10layer_norm31ln_parallel_residual_bwd_kernelINS_13Kernel_traitsI13__nv_bfloat16S2_S2_S2_fjLj2560ELj1ELj1ELj4ELj8ENS_18Kernel_traits_baseILj2560ES2_S2_S2_S2_fjLj128EEEEELb0ELb0ELb1EEEvNS_9BwdParamsE:
	.zero		1192


//--------------------- .nv.constant0._ZN10layer_norm31ln_parallel_residual_bwd_kernelINS_13Kernel_traitsI13__nv_bfloat16S2_S2_S2_fjLj2560ELj1ELj1ELj4ELj8ENS_18Kernel_traits_baseILj2560ES2_S2_S2_S2_fjLj128EEEEELb0ELb1ELb0EEEvNS_9BwdParamsE --------------------------
	.section	.nv.constant0._ZN10layer_norm31ln_parallel_residual_bwd_kernelINS_13Kernel_traitsI13__nv_bfloat16S2_S2_S2_fjLj2560ELj1ELj1ELj4ELj8ENS_18Kernel_traits_baseILj2560ES2_S2_S2_S2_fjLj128EEEEELb0ELb1ELb0EEEvNS_9BwdParamsE,"a",@progbits
	.sectionflags	@""
	.align	4
.nv.constant0._ZN10layer_norm31ln_parallel_residual_bwd_kernelINS_13Kernel_traitsI13__nv_bfloat16S2_S2_S2_fjLj2560ELj1ELj1ELj4ELj8ENS_18Kernel_traits_baseILj2560ES2_S2_S2_S2_fjLj128EEEEELb0ELb1ELb0EEEvNS_9BwdParamsE:
	.zero		1192


//--------------------- .nv.constant0._ZN10layer_norm31ln_parallel_residual_bwd_kernelINS_13Kernel_traitsI13__nv_bfloat16S2_S2_S2_fjLj2560ELj1ELj1ELj4ELj8ENS_18Kernel_traits_baseILj2560ES2_S2_S2_S2_fjLj128EEEEELb0ELb1ELb1EEEvNS_9BwdParamsE --------------------------
	.section	.nv.constant0._ZN10layer_norm31ln_parallel_residual_bwd_kernelINS_13Kernel_traitsI13__nv_bfloat16S2_S2_S2_fjLj2560ELj1ELj1ELj4ELj8ENS_18Kernel_traits_baseILj2560ES2_S2_S2_S2_fjLj128EEEEELb0ELb1ELb1EEEvNS_9BwdParamsE,"a",@progbits
	.sectionflags	@""
	.align	4
.nv.constant0._ZN10layer_norm31ln_parallel_residual_bwd_kernelINS_13Kernel_traitsI13__nv_bfloat16S2_S2_S2_fjLj2560ELj1ELj1ELj4ELj8ENS_18Kernel_traits_baseILj2560ES2_S2_S2_S2_fjLj128EEEEELb0ELb1ELb1EEEvNS_9BwdParamsE:
	.zero		1192


//--------------------- .nv.constant0._ZN10layer_norm31ln_parallel_residual_bwd_kernelINS_13Kernel_traitsI13__nv_bfloat16S2_S2_S2_fjLj2560ELj1ELj1ELj4ELj8ENS_18Kernel_traits_baseILj2560ES2_S2_S2_S2_fjLj128EEEEELb1ELb0ELb0EEEvNS_9BwdParamsE --------------------------
	.section	.nv.constant0._ZN10layer_norm31ln_parallel_residual_bwd_kernelINS_13Kernel_traitsI13__nv_bfloat16S2_S2_S2_fjLj2560ELj1ELj1ELj4ELj8ENS_18Kernel_traits_baseILj2560ES2_S2_S2_S2_fjLj128EEEEELb1ELb0ELb0EEEvNS_9BwdParamsE,"a",@progbits
	.sectionflags	@""
	.align	4
.nv.constant0._ZN10layer_norm31ln_parallel_residual_bwd_kernelINS_13Kernel_traitsI13__nv_bfloat16S2_S2_S2_fjLj2560ELj1ELj1ELj4ELj8ENS_18Kernel_traits_baseILj2560ES2_S2_S2_S2_fjLj128EEEEELb1ELb0ELb0EEEvNS_9BwdParamsE:
	.zero		1192


//--------------------- .nv.constant0._ZN10layer_norm31ln_parallel_residual_bwd_kernelINS_13Kernel_traitsI13__nv_bfloat16S2_S2_S2_fjLj2560ELj1ELj1ELj4ELj8ENS_18Kernel_traits_baseILj2560ES2_S2_S2_S2_fjLj128EEEEELb1ELb0ELb1EEEvNS_9BwdParamsE --------------------------
	.section	.nv.constant0._ZN10layer_norm31ln_parallel_residual_bwd_kernelINS_13Kernel_traitsI13__nv_bfloat16S2_S2_S2_fjLj2560ELj1ELj1ELj4ELj8ENS_18Kernel_traits_baseILj2560ES2_S2_S2_S2_fjLj128EEEEELb1ELb0ELb1EEEvNS_9BwdParamsE,"a",@progbits
	.sectionflags	@""
	.align	4
.nv.constant0._ZN10layer_norm31ln_parallel_residual_bwd_kernelINS_13Kernel_traitsI13__nv_bfloat16S2_S2_S2_fjLj2560ELj1ELj1ELj4ELj8ENS_18Kernel_traits_baseILj2560ES2_S2_S2_S2_fjLj128EEEEELb1ELb0ELb1EEEvNS_9BwdParamsE:
	.zero		1192


//--------------------- .nv.constant0._ZN10layer_norm22ln_bwd_finalize_kernelINS_22Kernel_traits_finalizeILj2560E13__nv_bfloat16S2_S2_S2_fjLb0ELj1024ELj4ENS_18Kernel_traits_baseILj2560ES2_S2_S2_S2_fjLj1024EEEEELb0ELb0EEEvNS_9BwdParamsE --------------------------
	.section	.nv.constant0._ZN10layer_norm22ln_bwd_finalize_kernelINS_22Kernel_traits_finalizeILj2560E13__nv_bfloat16S2_S2_S2_fjLb0ELj1024ELj4ENS_18Kernel_traits_baseILj2560ES2_S2_S2_S2_fjLj1024EEEEELb0ELb0EEEvNS_9BwdParamsE,"a",@progbits
	.sectionflags	@""
	.align	4
.nv.constant0._ZN10layer_norm22ln_bwd_finalize_kernelINS_22Kernel_traits_finalizeILj2560E13__nv_bfloat16S2_S2_S2_fjLb0ELj1024ELj4ENS_18Kernel_traits_baseILj2560ES2_S2_S2_S2_fjLj1024EEEEELb0ELb0EEEvNS_9BwdParamsE:
	.zero		1192


//--------------------- .nv.constant0._ZN10layer_norm40ln_parallel_residual_bwd_finalize_kernelINS_22Kernel_traits_finalizeILj2560E13__nv_bfloat16S2_S2_S2_fjLb0ELj1024ELj4ENS_18Kernel_traits_baseILj2560ES2_S2_S2_S2_fjLj1024EEEEELb0EEEvNS_9BwdParamsE --------------------------
	.section	.nv.constant0._ZN10layer_norm40ln_parallel_residual_bwd_finalize_kernelINS_22Kernel_traits_finalizeILj2560E13__nv_bfloat16S2_S2_S2_fjLb0ELj1024ELj4ENS_18Kernel_traits_baseILj2560ES2_S2_S2_S2_fjLj1024EEEEELb0EEEvNS_9BwdParamsE,"a",@progbits
	.sectionflags	@""
	.align	4
.nv.constant0._ZN10layer_norm40ln_parallel_residual_bwd_finalize_kernelINS_22Kernel_traits_finalizeILj2560E13__nv_bfloat16S2_S2_S2_fjLb0ELj1024ELj4ENS_18Kernel_traits_baseILj2560ES2_S2_S2_S2_fjLj1024EEEEELb0EEEvNS_9BwdParamsE:
	.zero		1192


//--------------------- .nv.constant0._ZN10layer_norm31ln_parallel_residual_bwd_kernelINS_13Kernel_traitsI13__nv_bfloat16S2_S2_S2_fjLj2560ELj1ELj1ELj4ELj8ENS_18Kernel_traits_baseILj2560ES2_S2_S2_S2_fjLj128EEEEELb1ELb1ELb0EEEvNS_9BwdParamsE --------------------------
	.section	.nv.constant0._ZN10layer_norm31ln_parallel_residual_bwd_kernelINS_13Kernel_traitsI13__nv_bfloat16S2_S2_S2_fjLj2560ELj1ELj1ELj4ELj8ENS_18Kernel_traits_baseILj2560ES2_S2_S2_S2_fjLj128EEEEELb1ELb1ELb0EEEvNS_9BwdParamsE,"a",@progbits
	.sectionflags	@""
	.align	4
.nv.constant0._ZN10layer_norm31ln_parallel_residual_bwd_kernelINS_13Kernel_traitsI13__nv_bfloat16S2_S2_S2_fjLj2560ELj1ELj1ELj4ELj8ENS_18Kernel_traits_baseILj2560ES2_S2_S2_S2_fjLj128EEEEELb1ELb1ELb0EEEvNS_9BwdParamsE:
	.zero		1192


//--------------------- .nv.constant0._ZN10layer_norm22ln_bwd_finalize_kernelINS_22Kernel_traits_finalizeILj2560E13__nv_bfloat16S2_S2_S2_fjLb0ELj1024ELj4ENS_18Kernel_traits_baseILj2560ES2_S2_S2_S2_fjLj1024EEEEELb0ELb1EEEvNS_9BwdParamsE --------------------------
	.section	.nv.constant0._ZN10layer_norm22ln_bwd_finalize_kernelINS_22Kernel_traits_finalizeILj2560E13__nv_bfloat16S2_S2_S2_fjLb0ELj1024ELj4ENS_18Kernel_traits_baseILj2560ES2_S2_S2_S2_fjLj1024EEEEELb0ELb1EEEvNS_9BwdParamsE,"a",@progbits
	.sectionflags	@""
	.align	4
.nv.constant0._ZN10layer_norm22ln_bwd_finalize_kernelINS_22Kernel_traits_finalizeILj2560E13__nv_bfloat16S2_S2_S2_fjLb0ELj1024ELj4ENS_18Kernel_traits_baseILj2560ES2_S2_S2_S2_fjLj1024EEEEELb0ELb1EEEvNS_9BwdParamsE:
	.zero		1192


//--------------------- .nv.constant0._ZN10layer_norm40ln_parallel_residual_bwd_finalize_kernelINS_22Kernel_traits_finalizeILj2560E13__nv_bfloat16S2_S2_S2_fjLb0ELj1024ELj4ENS_18Kernel_traits_baseILj2560ES2_S2_S2_S2_fjLj1024EEEEELb1EEEvNS_9BwdParamsE --------------------------
	.section	.nv.constant0._ZN10layer_norm40ln_parallel_residual_bwd_finalize_kernelINS_22Kernel_traits_finalizeILj2560E13__nv_bfloat16S2_S2_S2_fjLb0ELj1024ELj4ENS_18Kernel_traits_baseILj2560ES2_S2_S2_S2_fjLj1024EEEEELb1EEEvNS_9BwdParamsE,"a",@progbits
	.sectionflags	@""
	.align	4
.nv.constant0._ZN10layer_norm40ln_parallel_residual_bwd_finalize_kernelINS_22Kernel_traits_finalizeILj2560E13__nv_bfloat16S2_S2_S2_fjLb0ELj1024ELj4ENS_18Kernel_traits_baseILj2560ES2_S2_S2_S2_fjLj1024EEEEELb1EEEvNS_9BwdParamsE:
	.zero		1192


//--------------------- .nv.constant0._ZN10layer_norm31ln_parallel_residual_bwd_kernelINS_13Kernel_traitsI13__nv_bfloat16S2_S2_S2_fjLj2560ELj1ELj1ELj4ELj8ENS_18Kernel_traits_baseILj2560ES2_S2_S2_S2_fjLj128EEEEELb1ELb1ELb1EEEvNS_9BwdParamsE --------------------------
	.section	.nv.constant0._ZN10layer_norm31ln_parallel_residual_bwd_kernelINS_13Kernel_traitsI13__nv_bfloat16S2_S2_S2_fjLj2560ELj1ELj1ELj4ELj8ENS_18Kernel_traits_baseILj2560ES2_S2_S2_S2_fjLj128EEEEELb1ELb1ELb1EEEvNS_9BwdParamsE,"a",@progbits
	.sectionflags	@""
	.align	4
.nv.constant0._ZN10layer_norm31ln_parallel_residual_bwd_kernelINS_13Kernel_traitsI13__nv_bfloat16S2_S2_S2_fjLj2560ELj1ELj1ELj4ELj8ENS_18Kernel_traits_baseILj2560ES2_S2_S2_S2_fjLj128EEEEELb1ELb1ELb1EEEvNS_9BwdParamsE:
	.zero		1192


//--------------------- .nv.constant0._ZN10layer_norm31ln_parallel_residual_bwd_kernelINS_13Kernel_traitsI6__halfS2_S2_S2_fjLj2560ELj1ELj1ELj4ELj8ENS_18Kernel_traits_baseILj2560ES2_S2_S2_S2_fjLj128EEEEELb0ELb0ELb0EEEvNS_9BwdParamsE --------------------------
	.section	.nv.constant0._ZN10layer_norm31ln_parallel_residual_bwd_kernelINS_13Kernel_traitsI6__halfS2_S2_S2_fjLj2560ELj1ELj1ELj4ELj8ENS_18Kernel_traits_baseILj2560ES2_S2_S2_S2_fjLj128EEEEELb0ELb0ELb0EEEvNS_9BwdParamsE,"a",@progbits
	.sectionflags	@""
	.align	4
.nv.constant0._ZN10layer_norm31ln_parallel_residual_bwd_kernelINS_13Kernel_traitsI6__halfS2_S2_S2_fjLj2560ELj1ELj1ELj4ELj8ENS_18Kernel_traits_baseILj2560ES2_S2_S2_S2_fjLj128EEEEELb0ELb0ELb0EEEvNS_9BwdParamsE:
	.zero		1192


//--------------------- .nv.constant0._ZN10layer_norm31ln_parallel_residual_bwd_kernelINS_13Kernel_traitsI6__halfS2_S2_S2_fjLj2560ELj1ELj1ELj4ELj8ENS_18Kernel_traits_baseILj2560ES2_S2_S2_S2_fjLj128EEEEELb0ELb0ELb1EEEvNS_9BwdParamsE --------------------------
	.section	.nv.constant0._ZN10layer_norm31ln_parallel_residual_bwd_kernelINS_13Kernel_traitsI6__halfS2_S2_S2_fjLj2560ELj1ELj1ELj4ELj8ENS_18Kernel_traits_baseILj2560ES2_S2_S2_S2_fjLj128EEEEELb0ELb0ELb1EEEvNS_9BwdParamsE,"a",@progbits
	.sectionflags	@""
	.align	4
.nv.constant0._ZN10layer_norm31ln_parallel_residual_bwd_kernelINS_13Kernel_traitsI6__halfS2_S2_S2_fjLj2560ELj1ELj1ELj4ELj8ENS_18Kernel_traits_baseILj2560ES2_S2_S2_S2_fjLj128EEEEELb0ELb0ELb1EEEvNS_9BwdParamsE:
	.zero		1192


//--------------------- .nv.constant0._ZN10layer_norm31ln_parallel_residual_bwd_kernelINS_13Kernel_traitsI6__halfS2_S2_S2_fjLj2560ELj1ELj1ELj4ELj8ENS_18Kernel_traits_baseILj2560ES2_S2_S2_S2_fjLj128EEEEELb0ELb1ELb0EEEvNS_9BwdParamsE --------------------------
	.section	.nv.constant0._ZN10layer_norm31ln_parallel_residual_bwd_kernelINS_13Kernel_traitsI6__halfS2_S2_S2_fjLj2560ELj1ELj1ELj4ELj8ENS_18Kernel_traits_baseILj2560ES2_S2_S2_S2_fjLj128EEEEELb0ELb1ELb0EEEvNS_9BwdParamsE,"a",@progbits
	.sectionflags	@""
	.align	4
.nv.constant0._ZN10layer_norm31ln_parallel_residual_bwd_kernelINS_13Kernel_traitsI6__halfS2_S2_S2_fjLj2560ELj1ELj1ELj4ELj8ENS_18Kernel_traits_baseILj2560ES2_S2_S2_S2_fjLj128EEEEELb0ELb1ELb0EEEvNS_9BwdParamsE:
	.zero		1192


//--------------------- .nv.constant0._ZN10layer_norm31ln_parallel_residual_bwd_kernelINS_13Kernel_traitsI6__halfS2_S2_S2_fjLj2560ELj1ELj1ELj4ELj8ENS_18Kernel_traits_baseILj2560ES2_S2_S2_S2_fjLj128EEEEELb0ELb1ELb1EEEvNS_9BwdParamsE --------------------------
	.section	.nv.constant0._ZN10layer_norm31ln_parallel_residual_bwd_kernelINS_13Kernel_traitsI6__halfS2_S2_S2_fjLj2560ELj1ELj1ELj4ELj8ENS_18Kernel_traits_baseILj2560ES2_S2_S2_S2_fjLj128EEEEELb0ELb1ELb1EEEvNS_9BwdParamsE,"a",@progbits
	.sectionflags	@""
	.align	4
.nv.constant0._ZN10layer_norm31ln_parallel_residual_bwd_kernelINS_13Kernel_traitsI6__halfS2_S2_S2_fjLj2560ELj1ELj1ELj4ELj8ENS_18Kernel_traits_baseILj2560ES2_S2_S2_S2_fjLj128EEEEELb0ELb1ELb1EEEvNS_9BwdParamsE:
	.zero		1192


//--------------------- .nv.constant0._ZN10layer_norm31ln_parallel_residual_bwd_kernelINS_13Kernel_traitsI6__halfS2_S2_S2_fjLj2560ELj1ELj1ELj4ELj8ENS_18Kernel_traits_baseILj2560ES2_S2_S2_S2_fjLj128EEEEELb1ELb0ELb0EEEvNS_9BwdParamsE --------------------------
	.section	.nv.constant0._ZN10layer_norm31ln_parallel_residual_bwd_kernelINS_13Kernel_traitsI6__halfS2_S2_S2_fjLj2560ELj1ELj1ELj4ELj8ENS_18Kernel_traits_baseILj2560ES2_S2_S2_S2_fjLj128EEEEELb1ELb0ELb0EEEvNS_9BwdParamsE,"a",@progbits
	.sectionflags	@""
	.align	4
.nv.constant0._ZN10layer_norm31ln_parallel_residual_bwd_kernelINS_13Kernel_traitsI6__halfS2_S2_S2_fjLj2560ELj1ELj1ELj4ELj8ENS_18Kernel_traits_baseILj2560ES2_S2_S2_S2_fjLj128EEEEELb1ELb0ELb0EEEvNS_9BwdParamsE:
	.zero		1192


//--------------------- .nv.constant0._ZN10layer_norm31ln_parallel_residual_bwd_kernelINS_13Kernel_traitsI6__halfS2_S2_S2_fjLj2560ELj1ELj1ELj4ELj8ENS_18Kernel_traits_baseILj2560ES2_S2_S2_S2_fjLj128EEEEELb1ELb0ELb1EEEvNS_9BwdParamsE --------------------------
	.section	.nv.constant0._ZN10layer_norm31ln_parallel_residual_bwd_kernelINS_13Kernel_traitsI6__halfS2_S2_S2_fjLj2560ELj1ELj1ELj4ELj8ENS_18Kernel_traits_baseILj2560ES2_S2_S2_S2_fjLj128EEEEELb1ELb0ELb1EEEvNS_9BwdParamsE,"a",@progbits
	.sectionflags	@""
	.align	4
.nv.constant0._ZN10layer_norm31ln_parallel_residual_bwd_kernelINS_13Kernel_traitsI6__halfS2_S2_S2_fjLj2560ELj1ELj1ELj4ELj8ENS_18Kernel_traits_baseILj2560ES2_S2_S2_S2_fjLj128EEEEELb1ELb0ELb1EEEvNS_9BwdParamsE:
	.zero		1192


//--------------------- .nv.constant0._ZN10layer_norm22ln_bwd_finalize_kernelINS_22Kernel_traits_finalizeILj2560E6__halfS2_S2_S2_fjLb0ELj1024ELj4ENS_18Kernel_traits_baseILj2560ES2_S2_S2_S2_fjLj1024EEEEELb0ELb0EEEvNS_9BwdParamsE --------------------------
	.section	.nv.constant0._ZN10layer_norm22ln_bwd_finalize_kernelINS_22Kernel_traits_finalizeILj2560E6__halfS2_S2_S2_fjLb0ELj1024ELj4ENS_18Kernel_traits_baseILj2560ES2_S2_S2_S2_fjLj1024EEEEELb0ELb0EEEvNS_9BwdParamsE,"a",@progbits
	.sectionflags	@""
	.align	4
.nv.constant0._ZN10layer_norm22ln_bwd_finalize_kernelINS_22Kernel_traits_finalizeILj2560E6__halfS2_S2_S2_fjLb0ELj1024ELj4ENS_18Kernel_traits_baseILj2560ES2_S2_S2_S2_fjLj1024EEEEELb0ELb0EEEvNS_9BwdParamsE:
	.zero		1192


//--------------------- .nv.constant0._ZN10layer_norm40ln_parallel_residual_bwd_finalize_kernelINS_22Kernel_traits_finalizeILj2560E6__halfS2_S2_S2_fjLb0ELj1024ELj4ENS_18Kernel_traits_baseILj2560ES2_S2_S2_S2_fjLj1024EEEEELb0EEEvNS_9BwdParamsE --------------------------
	.section	.nv.constant0._ZN10layer_norm40ln_parallel_residual_bwd_finalize_kernelINS_22Kernel_traits_finalizeILj2560E6__halfS2_S2_S2_fjLb0ELj1024ELj4ENS_18Kernel_traits_baseILj2560ES2_S2_S2_S2_fjLj1024EEEEELb0EEEvNS_9BwdParamsE,"a",@progbits
	.sectionflags	@""
	.align	4
.nv.constant0._ZN10layer_norm40ln_parallel_residual_bwd_finalize_kernelINS_22Kernel_traits_finalizeILj2560E6__halfS2_S2_S2_fjLb0ELj1024ELj4ENS_18Kernel_traits_baseILj2560ES2_S2_S2_S2_fjLj1024EEEEELb0EEEvNS_9BwdParamsE:
	.zero		1192


//--------------------- .nv.constant0._ZN10layer_norm31ln_parallel_residual_bwd_kernelINS_13Kernel_traitsI6__halfS2_S2_S2_fjLj2560ELj1ELj1ELj4ELj8ENS_18Kernel_traits_baseILj2560ES2_S2_S2_S2_fjLj128EEEEELb1ELb1ELb0EEEvNS_9BwdParamsE --------------------------
	.section	.nv.constant0._ZN10layer_norm31ln_parallel_residual_bwd_kernelINS_13Kernel_traitsI6__halfS2_S2_S2_fjLj2560ELj1ELj1ELj4ELj8ENS_18Kernel_traits_baseILj2560ES2_S2_S2_S2_fjLj128EEEEELb1ELb1ELb0EEEvNS_9BwdParamsE,"a",@progbits
	.sectionflags	@""
	.align	4
.nv.constant0._ZN10layer_norm31ln_parallel_residual_bwd_kernelINS_13Kernel_traitsI6__halfS2_S2_S2_fjLj2560ELj1ELj1ELj4ELj8ENS_18Kernel_traits_baseILj2560ES2_S2_S2_S2_fjLj128EEEEELb1ELb1ELb0EEEvNS_9BwdParamsE:
	.zero		1192


//--------------------- .nv.constant0._ZN10layer_norm22ln_bwd_finalize_kernelINS_22Kernel_traits_finalizeILj2560E6__halfS2_S2_S2_fjLb0ELj1024ELj4ENS_18Kernel_traits_baseILj2560ES2_S2_S2_S2_fjLj1024EEEEELb0ELb1EEEvNS_9BwdParamsE --------------------------
	.section	.nv.constant0._ZN10layer_norm22ln_bwd_finalize_kernelINS_22Kernel_traits_finalizeILj2560E6__halfS2_S2_S2_fjLb0ELj1024ELj4ENS_18Kernel_traits_baseILj2560ES2_S2_S2_S2_fjLj1024EEEEELb0ELb1EEEvNS_9BwdParamsE,"a",@progbits
	.sectionflags	@""
	.align	4
.nv.constant0._ZN10layer_norm22ln_bwd_finalize_kernelINS_22Kernel_traits_finalizeILj2560E6__halfS2_S2_S2_fjLb0ELj1024ELj4ENS_18Kernel_traits_baseILj2560ES2_S2_S2_S2_fjLj1024EEEEELb0ELb1EEEvNS_9BwdParamsE:
	.zero		1192


//--------------------- .nv.constant0._ZN10layer_norm40ln_parallel_residual_bwd_finalize_kernelINS_22Kernel_traits_finalizeILj2560E6__halfS2_S2_S2_fjLb0ELj1024ELj4ENS_18Kernel_traits_baseILj2560ES2_S2_S2_S2_fjLj1024EEEEELb1EEEvNS_9BwdParamsE --------------------------
	.section	.nv.constant0._ZN10layer_norm40ln_parallel_residual_bwd_finalize_kernelINS_22Kernel_traits_finalizeILj2560E6__halfS2_S2_S2_fjLb0ELj1024ELj4ENS_18Kernel_traits_baseILj2560ES2_S2_S2_S2_fjLj1024EEEEELb1EEEvNS_9BwdParamsE,"a",@progbits
	.sectionflags	@""
	.align	4
.nv.constant0._ZN10layer_norm40ln_parallel_residual_bwd_finalize_kernelINS_22Kernel_traits_finalizeILj2560E6__halfS2_S2_S2_fjLb0ELj1024ELj4ENS_18Kernel_traits_baseILj2560ES2_S2_S2_S2_fjLj1024EEEEELb1EEEvNS_9BwdParamsE:
	.zero		1192


//--------------------- .nv.constant0._ZN10layer_norm31ln_parallel_residual_bwd_kernelINS_13Kernel_traitsI6__halfS2_S2_S2_fjLj2560ELj1ELj1ELj4ELj8ENS_18Kernel_traits_baseILj2560ES2_S2_S2_S2_fjLj128EEEEELb1ELb1ELb1EEEvNS_9BwdParamsE --------------------------
	.section	.nv.constant0._ZN10layer_norm31ln_parallel_residual_bwd_kernelINS_13Kernel_traitsI6__halfS2_S2_S2_fjLj2560ELj1ELj1ELj4ELj8ENS_18Kernel_traits_baseILj2560ES2_S2_S2_S2_fjLj128EEEEELb1ELb1ELb1EEEvNS_9BwdParamsE,"a",@progbits
	.sectionflags	@""
	.align	4
.nv.constant0._ZN10layer_norm31ln_parallel_residual_bwd_kernelINS_13Kernel_traitsI6__halfS2_S2_S2_fjLj2560ELj1ELj1ELj4ELj8ENS_18Kernel_traits_baseILj2560ES2_S2_S2_S2_fjLj128EEEEELb1ELb1ELb1EEEvNS_9BwdParamsE:
	.zero		1192


//--------------------- .nv.constant0._ZN10layer_norm31ln_parallel_residual_bwd_kernelINS_13Kernel_traitsIf13__nv_bfloat16S2_S2_fjLj2560ELj1ELj1ELj4ELj8ENS_18Kernel_traits_baseILj2560EfS2_S2_S2_fjLj128EEEEELb0ELb0ELb0EEEvNS_9BwdParamsE --------------------------
	.section	.nv.constant0._ZN10layer_norm31ln_parallel_residual_bwd_kernelINS_13Kernel_traitsIf13__nv_bfloat16S2_S2_fjLj2560ELj1ELj1ELj4ELj8ENS_18Kernel_traits_baseILj2560EfS2_S2_S2_fjLj128EEEEELb0ELb0ELb0EEEvNS_9BwdParamsE,"a",@progbits
	.sectionflags	@""
	.align	4
.nv.constant0._ZN10layer_norm31ln_parallel_residual_bwd_kernelINS_13Kernel_traitsIf13__nv_bfloat16S2_S2_fjLj2560ELj1ELj1ELj4ELj8ENS_18Kernel_traits_baseILj2560EfS2_S2_S2_fjLj128EEEEELb0ELb0ELb0EEEvNS_9BwdParamsE:
	.zero		1192


//--------------------- .nv.constant0._ZN10layer_norm31ln_parallel_residual_bwd_kernelINS_13Kernel_traitsIf13__nv_bfloat16S2_S2_fjLj2560ELj1ELj1ELj4ELj8ENS_18Kernel_traits_baseILj2560EfS2_S2_S2_fjLj128EEEEELb0ELb0ELb1EEEvNS_9BwdParamsE --------------------------
	.section	.nv.constant0._ZN10layer_norm31ln_parallel_residual_bwd_kernelINS_13Kernel_traitsIf13__nv_bfloat16S2_S2_fjLj2560ELj1ELj1ELj4ELj8ENS_18Kernel_traits_baseILj2560EfS2_S2_S2_fjLj128EEEEELb0ELb0ELb1EEEvNS_9BwdParamsE,"a",@progbits
	.sectionflags	@""
	.align	4
.nv.constant0._ZN10layer_norm31ln_parallel_residual_bwd_kernelINS_13Kernel_traitsIf13__nv_bfloat16S2_S2_fjLj2560ELj1ELj1ELj4ELj8ENS_18Kernel_traits_baseILj2560EfS2_S2_S2_fjLj128EEEEELb0ELb0ELb1EEEvNS_9BwdParamsE:
	.zero		1192


//--------------------- .nv.constant0._ZN10layer_norm31ln_parallel_residual_bwd_kernelINS_13Kernel_traitsIf13__nv_bfloat16S2_S2_fjLj2560ELj1ELj1ELj4ELj8ENS_18Kernel_traits_baseILj2560EfS2_S2_S2_fjLj128EEEEELb0ELb1ELb0EEEvNS_9BwdParamsE --------------------------
	.section	.nv.constant0._ZN10layer_norm31ln_parallel_residual_bwd_kernelINS_13Kernel_traitsIf13__nv_bfloat16S2_S2_fjLj2560ELj1ELj1ELj4ELj8ENS_18Kernel_traits_baseILj2560EfS2_S2_S2_fjLj128EEEEELb0ELb1ELb0EEEvNS_9BwdParamsE,"a",@progbits
	.sectionflags	@""
	.align	4
.nv.constant0._ZN10layer_norm31ln_parallel_residual_bwd_kernelINS_13Kernel_traitsIf13__nv_bfloat16S2_S2_fjLj2560ELj1ELj1ELj4ELj8ENS_18Kernel_traits_baseILj2560EfS2_S2_S2_fjLj128EEEEELb0ELb1ELb0EEEvNS_9BwdParamsE:
	.zero		1192


//--------------------- .nv.constant0._ZN10layer_norm31ln_parallel_residual_bwd_kernelINS_13Kernel_traitsIf13__nv_bfloat16S2_S2_fjLj2560ELj1ELj1ELj4ELj8ENS_18Kernel_traits_baseILj2560EfS2_S2_S2_fjLj128EEEEELb0ELb1ELb1EEEvNS_9BwdParamsE --------------------------
	.section	.nv.constant0._ZN10layer_norm31ln_parallel_residual_bwd_kernelINS_13Kernel_traitsIf13__nv_bfloat16S2_S2_fjLj2560ELj1ELj1ELj4ELj8ENS_18Kernel_traits_baseILj2560EfS2_S2_S2_fjLj128EEEEELb0ELb1ELb1EEEvNS_9BwdParamsE,"a",@progbits
	.sectionflags	@""
	.align	4
.nv.constant0._ZN10layer_norm31ln_parallel_residual_bwd_kernelINS_13Kernel_traitsIf13__nv_bfloat16S2_S2_fjLj2560ELj1ELj1ELj4ELj8ENS_18Kernel_traits_baseILj2560EfS2_S2_S2_fjLj128EEEEELb0ELb1ELb1EEEvNS_9BwdParamsE:
	.zero		1192


//--------------------- .nv.constant0._ZN10layer_norm31ln_parallel_residual_bwd_kernelINS_13Kernel_traitsIf13__nv_bfloat16S2_S2_fjLj2560ELj1ELj1ELj4ELj8ENS_18Kernel_traits_baseILj2560EfS2_S2_S2_fjLj128EEEEELb1ELb0ELb0EEEvNS_9BwdParamsE --------------------------
	.section	.nv.constant0._ZN10layer_norm31ln_parallel_residual_bwd_kernelINS_13Kernel_traitsIf13__nv_bfloat16S2_S2_fjLj2560ELj1ELj1ELj4ELj8ENS_18Kernel_traits_baseILj2560EfS2_S2_S2_fjLj128EEEEELb1ELb0ELb0EEEvNS_9BwdParamsE,"a",@progbits
	.sectionflags	@""
	.align	4
.nv.constant0._ZN10layer_norm31ln_parallel_residual_bwd_kernelINS_13Kernel_traitsIf13__nv_bfloat16S2_S2_fjLj2560ELj1ELj1ELj4ELj8ENS_18Kernel_traits_baseILj2560EfS2_S2_S2_fjLj128EEEEELb1ELb0ELb0EEEvNS_9BwdParamsE:
	.zero		1192


//--------------------- .nv.constant0._ZN10layer_norm31ln_parallel_residual_bwd_kernelINS_13Kernel_traitsIf13__nv_bfloat16S2_S2_fjLj2560ELj1ELj1ELj4ELj8ENS_18Kernel_traits_baseILj2560EfS2_S2_S2_fjLj128EEEEELb1ELb0ELb1EEEvNS_9BwdParamsE --------------------------
	.section	.nv.constant0._ZN10layer_norm31ln_parallel_residual_bwd_kernelINS_13Kernel_traitsIf13__nv_bfloat16S2_S2_fjLj2560ELj1ELj1ELj4ELj8ENS_18Kernel_traits_baseILj2560EfS2_S2_S2_fjLj128EEEEELb1ELb0ELb1EEEvNS_9BwdParamsE,"a",@progbits
	.sectionflags	@""
	.align	4
.nv.constant0._ZN10layer_norm31ln_parallel_residual_bwd_kernelINS_13Kernel_traitsIf13__nv_bfloat16S2_S2_fjLj2560ELj1ELj1ELj4ELj8ENS_18Kernel_traits_baseILj2560EfS2_S2_S2_fjLj128EEEEELb1ELb0ELb1EEEvNS_9BwdParamsE:
	.zero		1192


//--------------------- .nv.constant0._ZN10layer_norm22ln_bwd_finalize_kernelINS_22Kernel_traits_finalizeILj2560Ef13__nv_bfloat16S2_S2_fjLb0ELj1024ELj4ENS_18Kernel_traits_baseILj2560EfS2_S2_S2_fjLj1024EEEEELb0ELb0EEEvNS_9BwdParamsE --------------------------
	.section	.nv.constant0._ZN10layer_norm22ln_bwd_finalize_kernelINS_22Kernel_traits_finalizeILj2560Ef13__nv_bfloat16S2_S2_fjLb0ELj1024ELj4ENS_18Kernel_traits_baseILj2560EfS2_S2_S2_fjLj1024EEEEELb0ELb0EEEvNS_9BwdParamsE,"a",@progbits
	.sectionflags	@""
	.align	4
.nv.constant0._ZN10layer_norm22ln_bwd_finalize_kernelINS_22Kernel_traits_finalizeILj2560Ef13__nv_bfloat16S2_S2_fjLb0ELj1024ELj4ENS_18Kernel_traits_baseILj2560EfS2_S2_S2_fjLj1024EEEEELb0ELb0EEEvNS_9BwdParamsE:
	.zero		1192


//--------------------- .nv.constant0._ZN10layer_norm40ln_parallel_residual_bwd_finalize_kernelINS_22Kernel_traits_finalizeILj2560Ef13__nv_bfloat16S2_S2_fjLb0ELj1024ELj4ENS_18Kernel_traits_baseILj2560EfS2_S2_S2_fjLj1024EEEEELb0EEEvNS_9BwdParamsE --------------------------
	.section	.nv.constant0._ZN10layer_norm40ln_parallel_residual_bwd_finalize_kernelINS_22Kernel_traits_finalizeILj2560Ef13__nv_bfloat16S2_S2_fjLb0ELj1024ELj4ENS_18Kernel_traits_baseILj2560EfS2_S2_S2_fjLj1024EEEEELb0EEEvNS_9BwdParamsE,"a",@progbits
	.sectionflags	@""
	.align	4
.nv.constant0._ZN10layer_norm40ln_parallel_residual_bwd_finalize_kernelINS_22Kernel_traits_finalizeILj2560Ef13__nv_bfloat16S2_S2_fjLb0ELj1024ELj4ENS_18Kernel_traits_baseILj2560EfS2_S2_S2_fjLj1024EEEEELb0EEEvNS_9BwdParamsE:
	.zero		1192


//--------------------- .nv.constant0._ZN10layer_norm31ln_parallel_residual_bwd_kernelINS_13Kernel_traitsIf13__nv_bfloat16S2_S2_fjLj2560ELj1ELj1ELj4ELj8ENS_18Kernel_traits_baseILj2560EfS2_S2_S2_fjLj128EEEEELb1ELb1ELb0EEEvNS_9BwdParamsE --------------------------
	.section	.nv.constant0._ZN10layer_norm31ln_parallel_residual_bwd_kernelINS_13Kernel_traitsIf13__nv_bfloat16S2_S2_fjLj2560ELj1ELj1ELj4ELj8ENS_18Kernel_traits_baseILj2560EfS2_S2_S2_fjLj128EEEEELb1ELb1ELb0EEEvNS_9BwdParamsE,"a",@progbits
	.sectionflags	@""
	.align	4
.nv.constant0._ZN10layer_norm31ln_parallel_residual_bwd_kernelINS_13Kernel_traitsIf13__nv_bfloat16S2_S2_fjLj2560ELj1ELj1ELj4ELj8ENS_18Kernel_traits_baseILj2560EfS2_S2_S2_fjLj128EEEEELb1ELb1ELb0EEEvNS_9BwdParamsE:
	.zero		1192


//--------------------- .nv.constant0._ZN10layer_norm22ln_bwd_finalize_kernelINS_22Kernel_traits_finalizeILj2560Ef13__nv_bfloat16S2_S2_fjLb0ELj1024ELj4ENS_18Kernel_traits_baseILj2560EfS2_S2_S2_fjLj1024EEEEELb0ELb1EEEvNS_9BwdParamsE --------------------------
	.section	.nv.constant0._ZN10layer_norm22ln_bwd_finalize_kernelINS_22Kernel_traits_finalizeILj2560Ef13__nv_bfloat16S2_S2_fjLb0ELj1024ELj4ENS_18Kernel_traits_baseILj2560EfS2_S2_S2_fjLj1024EEEEELb0ELb1EEEvNS_9BwdParamsE,"a",@progbits
	.sectionflags	@""
	.align	4
.nv.constant0._ZN10layer_norm22ln_bwd_finalize_kernelINS_22Kernel_traits_finalizeILj2560Ef13__nv_bfloat16S2_S2_fjLb0ELj1024ELj4ENS_18Kernel_traits_baseILj2560EfS2_S2_S2_fjLj1024EEEEELb0ELb1EEEvNS_9BwdParamsE:
	.zero		1192


//--------------------- .nv.constant0._ZN10layer_norm40ln_parallel_residual_bwd_finalize_kernelINS_22Kernel_traits_finalizeILj2560Ef13__nv_bfloat16S2_S2_fjLb0ELj1024ELj4ENS_18Kernel_traits_baseILj2560EfS2_S2_S2_fjLj1024EEEEELb1EEEvNS_9BwdParamsE --------------------------
	.section	.nv.constant0._ZN10layer_norm40ln_parallel_residual_bwd_finalize_kernelINS_22Kernel_traits_finalizeILj2560Ef13__nv_bfloat16S2_S2_fjLb0ELj1024ELj4ENS_18Kernel_traits_baseILj2560EfS2_S2_S2_fjLj1024EEEEELb1EEEvNS_9BwdParamsE,"a",@progbits
	.sectionflags	@""
	.align	4
.nv.constant0._ZN10layer_norm40ln_parallel_residual_bwd_finalize_kernelINS_22Kernel_traits_finalizeILj2560Ef13__nv_bfloat16S2_S2_fjLb0ELj1024ELj4ENS_18Kernel_traits_baseILj2560EfS2_S2_S2_fjLj1024EEEEELb1EEEvNS_9BwdParamsE:
	.zero		1192


//--------------------- .nv.constant0._ZN10layer_norm31ln_parallel_residual_bwd_kernelINS_13Kernel_traitsIf13__nv_bfloat16S2_S2_fjLj2560ELj1ELj1ELj4ELj8ENS_18Kernel_traits_baseILj2560EfS2_S2_S2_fjLj128EEEEELb1ELb1ELb1EEEvNS_9BwdParamsE --------------------------
	.section	.nv.constant0._ZN10layer_norm31ln_parallel_residual_bwd_kernelINS_13Kernel_traitsIf13__nv_bfloat16S2_S2_fjLj2560ELj1ELj1ELj4ELj8ENS_18Kernel_traits_baseILj2560EfS2_S2_S2_fjLj128EEEEELb1ELb1ELb1EEEvNS_9BwdParamsE,"a",@progbits
	.sectionflags	@""
	.align	4
.nv.constant0._ZN10layer_norm31ln_parallel_residual_bwd_kernelINS_13Kernel_traitsIf13__nv_bfloat16S2_S2_fjLj2560ELj1ELj1ELj4ELj8ENS_18Kernel_traits_baseILj2560EfS2_S2_S2_fjLj128EEEEELb1ELb1ELb1EEEvNS_9BwdParamsE:
	.zero		1192


//--------------------- .nv.constant0._ZN10layer_norm31ln_parallel_residual_bwd_kernelINS_13Kernel_traitsI13__nv_bfloat16S2_fS2_fjLj2560ELj1ELj1ELj4ELj8ENS_18Kernel_traits_baseILj2560ES2_S2_fS2_fjLj128EEEEELb0ELb0ELb0EEEvNS_9BwdParamsE --------------------------
	.section	.nv.constant0._ZN10layer_norm31ln_parallel_residual_bwd_kernelINS_13Kernel_traitsI13__nv_bfloat16S2_fS2_fjLj2560ELj1ELj1ELj4ELj8ENS_18Kernel_traits_baseILj2560ES2_S2_fS2_fjLj128EEEEELb0ELb0ELb0EEEvNS_9BwdParamsE,"a",@progbits
	.sectionflags	@""
	.align	4
.nv.constant0._ZN10layer_norm31ln_parallel_residual_bwd_kernelINS_13Kernel_traitsI13__nv_bfloat16S2_fS2_fjLj2560ELj1ELj1ELj4ELj8ENS_18Kernel_traits_baseILj2560ES2_S2_fS2_fjLj128EEEEELb0ELb0ELb0EEEvNS_9BwdParamsE:
	.zero		1192


//--------------------- .nv.constant0._ZN10layer_norm31ln_parallel_residual_bwd_kernelINS_13Kernel_traitsI13__nv_bfloat16S2_fS2_fjLj2560ELj1ELj1ELj4ELj8ENS_18Kernel_traits_baseILj2560ES2_S2_fS2_fjLj128EEEEELb0ELb0ELb1EEEvNS_9BwdParamsE --------------------------
	.section	.nv.constant0._ZN10layer_norm31ln_parallel_residual_bwd_kernelINS_13Kernel_traitsI13__nv_bfloat16S2_fS2_fjLj2560ELj1ELj1ELj4ELj8ENS_18Kernel_traits_baseILj2560ES2_S2_fS2_fjLj128EEEEELb0ELb0ELb1EEEvNS_9BwdParamsE,"a",@progbits
	.sectionflags	@""
	.align	4
.nv.constant0._ZN10layer_norm31ln_parallel_residual_bwd_kernelINS_13Kernel_traitsI13__nv_bfloat16S2_fS2_fjLj2560ELj1ELj1ELj4ELj8ENS_18Kernel_traits_baseILj2560ES2_S2_fS2_fjLj128EEEEELb0ELb0ELb1EEEvNS_9BwdParamsE:
	.zero		1192


//--------------------- .nv.constant0._ZN10layer_norm31ln_parallel_residual_bwd_kernelINS_13Kernel_traitsI13__nv_bfloat16S2_fS2_fjLj2560ELj1ELj1ELj4ELj8ENS_18Kernel_traits_baseILj2560ES2_S2_fS2_fjLj128EEEEELb0ELb1ELb0EEEvNS_9BwdParamsE --------------------------
	.section	.nv.constant0._ZN10layer_norm31ln_parallel_residual_bwd_kernelINS_13Kernel_traitsI13__nv_bfloat16S2_fS2_fjLj2560ELj1ELj1ELj4ELj8ENS_18Kernel_traits_baseILj2560ES2_S2_fS2_fjLj128EEEEELb0ELb1ELb0EEEvNS_9BwdParamsE,"a",@progbits
	.sectionflags	@""
	.align	4
.nv.constant0._ZN10layer_norm31ln_parallel_residual_bwd_kernelINS_13Kernel_traitsI13__nv_bfloat16S2_fS2_fjLj2560ELj1ELj1ELj4ELj8ENS_18Kernel_traits_baseILj2560ES2_S2_fS2_fjLj128EEEEELb0ELb1ELb0EEEvNS_9BwdParamsE:
	.zero		1192


//--------------------- .nv.constant0._ZN10layer_norm31ln_parallel_residual_bwd_kernelINS_13Kernel_traitsI13__nv_bfloat16S2_fS2_fjLj2560ELj1ELj1ELj4ELj8ENS_18Kernel_traits_baseILj2560ES2_S2_fS2_fjLj128EEEEELb0ELb1ELb1EEEvNS_9BwdParamsE --------------------------
	.section	.nv.constant0._ZN10layer_norm31ln_parallel_residual_bwd_kernelINS_13Kernel_traitsI13__nv_bfloat16S2_fS2_fjLj2560ELj1ELj1ELj4ELj8ENS_18Kernel_traits_baseILj2560ES2_S2_fS2_fjLj128EEEEELb0ELb1ELb1EEEvNS_9BwdParamsE,"a",@progbits
	.sectionflags	@""
	.align	4
.nv.constant0._ZN10layer_norm31ln_parallel_residual_bwd_kernelINS_13Kernel_traitsI13__nv_bfloat16S2_fS2_fjLj2560ELj1ELj1ELj4ELj8ENS_18Kernel_traits_baseILj2560ES2_S2_fS2_fjLj128EEEEELb0ELb1ELb1EEEvNS_9BwdParamsE:
	.zero		1192


//--------------------- .nv.constant0._ZN10layer_norm31ln_parallel_residual_bwd_kernelINS_13Kernel_traitsI13__nv_bfloat16S2_fS2_fjLj2560ELj1ELj1ELj4ELj8ENS_18Kernel_traits_baseILj2560ES2_S2_fS2_fjLj128EEEEELb1ELb0ELb0EEEvNS_9BwdParamsE --------------------------
	.section	.nv.constant0._ZN10layer_norm31ln_parallel_residual_bwd_kernelINS_13Kernel_traitsI13__nv_bfloat16S2_fS2_fjLj2560ELj1ELj1ELj4ELj8ENS_18Kernel_traits_baseILj2560ES2_S2_fS2_fjLj128EEEEELb1ELb0ELb0EEEvNS_9BwdParamsE,"a",@progbits
	.sectionflags	@""
	.align	4
.nv.constant0._ZN10layer_norm31ln_parallel_residual_bwd_kernelINS_13Kernel_traitsI13__nv_bfloat16S2_fS2_fjLj2560ELj1ELj1ELj4ELj8ENS_18Kernel_traits_baseILj2560ES2_S2_fS2_fjLj128EEEEELb1ELb0ELb0EEEvNS_9BwdParamsE:
	.zero		1192


//--------------------- .nv.constant0._ZN10layer_norm31ln_parallel_residual_bwd_kernelINS_13Kernel_traitsI13__nv_bfloat16S2_fS2_fjLj2560ELj1ELj1ELj4ELj8ENS_18Kernel_traits_baseILj2560ES2_S2_fS2_fjLj128EEEEELb1ELb0ELb1EEEvNS_9BwdParamsE --------------------------
	.section	.nv.constant0._ZN10layer_norm31ln_parallel_residual_bwd_kernelINS_13Kernel_traitsI13__nv_bfloat16S2_fS2_fjLj2560ELj1ELj1ELj4ELj8ENS_18Kernel_traits_baseILj2560ES2_S2_fS2_fjLj128EEEEELb1ELb0ELb1EEEvNS_9BwdParamsE,"a",@progbits
	.sectionflags	@""
	.align	4
.nv.constant0._ZN10layer_norm31ln_parallel_residual_bwd_kernelINS_13Kernel_traitsI13__nv_bfloat16S2_fS2_fjLj2560ELj1ELj1ELj4ELj8ENS_18Kernel_traits_baseILj2560ES2_S2_fS2_fjLj128EEEEELb1ELb0ELb1EEEvNS_9BwdParamsE:
	.zero		1192


//--------------------- .nv.constant0._ZN10layer_norm22ln_bwd_finalize_kernelINS_22Kernel_traits_finalizeILj2560E13__nv_bfloat16S2_fS2_fjLb0ELj1024ELj4ENS_18Kernel_traits_baseILj2560ES2_S2_fS2_fjLj1024EEEEELb0ELb0EEEvNS_9BwdParamsE --------------------------
	.section	.nv.constant0._ZN10layer_norm22ln_bwd_finalize_kernelINS_22Kernel_traits_finalizeILj2560E13__nv_bfloat16S2_fS2_fjLb0ELj1024ELj4ENS_18Kernel_traits_baseILj2560ES2_S2_fS2_fjLj1024EEEEELb0ELb0EEEvNS_9BwdParamsE,"a",@progbits
	.sectionflags	@""
	.align	4
.nv.constant0._ZN10layer_norm22ln_bwd_finalize_kernelINS_22Kernel_traits_finalizeILj2560E13__nv_bfloat16S2_fS2_fjLb0ELj1024ELj4ENS_18Kernel_traits_baseILj2560ES2_S2_fS2_fjLj1024EEEEELb0ELb0EEEvNS_9BwdParamsE:
	.zero		1192


//--------------------- .nv.constant0._ZN10layer_norm40ln_parallel_residual_bwd_finalize_kernelINS_22Kernel_traits_finalizeILj2560E13__nv_bfloat16S2_fS2_fjLb0ELj1024ELj4ENS_18Kernel_traits_baseILj2560ES2_S2_fS2_fjLj1024EEEEELb0EEEvNS_9BwdParamsE --------------------------
	.section	.nv.constant0._ZN10layer_norm40ln_parallel_residual_bwd_finalize_kernelINS_22Kernel_traits_finalizeILj2560E13__nv_bfloat16S2_fS2_fjLb0ELj1024ELj4ENS_18Kernel_traits_baseILj2560ES2_S2_fS2_fjLj1024EEEEELb0EEEvNS_9BwdParamsE,"a",@progbits
	.sectionflags	@""
	.align	4
.nv.constant0._ZN10layer_norm40ln_parallel_residual_bwd_finalize_kernelINS_22Kernel_traits_finalizeILj2560E13__nv_bfloat16S2_fS2_fjLb0ELj1024ELj4ENS_18Kernel_traits_baseILj2560ES2_S2_fS2_fjLj1024EEEEELb0EEEvNS_9BwdParamsE:
	.zero		1192


//--------------------- .nv.constant0._ZN10layer_norm31ln_parallel_residual_bwd_kernelINS_13Kernel_traitsI13__nv_bfloat16S2_fS2_fjLj2560ELj1ELj1ELj4ELj8ENS_18Kernel_traits_baseILj2560ES2_S2_fS2_fjLj128EEEEELb1ELb1ELb0EEEvNS_9BwdParamsE --------------------------
	.section	.nv.constant0._ZN10layer_norm31ln_parallel_residual_bwd_kernelINS_13Kernel_traitsI13__nv_bfloat16S2_fS2_fjLj2560ELj1ELj1ELj4ELj8ENS_18Kernel_traits_baseILj2560ES2_S2_fS2_fjLj128EEEEELb1ELb1ELb0EEEvNS_9BwdParamsE,"a",@progbits
	.sectionflags	@""
	.align	4
.nv.constant0._ZN10layer_norm31ln_parallel_residual_bwd_kernelINS_13Kernel_traitsI13__nv_bfloat16S2_fS2_fjLj2560ELj1ELj1ELj4ELj8ENS_18Kernel_traits_baseILj2560ES2_S2_fS2_fjLj128EEEEELb1ELb1ELb0EEEvNS_9BwdParamsE:
	.zero		1192


//--------------------- .nv.constant0._ZN10layer_norm22ln_bwd_finalize_kernelINS_22Kernel_traits_finalizeILj2560E13__nv_bfloat16S2_fS2_fjLb0ELj1024ELj4ENS_18Kernel_traits_baseILj2560ES2_S2_fS2_fjLj1024EEEEELb0ELb1EEEvNS_9BwdParamsE --------------------------
	.section	.nv.constant0._ZN10layer_norm22ln_bwd_finalize_kernelINS_22Kernel_traits_finalizeILj2560E13__nv_bfloat16S2_fS2_fjLb0ELj1024ELj4ENS_18Kernel_traits_baseILj2560ES2_S2_fS2_fjLj1024EEEEELb0ELb1EEEvNS_9BwdParamsE,"a",@progbits
	.sectionflags	@""
	.align	4
.nv.constant0._ZN10layer_norm22ln_bwd_finalize_kernelINS_22Kernel_traits_finalizeILj2560E13__nv_bfloat16S2_fS2_fjLb0ELj1024ELj4ENS_18Kernel_traits_baseILj2560ES2_S2_fS2_fjLj1024EEEEELb0ELb1EEEvNS_9BwdParamsE:
	.zero		1192


//--------------------- .nv.constant0._ZN10layer_norm40ln_parallel_residual_bwd_finalize_kernelINS_22Kernel_traits_finalizeILj2560E13__nv_bfloat16S2_fS2_fjLb0ELj1024ELj4ENS_18Kernel_traits_baseILj2560ES2_S2_fS2_fjLj1024EEEEELb1EEEvNS_9BwdParamsE --------------------------
	.section	.nv.constant0._ZN10layer_norm40ln_parallel_residual_bwd_finalize_kernelINS_22Kernel_traits_finalizeILj2560E13__nv_bfloat16S2_fS2_fjLb0ELj1024ELj4ENS_18Kernel_traits_baseILj2560ES2_S2_fS2_fjLj1024EEEEELb1EEEvNS_9BwdParamsE,"a",@progbits
	.sectionflags	@""
	.align	4
.nv.constant0._ZN10layer_norm40ln_parallel_residual_bwd_finalize_kernelINS_22Kernel_traits_finalizeILj2560E13__nv_bfloat16S2_fS2_fjLb0ELj1024ELj4ENS_18Kernel_traits_baseILj2560ES2_S2_fS2_fjLj1024EEEEELb1EEEvNS_9BwdParamsE:
	.zero		1192


//--------------------- .nv.constant0._ZN10layer_norm31ln_parallel_residual_bwd_kernelINS_13Kernel_traitsI13__nv_bfloat16S2_fS2_fjLj2560ELj1ELj1ELj4ELj8ENS_18Kernel_traits_baseILj2560ES2_S2_fS2_fjLj128EEEEELb1ELb1ELb1EEEvNS_9BwdParamsE --------------------------
	.section	.nv.constant0._ZN10layer_norm31ln_parallel_residual_bwd_kernelINS_13Kernel_traitsI13__nv_bfloat16S2_fS2_fjLj2560ELj1ELj1ELj4ELj8ENS_18Kernel_traits_baseILj2560ES2_S2_fS2_fjLj128EEEEELb1ELb1ELb1EEEvNS_9BwdParamsE,"a",@progbits
	.sectionflags	@""
	.align	4
.nv.constant0._ZN10layer_norm31ln_parallel_residual_bwd_kernelINS_13Kernel_traitsI13__nv_bfloat16S2_fS2_fjLj2560ELj1ELj1ELj4ELj8ENS_18Kernel_traits_baseILj2560ES2_S2_fS2_fjLj128EEEEELb1ELb1ELb1EEEvNS_9BwdParamsE:
	.zero		1192


//--------------------- .nv.constant0._ZN10layer_norm31ln_parallel_residual_bwd_kernelINS_13Kernel_traitsIf13__nv_bfloat16fS2_fjLj2560ELj1ELj1ELj4ELj8ENS_18Kernel_traits_baseILj2560EfS2_fS2_fjLj128EEEEELb0ELb0ELb0EEEvNS_9BwdParamsE --------------------------
	.section	.nv.constant0._ZN10layer_norm31ln_parallel_residual_bwd_kernelINS_13Kernel_traitsIf13__nv_bfloat16fS2_fjLj2560ELj1ELj1ELj4ELj8ENS_18Kernel_traits_baseILj2560EfS2_fS2_fjLj128EEEEELb0ELb0ELb0EEEvNS_9BwdParamsE,"a",@progbits
	.sectionflags	@""
	.align	4
.nv.constant0._ZN10layer_norm31ln_parallel_residual_bwd_kernelINS_13Kernel_traitsIf13__nv_bfloat16fS2_fjLj2560ELj1ELj1ELj4ELj8ENS_18Kernel_traits_baseILj2560EfS2_fS2_fjLj128EEEEELb0ELb0ELb0EEEvNS_9BwdParamsE:
	.zero		1192


//--------------------- .nv.constant0._ZN10layer_norm31ln_parallel_residual_bwd_kernelINS_13Kernel_traitsIf13__nv_bfloat16fS2_fjLj2560ELj1ELj1ELj4ELj8ENS_18Kernel_traits_baseILj2560EfS2_fS2_fjLj128EEEEELb0ELb0ELb1EEEvNS_9BwdParamsE --------------------------
	.section	.nv.constant0._ZN10layer_norm31ln_parallel_residual_bwd_kernelINS_13Kernel_traitsIf13__nv_bfloat16fS2_fjLj2560ELj1ELj1ELj4ELj8ENS_18Kernel_traits_baseILj2560EfS2_fS2_fjLj128EEEEELb0ELb0ELb1EEEvNS_9BwdParamsE,"a",@progbits
	.sectionflags	@""
	.align	4
.nv.constant0._ZN10layer_norm31ln_parallel_residual_bwd_kernelINS_13Kernel_traitsIf13__nv_bfloat16fS2_fjLj2560ELj1ELj1ELj4ELj8ENS_18Kernel_traits_baseILj2560EfS2_fS2_fjLj128EEEEELb0ELb0ELb1EEEvNS_9BwdParamsE:
	.zero		1192


//--------------------- .nv.constant0._ZN10layer_norm31ln_parallel_residual_bwd_kernelINS_13Kernel_traitsIf13__nv_bfloat16fS2_fjLj2560ELj1ELj1ELj4ELj8ENS_18Kernel_traits_baseILj2560EfS2_fS2_fjLj128EEEEELb0ELb1ELb0EEEvNS_9BwdParamsE --------------------------
	.section	.nv.constant0._ZN10layer_norm31ln_parallel_residual_bwd_kernelINS_13Kernel_traitsIf13__nv_bfloat16fS2_fjLj2560ELj1ELj1ELj4ELj8ENS_18Kernel_traits_baseILj2560EfS2_fS2_fjLj128EEEEELb0ELb1ELb0EEEvNS_9BwdParamsE,"a",@progbits
	.sectionflags	@""
	.align	4
.nv.constant0._ZN10layer_norm31ln_parallel_residual_bwd_kernelINS_13Kernel_traitsIf13__nv_bfloat16fS2_fjLj2560ELj1ELj1ELj4ELj8ENS_18Kernel_traits_baseILj2560EfS2_fS2_fjLj128EEEEELb0ELb1ELb0EEEvNS_9BwdParamsE:
	.zero		1192


//--------------------- .nv.constant0._ZN10layer_norm31ln_parallel_residual_bwd_kernelINS_13Kernel_traitsIf13__nv_bfloat16fS2_fjLj2560ELj1ELj1ELj4ELj8ENS_18Kernel_traits_baseILj2560EfS2_fS2_fjLj128EEEEELb0ELb1ELb1EEEvNS_9BwdParamsE --------------------------
	.section	.nv.constant0._ZN10layer_norm31ln_parallel_residual_bwd_kernelINS_13Kernel_traitsIf13__nv_bfloat16fS2_fjLj2560ELj1ELj1ELj4ELj8ENS_18Kernel_traits_baseILj2560EfS2_fS2_fjLj128EEEEELb0ELb1ELb1EEEvNS_9BwdParamsE,"a",@progbits
	.sectionflags	@""
	.align	4
.nv.constant0._ZN10layer_norm31ln_parallel_residual_bwd_kernelINS_13Kernel_traitsIf13__nv_bfloat16fS2_fjLj2560ELj1ELj1ELj4ELj8ENS_18Kernel_traits_baseILj2560EfS2_fS2_fjLj128EEEEELb0ELb1ELb1EEEvNS_9BwdParamsE:
	.zero		1192


//--------------------- .nv.constant0._ZN10layer_norm31ln_parallel_residual_bwd_kernelINS_13Kernel_traitsIf13__nv_bfloat16fS2_fjLj2560ELj1ELj1ELj4ELj8ENS_18Kernel_traits_baseILj2560EfS2_fS2_fjLj128EEEEELb1ELb0ELb0EEEvNS_9BwdParamsE --------------------------
	.section	.nv.constant0._ZN10layer_norm31ln_parallel_residual_bwd_kernelINS_13Kernel_traitsIf13__nv_bfloat16fS2_fjLj2560ELj1ELj1ELj4ELj8ENS_18Kernel_traits_baseILj2560EfS2_fS2_fjLj128EEEEELb1ELb0ELb0EEEvNS_9BwdParamsE,"a",@progbits
	.sectionflags	@""
	.align	4
.nv.constant0._ZN10layer_norm31ln_parallel_residual_bwd_kernelINS_13Kernel_traitsIf13__nv_bfloat16fS2_fjLj2560ELj1ELj1ELj4ELj8ENS_18Kernel_traits_baseILj2560EfS2_fS2_fjLj128EEEEELb1ELb0ELb0EEEvNS_9BwdParamsE:
	.zero		1192


//--------------------- .nv.constant0._ZN10layer_norm31ln_parallel_residual_bwd_kernelINS_13Kernel_traitsIf13__nv_bfloat16fS2_fjLj2560ELj1ELj1ELj4ELj8ENS_18Kernel_traits_baseILj2560EfS2_fS2_fjLj128EEEEELb1ELb0ELb1EEEvNS_9BwdParamsE --------------------------
	.section	.nv.constant0._ZN10layer_norm31ln_parallel_residual_bwd_kernelINS_13Kernel_traitsIf13__nv_bfloat16fS2_fjLj2560ELj1ELj1ELj4ELj8ENS_18Kernel_traits_baseILj2560EfS2_fS2_fjLj128EEEEELb1ELb0ELb1EEEvNS_9BwdParamsE,"a",@progbits
	.sectionflags	@""
	.align	4
.nv.constant0._ZN10layer_norm31ln_parallel_residual_bwd_kernelINS_13Kernel_traitsIf13__nv_bfloat16fS2_fjLj2560ELj1ELj1ELj4ELj8ENS_18Kernel_traits_baseILj2560EfS2_fS2_fjLj128EEEEELb1ELb0ELb1EEEvNS_9BwdParamsE:
	.zero		1192


//--------------------- .nv.constant0._ZN10layer_norm22ln_bwd_finalize_kernelINS_22Kernel_traits_finalizeILj2560Ef13__nv_bfloat16fS2_fjLb0ELj1024ELj4ENS_18Kernel_traits_baseILj2560EfS2_fS2_fjLj1024EEEEELb0ELb0EEEvNS_9BwdParamsE --------------------------
	.section	.nv.constant0._ZN10layer_norm22ln_bwd_finalize_kernelINS_22Kernel_traits_finalizeILj2560Ef13__nv_bfloat16fS2_fjLb0ELj1024ELj4ENS_18Kernel_traits_baseILj2560EfS2_fS2_fjLj1024EEEEELb0ELb0EEEvNS_9BwdParamsE,"a",@progbits
	.sectionflags	@""
	.align	4
.nv.constant0._ZN10layer_norm22ln_bwd_finalize_kernelINS_22Kernel_traits_finalizeILj2560Ef13__nv_bfloat16fS2_fjLb0ELj1024ELj4ENS_18Kernel_traits_baseILj2560EfS2_fS2_fjLj1024EEEEELb0ELb0EEEvNS_9BwdParamsE:
	.zero		1192


//--------------------- .nv.constant0._ZN10layer_norm40ln_parallel_residual_bwd_finalize_kernelINS_22Kernel_traits_finalizeILj2560Ef13__nv_bfloat16fS2_fjLb0ELj1024ELj4ENS_18Kernel_traits_baseILj2560EfS2_fS2_fjLj1024EEEEELb0EEEvNS_9BwdParamsE --------------------------
	.section	.nv.constant0._ZN10layer_norm40ln_parallel_residual_bwd_finalize_kernelINS_22Kernel_traits_finalizeILj2560Ef13__nv_bfloat16fS2_fjLb0ELj1024ELj4ENS_18Kernel_traits_baseILj2560EfS2_fS2_fjLj1024EEEEELb0EEEvNS_9BwdParamsE,"a",@progbits
	.sectionflags	@""
	.align	4
.nv.constant0._ZN10layer_norm40ln_parallel_residual_bwd_finalize_kernelINS_22Kernel_traits_finalizeILj2560Ef13__nv_bfloat16fS2_fjLb0ELj1024ELj4ENS_18Kernel_traits_baseILj2560EfS2_fS2_fjLj1024EEEEELb0EEEvNS_9BwdParamsE:
	.zero		1192


//--------------------- .nv.constant0._ZN10layer_norm31ln_parallel_residual_bwd_kernelINS_13Kernel_traitsIf13__nv_bfloat16fS2_fjLj2560ELj1ELj1ELj4ELj8ENS_18Kernel_traits_baseILj2560EfS2_fS2_fjLj128EEEEELb1ELb1ELb0EEEvNS_9BwdParamsE --------------------------
	.section	.nv.constant0._ZN10layer_norm31ln_parallel_residual_bwd_kernelINS_13Kernel_traitsIf13__nv_bfloat16fS2_fjLj2560ELj1ELj1ELj4ELj8ENS_18Kernel_traits_baseILj2560EfS2_fS2_fjLj128EEEEELb1ELb1ELb0EEEvNS_9BwdParamsE,"a",@progbits
	.sectionflags	@""
	.align	4
.nv.constant0._ZN10layer_norm31ln_parallel_residual_bwd_kernelINS_13Kernel_traitsIf13__nv_bfloat16fS2_fjLj2560ELj1ELj1ELj4ELj8ENS_18Kernel_traits_baseILj2560EfS2_fS2_fjLj128EEEEELb1ELb1ELb0EEEvNS_9BwdParamsE:
	.zero		1192


//--------------------- .nv.constant0._ZN10layer_norm22ln_bwd_finalize_kernelINS_22Kernel_traits_finalizeILj2560Ef13__nv_bfloat16fS2_fjLb0ELj1024ELj4ENS_18Kernel_traits_baseILj2560EfS2_fS2_fjLj1024EEEEELb0ELb1EEEvNS_9BwdParamsE --------------------------
	.section	.nv.constant0._ZN10layer_norm22ln_bwd_finalize_kernelINS_22Kernel_traits_finalizeILj2560Ef13__nv_bfloat16fS2_fjLb0ELj1024ELj4ENS_18Kernel_traits_baseILj2560EfS2_fS2_fjLj1024EEEEELb0ELb1EEEvNS_9BwdParamsE,"a",@progbits
	.sectionflags	@""
	.align	4
.nv.constant0._ZN10layer_norm22ln_bwd_finalize_kernelINS_22Kernel_traits_finalizeILj2560Ef13__nv_bfloat16fS2_fjLb0ELj1024ELj4ENS_18Kernel_traits_baseILj2560EfS2_fS2_fjLj1024EEEEELb0ELb1EEEvNS_9BwdParamsE:
	.zero		1192


//--------------------- .nv.constant0._ZN10layer_norm40ln_parallel_residual_bwd_finalize_kernelINS_22Kernel_traits_finalizeILj2560Ef13__nv_bfloat16fS2_fjLb0ELj1024ELj4ENS_18Kernel_traits_baseILj2560EfS2_fS2_fjLj1024EEEEELb1EEEvNS_9BwdParamsE --------------------------
	.section	.nv.constant0._ZN10layer_norm40ln_parallel_residual_bwd_finalize_kernelINS_22Kernel_traits_finalizeILj2560Ef13__nv_bfloat16fS2_fjLb0ELj1024ELj4ENS_18Kernel_traits_baseILj2560EfS2_fS2_fjLj1024EEEEELb1EEEvNS_9BwdParamsE,"a",@progbits
	.sectionflags	@""
	.align	4
.nv.constant0._ZN10layer_norm40ln_parallel_residual_bwd_finalize_kernelINS_22Kernel_traits_finalizeILj2560Ef13__nv_bfloat16fS2_fjLb0ELj1024ELj4ENS_18Kernel_traits_baseILj2560EfS2_fS2_fjLj1024EEEEELb1EEEvNS_9BwdParamsE:
	.zero		1192


//--------------------- .nv.constant0._ZN10layer_norm31ln_parallel_residual_bwd_kernelINS_13Kernel_traitsIf13__nv_bfloat16fS2_fjLj2560ELj1ELj1ELj4ELj8ENS_18Kernel_traits_baseILj2560EfS2_fS2_fjLj128EEEEELb1ELb1ELb1EEEvNS_9BwdParamsE --------------------------
	.section	.nv.constant0._ZN10layer_norm31ln_parallel_residual_bwd_kernelINS_13Kernel_traitsIf13__nv_bfloat16fS2_fjLj2560ELj1ELj1ELj4ELj8ENS_18Kernel_traits_baseILj2560EfS2_fS2_fjLj128EEEEELb1ELb1ELb1EEEvNS_9BwdParamsE,"a",@progbits
	.sectionflags	@""
	.align	4
.nv.constant0._ZN10layer_norm31ln_parallel_residual_bwd_kernelINS_13Kernel_traitsIf13__nv_bfloat16fS2_fjLj2560ELj1ELj1ELj4ELj8ENS_18Kernel_traits_baseILj2560EfS2_fS2_fjLj128EEEEELb1ELb1ELb1EEEvNS_9BwdParamsE:
	.zero		1192


//--------------------- .nv.constant0._ZN10layer_norm31ln_parallel_residual_bwd_kernelINS_13Kernel_traitsIf6__halfS2_S2_fjLj2560ELj1ELj1ELj4ELj8ENS_18Kernel_traits_baseILj2560EfS2_S2_S2_fjLj128EEEEELb0ELb0ELb0EEEvNS_9BwdParamsE --------------------------
	.section	.nv.constant0._ZN10layer_norm31ln_parallel_residual_bwd_kernelINS_13Kernel_traitsIf6__halfS2_S2_fjLj2560ELj1ELj1ELj4ELj8ENS_18Kernel_traits_baseILj2560EfS2_S2_S2_fjLj128EEEEELb0ELb0ELb0EEEvNS_9BwdParamsE,"a",@progbits
	.sectionflags	@""
	.align	4
.nv.constant0._ZN10layer_norm31ln_parallel_residual_bwd_kernelINS_13Kernel_traitsIf6__halfS2_S2_fjLj2560ELj1ELj1ELj4ELj8ENS_18Kernel_traits_baseILj2560EfS2_S2_S2_fjLj128EEEEELb0ELb0ELb0EEEvNS_9BwdParamsE:
	.zero		1192


//--------------------- .nv.constant0._ZN10layer_norm31ln_parallel_residual_bwd_kernelINS_13Kernel_traitsIf6__halfS2_S2_fjLj2560ELj1ELj1ELj4ELj8ENS_18Kernel_traits_baseILj2560EfS2_S2_S2_fjLj128EEEEELb0ELb0ELb1EEEvNS_9BwdParamsE --------------------------
	.section	.nv.constant0._ZN10layer_norm31ln_parallel_residual_bwd_kernelINS_13Kernel_traitsIf6__halfS2_S2_fjLj2560ELj1ELj1ELj4ELj8ENS_18Kernel_traits_baseILj2560EfS2_S2_S2_fjLj128EEEEELb0ELb0ELb1EEEvNS_9BwdParamsE,"a",@progbits
	.sectionflags	@""
	.align	4
.nv.constant0._ZN10layer_norm31ln_parallel_residual_bwd_kernelINS_13Kernel_traitsIf6__halfS2_S2_fjLj2560ELj1ELj1ELj4ELj8ENS_18Kernel_traits_baseILj2560EfS2_S2_S2_fjLj128EEEEELb0ELb0ELb1EEEvNS_9BwdParamsE:
	.zero		1192


//--------------------- .nv.constant0._ZN10layer_norm31ln_parallel_residual_bwd_kernelINS_13Kernel_traitsIf6__halfS2_S2_fjLj2560ELj1ELj1ELj4ELj8ENS_18Kernel_traits_baseILj2560EfS2_S2_S2_fjLj128EEEEELb0ELb1ELb0EEEvNS_9BwdParamsE --------------------------
	.section	.nv.constant0._ZN10layer_norm31ln_parallel_residual_bwd_kernelINS_13Kernel_traitsIf6__halfS2_S2_fjLj2560ELj1ELj1ELj4ELj8ENS_18Kernel_traits_baseILj2560EfS2_S2_S2_fjLj128EEEEELb0ELb1ELb0EEEvNS_9BwdParamsE,"a",@progbits
	.sectionflags	@""
	.align	4
.nv.constant0._ZN10layer_norm31ln_parallel_residual_bwd_kernelINS_13Kernel_traitsIf6__halfS2_S2_fjLj2560ELj1ELj1ELj4ELj8ENS_18Kernel_traits_baseILj2560EfS2_S2_S2_fjLj128EEEEELb0ELb1ELb0EEEvNS_9BwdParamsE:
	.zero		1192


//--------------------- .nv.constant0._ZN10layer_norm31ln_parallel_residual_bwd_kernelINS_13Kernel_traitsIf6__halfS2_S2_fjLj2560ELj1ELj1ELj4ELj8ENS_18Kernel_traits_baseILj2560EfS2_S2_S2_fjLj128EEEEELb0ELb1ELb1EEEvNS_9BwdParamsE --------------------------
	.section	.nv.constant0._ZN10layer_norm31ln_parallel_residual_bwd_kernelINS_13Kernel_traitsIf6__halfS2_S2_fjLj2560ELj1ELj1ELj4ELj8ENS_18Kernel_traits_baseILj2560EfS2_S2_S2_fjLj128EEEEELb0ELb1ELb1EEEvNS_9BwdParamsE,"a",@progbits
	.sectionflags	@""
	.align	4
.nv.constant0._ZN10layer_norm31ln_parallel_residual_bwd_kernelINS_13Kernel_traitsIf6__halfS2_S2_fjLj2560ELj1ELj1ELj4ELj8ENS_18Kernel_traits_baseILj2560EfS2_S2_S2_fjLj128EEEEELb0ELb1ELb1EEEvNS_9BwdParamsE:
	.zero		1192


//--------------------- .nv.constant0._ZN10layer_norm31ln_parallel_residual_bwd_kernelINS_13Kernel_traitsIf6__halfS2_S2_fjLj2560ELj1ELj1ELj4ELj8ENS_18Kernel_traits_baseILj2560EfS2_S2_S2_fjLj128EEEEELb1ELb0ELb0EEEvNS_9BwdParamsE --------------------------
	.section	.nv.constant0._ZN10layer_norm31ln_parallel_residual_bwd_kernelINS_13Kernel_traitsIf6__halfS2_S2_fjLj2560ELj1ELj1ELj4ELj8ENS_18Kernel_traits_baseILj2560EfS2_S2_S2_fjLj128EEEEELb1ELb0ELb0EEEvNS_9BwdParamsE,"a",@progbits
	.sectionflags	@""
	.align	4
.nv.constant0._ZN10layer_norm31ln_parallel_residual_bwd_kernelINS_13Kernel_traitsIf6__halfS2_S2_fjLj2560ELj1ELj1ELj4ELj8ENS_18Kernel_traits_baseILj2560EfS2_S2_S2_fjLj128EEEEELb1ELb0ELb0EEEvNS_9BwdParamsE:
	.zero		1192


//--------------------- .nv.constant0._ZN10layer_norm31ln_parallel_residual_bwd_kernelINS_13Kernel_traitsIf6__halfS2_S2_fjLj2560ELj1ELj1ELj4ELj8ENS_18Kernel_traits_baseILj2560EfS2_S2_S2_fjLj128EEEEELb1ELb0ELb1EEEvNS_9BwdParamsE --------------------------
	.section	.nv.constant0._ZN10layer_norm31ln_parallel_residual_bwd_kernelINS_13Kernel_traitsIf6__halfS2_S2_fjLj2560ELj1ELj1ELj4ELj8ENS_18Kernel_traits_baseILj2560EfS2_S2_S2_fjLj128EEEEELb1ELb0ELb1EEEvNS_9BwdParamsE,"a",@progbits
	.sectionflags	@""
	.align	4
.nv.constant0._ZN10layer_norm31ln_parallel_residual_bwd_kernelINS_13Kernel_traitsIf6__halfS2_S2_fjLj2560ELj1ELj1ELj4ELj8ENS_18Kernel_traits_baseILj2560EfS2_S2_S2_fjLj128EEEEELb1ELb0ELb1EEEvNS_9BwdParamsE:
	.zero		1192


//--------------------- .nv.constant0._ZN10layer_norm22ln_bwd_finalize_kernelINS_22Kernel_traits_finalizeILj2560Ef6__halfS2_S2_fjLb0ELj1024ELj4ENS_18Kernel_traits_baseILj2560EfS2_S2_S2_fjLj1024EEEEELb0ELb0EEEvNS_9BwdParamsE --------------------------
	.section	.nv.constant0._ZN10layer_norm22ln_bwd_finalize_kernelINS_22Kernel_traits_finalizeILj2560Ef6__halfS2_S2_fjLb0ELj1024ELj4ENS_18Kernel_traits_baseILj2560EfS2_S2_S2_fjLj1024EEEEELb0ELb0EEEvNS_9BwdParamsE,"a",@progbits
	.sectionflags	@""
	.align	4
.nv.constant0._ZN10layer_norm22ln_bwd_finalize_kernelINS_22Kernel_traits_finalizeILj2560Ef6__halfS2_S2_fjLb0ELj1024ELj4ENS_18Kernel_traits_baseILj2560EfS2_S2_S2_fjLj1024EEEEELb0ELb0EEEvNS_9BwdParamsE:
	.zero		1192


//--------------------- .nv.constant0._ZN10layer_norm40ln_parallel_residual_bwd_finalize_kernelINS_22Kernel_traits_finalizeILj2560Ef6__halfS2_S2_fjLb0ELj1024ELj4ENS_18Kernel_traits_baseILj2560EfS2_S2_S2_fjLj1024EEEEELb0EEEvNS_9BwdParamsE --------------------------
	.section	.nv.constant0._ZN10layer_norm40ln_parallel_residual_bwd_finalize_kernelINS_22Kernel_traits_finalizeILj2560Ef6__halfS2_S2_fjLb0ELj1024ELj4ENS_18Kernel_traits_baseILj2560EfS2_S2_S2_fjLj1024EEEEELb0EEEvNS_9BwdParamsE,"a",@progbits
	.sectionflags	@""
	.align	4
.nv.constant0._ZN10layer_norm40ln_parallel_residual_bwd_finalize_kernelINS_22Kernel_traits_finalizeILj2560Ef6__halfS2_S2_fjLb0ELj1024ELj4ENS_18Kernel_traits_baseILj2560EfS2_S2_S2_fjLj1024EEEEELb0EEEvNS_9BwdParamsE:
	.zero		1192


//--------------------- .nv.constant0._ZN10layer_norm31ln_parallel_residual_bwd_kernelINS_13Kernel_traitsIf6__halfS2_S2_fjLj2560ELj1ELj1ELj4ELj8ENS_18Kernel_traits_baseILj2560EfS2_S2_S2_fjLj128EEEEELb1ELb1ELb0EEEvNS_9BwdParamsE --------------------------
	.section	.nv.constant0._ZN10layer_norm31ln_parallel_residual_bwd_kernelINS_13Kernel_traitsIf6__halfS2_S2_fjLj2560ELj1ELj1ELj4ELj8ENS_18Kernel_traits_baseILj2560EfS2_S2_S2_fjLj128EEEEELb1ELb1ELb0EEEvNS_9BwdParamsE,"a",@progbits
	.sectionflags	@""
	.align	4
.nv.constant0._ZN10layer_norm31ln_parallel_residual_bwd_kernelINS_13Kernel_traitsIf6__halfS2_S2_fjLj2560ELj1ELj1ELj4ELj8ENS_18Kernel_traits_baseILj2560EfS2_S2_S2_fjLj128EEEEELb1ELb1ELb0EEEvNS_9BwdParamsE:
	.zero		1192


//--------------------- .nv.constant0._ZN10layer_norm22ln_bwd_finalize_kernelINS_22Kernel_traits_finalizeILj2560Ef6__halfS2_S2_fjLb0ELj1024ELj4ENS_18Kernel_traits_baseILj2560EfS2_S2_S2_fjLj1024EEEEELb0ELb1EEEvNS_9BwdParamsE --------------------------
	.section	.nv.constant0._ZN10layer_norm22ln_bwd_finalize_kernelINS_22Kernel_traits_finalizeILj2560Ef6__halfS2_S2_fjLb0ELj1024ELj4ENS_18Kernel_traits_baseILj2560EfS2_S2_S2_fjLj1024EEEEELb0ELb1EEEvNS_9BwdParamsE,"a",@progbits
	.sectionflags	@""
	.align	4
.nv.constant0._ZN10layer_norm22ln_bwd_finalize_kernelINS_22Kernel_traits_finalizeILj2560Ef6__halfS2_S2_fjLb0ELj1024ELj4ENS_18Kernel_traits_baseILj2560EfS2_S2_S2_fjLj1024EEEEELb0ELb1EEEvNS_9BwdParamsE:
	.zero		1192


//--------------------- .nv.constant0._ZN10layer_norm40ln_parallel_residual_bwd_finalize_kernelINS_22Kernel_traits_finalizeILj2560Ef6__halfS2_S2_fjLb0ELj1024ELj4ENS_18Kernel_traits_baseILj2560EfS2_S2_S2_fjLj1024EEEEELb1EEEvNS_9BwdParamsE --------------------------
	.section	.nv.constant0._ZN10layer_norm40ln_parallel_residual_bwd_finalize_kernelINS_22Kernel_traits_finalizeILj2560Ef6__halfS2_S2_fjLb0ELj1024ELj4ENS_18Kernel_traits_baseILj2560EfS2_S2_S2_fjLj1024EEEEELb1EEEvNS_9BwdParamsE,"a",@progbits
	.sectionflags	@""
	.align	4
.nv.constant0._ZN10layer_norm40ln_parallel_residual_bwd_finalize_kernelINS_22Kernel_traits_finalizeILj2560Ef6__halfS2_S2_fjLb0ELj1024ELj4ENS_18Kernel_traits_baseILj2560EfS2_S2_S2_fjLj1024EEEEELb1EEEvNS_9BwdParamsE:
	.zero		1192


//--------------------- .nv.constant0._ZN10layer_norm31ln_parallel_residual_bwd_kernelINS_13Kernel_traitsIf6__halfS2_S2_fjLj2560ELj1ELj1ELj4ELj8ENS_18Kernel_traits_baseILj2560EfS2_S2_S2_fjLj128EEEEELb1ELb1ELb1EEEvNS_9BwdParamsE --------------------------
	.section	.nv.constant0._ZN10layer_norm31ln_parallel_residual_bwd_kernelINS_13Kernel_traitsIf6__halfS2_S2_fjLj2560ELj1ELj1ELj4ELj8ENS_18Kernel_traits_baseILj2560EfS2_S2_S2_fjLj128EEEEELb1ELb1ELb1EEEvNS_9BwdParamsE,"a",@progbits
	.sectionflags	@""
	.align	4
.nv.constant0._ZN10layer_norm31ln_parallel_residual_bwd_kernelINS_13Kernel_traitsIf6__halfS2_S2_fjLj2560ELj1ELj1ELj4ELj8ENS_18Kernel_traits_baseILj2560EfS2_S2_S2_fjLj128EEEEELb1ELb1ELb1EEEvNS_9BwdParamsE:
	.zero		1192


//--------------------- .nv.constant0._ZN10layer_norm31ln_parallel_residual_bwd_kernelINS_13Kernel_traitsI6__halfS2_fS2_fjLj2560ELj1ELj1ELj4ELj8ENS_18Kernel_traits_baseILj2560ES2_S2_fS2_fjLj128EEEEELb0ELb0ELb0EEEvNS_9BwdParamsE --------------------------
	.section	.nv.constant0._ZN10layer_norm31ln_parallel_residual_bwd_kernelINS_13Kernel_traitsI6__halfS2_fS2_fjLj2560ELj1ELj1ELj4ELj8ENS_18Kernel_traits_baseILj2560ES2_S2_fS2_fjLj128EEEEELb0ELb0ELb0EEEvNS_9BwdParamsE,"a",@progbits
	.sectionflags	@""
	.align	4
.nv.constant0._ZN10layer_norm31ln_parallel_residual_bwd_kernelINS_13Kernel_traitsI6__halfS2_fS2_fjLj2560ELj1ELj1ELj4ELj8ENS_18Kernel_traits_baseILj2560ES2_S2_fS2_fjLj128EEEEELb0ELb0ELb0EEEvNS_9BwdParamsE:
	.zero		1192


//--------------------- .nv.constant0._ZN10layer_norm31ln_parallel_residual_bwd_kernelINS_13Kernel_traitsI6__halfS2_fS2_fjLj2560ELj1ELj1ELj4ELj8ENS_18Kernel_traits_baseILj2560ES2_S2_fS2_fjLj128EEEEELb0ELb0ELb1EEEvNS_9BwdParamsE --------------------------
	.section	.nv.constant0._ZN10layer_norm31ln_parallel_residual_bwd_kernelINS_13Kernel_traitsI6__halfS2_fS2_fjLj2560ELj1ELj1ELj4ELj8ENS_18Kernel_traits_baseILj2560ES2_S2_fS2_fjLj128EEEEELb0ELb0ELb1EEEvNS_9BwdParamsE,"a",@progbits
	.sectionflags	@""
	.align	4
.nv.constant0._ZN10layer_norm31ln_parallel_residual_bwd_kernelINS_13Kernel_traitsI6__halfS2_fS2_fjLj2560ELj1ELj1ELj4ELj8ENS_18Kernel_traits_baseILj2560ES2_S2_fS2_fjLj128EEEEELb0ELb0ELb1EEEvNS_9BwdParamsE:
	.zero		1192


//--------------------- .nv.constant0._ZN10layer_norm31ln_parallel_residual_bwd_kernelINS_13Kernel_traitsI6__halfS2_fS2_fjLj2560ELj1ELj1ELj4ELj8ENS_18Kernel_traits_baseILj2560ES2_S2_fS2_fjLj128EEEEELb0ELb1ELb0EEEvNS_9BwdParamsE --------------------------
	.section	.nv.constant0._ZN10layer_norm31ln_parallel_residual_bwd_kernelINS_13Kernel_traitsI6__halfS2_fS2_fjLj2560ELj1ELj1ELj4ELj8ENS_18Kernel_traits_baseILj2560ES2_S2_fS2_fjLj128EEEEELb0ELb1ELb0EEEvNS_9BwdParamsE,"a",@progbits
	.sectionflags	@""
	.align	4
.nv.constant0._ZN10layer_norm31ln_parallel_residual_bwd_kernelINS_13Kernel_traitsI6__halfS2_fS2_fjLj2560ELj1ELj1ELj4ELj8ENS_18Kernel_traits_baseILj2560ES2_S2_fS2_fjLj128EEEEELb0ELb1ELb0EEEvNS_9BwdParamsE:
	.zero		1192


//--------------------- .nv.constant0._ZN10layer_norm31ln_parallel_residual_bwd_kernelINS_13Kernel_traitsI6__halfS2_fS2_fjLj2560ELj1ELj1ELj4ELj8ENS_18Kernel_traits_baseILj2560ES2_S2_fS2_fjLj128EEEEELb0ELb1ELb1EEEvNS_9BwdParamsE --------------------------
	.section	.nv.constant0._ZN10layer_norm31ln_parallel_residual_bwd_kernelINS_13Kernel_traitsI6__halfS2_fS2_fjLj2560ELj1ELj1ELj4ELj8ENS_18Kernel_traits_baseILj2560ES2_S2_fS2_fjLj128EEEEELb0ELb1ELb1EEEvNS_9BwdParamsE,"a",@progbits
	.sectionflags	@""
	.align	4
.nv.constant0._ZN10layer_norm31ln_parallel_residual_bwd_kernelINS_13Kernel_traitsI6__halfS2_fS2_fjLj2560ELj1ELj1ELj4ELj8ENS_18Kernel_traits_baseILj2560ES2_S2_fS2_fjLj128EEEEELb0ELb1ELb1EEEvNS_9BwdParamsE:
	.zero		1192


//--------------------- .nv.constant0._ZN10layer_norm31ln_parallel_residual_bwd_kernelINS_13Kernel_traitsI6__halfS2_fS2_fjLj2560ELj1ELj1ELj4ELj8ENS_18Kernel_traits_baseILj2560ES2_S2_fS2_fjLj128EEEEELb1ELb0ELb0EEEvNS_9BwdParamsE --------------------------
	.section	.nv.constant0._ZN10layer_norm31ln_parallel_residual_bwd_kernelINS_13Kernel_traitsI6__halfS2_fS2_fjLj2560ELj1ELj1ELj4ELj8ENS_18Kernel_traits_baseILj2560ES2_S2_fS2_fjLj128EEEEELb1ELb0ELb0EEEvNS_9BwdParamsE,"a",@progbits
	.sectionflags	@""
	.align	4
.nv.constant0._ZN10layer_norm31ln_parallel_residual_bwd_kernelINS_13Kernel_traitsI6__halfS2_fS2_fjLj2560ELj1ELj1ELj4ELj8ENS_18Kernel_traits_baseILj2560ES2_S2_fS2_fjLj128EEEEELb1ELb0ELb0EEEvNS_9BwdParamsE:
	.zero		1192


//--------------------- .nv.constant0._ZN10layer_norm31ln_parallel_residual_bwd_kernelINS_13Kernel_traitsI6__halfS2_fS2_fjLj2560ELj1ELj1ELj4ELj8ENS_18Kernel_traits_baseILj2560ES2_S2_fS2_fjLj128EEEEELb1ELb0ELb1EEEvNS_9BwdParamsE --------------------------
	.section	.nv.constant0._ZN10layer_norm31ln_parallel_residual_bwd_kernelINS_13Kernel_traitsI6__halfS2_fS2_fjLj2560ELj1ELj1ELj4ELj8ENS_18Kernel_traits_baseILj2560ES2_S2_fS2_fjLj128EEEEELb1ELb0ELb1EEEvNS_9BwdParamsE,"a",@progbits
	.sectionflags	@""
	.align	4
.nv.constant0._ZN10layer_norm31ln_parallel_residual_bwd_kernelINS_13Kernel_traitsI6__halfS2_fS2_fjLj2560ELj1ELj1ELj4ELj8ENS_18Kernel_traits_baseILj2560ES2_S2_fS2_fjLj128EEEEELb1ELb0ELb1EEEvNS_9BwdParamsE:
	.zero		1192


//--------------------- .nv.constant0._ZN10layer_norm22ln_bwd_finalize_kernelINS_22Kernel_traits_finalizeILj2560E6__halfS2_fS2_fjLb0ELj1024ELj4ENS_18Kernel_traits_baseILj2560ES2_S2_fS2_fjLj1024EEEEELb0ELb0EEEvNS_9BwdParamsE --------------------------
	.section	.nv.constant0._ZN10layer_norm22ln_bwd_finalize_kernelINS_22Kernel_traits_finalizeILj2560E6__halfS2_fS2_fjLb0ELj1024ELj4ENS_18Kernel_traits_baseILj2560ES2_S2_fS2_fjLj1024EEEEELb0ELb0EEEvNS_9BwdParamsE,"a",@progbits
	.sectionflags	@""
	.align	4
.nv.constant0._ZN10layer_norm22ln_bwd_finalize_kernelINS_22Kernel_traits_finalizeILj2560E6__halfS2_fS2_fjLb0ELj1024ELj4ENS_18Kernel_traits_baseILj2560ES2_S2_fS2_fjLj1024EEEEELb0ELb0EEEvNS_9BwdParamsE:
	.zero		1192


//--------------------- .nv.constant0._ZN10layer_norm40ln_parallel_residual_bwd_finalize_kernelINS_22Kernel_traits_finalizeILj2560E6__halfS2_fS2_fjLb0ELj1024ELj4ENS_18Kernel_traits_baseILj2560ES2_S2_fS2_fjLj1024EEEEELb0EEEvNS_9BwdParamsE --------------------------
	.section	.nv.constant0._ZN10layer_norm40ln_parallel_residual_bwd_finalize_kernelINS_22Kernel_traits_finalizeILj2560E6__halfS2_fS2_fjLb0ELj1024ELj4ENS_18Kernel_traits_baseILj2560ES2_S2_fS2_fjLj1024EEEEELb0EEEvNS_9BwdParamsE,"a",@progbits
	.sectionflags	@""
	.align	4
.nv.constant0._ZN10layer_norm40ln_parallel_residual_bwd_finalize_kernelINS_22Kernel_traits_finalizeILj2560E6__halfS2_fS2_fjLb0ELj1024ELj4ENS_18Kernel_traits_baseILj2560ES2_S2_fS2_fjLj1024EEEEELb0EEEvNS_9BwdParamsE:
	.zero		1192


//--------------------- .nv.constant0._ZN10layer_norm31ln_parallel_residual_bwd_kernelINS_13Kernel_traitsI6__halfS2_fS2_fjLj2560ELj1ELj1ELj4ELj8ENS_18Kernel_traits_baseILj2560ES2_S2_fS2_fjLj128EEEEELb1ELb1ELb0EEEvNS_9BwdParamsE --------------------------
	.section	.nv.constant0._ZN10layer_norm31ln_parallel_residual_bwd_kernelINS_13Kernel_traitsI6__halfS2_fS2_fjLj2560ELj1ELj1ELj4ELj8ENS_18Kernel_traits_baseILj2560ES2_S2_fS2_fjLj128EEEEELb1ELb1ELb0EEEvNS_9BwdParamsE,"a",@progbits
	.sectionflags	@""
	.align	4
.nv.constant0._ZN10layer_norm31ln_parallel_residual_bwd_kernelINS_13Kernel_traitsI6__halfS2_fS2_fjLj2560ELj1ELj1ELj4ELj8ENS_18Kernel_traits_baseILj2560ES2_S2_fS2_fjLj128EEEEELb1ELb1ELb0EEEvNS_9BwdParamsE:
	.zero		1192


//--------------------- .nv.constant0._ZN10layer_norm22ln_bwd_finalize_kernelINS_22Kernel_traits_finalizeILj2560E6__halfS2_fS2_fjLb0ELj1024ELj4ENS_18Kernel_traits_baseILj2560ES2_S2_fS2_fjLj1024EEEEELb0ELb1EEEvNS_9BwdParamsE --------------------------
	.section	.nv.constant0._ZN10layer_norm22ln_bwd_finalize_kernelINS_22Kernel_traits_finalizeILj2560E6__halfS2_fS2_fjLb0ELj1024ELj4ENS_18Kernel_traits_baseILj2560ES2_S2_fS2_fjLj1024EEEEELb0ELb1EEEvNS_9BwdParamsE,"a",@progbits
	.sectionflags	@""
	.align	4
.nv.constant0._ZN10layer_norm22ln_bwd_finalize_kernelINS_22Kernel_traits_finalizeILj2560E6__halfS2_fS2_fjLb0ELj1024ELj4ENS_18Kernel_traits_baseILj2560ES2_S2_fS2_fjLj1024EEEEELb0ELb1EEEvNS_9BwdParamsE:
	.zero		1192


//--------------------- .nv.constant0._ZN10layer_norm40ln_parallel_residual_bwd_finalize_kernelINS_22Kernel_traits_finalizeILj2560E6__halfS2_fS2_fjLb0ELj1024ELj4ENS_18Kernel_traits_baseILj2560ES2_S2_fS2_fjLj1024EEEEELb1EEEvNS_9BwdParamsE --------------------------
	.section	.nv.constant0._ZN10layer_norm40ln_parallel_residual_bwd_finalize_kernelINS_22Kernel_traits_finalizeILj2560E6__halfS2_fS2_fjLb0ELj1024ELj4ENS_18Kernel_traits_baseILj2560ES2_S2_fS2_fjLj1024EEEEELb1EEEvNS_9BwdParamsE,"a",@progbits
	.sectionflags	@""
	.align	4
.nv.constant0._ZN10layer_norm40ln_parallel_residual_bwd_finalize_kernelINS_22Kernel_traits_finalizeILj2560E6__halfS2_fS2_fjLb0ELj1024ELj4ENS_18Kernel_traits_baseILj2560ES2_S2_fS2_fjLj1024EEEEELb1EEEvNS_9BwdParamsE:
	.zero		1192


//--------------------- .nv.constant0._ZN10layer_norm31ln_parallel_residual_bwd_kernelINS_13Kernel_traitsI6__halfS2_fS2_fjLj2560ELj1ELj1ELj4ELj8ENS_18Kernel_traits_baseILj2560ES2_S2_fS2_fjLj128EEEEELb1ELb1ELb1EEEvNS_9BwdParamsE --------------------------
	.section	.nv.constant0._ZN10layer_norm31ln_parallel_residual_bwd_kernelINS_13Kernel_traitsI6__halfS2_fS2_fjLj2560ELj1ELj1ELj4ELj8ENS_18Kernel_traits_baseILj2560ES2_S2_fS2_fjLj128EEEEELb1ELb1ELb1EEEvNS_9BwdParamsE,"a",@progbits
	.sectionflags	@""
	.align	4
.nv.constant0._ZN10layer_norm31ln_parallel_residual_bwd_kernelINS_13Kernel_traitsI6__halfS2_fS2_fjLj2560ELj1ELj1ELj4ELj8ENS_18Kernel_traits_baseILj2560ES2_S2_fS2_fjLj128EEEEELb1ELb1ELb1EEEvNS_9BwdParamsE:
	.zero		1192


//--------------------- .nv.constant0._ZN10layer_norm31ln_parallel_residual_bwd_kernelINS_13Kernel_traitsIf6__halffS2_fjLj2560ELj1ELj1ELj4ELj8ENS_18Kernel_traits_baseILj2560EfS2_fS2_fjLj128EEEEELb0ELb0ELb0EEEvNS_9BwdParamsE --------------------------
	.section	.nv.constant0._ZN10layer_norm31ln_parallel_residual_bwd_kernelINS_13Kernel_traitsIf6__halffS2_fjLj2560ELj1ELj1ELj4ELj8ENS_18Kernel_traits_baseILj2560EfS2_fS2_fjLj128EEEEELb0ELb0ELb0EEEvNS_9BwdParamsE,"a",@progbits
	.sectionflags	@""
	.align	4
.nv.constant0._ZN10layer_norm31ln_parallel_residual_bwd_kernelINS_13Kernel_traitsIf6__halffS2_fjLj2560ELj1ELj1ELj4ELj8ENS_18Kernel_traits_baseILj2560EfS2_fS2_fjLj128EEEEELb0ELb0ELb0EEEvNS_9BwdParamsE:
	.zero		1192


//--------------------- .nv.constant0._ZN10layer_norm31ln_parallel_residual_bwd_kernelINS_13Kernel_traitsIf6__halffS2_fjLj2560ELj1ELj1ELj4ELj8ENS_18Kernel_traits_baseILj2560EfS2_fS2_fjLj128EEEEELb0ELb0ELb1EEEvNS_9BwdParamsE --------------------------
	.section	.nv.constant0._ZN10layer_norm31ln_parallel_residual_bwd_kernelINS_13Kernel_traitsIf6__halffS2_fjLj2560ELj1ELj1ELj4ELj8ENS_18Kernel_traits_baseILj2560EfS2_fS2_fjLj128EEEEELb0ELb0ELb1EEEvNS_9BwdParamsE,"a",@progbits
	.sectionflags	@""
	.align	4
.nv.constant0._ZN10layer_norm31ln_parallel_residual_bwd_kernelINS_13Kernel_traitsIf6__halffS2_fjLj2560ELj1ELj1ELj4ELj8ENS_18Kernel_traits_baseILj2560EfS2_fS2_fjLj128EEEEELb0ELb0ELb1EEEvNS_9BwdParamsE:
	.zero		1192


//--------------------- .nv.constant0._ZN10layer_norm31ln_parallel_residual_bwd_kernelINS_13Kernel_traitsIf6__halffS2_fjLj2560ELj1ELj1ELj4ELj8ENS_18Kernel_traits_baseILj2560EfS2_fS2_fjLj128EEEEELb0ELb1ELb0EEEvNS_9BwdParamsE --------------------------
	.section	.nv.constant0._ZN10layer_norm31ln_parallel_residual_bwd_kernelINS_13Kernel_traitsIf6__halffS2_fjLj2560ELj1ELj1ELj4ELj8ENS_18Kernel_traits_baseILj2560EfS2_fS2_fjLj128EEEEELb0ELb1ELb0EEEvNS_9BwdParamsE,"a",@progbits
	.sectionflags	@""
	.align	4
.nv.constant0._ZN10layer_norm31ln_parallel_residual_bwd_kernelINS_13Kernel_traitsIf6__halffS2_fjLj2560ELj1ELj1ELj4ELj8ENS_18Kernel_traits_baseILj2560EfS2_fS2_fjLj128EEEEELb0ELb1ELb0EEEvNS_9BwdParamsE:
	.zero		1192


//--------------------- .nv.constant0._ZN10layer_norm31ln_parallel_residual_bwd_kernelINS_13Kernel_traitsIf6__halffS2_fjLj2560ELj1ELj1ELj4ELj8ENS_18Kernel_traits_baseILj2560EfS2_fS2_fjLj128EEEEELb0ELb1ELb1EEEvNS_9BwdParamsE --------------------------
	.section	.nv.constant0._ZN10layer_norm31ln_parallel_residual_bwd_kernelINS_13Kernel_traitsIf6__halffS2_fjLj2560ELj1ELj1ELj4ELj8ENS_18Kernel_traits_baseILj2560EfS2_fS2_fjLj128EEEEELb0ELb1ELb1EEEvNS_9BwdParamsE,"a",@progbits
	.sectionflags	@""
	.align	4
.nv.constant0._ZN10layer_norm31ln_parallel_residual_bwd_kernelINS_13Kernel_traitsIf6__halffS2_fjLj2560ELj1ELj1ELj4ELj8ENS_18Kernel_traits_baseILj2560EfS2_fS2_fjLj128EEEEELb0ELb1ELb1EEEvNS_9BwdParamsE:
	.zero		1192


//--------------------- .nv.constant0._ZN10layer_norm31ln_parallel_residual_bwd_kernelINS_13Kernel_traitsIf6__halffS2_fjLj2560ELj1ELj1ELj4ELj8ENS_18Kernel_traits_baseILj2560EfS2_fS2_fjLj128EEEEELb1ELb0ELb0EEEvNS_9BwdParamsE --------------------------
	.section	.nv.constant0._ZN10layer_norm31ln_parallel_residual_bwd_kernelINS_13Kernel_traitsIf6__halffS2_fjLj2560ELj1ELj1ELj4ELj8ENS_18Kernel_traits_baseILj2560EfS2_fS2_fjLj128EEEEELb1ELb0ELb0EEEvNS_9BwdParamsE,"a",@progbits
	.sectionflags	@""
	.align	4
.nv.constant0._ZN10layer_norm31ln_parallel_residual_bwd_kernelINS_13Kernel_traitsIf6__halffS2_fjLj2560ELj1ELj1ELj4ELj8ENS_18Kernel_traits_baseILj2560EfS2_fS2_fjLj128EEEEELb1ELb0ELb0EEEvNS_9BwdParamsE:
	.zero		1192


//--------------------- .nv.constant0._ZN10layer_norm31ln_parallel_residual_bwd_kernelINS_13Kernel_traitsIf6__halffS2_fjLj2560ELj1ELj1ELj4ELj8ENS_18Kernel_traits_baseILj2560EfS2_fS2_fjLj128EEEEELb1ELb0ELb1EEEvNS_9BwdParamsE --------------------------
	.section	.nv.constant0._ZN10layer_norm31ln_parallel_residual_bwd_kernelINS_13Kernel_traitsIf6__halffS2_fjLj2560ELj1ELj1ELj4ELj8ENS_18Kernel_traits_baseILj2560EfS2_fS2_fjLj128EEEEELb1ELb0ELb1EEEvNS_9BwdParamsE,"a",@progbits
	.sectionflags	@""
	.align	4
.nv.constant0._ZN10layer_norm31ln_parallel_residual_bwd_kernelINS_13Kernel_traitsIf6__halffS2_fjLj2560ELj1ELj1ELj4ELj8ENS_18Kernel_traits_baseILj2560EfS2_fS2_fjLj128EEEEELb1ELb0ELb1EEEvNS_9BwdParamsE:
	.zero		1192


//--------------------- .nv.constant0._ZN10layer_norm22ln_bwd_finalize_kernelINS_22Kernel_traits_finalizeILj2560Ef6__halffS2_fjLb0ELj1024ELj4ENS_18Kernel_traits_baseILj2560EfS2_fS2_fjLj1024EEEEELb0ELb0EEEvNS_9BwdParamsE --------------------------
	.section	.nv.constant0._ZN10layer_norm22ln_bwd_finalize_kernelINS_22Kernel_traits_finalizeILj2560Ef6__halffS2_fjLb0ELj1024ELj4ENS_18Kernel_traits_baseILj2560EfS2_fS2_fjLj1024EEEEELb0ELb0EEEvNS_9BwdParamsE,"a",@progbits
	.sectionflags	@""
	.align	4
.nv.constant0._ZN10layer_norm22ln_bwd_finalize_kernelINS_22Kernel_traits_finalizeILj2560Ef6__halffS2_fjLb0ELj1024ELj4ENS_18Kernel_traits_baseILj2560EfS2_fS2_fjLj1024EEEEELb0ELb0EEEvNS_9BwdParamsE:
	.zero		1192


//--------------------- .nv.constant0._ZN10layer_norm40ln_parallel_residual_bwd_finalize_kernelINS_22Kernel_traits_finalizeILj2560Ef6__halffS2_fjLb0ELj1024ELj4ENS_18Kernel_traits_baseILj2560EfS2_fS2_fjLj1024EEEEELb0EEEvNS_9BwdParamsE --------------------------
	.section	.nv.constant0._ZN10layer_norm40ln_parallel_residual_bwd_finalize_kernelINS_22Kernel_traits_finalizeILj2560Ef6__halffS2_fjLb0ELj1024ELj4ENS_18Kernel_traits_baseILj2560EfS2_fS2_fjLj1024EEEEELb0EEEvNS_9BwdParamsE,"a",@progbits
	.sectionflags	@""
	.align	4
.nv.constant0._ZN10layer_norm40ln_parallel_residual_bwd_finalize_kernelINS_22Kernel_traits_finalizeILj2560Ef6__halffS2_fjLb0ELj1024ELj4ENS_18Kernel_traits_baseILj2560EfS2_fS2_fjLj1024EEEEELb0EEEvNS_9BwdParamsE:
	.zero		1192


//--------------------- .nv.constant0._ZN10layer_norm31ln_parallel_residual_bwd_kernelINS_13Kernel_traitsIf6__halffS2_fjLj2560ELj1ELj1ELj4ELj8ENS_18Kernel_traits_baseILj2560EfS2_fS2_fjLj128EEEEELb1ELb1ELb0EEEvNS_9BwdParamsE --------------------------
	.section	.nv.constant0._ZN10layer_norm31ln_parallel_residual_bwd_kernelINS_13Kernel_traitsIf6__halffS2_fjLj2560ELj1ELj1ELj4ELj8ENS_18Kernel_traits_baseILj2560EfS2_fS2_fjLj128EEEEELb1ELb1ELb0EEEvNS_9BwdParamsE,"a",@progbits
	.sectionflags	@""
	.align	4
.nv.constant0._ZN10layer_norm31ln_parallel_residual_bwd_kernelINS_13Kernel_traitsIf6__halffS2_fjLj2560ELj1ELj1ELj4ELj8ENS_18Kernel_traits_baseILj2560EfS2_fS2_fjLj128EEEEELb1ELb1ELb0EEEvNS_9BwdParamsE:
	.zero		1192


//--------------------- .nv.constant0._ZN10layer_norm22ln_bwd_finalize_kernelINS_22Kernel_traits_finalizeILj2560Ef6__halffS2_fjLb0ELj1024ELj4ENS_18Kernel_traits_baseILj2560EfS2_fS2_fjLj1024EEEEELb0ELb1EEEvNS_9BwdParamsE --------------------------
	.section	.nv.constant0._ZN10layer_norm22ln_bwd_finalize_kernelINS_22Kernel_traits_finalizeILj2560Ef6__halffS2_fjLb0ELj1024ELj4ENS_18Kernel_traits_baseILj2560EfS2_fS2_fjLj1024EEEEELb0ELb1EEEvNS_9BwdParamsE,"a",@progbits
	.sectionflags	@""
	.align	4
.nv.constant0._ZN10layer_norm22ln_bwd_finalize_kernelINS_22Kernel_traits_finalizeILj2560Ef6__halffS2_fjLb0ELj1024ELj4ENS_18Kernel_traits_baseILj2560EfS2_fS2_fjLj1024EEEEELb0ELb1EEEvNS_9BwdParamsE:
	.zero		1192


//--------------------- .nv.constant0._ZN10layer_norm40ln_parallel_residual_bwd_finalize_kernelINS_22Kernel_traits_finalizeILj2560Ef6__halffS2_fjLb0ELj1024ELj4ENS_18Kernel_traits_baseILj2560EfS2_fS2_fjLj1024EEEEELb1EEEvNS_9BwdParamsE --------------------------
	.section	.nv.constant0._ZN10layer_norm40ln_parallel_residual_bwd_finalize_kernelINS_22Kernel_traits_finalizeILj2560Ef6__halffS2_fjLb0ELj1024ELj4ENS_18Kernel_traits_baseILj2560EfS2_fS2_fjLj1024EEEEELb1EEEvNS_9BwdParamsE,"a",@progbits
	.sectionflags	@""
	.align	4
.nv.constant0._ZN10layer_norm40ln_parallel_residual_bwd_finalize_kernelINS_22Kernel_traits_finalizeILj2560Ef6__halffS2_fjLb0ELj1024ELj4ENS_18Kernel_traits_baseILj2560EfS2_fS2_fjLj1024EEEEELb1EEEvNS_9BwdParamsE:
	.zero		1192


//--------------------- .nv.constant0._ZN10layer_norm31ln_parallel_residual_bwd_kernelINS_13Kernel_traitsIf6__halffS2_fjLj2560ELj1ELj1ELj4ELj8ENS_18Kernel_traits_baseILj2560EfS2_fS2_fjLj128EEEEELb1ELb1ELb1EEEvNS_9BwdParamsE --------------------------
	.section	.nv.constant0._ZN10layer_norm31ln_parallel_residual_bwd_kernelINS_13Kernel_traitsIf6__halffS2_fjLj2560ELj1ELj1ELj4ELj8ENS_18Kernel_traits_baseILj2560EfS2_fS2_fjLj128EEEEELb1ELb1ELb1EEEvNS_9BwdParamsE,"a",@progbits
	.sectionflags	@""
	.align	4
.nv.constant0._ZN10layer_norm31ln_parallel_residual_bwd_kernelINS_13Kernel_traitsIf6__halffS2_fjLj2560ELj1ELj1ELj4ELj8ENS_18Kernel_traits_baseILj2560EfS2_fS2_fjLj128EEEEELb1ELb1ELb1EEEvNS_9BwdParamsE:
	.zero		1192


//--------------------- .nv.constant0._ZN10layer_norm31ln_parallel_residual_bwd_kernelINS_13Kernel_traitsI6__halfffffjLj2560ELj1ELj1ELj4ELj16ENS_18Kernel_traits_baseILj2560ES2_ffffjLj128EEEEELb0ELb0ELb0EEEvNS_9BwdParamsE --------------------------
	.section	.nv.constant0._ZN10layer_norm31ln_parallel_residual_bwd_kernelINS_13Kernel_traitsI6__halfffffjLj2560ELj1ELj1ELj4ELj16ENS_18Kernel_traits_baseILj2560ES2_ffffjLj128EEEEELb0ELb0ELb0EEEvNS_9BwdParamsE,"a",@progbits
	.sectionflags	@""
	.align	4
.nv.constant0._ZN10layer_norm31ln_parallel_residual_bwd_kernelINS_13Kernel_traitsI6__halfffffjLj2560ELj1ELj1ELj4ELj16ENS_18Kernel_traits_baseILj2560ES2_ffffjLj128EEEEELb0ELb0ELb0EEEvNS_9BwdParamsE:
	.zero		1192


//--------------------- .nv.constant0._ZN10layer_norm31ln_parallel_residual_bwd_kernelINS_13Kernel_traitsI6__halfffffjLj2560ELj1ELj1ELj4ELj16ENS_18Kernel_traits_baseILj2560ES2_ffffjLj128EEEEELb0ELb0ELb1EEEvNS_9BwdParamsE --------------------------
	.section	.nv.constant0._ZN10layer_norm31ln_parallel_residual_bwd_kernelINS_13Kernel_traitsI6__halfffffjLj2560ELj1ELj1ELj4ELj16ENS_18Kernel_traits_baseILj2560ES2_ffffjLj128EEEEELb0ELb0ELb1EEEvNS_9BwdParamsE,"a",@progbits
	.sectionflags	@""
	.align	4
.nv.constant0._ZN10layer_norm31ln_parallel_residual_bwd_kernelINS_13Kernel_traitsI6__halfffffjLj2560ELj1ELj1ELj4ELj16ENS_18Kernel_traits_baseILj2560ES2_ffffjLj128EEEEELb0ELb0ELb1EEEvNS_9BwdParamsE:
	.zero		1192


//--------------------- .nv.constant0._ZN10layer_norm31ln_parallel_residual_bwd_kernelINS_13Kernel_traitsI6__halfffffjLj2560ELj1ELj1ELj4ELj16ENS_18Kernel_traits_baseILj2560ES2_ffffjLj128EEEEELb0ELb1ELb0EEEvNS_9BwdParamsE --------------------------
	.section	.nv.constant0._ZN10layer_norm31ln_parallel_residual_bwd_kernelINS_13Kernel_traitsI6__halfffffjLj2560ELj1ELj1ELj4ELj16ENS_18Kernel_traits_baseILj2560ES2_ffffjLj128EEEEELb0ELb1ELb0EEEvNS_9BwdParamsE,"a",@progbits
	.sectionflags	@""
	.align	4
.nv.constant0._ZN10layer_norm31ln_parallel_residual_bwd_kernelINS_13Kernel_traitsI6__halfffffjLj2560ELj1ELj1ELj4ELj16ENS_18Kernel_traits_baseILj2560ES2_ffffjLj128EEEEELb0ELb1ELb0EEEvNS_9BwdParamsE:
	.zero		1192


//--------------------- .nv.constant0._ZN10layer_norm31ln_parallel_residual_bwd_kernelINS_13Kernel_traitsI6__halfffffjLj2560ELj1ELj1ELj4ELj16ENS_18Kernel_traits_baseILj2560ES2_ffffjLj128EEEEELb0ELb1ELb1EEEvNS_9BwdParamsE --------------------------
	.section	.nv.constant0._ZN10layer_norm31ln_parallel_residual_bwd_kernelINS_13Kernel_traitsI6__halfffffjLj2560ELj1ELj1ELj4ELj16ENS_18Kernel_traits_baseILj2560ES2_ffffjLj128EEEEELb0ELb1ELb1EEEvNS_9BwdParamsE,"a",@progbits
	.sectionflags	@""
	.align	4
.nv.constant0._ZN10layer_norm31ln_parallel_residual_bwd_kernelINS_13Kernel_traitsI6__halfffffjLj2560ELj1ELj1ELj4ELj16ENS_18Kernel_traits_baseILj2560ES2_ffffjLj128EEEEELb0ELb1ELb1EEEvNS_9BwdParamsE:
	.zero		1192


//--------------------- .nv.constant0._ZN10layer_norm31ln_parallel_residual_bwd_kernelINS_13Kernel_traitsI6__halfffffjLj2560ELj1ELj1ELj4ELj16ENS_18Kernel_traits_baseILj2560ES2_ffffjLj128EEEEELb1ELb0ELb0EEEvNS_9BwdParamsE --------------------------
	.section	.nv.constant0._ZN10layer_norm31ln_parallel_residual_bwd_kernelINS_13Kernel_traitsI6__halfffffjLj2560ELj1ELj1ELj4ELj16ENS_18Kernel_traits_baseILj2560ES2_ffffjLj128EEEEELb1ELb0ELb0EEEvNS_9BwdParamsE,"a",@progbits
	.sectionflags	@""
	.align	4
.nv.constant0._ZN10layer_norm31ln_parallel_residual_bwd_kernelINS_13Kernel_traitsI6__halfffffjLj2560ELj1ELj1ELj4ELj16ENS_18Kernel_traits_baseILj2560ES2_ffffjLj128EEEEELb1ELb0ELb0EEEvNS_9BwdParamsE:
	.zero		1192


//--------------------- .nv.constant0._ZN10layer_norm31ln_parallel_residual_bwd_kernelINS_13Kernel_traitsI6__halfffffjLj2560ELj1ELj1ELj4ELj16ENS_18Kernel_traits_baseILj2560ES2_ffffjLj128EEEEELb1ELb0ELb1EEEvNS_9BwdParamsE --------------------------
	.section	.nv.constant0._ZN10layer_norm31ln_parallel_residual_bwd_kernelINS_13Kernel_traitsI6__halfffffjLj2560ELj1ELj1ELj4ELj16ENS_18Kernel_traits_baseILj2560ES2_ffffjLj128EEEEELb1ELb0ELb1EEEvNS_9BwdParamsE,"a",@progbits
	.sectionflags	@""
	.align	4
.nv.constant0._ZN10layer_norm31ln_parallel_residual_bwd_kernelINS_13Kernel_traitsI6__halfffffjLj2560ELj1ELj1ELj4ELj16ENS_18Kernel_traits_baseILj2560ES2_ffffjLj128EEEEELb1ELb0ELb1EEEvNS_9BwdParamsE:
	.zero		1192


//--------------------- .nv.constant0._ZN10layer_norm22ln_bwd_finalize_kernelINS_22Kernel_traits_finalizeILj2560E6__halfffffjLb0ELj1024ELj4ENS_18Kernel_traits_baseILj2560ES2_ffffjLj1024EEEEELb0ELb0EEEvNS_9BwdParamsE --------------------------
	.section	.nv.constant0._ZN10layer_norm22ln_bwd_finalize_kernelINS_22Kernel_traits_finalizeILj2560E6__halfffffjLb0ELj1024ELj4ENS_18Kernel_traits_baseILj2560ES2_ffffjLj1024EEEEELb0ELb0EEEvNS_9BwdParamsE,"a",@progbits
	.sectionflags	@""
	.align	4
.nv.constant0._ZN10layer_norm22ln_bwd_finalize_kernelINS_22Kernel_traits_finalizeILj2560E6__halfffffjLb0ELj1024ELj4ENS_18Kernel_traits_baseILj2560ES2_ffffjLj1024EEEEELb0ELb0EEEvNS_9BwdParamsE:
	.zero		1192


//--------------------- .nv.constant0._ZN10layer_norm40ln_parallel_residual_bwd_finalize_kernelINS_22Kernel_traits_finalizeILj2560E6__halfffffjLb0ELj1024ELj4ENS_18Kernel_traits_baseILj2560ES2_ffffjLj1024EEEEELb0EEEvNS_9BwdParamsE --------------------------
	.section	.nv.constant0._ZN10layer_norm40ln_parallel_residual_bwd_finalize_kernelINS_22Kernel_traits_finalizeILj2560E6__halfffffjLb0ELj1024ELj4ENS_18Kernel_traits_baseILj2560ES2_ffffjLj1024EEEEELb0EEEvNS_9BwdParamsE,"a",@progbits
	.sectionflags	@""
	.align	4
.nv.constant0._ZN10layer_norm40ln_parallel_residual_bwd_finalize_kernelINS_22Kernel_traits_finalizeILj2560E6__halfffffjLb0ELj1024ELj4ENS_18Kernel_traits_baseILj2560ES2_ffffjLj1024EEEEELb0EEEvNS_9BwdParamsE:
	.zero		1192


//--------------------- .nv.constant0._ZN10layer_norm31ln_parallel_residual_bwd_kernelINS_13Kernel_traitsI6__halfffffjLj2560ELj1ELj1ELj4ELj16ENS_18Kernel_traits_baseILj2560ES2_ffffjLj128EEEEELb1ELb1ELb0EEEvNS_9BwdParamsE --------------------------
	.section	.nv.constant0._ZN10layer_norm31ln_parallel_residual_bwd_kernelINS_13Kernel_traitsI6__halfffffjLj2560ELj1ELj1ELj4ELj16ENS_18Kernel_traits_baseILj2560ES2_ffffjLj128EEEEELb1ELb1ELb0EEEvNS_9BwdParamsE,"a",@progbits
	.sectionflags	@""
	.align	4
.nv.constant0._ZN10layer_norm31ln_parallel_residual_bwd_kernelINS_13Kernel_traitsI6__halfffffjLj2560ELj1ELj1ELj4ELj16ENS_18Kernel_traits_baseILj2560ES2_ffffjLj128EEEEELb1ELb1ELb0EEEvNS_9BwdParamsE:
	.zero		1192


//--------------------- .nv.constant0._ZN10layer_norm22ln_bwd_finalize_kernelINS_22Kernel_traits_finalizeILj2560E6__halfffffjLb0ELj1024ELj4ENS_18Kernel_traits_baseILj2560ES2_ffffjLj1024EEEEELb0ELb1EEEvNS_9BwdParamsE --------------------------
	.section	.nv.constant0._ZN10layer_norm22ln_bwd_finalize_kernelINS_22Kernel_traits_finalizeILj2560E6__halfffffjLb0ELj1024ELj4ENS_18Kernel_traits_baseILj2560ES2_ffffjLj1024EEEEELb0ELb1EEEvNS_9BwdParamsE,"a",@progbits
	.sectionflags	@""
	.align	4
.nv.constant0._ZN10layer_norm22ln_bwd_finalize_kernelINS_22Kernel_traits_finalizeILj2560E6__halfffffjLb0ELj1024ELj4ENS_18Kernel_traits_baseILj2560ES2_ffffjLj1024EEEEELb0ELb1EEEvNS_9BwdParamsE:
	.zero		1192


//--------------------- .nv.constant0._ZN10layer_norm40ln_parallel_residual_bwd_finalize_kernelINS_22Kernel_traits_finalizeILj2560E6__halfffffjLb0ELj1024ELj4ENS_18Kernel_traits_baseILj2560ES2_ffffjLj1024EEEEELb1EEEvNS_9BwdParamsE --------------------------
	.section	.nv.constant0._ZN10layer_norm40ln_parallel_residual_bwd_finalize_kernelINS_22Kernel_traits_finalizeILj2560E6__halfffffjLb0ELj1024ELj4ENS_18Kernel_traits_baseILj2560ES2_ffffjLj1024EEEEELb1EEEvNS_9BwdParamsE,"a",@progbits
	.sectionflags	@""
	.align	4
.nv.constant0._ZN10layer_norm40ln_parallel_residual_bwd_finalize_kernelINS_22Kernel_traits_finalizeILj2560E6__halfffffjLb0ELj1024ELj4ENS_18Kernel_traits_baseILj2560ES2_ffffjLj1024EEEEELb1EEEvNS_9BwdParamsE:
	.zero		1192


//--------------------- .nv.constant0._ZN10layer_norm31ln_parallel_residual_bwd_kernelINS_13Kernel_traitsI6__halfffffjLj2560ELj1ELj1ELj4ELj16ENS_18Kernel_traits_baseILj2560ES2_ffffjLj128EEEEELb1ELb1ELb1EEEvNS_9BwdParamsE --------------------------
	.section	.nv.constant0._ZN10layer_norm31ln_parallel_residual_bwd_kernelINS_13Kernel_traitsI6__halfffffjLj2560ELj1ELj1ELj4ELj16ENS_18Kernel_traits_baseILj2560ES2_ffffjLj128EEEEELb1ELb1ELb1EEEvNS_9BwdParamsE,"a",@progbits
	.sectionflags	@""
	.align	4
.nv.constant0._ZN10layer_norm31ln_parallel_residual_bwd_kernelINS_13Kernel_traitsI6__halfffffjLj2560ELj1ELj1ELj4ELj16ENS_18Kernel_traits_baseILj2560ES2_ffffjLj128EEEEELb1ELb1ELb1EEEvNS_9BwdParamsE:
	.zero		1192


//--------------------- .nv.constant0._ZN10layer_norm31ln_parallel_residual_bwd_kernelINS_13Kernel_traitsIfffffjLj2560ELj1ELj1ELj4ELj16ENS_18Kernel_traits_baseILj2560EfffffjLj128EEEEELb0ELb0ELb0EEEvNS_9BwdParamsE --------------------------
	.section	.nv.constant0._ZN10layer_norm31ln_parallel_residual_bwd_kernelINS_13Kernel_traitsIfffffjLj2560ELj1ELj1ELj4ELj16ENS_18Kernel_traits_baseILj2560EfffffjLj128EEEEELb0ELb0ELb0EEEvNS_9BwdParamsE,"a",@progbits
	.sectionflags	@""
	.align	4
.nv.constant0._ZN10layer_norm31ln_parallel_residual_bwd_kernelINS_13Kernel_traitsIfffffjLj2560ELj1ELj1ELj4ELj16ENS_18Kernel_traits_baseILj2560EfffffjLj128EEEEELb0ELb0ELb0EEEvNS_9BwdParamsE:
	.zero		1192


//--------------------- .nv.constant0._ZN10layer_norm31ln_parallel_residual_bwd_kernelINS_13Kernel_traitsIfffffjLj2560ELj1ELj1ELj4ELj16ENS_18Kernel_traits_baseILj2560EfffffjLj128EEEEELb0ELb0ELb1EEEvNS_9BwdParamsE --------------------------
	.section	.nv.constant0._ZN10layer_norm31ln_parallel_residual_bwd_kernelINS_13Kernel_traitsIfffffjLj2560ELj1ELj1ELj4ELj16ENS_18Kernel_traits_baseILj2560EfffffjLj128EEEEELb0ELb0ELb1EEEvNS_9BwdParamsE,"a",@progbits
	.sectionflags	@""
	.align	4
.nv.constant0._ZN10layer_norm31ln_parallel_residual_bwd_kernelINS_13Kernel_traitsIfffffjLj2560ELj1ELj1ELj4ELj16ENS_18Kernel_traits_baseILj2560EfffffjLj128EEEEELb0ELb0ELb1EEEvNS_9BwdParamsE:
	.zero		1192


//--------------------- .nv.constant0._ZN10layer_norm31ln_parallel_residual_bwd_kernelINS_13Kernel_traitsIfffffjLj2560ELj1ELj1ELj4ELj16ENS_18Kernel_traits_baseILj2560EfffffjLj128EEEEELb0ELb1ELb0EEEvNS_9BwdParamsE --------------------------
	.section	.nv.constant0._ZN10layer_norm31ln_parallel_residual_bwd_kernelINS_13Kernel_traitsIfffffjLj2560ELj1ELj1ELj4ELj16ENS_18Kernel_traits_baseILj2560EfffffjLj128EEEEELb0ELb1ELb0EEEvNS_9BwdParamsE,"a",@progbits
	.sectionflags	@""
	.align	4
.nv.constant0._ZN10layer_norm31ln_parallel_residual_bwd_kernelINS_13Kernel_traitsIfffffjLj2560ELj1ELj1ELj4ELj16ENS_18Kernel_traits_baseILj2560EfffffjLj128EEEEELb0ELb1ELb0EEEvNS_9BwdParamsE:
	.zero		1192


//--------------------- .nv.constant0._ZN10layer_norm31ln_parallel_residual_bwd_kernelINS_13Kernel_traitsIfffffjLj2560ELj1ELj1ELj4ELj16ENS_18Kernel_traits_baseILj2560EfffffjLj128EEEEELb0ELb1ELb1EEEvNS_9BwdParamsE --------------------------
	.section	.nv.constant0._ZN10layer_norm31ln_parallel_residual_bwd_kernelINS_13Kernel_traitsIfffffjLj2560ELj1ELj1ELj4ELj16ENS_18Kernel_traits_baseILj2560EfffffjLj128EEEEELb0ELb1ELb1EEEvNS_9BwdParamsE,"a",@progbits
	.sectionflags	@""
	.align	4
.nv.constant0._ZN10layer_norm31ln_parallel_residual_bwd_kernelINS_13Kernel_traitsIfffffjLj2560ELj1ELj1ELj4ELj16ENS_18Kernel_traits_baseILj2560EfffffjLj128EEEEELb0ELb1ELb1EEEvNS_9BwdParamsE:
	.zero		1192


//--------------------- .nv.constant0._ZN10layer_norm31ln_parallel_residual_bwd_kernelINS_13Kernel_traitsIfffffjLj2560ELj1ELj1ELj4ELj16ENS_18Kernel_traits_baseILj2560EfffffjLj128EEEEELb1ELb0ELb0EEEvNS_9BwdParamsE --------------------------
	.section	.nv.constant0._ZN10layer_norm31ln_parallel_residual_bwd_kernelINS_13Kernel_traitsIfffffjLj2560ELj1ELj1ELj4ELj16ENS_18Kernel_traits_baseILj2560EfffffjLj128EEEEELb1ELb0ELb0EEEvNS_9BwdParamsE,"a",@progbits
	.sectionflags	@""
	.align	4
.nv.constant0._ZN10layer_norm31ln_parallel_residual_bwd_kernelINS_13Kernel_traitsIfffffjLj2560ELj1ELj1ELj4ELj16ENS_18Kernel_traits_baseILj2560EfffffjLj128EEEEELb1ELb0ELb0EEEvNS_9BwdParamsE:
	.zero		1192


//--------------------- .nv.constant0._ZN10layer_norm31ln_parallel_residual_bwd_kernelINS_13Kernel_traitsIfffffjLj2560ELj1ELj1ELj4ELj16ENS_18Kernel_traits_baseILj2560EfffffjLj128EEEEELb1ELb0ELb1EEEvNS_9BwdParamsE --------------------------
	.section	.nv.constant0._ZN10layer_norm31ln_parallel_residual_bwd_kernelINS_13Kernel_traitsIfffffjLj2560ELj1ELj1ELj4ELj16ENS_18Kernel_traits_baseILj2560EfffffjLj128EEEEELb1ELb0ELb1EEEvNS_9BwdParamsE,"a",@progbits
	.sectionflags	@""
	.align	4
.nv.constant0._ZN10layer_norm31ln_parallel_residual_bwd_kernelINS_13Kernel_traitsIfffffjLj2560ELj1ELj1ELj4ELj16ENS_18Kernel_traits_baseILj2560EfffffjLj128EEEEELb1ELb0ELb1EEEvNS_9BwdParamsE:
	.zero		1192


//--------------------- .nv.constant0._ZN10layer_norm22ln_bwd_finalize_kernelINS_22Kernel_traits_finalizeILj2560EfffffjLb0ELj1024ELj4ENS_18Kernel_traits_baseILj2560EfffffjLj1024EEEEELb0ELb0EEEvNS_9BwdParamsE --------------------------
	.section	.nv.constant0._ZN10layer_norm22ln_bwd_finalize_kernelINS_22Kernel_traits_finalizeILj2560EfffffjLb0ELj1024ELj4ENS_18Kernel_traits_baseILj2560EfffffjLj1024EEEEELb0ELb0EEEvNS_9BwdParamsE,"a",@progbits
	.sectionflags	@""
	.align	4
.nv.constant0._ZN10layer_norm22ln_bwd_finalize_kernelINS_22Kernel_traits_finalizeILj2560EfffffjLb0ELj1024ELj4ENS_18Kernel_traits_baseILj2560EfffffjLj1024EEEEELb0ELb0EEEvNS_9BwdParamsE:
	.zero		1192


//--------------------- .nv.constant0._ZN10layer_norm40ln_parallel_residual_bwd_finalize_kernelINS_22Kernel_traits_finalizeILj2560EfffffjLb0ELj1024ELj4ENS_18Kernel_traits_baseILj2560EfffffjLj1024EEEEELb0EEEvNS_9BwdParamsE --------------------------
	.section	.nv.constant0._ZN10layer_norm40ln_parallel_residual_bwd_finalize_kernelINS_22Kernel_traits_finalizeILj2560EfffffjLb0ELj1024ELj4ENS_18Kernel_traits_baseILj2560EfffffjLj1024EEEEELb0EEEvNS_9BwdParamsE,"a",@progbits
	.sectionflags	@""
	.align	4
.nv.constant0._ZN10layer_norm40ln_parallel_residual_bwd_finalize_kernelINS_22Kernel_traits_finalizeILj2560EfffffjLb0ELj1024ELj4ENS_18Kernel_traits_baseILj2560EfffffjLj1024EEEEELb0EEEvNS_9BwdParamsE:
	.zero		1192


//--------------------- .nv.constant0._ZN10layer_norm31ln_parallel_residual_bwd_kernelINS_13Kernel_traitsIfffffjLj2560ELj1ELj1ELj4ELj16ENS_18Kernel_traits_baseILj2560EfffffjLj128EEEEELb1ELb1ELb0EEEvNS_9BwdParamsE --------------------------
	.section	.nv.constant0._ZN10layer_norm31ln_parallel_residual_bwd_kernelINS_13Kernel_traitsIfffffjLj2560ELj1ELj1ELj4ELj16ENS_18Kernel_traits_baseILj2560EfffffjLj128EEEEELb1ELb1ELb0EEEvNS_9BwdParamsE,"a",@progbits
	.sectionflags	@""
	.align	4
.nv.constant0._ZN10layer_norm31ln_parallel_residual_bwd_kernelINS_13Kernel_traitsIfffffjLj2560ELj1ELj1ELj4ELj16ENS_18Kernel_traits_baseILj2560EfffffjLj128EEEEELb1ELb1ELb0EEEvNS_9BwdParamsE:
	.zero		1192


//--------------------- .nv.constant0._ZN10layer_norm22ln_bwd_finalize_kernelINS_22Kernel_traits_finalizeILj2560EfffffjLb0ELj1024ELj4ENS_18Kernel_traits_baseILj2560EfffffjLj1024EEEEELb0ELb1EEEvNS_9BwdParamsE --------------------------
	.section	.nv.constant0._ZN10layer_norm22ln_bwd_finalize_kernelINS_22Kernel_traits_finalizeILj2560EfffffjLb0ELj1024ELj4ENS_18Kernel_traits_baseILj2560EfffffjLj1024EEEEELb0ELb1EEEvNS_9BwdParamsE,"a",@progbits
	.sectionflags	@""
	.align	4
.nv.constant0._ZN10layer_norm22ln_bwd_finalize_kernelINS_22Kernel_traits_finalizeILj2560EfffffjLb0ELj1024ELj4ENS_18Kernel_traits_baseILj2560EfffffjLj1024EEEEELb0ELb1EEEvNS_9BwdParamsE:
	.zero		1192


//--------------------- .nv.constant0._ZN10layer_norm40ln_parallel_residual_bwd_finalize_kernelINS_22Kernel_traits_finalizeILj2560EfffffjLb0ELj1024ELj4ENS_18Kernel_traits_baseILj2560EfffffjLj1024EEEEELb1EEEvNS_9BwdParamsE --------------------------
	.section	.nv.constant0._ZN10layer_norm40ln_parallel_residual_bwd_finalize_kernelINS_22Kernel_traits_finalizeILj2560EfffffjLb0ELj1024ELj4ENS_18Kernel_traits_baseILj2560EfffffjLj1024EEEEELb1EEEvNS_9BwdParamsE,"a",@progbits
	.sectionflags	@""
	.align	4
.nv.constant0._ZN10layer_norm40ln_parallel_residual_bwd_finalize_kernelINS_22Kernel_traits_finalizeILj2560EfffffjLb0ELj1024ELj4ENS_18Kernel_traits_baseILj2560EfffffjLj1024EEEEELb1EEEvNS_9BwdParamsE:
	.zero		1192


//--------------------- .nv.constant0._ZN10layer_norm31ln_parallel_residual_bwd_kernelINS_13Kernel_traitsIfffffjLj2560ELj1ELj1ELj4ELj16ENS_18Kernel_traits_baseILj2560EfffffjLj128EEEEELb1ELb1ELb1EEEvNS_9BwdParamsE --------------------------
	.section	.nv.constant0._ZN10layer_norm31ln_parallel_residual_bwd_kernelINS_13Kernel_traitsIfffffjLj2560ELj1ELj1ELj4ELj16ENS_18Kernel_traits_baseILj2560EfffffjLj128EEEEELb1ELb1ELb1EEEvNS_9BwdParamsE,"a",@progbits
	.sectionflags	@""
	.align	4
.nv.constant0._ZN10layer_norm31ln_parallel_residual_bwd_kernelINS_13Kernel_traitsIfffffjLj2560ELj1ELj1ELj4ELj16ENS_18Kernel_traits_baseILj2560EfffffjLj128EEEEELb1ELb1ELb1EEEvNS_9BwdParamsE:
	.zero		1192


//--------------------- SYMBOLS --------------------------

	.type		.nv.reservedSmem.offset0,@object
	.size		.nv.reservedSmem.offset0,0x4
	.type		.nv.reservedSmem.cap,@object
	.size		.nv.reservedSmem.cap,0x4
